	.target	sm_90a

	.elftype	@"ET_EXEC"


//--------------------- .note.nv.tkinfo           --------------------------
	.section	.note.nv.tkinfo,"",@"SHT_NOTE"
	.sectionflags	@"SHF_NOTE_NV_TKINFO"
	.tkinfo
        /*0018*/ 	.word	0x00000002
        /*0030*/ 	.string	""
        /*0030*/ 	.string	"ptxas"
        /*0030*/ 	.string	"Cuda compilation tools, release 13.0, V13.0.88"
        /*0030*/ 	.string	"Build cuda_13.0.r13.0/compiler.36424714_0"
        /*0030*/ 	.string	"-arch sm_90a -m 64 "



//--------------------- .note.nv.cuinfo           --------------------------
	.section	.note.nv.cuinfo,"",@"SHT_NOTE"
	.sectionflags	@"SHF_NOTE_NV_CUINFO"
        /*0018*/ 	.short	0x0002
        /*001a*/ 	.short	0x005a
        /*001c*/ 	.short	0x0082
	.zero		2


//--------------------- .nv.info                  --------------------------
	.section	.nv.info,"",@"SHT_CUDA_INFO"
	.align	4


	//----- nvinfo : EIATTR_REGCOUNT
	.align		4
        /*0000*/ 	.byte	0x04, 0x2f
        /*0002*/ 	.short	(.L_27 - .L_26)
	.align		4
.L_26:
        /*0004*/ 	.word	index@(_ZN7cutlass13device_kernelIN5flash11enable_sm90INS1_16FlashAttnFwdSm90INS1_25CollectiveMainloopFwdSm90ILi2EN4cute5tupleIJNS5_1CILi1EEES8_S8_EEENS6_IJNS7_ILi128EEENS7_ILi160EEENS7_ILi192EEEEEELi128ENS_12float_e4m3_tEfNS_4arch4Sm90ELb1ELb0ELb1ELb1ELb1ELb1ELb0ELb1ELb1ELb1ELb0ELb0EEENS1_21CollectiveEpilogueFwdINS6_IJSA_SA_SB_EEES9_NS_10bfloat16_tESG_Li256ELb1ELb1ELb0ELb1EEENS1_36VarlenDynamicPersistentTileSchedulerILi128ELi160ELi256ELi128ELb0ELb1ELb1ELb1ELb1ELb1EEEEEEEEEvNT_6ParamsE)
        /*0008*/ 	.word	0x000000a8


	//----- nvinfo : EIATTR_FRAME_SIZE
	.align		4
.L_27:
        /*000c*/ 	.byte	0x04, 0x11
        /*000e*/ 	.short	(.L_29 - .L_28)
	.align		4
.L_28:
        /*0010*/ 	.word	index@(_ZN7cutlass13device_kernelIN5flash11enable_sm90INS1_16FlashAttnFwdSm90INS1_25CollectiveMainloopFwdSm90ILi2EN4cute5tupleIJNS5_1CILi1EEES8_S8_EEENS6_IJNS7_ILi128EEENS7_ILi160EEENS7_ILi192EEEEEELi128ENS_12float_e4m3_tEfNS_4arch4Sm90ELb1ELb0ELb1ELb1ELb1ELb1ELb0ELb1ELb1ELb1ELb0ELb0EEENS1_21CollectiveEpilogueFwdINS6_IJSA_SA_SB_EEES9_NS_10bfloat16_tESG_Li256ELb1ELb1ELb0ELb1EEENS1_36VarlenDynamicPersistentTileSchedulerILi128ELi160ELi256ELi128ELb0ELb1ELb1ELb1ELb1ELb1EEEEEEEEEvNT_6ParamsE)
        /*0014*/ 	.word	0x00000040


	//----- nvinfo : EIATTR_REGCOUNT
	.align		4
.L_29:
        /*0018*/ 	.byte	0x04, 0x2f
        /*001a*/ 	.short	(.L_31 - .L_30)
	.align		4
.L_30:
        /*001c*/ 	.word	index@(_ZN7cutlass13device_kernelIN5flash11enable_sm90INS1_16FlashAttnFwdSm90INS1_25CollectiveMainloopFwdSm90ILi2EN4cute5tupleIJNS5_1CILi1EEES8_S8_EEENS6_IJNS7_ILi128EEENS7_ILi160EEENS7_ILi192EEEEEELi128ENS_12float_e4m3_tEfNS_4arch4Sm90ELb1ELb0ELb1ELb1ELb1ELb0ELb0ELb1ELb1ELb1ELb0ELb0EEENS1_21CollectiveEpilogueFwdINS6_IJSA_SA_SB_EEES9_NS_10bfloat16_tESG_Li256ELb1ELb1ELb0ELb1EEENS1_36VarlenDynamicPersistentTileSchedulerILi128ELi160ELi256ELi128ELb0ELb1ELb1ELb1ELb1ELb1EEEEEEEEEvNT_6ParamsE)
        /*0020*/ 	.word	0x000000a8


	//----- nvinfo : EIATTR_FRAME_SIZE
	.align		4
.L_31:
        /*0024*/ 	.byte	0x04, 0x11
        /*0026*/ 	.short	(.L_33 - .L_32)
	.align		4
.L_32:
        /*0028*/ 	.word	index@(_ZN7cutlass13device_kernelIN5flash11enable_sm90INS1_16FlashAttnFwdSm90INS1_25CollectiveMainloopFwdSm90ILi2EN4cute5tupleIJNS5_1CILi1EEES8_S8_EEENS6_IJNS7_ILi128EEENS7_ILi160EEENS7_ILi192EEEEEELi128ENS_12float_e4m3_tEfNS_4arch4Sm90ELb1ELb0ELb1ELb1ELb1ELb0ELb0ELb1ELb1ELb1ELb0ELb0EEENS1_21CollectiveEpilogueFwdINS6_IJSA_SA_SB_EEES9_NS_10bfloat16_tESG_Li256ELb1ELb1ELb0ELb1EEENS1_36VarlenDynamicPersistentTileSchedulerILi128ELi160ELi256ELi128ELb0ELb1ELb1ELb1ELb1ELb1EEEEEEEEEvNT_6ParamsE)
        /*002c*/ 	.word	0x00000020


	//----- nvinfo : EIATTR_REGCOUNT
	.align		4
.L_33:
        /*0030*/ 	.byte	0x04, 0x2f
        /*0032*/ 	.short	(.L_35 - .L_34)
	.align		4
.L_34:
        /*0034*/ 	.word	index@(_ZN7cutlass13device_kernelIN5flash11enable_sm90INS1_16FlashAttnFwdSm90INS1_25CollectiveMainloopFwdSm90ILi2EN4cute5tupleIJNS5_1CILi1EEES8_S8_EEENS6_IJNS7_ILi128EEENS7_ILi160EEENS7_ILi192EEEEEELi128ENS_12float_e4m3_tEfNS_4arch4Sm90ELb1ELb0ELb1ELb0ELb1ELb0ELb0ELb1ELb1ELb1ELb0ELb0EEENS1_21CollectiveEpilogueFwdINS6_IJSA_SA_SB_EEES9_NS_10bfloat16_tESG_Li256ELb0ELb1ELb0ELb1EEENS1_30DynamicPersistentTileSchedulerILi256ELi128ELb0ELb1ELb1EEEEEEEEEvNT_6ParamsE)
        /*0038*/ 	.word	0x000000a8


	//----- nvinfo : EIATTR_FRAME_SIZE
	.align		4
.L_35:
        /*003c*/ 	.byte	0x04, 0x11
        /*003e*/ 	.short	(.L_37 - .L_36)
	.align		4
.L_36:
        /*0040*/ 	.word	index@(_ZN7cutlass13device_kernelIN5flash11enable_sm90INS1_16FlashAttnFwdSm90INS1_25CollectiveMainloopFwdSm90ILi2EN4cute5tupleIJNS5_1CILi1EEES8_S8_EEENS6_IJNS7_ILi128EEENS7_ILi160EEENS7_ILi192EEEEEELi128ENS_12float_e4m3_tEfNS_4arch4Sm90ELb1ELb0ELb1ELb0ELb1ELb0ELb0ELb1ELb1ELb1ELb0ELb0EEENS1_21CollectiveEpilogueFwdINS6_IJSA_SA_SB_EEES9_NS_10bfloat16_tESG_Li256ELb0ELb1ELb0ELb1EEENS1_30DynamicPersistentTileSchedulerILi256ELi128ELb0ELb1ELb1EEEEEEEEEvNT_6ParamsE)
        /*0044*/ 	.word	0x00000020


	//----- nvinfo : EIATTR_REGCOUNT
	.align		4
.L_37:
        /*0048*/ 	.byte	0x04, 0x2f
        /*004a*/ 	.short	(.L_39 - .L_38)
	.align		4
.L_38:
        /*004c*/ 	.word	index@(_ZN7cutlass13device_kernelIN5flash11enable_sm90INS1_16FlashAttnFwdSm90INS1_25CollectiveMainloopFwdSm90ILi2EN4cute5tupleIJNS5_1CILi1EEES8_S8_EEENS6_IJNS7_ILi128EEESA_NS7_ILi192EEEEEELi128ENS_12float_e4m3_tEfNS_4arch4Sm90ELb0ELb1ELb1ELb1ELb1ELb1ELb0ELb1ELb1ELb1ELb0ELb0EEENS1_21CollectiveEpilogueFwdINS6_IJSA_SA_SA_EEES9_NS_10bfloat16_tESF_Li256ELb1ELb1ELb0ELb1EEENS1_36VarlenDynamicPersistentTileSchedulerILi128ELi128ELi256ELi128ELb0ELb1ELb1ELb1ELb0ELb1EEEEEEEEEvNT_6ParamsE)
        /*0050*/ 	.word	0x000000a8


	//----- nvinfo : EIATTR_FRAME_SIZE
	.align		4
.L_39:
        /*0054*/ 	.byte	0x04, 0x11
        /*0056*/ 	.short	(.L_41 - .L_40)
	.align		4
.L_40:
        /*0058*/ 	.word	index@(_ZN7cutlass13device_kernelIN5flash11enable_sm90INS1_16FlashAttnFwdSm90INS1_25CollectiveMainloopFwdSm90ILi2EN4cute5tupleIJNS5_1CILi1EEES8_S8_EEENS6_IJNS7_ILi128EEESA_NS7_ILi192EEEEEELi128ENS_12float_e4m3_tEfNS_4arch4Sm90ELb0ELb1ELb1ELb1ELb1ELb1ELb0ELb1ELb1ELb1ELb0ELb0EEENS1_21CollectiveEpilogueFwdINS6_IJSA_SA_SA_EEES9_NS_10bfloat16_tESF_Li256ELb1ELb1ELb0ELb1EEENS1_36VarlenDynamicPersistentTileSchedulerILi128ELi128ELi256ELi128ELb0ELb1ELb1ELb1ELb0ELb1EEEEEEEEEvNT_6ParamsE)
        /*005c*/ 	.word	0x00000038


	//----- nvinfo : EIATTR_REGCOUNT
	.align		4
.L_41:
        /*0060*/ 	.byte	0x04, 0x2f
        /*0062*/ 	.short	(.L_43 - .L_42)
	.align		4
.L_42:
        /*0064*/ 	.word	index@(_ZN7cutlass13device_kernelIN5flash11enable_sm90INS1_16FlashAttnFwdSm90INS1_25CollectiveMainloopFwdSm90ILi2EN4cute5tupleIJNS5_1CILi1EEES8_S8_EEENS6_IJNS7_ILi128EEESA_NS7_ILi192EEEEEELi128ENS_12float_e4m3_tEfNS_4arch4Sm90ELb0ELb1ELb1ELb1ELb1ELb0ELb0ELb1ELb1ELb1ELb0ELb0EEENS1_21CollectiveEpilogueFwdINS6_IJSA_SA_SA_EEES9_NS_10bfloat16_tESF_Li256ELb1ELb1ELb0ELb1EEENS1_36VarlenDynamicPersistentTileSchedulerILi128ELi128ELi256ELi128ELb0ELb1ELb1ELb1ELb0ELb1EEEEEEEEEvNT_6ParamsE)
        /*0068*/ 	.word	0x000000a8


	//----- nvinfo : EIATTR_FRAME_SIZE
	.align		4
.L_43:
        /*006c*/ 	.byte	0x04, 0x11
        /*006e*/ 	.short	(.L_45 - .L_44)
	.align		4
.L_44:
        /*0070*/ 	.word	index@(_ZN7cutlass13device_kernelIN5flash11enable_sm90INS1_16FlashAttnFwdSm90INS1_25CollectiveMainloopFwdSm90ILi2EN4cute5tupleIJNS5_1CILi1EEES8_S8_EEENS6_IJNS7_ILi128EEESA_NS7_ILi192EEEEEELi128ENS_12float_e4m3_tEfNS_4arch4Sm90ELb0ELb1ELb1ELb1ELb1ELb0ELb0ELb1ELb1ELb1ELb0ELb0EEENS1_21CollectiveEpilogueFwdINS6_IJSA_SA_SA_EEES9_NS_10bfloat16_tESF_Li256ELb1ELb1ELb0ELb1EEENS1_36VarlenDynamicPersistentTileSchedulerILi128ELi128ELi256ELi128ELb0ELb1ELb1ELb1ELb0ELb1EEEEEEEEEvNT_6ParamsE)
        /*0074*/ 	.word	0x00000020


	//----- nvinfo : EIATTR_REGCOUNT
	.align		4
.L_45:
        /*0078*/ 	.byte	0x04, 0x2f
        /*007a*/ 	.short	(.L_47 - .L_46)
	.align		4
.L_46:
        /*007c*/ 	.word	index@(_ZN7cutlass13device_kernelIN5flash11enable_sm90INS1_16FlashAttnFwdSm90INS1_25CollectiveMainloopFwdSm90ILi2EN4cute5tupleIJNS5_1CILi1EEES8_S8_EEENS6_IJNS7_ILi128EEESA_NS7_ILi192EEEEEELi128ENS_12float_e4m3_tEfNS_4arch4Sm90ELb0ELb1ELb1ELb0ELb1ELb0ELb0ELb1ELb1ELb1ELb0ELb0EEENS1_21CollectiveEpilogueFwdINS6_IJSA_SA_SA_EEES9_NS_10bfloat16_tESF_Li256ELb0ELb1ELb0ELb1EEENS1_30DynamicPersistentTileSchedulerILi256ELi128ELb0ELb1ELb1EEEEEEEEEvNT_6ParamsE)
        /*0080*/ 	.word	0x000000a8


	//----- nvinfo : EIATTR_FRAME_SIZE
	.align		4
.L_47:
        /*0084*/ 	.byte	0x04, 0x11
        /*0086*/ 	.short	(.L_49 - .L_48)
	.align		4
.L_48:
        /*0088*/ 	.word	index@(_ZN7cutlass13device_kernelIN5flash11enable_sm90INS1_16FlashAttnFwdSm90INS1_25CollectiveMainloopFwdSm90ILi2EN4cute5tupleIJNS5_1CILi1EEES8_S8_EEENS6_IJNS7_ILi128EEESA_NS7_ILi192EEEEEELi128ENS_12float_e4m3_tEfNS_4arch4Sm90ELb0ELb1ELb1ELb0ELb1ELb0ELb0ELb1ELb1ELb1ELb0ELb0EEENS1_21CollectiveEpilogueFwdINS6_IJSA_SA_SA_EEES9_NS_10bfloat16_tESF_Li256ELb0ELb1ELb0ELb1EEENS1_30DynamicPersistentTileSchedulerILi256ELi128ELb0ELb1ELb1EEEEEEEEEvNT_6ParamsE)
        /*008c*/ 	.word	0x00000018


	//----- nvinfo : EIATTR_REGCOUNT
	.align		4
.L_49:
        /*0090*/ 	.byte	0x04, 0x2f
        /*0092*/ 	.short	(.L_51 - .L_50)
	.align		4
.L_50:
        /*0094*/ 	.word	index@(_ZN7cutlass13device_kernelIN5flash11enable_sm90INS1_16FlashAttnFwdSm90INS1_25CollectiveMainloopFwdSm90ILi2EN4cute5tupleIJNS5_1CILi1EEES8_S8_EEENS6_IJNS7_ILi128EEENS7_ILi160EEENS7_ILi192EEEEEELi128ENS_12float_e4m3_tEfNS_4arch4Sm90ELb0ELb0ELb1ELb1ELb1ELb1ELb0ELb1ELb1ELb1ELb0ELb0EEENS1_21CollectiveEpilogueFwdINS6_IJSA_SA_SB_EEES9_NS_10bfloat16_tESG_Li256ELb1ELb1ELb0ELb1EEENS1_36VarlenDynamicPersistentTileSchedulerILi128ELi160ELi256ELi128ELb0ELb1ELb1ELb0ELb1ELb1EEEEEEEEEvNT_6ParamsE)
        /*0098*/ 	.word	0x000000a8


	//----- nvinfo : EIATTR_FRAME_SIZE
	.align		4
.L_51:
        /*009c*/ 	.byte	0x04, 0x11
        /*009e*/ 	.short	(.L_53 - .L_52)
	.align		4
.L_52:
        /*00a0*/ 	.word	index@(_ZN7cutlass13device_kernelIN5flash11enable_sm90INS1_16FlashAttnFwdSm90INS1_25CollectiveMainloopFwdSm90ILi2EN4cute5tupleIJNS5_1CILi1EEES8_S8_EEENS6_IJNS7_ILi128EEENS7_ILi160EEENS7_ILi192EEEEEELi128ENS_12float_e4m3_tEfNS_4arch4Sm90ELb0ELb0ELb1ELb1ELb1ELb1ELb0ELb1ELb1ELb1ELb0ELb0EEENS1_21CollectiveEpilogueFwdINS6_IJSA_SA_SB_EEES9_NS_10bfloat16_tESG_Li256ELb1ELb1ELb0ELb1EEENS1_36VarlenDynamicPersistentTileSchedulerILi128ELi160ELi256ELi128ELb0ELb1ELb1ELb0ELb1ELb1EEEEEEEEEvNT_6ParamsE)
        /*00a4*/ 	.word	0x00000050


	//----- nvinfo : EIATTR_REGCOUNT
	.align		4
.L_53:
        /*00a8*/ 	.byte	0x04, 0x2f
        /*00aa*/ 	.short	(.L_55 - .L_54)
	.align		4
.L_54:
        /*00ac*/ 	.word	index@(_ZN7cutlass13device_kernelIN5flash11enable_sm90INS1_16FlashAttnFwdSm90INS1_25CollectiveMainloopFwdSm90ILi2EN4cute5tupleIJNS5_1CILi1EEES8_S8_EEENS6_IJNS7_ILi128EEENS7_ILi160EEENS7_ILi192EEEEEELi128ENS_12float_e4m3_tEfNS_4arch4Sm90ELb0ELb0ELb1ELb1ELb1ELb0ELb0ELb1ELb1ELb1ELb0ELb0EEENS1_21CollectiveEpilogueFwdINS6_IJSA_SA_SB_EEES9_NS_10bfloat16_tESG_Li256ELb1ELb1ELb0ELb1EEENS1_36VarlenDynamicPersistentTileSchedulerILi128ELi160ELi256ELi128ELb0ELb1ELb1ELb0ELb1ELb1EEEEEEEEEvNT_6ParamsE)
        /*00b0*/ 	.word	0x000000a8


	//----- nvinfo : EIATTR_FRAME_SIZE
	.align		4
.L_55:
        /*00b4*/ 	.byte	0x04, 0x11
        /*00b6*/ 	.short	(.L_57 - .L_56)
	.align		4
.L_56:
        /*00b8*/ 	.word	index@(_ZN7cutlass13device_kernelIN5flash11enable_sm90INS1_16FlashAttnFwdSm90INS1_25CollectiveMainloopFwdSm90ILi2EN4cute5tupleIJNS5_1CILi1EEES8_S8_EEENS6_IJNS7_ILi128EEENS7_ILi160EEENS7_ILi192EEEEEELi128ENS_12float_e4m3_tEfNS_4arch4Sm90ELb0ELb0ELb1ELb1ELb1ELb0ELb0ELb1ELb1ELb1ELb0ELb0EEENS1_21CollectiveEpilogueFwdINS6_IJSA_SA_SB_EEES9_NS_10bfloat16_tESG_Li256ELb1ELb1ELb0ELb1EEENS1_36VarlenDynamicPersistentTileSchedulerILi128ELi160ELi256ELi128ELb0ELb1ELb1ELb0ELb1ELb1EEEEEEEEEvNT_6ParamsE)
        /*00bc*/ 	.word	0x00000020


	//----- nvinfo : EIATTR_REGCOUNT
	.align		4
.L_57:
        /*00c0*/ 	.byte	0x04, 0x2f
        /*00c2*/ 	.short	(.L_59 - .L_58)
	.align		4
.L_58:
        /*00c4*/ 	.word	index@(_ZN7cutlass13device_kernelIN5flash11enable_sm90INS1_16FlashAttnFwdSm90INS1_25CollectiveMainloopFwdSm90ILi2EN4cute5tupleIJNS5_1CILi1EEES8_S8_EEENS6_IJNS7_ILi128EEENS7_ILi160EEENS7_ILi192EEEEEELi128ENS_12float_e4m3_tEfNS_4arch4Sm90ELb0ELb0ELb1ELb0ELb1ELb0ELb0ELb1ELb1ELb1ELb0ELb0EEENS1_21CollectiveEpilogueFwdINS6_IJSA_SA_SB_EEES9_NS_10bfloat16_tESG_Li256ELb0ELb1ELb0ELb1EEENS1_29StaticPersistentTileSchedulerILb0EEEEEEEEEvNT_6ParamsE)
        /*00c8*/ 	.word	0x000000a8


	//----- nvinfo : EIATTR_FRAME_SIZE
	.align		4
.L_59:
        /*00cc*/ 	.byte	0x04, 0x11
        /*00ce*/ 	.short	(.L_61 - .L_60)
	.align		4
.L_60:
        /*00d0*/ 	.word	index@(_ZN7cutlass13device_kernelIN5flash11enable_sm90INS1_16FlashAttnFwdSm90INS1_25CollectiveMainloopFwdSm90ILi2EN4cute5tupleIJNS5_1CILi1EEES8_S8_EEENS6_IJNS7_ILi128EEENS7_ILi160EEENS7_ILi192EEEEEELi128ENS_12float_e4m3_tEfNS_4arch4Sm90ELb0ELb0ELb1ELb0ELb1ELb0ELb0ELb1ELb1ELb1ELb0ELb0EEENS1_21CollectiveEpilogueFwdINS6_IJSA_SA_SB_EEES9_NS_10bfloat16_tESG_Li256ELb0ELb1ELb0ELb1EEENS1_29StaticPersistentTileSchedulerILb0EEEEEEEEEvNT_6ParamsE)
        /*00d4*/ 	.word	0x00000028


	//----- nvinfo : EIATTR_MIN_STACK_SIZE
	.align		4
.L_61:
        /*00d8*/ 	.byte	0x04, 0x12
        /*00da*/ 	.short	(.L_63 - .L_62)
	.align		4
.L_62:
        /*00dc*/ 	.word	index@(_ZN7cutlass13device_kernelIN5flash11enable_sm90INS1_16FlashAttnFwdSm90INS1_25CollectiveMainloopFwdSm90ILi2EN4cute5tupleIJNS5_1CILi1EEES8_S8_EEENS6_IJNS7_ILi128EEENS7_ILi160EEENS7_ILi192EEEEEELi128ENS_12float_e4m3_tEfNS_4arch4Sm90ELb0ELb0ELb1ELb0ELb1ELb0ELb0ELb1ELb1ELb1ELb0ELb0EEENS1_21CollectiveEpilogueFwdINS6_IJSA_SA_SB_EEES9_NS_10bfloat16_tESG_Li256ELb0ELb1ELb0ELb1EEENS1_29StaticPersistentTileSchedulerILb0EEEEEEEEEvNT_6ParamsE)
        /*00e0*/ 	.word	0x00000028


	//----- nvinfo : EIATTR_MIN_STACK_SIZE
	.align		4
.L_63:
        /*00e4*/ 	.byte	0x04, 0x12
        /*00e6*/ 	.short	(.L_65 - .L_64)
	.align		4
.L_64:
        /*00e8*/ 	.word	index@(_ZN7cutlass13device_kernelIN5flash11enable_sm90INS1_16FlashAttnFwdSm90INS1_25CollectiveMainloopFwdSm90ILi2EN4cute5tupleIJNS5_1CILi1EEES8_S8_EEENS6_IJNS7_ILi128EEENS7_ILi160EEENS7_ILi192EEEEEELi128ENS_12float_e4m3_tEfNS_4arch4Sm90ELb0ELb0ELb1ELb1ELb1ELb0ELb0ELb1ELb1ELb1ELb0ELb0EEENS1_21CollectiveEpilogueFwdINS6_IJSA_SA_SB_EEES9_NS_10bfloat16_tESG_Li256ELb1ELb1ELb0ELb1EEENS1_36VarlenDynamicPersistentTileSchedulerILi128ELi160ELi256ELi128ELb0ELb1ELb1ELb0ELb1ELb1EEEEEEEEEvNT_6ParamsE)
        /*00ec*/ 	.word	0x00000020


	//----- nvinfo : EIATTR_MIN_STACK_SIZE
	.align		4
.L_65:
        /*00f0*/ 	.byte	0x04, 0x12
        /*00f2*/ 	.short	(.L_67 - .L_66)
	.align		4
.L_66:
        /*00f4*/ 	.word	index@(_ZN7cutlass13device_kernelIN5flash11enable_sm90INS1_16FlashAttnFwdSm90INS1_25CollectiveMainloopFwdSm90ILi2EN4cute5tupleIJNS5_1CILi1EEES8_S8_EEENS6_IJNS7_ILi128EEENS7_ILi160EEENS7_ILi192EEEEEELi128ENS_12float_e4m3_tEfNS_4arch4Sm90ELb0ELb0ELb1ELb1ELb1ELb1ELb0ELb1ELb1ELb1ELb0ELb0EEENS1_21CollectiveEpilogueFwdINS6_IJSA_SA_SB_EEES9_NS_10bfloat16_tESG_Li256ELb1ELb1ELb0ELb1EEENS1_36VarlenDynamicPersistentTileSchedulerILi128ELi160ELi256ELi128ELb0ELb1ELb1ELb0ELb1ELb1EEEEEEEEEvNT_6ParamsE)
        /*00f8*/ 	.word	0x00000050


	//----- nvinfo : EIATTR_MIN_STACK_SIZE
	.align		4
.L_67:
        /*00fc*/ 	.byte	0x04, 0x12
        /*00fe*/ 	.short	(.L_69 - .L_68)
	.align		4
.L_68:
        /*0100*/ 	.word	index@(_ZN7cutlass13device_kernelIN5flash11enable_sm90INS1_16FlashAttnFwdSm90INS1_25CollectiveMainloopFwdSm90ILi2EN4cute5tupleIJNS5_1CILi1EEES8_S8_EEENS6_IJNS7_ILi128EEESA_NS7_ILi192EEEEEELi128ENS_12float_e4m3_tEfNS_4arch4Sm90ELb0ELb1ELb1ELb0ELb1ELb0ELb0ELb1ELb1ELb1ELb0ELb0EEENS1_21CollectiveEpilogueFwdINS6_IJSA_SA_SA_EEES9_NS_10bfloat16_tESF_Li256ELb0ELb1ELb0ELb1EEENS1_30DynamicPersistentTileSchedulerILi256ELi128ELb0ELb1ELb1EEEEEEEEEvNT_6ParamsE)
        /*0104*/ 	.word	0x00000018


	//----- nvinfo : EIATTR_MIN_STACK_SIZE
	.align		4
.L_69:
        /*0108*/ 	.byte	0x04, 0x12
        /*010a*/ 	.short	(.L_71 - .L_70)
	.align		4
.L_70:
        /*010c*/ 	.word	index@(_ZN7cutlass13device_kernelIN5flash11enable_sm90INS1_16FlashAttnFwdSm90INS1_25CollectiveMainloopFwdSm90ILi2EN4cute5tupleIJNS5_1CILi1EEES8_S8_EEENS6_IJNS7_ILi128EEESA_NS7_ILi192EEEEEELi128ENS_12float_e4m3_tEfNS_4arch4Sm90ELb0ELb1ELb1ELb1ELb1ELb0ELb0ELb1ELb1ELb1ELb0ELb0EEENS1_21CollectiveEpilogueFwdINS6_IJSA_SA_SA_EEES9_NS_10bfloat16_tESF_Li256ELb1ELb1ELb0ELb1EEENS1_36VarlenDynamicPersistentTileSchedulerILi128ELi128ELi256ELi128ELb0ELb1ELb1ELb1ELb0ELb1EEEEEEEEEvNT_6ParamsE)
        /*0110*/ 	.word	0x00000020


	//----- nvinfo : EIATTR_MIN_STACK_SIZE
	.align		4
.L_71:
        /*0114*/ 	.byte	0x04, 0x12
        /*0116*/ 	.short	(.L_73 - .L_72)
	.align		4
.L_72:
        /*0118*/ 	.word	index@(_ZN7cutlass13device_kernelIN5flash11enable_sm90INS1_16FlashAttnFwdSm90INS1_25CollectiveMainloopFwdSm90ILi2EN4cute5tupleIJNS5_1CILi1EEES8_S8_EEENS6_IJNS7_ILi128EEESA_NS7_ILi192EEEEEELi128ENS_12float_e4m3_tEfNS_4arch4Sm90ELb0ELb1ELb1ELb1ELb1ELb1ELb0ELb1ELb1ELb1ELb0ELb0EEENS1_21CollectiveEpilogueFwdINS6_IJSA_SA_SA_EEES9_NS_10bfloat16_tESF_Li256ELb1ELb1ELb0ELb1EEENS1_36VarlenDynamicPersistentTileSchedulerILi128ELi128ELi256ELi128ELb0ELb1ELb1ELb1ELb0ELb1EEEEEEEEEvNT_6ParamsE)
        /*011c*/ 	.word	0x00000038


	//----- nvinfo : EIATTR_MIN_STACK_SIZE
	.align		4
.L_73:
        /*0120*/ 	.byte	0x04, 0x12
        /*0122*/ 	.short	(.L_75 - .L_74)
	.align		4
.L_74:
        /*0124*/ 	.word	index@(_ZN7cutlass13device_kernelIN5flash11enable_sm90INS1_16FlashAttnFwdSm90INS1_25CollectiveMainloopFwdSm90ILi2EN4cute5tupleIJNS5_1CILi1EEES8_S8_EEENS6_IJNS7_ILi128EEENS7_ILi160EEENS7_ILi192EEEEEELi128ENS_12float_e4m3_tEfNS_4arch4Sm90ELb1ELb0ELb1ELb0ELb1ELb0ELb0ELb1ELb1ELb1ELb0ELb0EEENS1_21CollectiveEpilogueFwdINS6_IJSA_SA_SB_EEES9_NS_10bfloat16_tESG_Li256ELb0ELb1ELb0ELb1EEENS1_30DynamicPersistentTileSchedulerILi256ELi128ELb0ELb1ELb1EEEEEEEEEvNT_6ParamsE)
        /*0128*/ 	.word	0x00000020


	//----- nvinfo : EIATTR_MIN_STACK_SIZE
	.align		4
.L_75:
        /*012c*/ 	.byte	0x04, 0x12
        /*012e*/ 	.short	(.L_77 - .L_76)
	.align		4
.L_76:
        /*0130*/ 	.word	index@(_ZN7cutlass13device_kernelIN5flash11enable_sm90INS1_16FlashAttnFwdSm90INS1_25CollectiveMainloopFwdSm90ILi2EN4cute5tupleIJNS5_1CILi1EEES8_S8_EEENS6_IJNS7_ILi128EEENS7_ILi160EEENS7_ILi192EEEEEELi128ENS_12float_e4m3_tEfNS_4arch4Sm90ELb1ELb0ELb1ELb1ELb1ELb0ELb0ELb1ELb1ELb1ELb0ELb0EEENS1_21CollectiveEpilogueFwdINS6_IJSA_SA_SB_EEES9_NS_10bfloat16_tESG_Li256ELb1ELb1ELb0ELb1EEENS1_36VarlenDynamicPersistentTileSchedulerILi128ELi160ELi256ELi128ELb0ELb1ELb1ELb1ELb1ELb1EEEEEEEEEvNT_6ParamsE)
        /*0134*/ 	.word	0x00000020


	//----- nvinfo : EIATTR_MIN_STACK_SIZE
	.align		4
.L_77:
        /*0138*/ 	.byte	0x04, 0x12
        /*013a*/ 	.short	(.L_79 - .L_78)
	.align		4
.L_78:
        /*013c*/ 	.word	index@(_ZN7cutlass13device_kernelIN5flash11enable_sm90INS1_16FlashAttnFwdSm90INS1_25CollectiveMainloopFwdSm90ILi2EN4cute5tupleIJNS5_1CILi1EEES8_S8_EEENS6_IJNS7_ILi128EEENS7_ILi160EEENS7_ILi192EEEEEELi128ENS_12float_e4m3_tEfNS_4arch4Sm90ELb1ELb0ELb1ELb1ELb1ELb1ELb0ELb1ELb1ELb1ELb0ELb0EEENS1_21CollectiveEpilogueFwdINS6_IJSA_SA_SB_EEES9_NS_10bfloat16_tESG_Li256ELb1ELb1ELb0ELb1EEENS1_36VarlenDynamicPersistentTileSchedulerILi128ELi160ELi256ELi128ELb0ELb1ELb1ELb1ELb1ELb1EEEEEEEEEvNT_6ParamsE)
        /*0140*/ 	.word	0x00000040
.L_79:


//--------------------- .nv.compat                --------------------------
	.section	.nv.compat,"",@"SHT_CUDA_COMPAT_INFO"
	.align	4
        /*0000*/ 	.byte	0x02, 0x09, 0x01, 0x00, 0x02, 0x02, 0x04, 0x00, 0x02, 0x05, 0x05, 0x00, 0x03, 0x07, 0x01, 0x01
        /*0010*/ 	.byte	0x02, 0x03, 0x01, 0x00, 0x02, 0x06, 0x01, 0x00, 0x04, 0x0b, 0x08, 0x00, 0x00, 0x00, 0x00, 0x00
        /*0020*/ 	.byte	0x00, 0x00, 0x00, 0x00


//--------------------- .nv.info._ZN7cutlass13device_kernelIN5flash11enable_sm90INS1_16FlashAttnFwdSm90INS1_25CollectiveMainloopFwdSm90ILi2EN4cute5tupleIJNS5_1CILi1EEES8_S8_EEENS6_IJNS7_ILi128EEENS7_ILi160EEENS7_ILi192EEEEEELi128ENS_12float_e4m3_tEfNS_4arch4Sm90ELb0ELb0ELb1ELb0ELb1ELb0ELb0ELb1ELb1ELb1ELb0ELb0EEENS1_21CollectiveEpilogueFwdINS6_IJSA_SA_SB_EEES9_NS_10bfloat16_tESG_Li256ELb0ELb1ELb0ELb1EEENS1_29StaticPersistentTileSchedulerILb0EEEEEEEEEvNT_6ParamsE --------------------------
	.section	.nv.info._ZN7cutlass13device_kernelIN5flash11enable_sm90INS1_16FlashAttnFwdSm90INS1_25CollectiveMainloopFwdSm90ILi2EN4cute5tupleIJNS5_1CILi1EEES8_S8_EEENS6_IJNS7_ILi128EEENS7_ILi160EEENS7_ILi192EEEEEELi128ENS_12float_e4m3_tEfNS_4arch4Sm90ELb0ELb0ELb1ELb0ELb1ELb0ELb0ELb1ELb1ELb1ELb0ELb0EEENS1_21CollectiveEpilogueFwdINS6_IJSA_SA_SB_EEES9_NS_10bfloat16_tESG_Li256ELb0ELb1ELb0ELb1EEENS1_29StaticPersistentTileSchedulerILb0EEEEEEEEEvNT_6ParamsE,"",@"SHT_CUDA_INFO"
	.sectionflags	@""
	.align	4


	//----- nvinfo : EIATTR_CUDA_API_VERSION
	.align		4
        /*0000*/ 	.byte	0x04, 0x37
        /*0002*/ 	.short	(.L_81 - .L_80)
.L_80:
        /*0004*/ 	.word	0x00000082


	//----- nvinfo : EIATTR_KPARAM_INFO
	.align		4
.L_81:
        /*0008*/ 	.byte	0x04, 0x17
        /*000a*/ 	.short	(.L_83 - .L_82)
.L_82:
        /*000c*/ 	.word	0x00000000
        /*0010*/ 	.short	0x0000
        /*0012*/ 	.short	0x0070
        /*0014*/ 	.byte	0x00, 0xf0, 0x01, 0x28


	//----- nvinfo : EIATTR_SPARSE_MMA_MASK
	.align		4
.L_83:
        /*0018*/ 	.byte	0x03, 0x50
        /*001a*/ 	.short	0x0000


	//----- nvinfo : EIATTR_MAXREG_COUNT
	.align		4
        /*001c*/ 	.byte	0x03, 0x1b
        /*001e*/ 	.short	0x00a8


	//----- nvinfo : EIATTR_NUM_BARRIERS
	.align		4
        /*0020*/ 	.byte	0x02, 0x4c
        /*0022*/ 	.byte	0x10
	.zero		1


	//----- nvinfo : EIATTR_EXTERNS
	.align		4
        /*0024*/ 	.byte	0x04, 0x0f
        /*0026*/ 	.short	(.L_85 - .L_84)


	//   ....[0]....
	.align		4
.L_84:
        /*0028*/ 	.word	index@(__assertfail)


	//----- nvinfo : EIATTR_ANNOTATIONS
	.align		4
.L_85:
        /*002c*/ 	.byte	0x04, 0x55
        /*002e*/ 	.short	(.L_87 - .L_86)


	//   ....[0]....
.L_86:
        /*0030*/ 	.word	0x00000001
        /*0034*/ 	.byte	0xb0, 0xb0, 0x00, 0x00, 0x01, 0x00, 0x00, 0x00, 0xf0, 0xb0, 0x00, 0x00, 0x01, 0x00, 0x00, 0x00
        /* <DEDUP_REMOVED lines=10> */
        /*00e4*/ 	.byte	0x20, 0xf0, 0x00, 0x00, 0x01, 0x00, 0x00, 0x00, 0x30, 0xf0, 0x00, 0x00


	//----- nvinfo : EIATTR_MERCURY_ISA_VERSION
	.align		4
.L_87:
        /*00f0*/ 	.byte	0x03, 0x5f
        /*00f2*/ 	.short	0x0101


	//----- nvinfo : EIATTR_INT_WARP_WIDE_INSTR_OFFSETS
	.align		4
        /*00f4*/ 	.byte	0x04, 0x31
        /*00f6*/ 	.short	(.L_89 - .L_88)


	//   ....[0]....
.L_88:
        /*00f8*/ 	.word	0x000000c0


	//   ....[1]....
        /*00fc*/ 	.word	0x000000d0


	//   ....[2]....
        /*0100*/ 	.word	0x00000170


	//----- nvinfo : EIATTR_COOP_GROUP_MASK_REGIDS
	.align		4
.L_89:
        /*0104*/ 	.byte	0x04, 0x29
        /*0106*/ 	.short	(.L_91 - .L_90)


	//   ....[0]....
.L_90:
        /*0108*/ 	.word	0xffffffff


	//   ....[1]....
        /*010c*/ 	.word	0xffffffff


	//   ....[2]....
        /*0110*/ 	.word	0xffffffff


	//   ....[3]....
        /*0114*/ 	.word	0xffffffff


	//   ....[4]....
        /*0118*/ 	.word	0xffffffff


	//   ....[5]....
        /*011c*/ 	.word	0xffffffff


	//   ....[6]....
        /*0120*/ 	.word	0xffffffff


	//   ....[7]....
        /*0124*/ 	.word	0xffffffff


	//   ....[8]....
        /*0128*/ 	.word	0xffffffff


	//   ....[9]....
        /*012c*/ 	.word	0xffffffff


	//   ....[10]....
        /*0130*/ 	.word	0xffffffff


	//   ....[11]....
        /*0134*/ 	.word	0xffffffff


	//   ....[12]....
        /*0138*/ 	.word	0xffffffff


	//   ....[13]....
        /*013c*/ 	.word	0xffffffff


	//   ....[14]....
        /*0140*/ 	.word	0xffffffff


	//   ....[15]....
        /*0144*/ 	.word	0xffffffff


	//   ....[16]....
        /*0148*/ 	.word	0xffffffff


	//   ....[17]....
        /*014c*/ 	.word	0xffffffff


	//   ....[18]....
        /*0150*/ 	.word	0xffffffff


	//   ....[19]....
        /*0154*/ 	.word	0xffffffff


	//   ....[20]....
        /*0158*/ 	.word	0xffffffff


	//   ....[21]....
        /*015c*/ 	.word	0xffffffff


	//   ....[22]....
        /*0160*/ 	.word	0xffffffff


	//   ....[23]....
        /*0164*/ 	.word	0xffffffff


	//   ....[24]....
        /*0168*/ 	.word	0xffffffff


	//   ....[25]....
        /*016c*/ 	.word	0xffffffff


	//   ....[26]....
        /*0170*/ 	.word	0xffffffff


	//   ....[27]....
        /*0174*/ 	.word	0xffffffff


	//   ....[28]....
        /*0178*/ 	.word	0xffffffff


	//   ....[29]....
        /*017c*/ 	.word	0xffffffff


	//   ....[30]....
        /*0180*/ 	.word	0xffffffff


	//   ....[31]....
        /*0184*/ 	.word	0xffffffff


	//   ....[32]....
        /*0188*/ 	.word	0xffffffff


	//   ....[33]....
        /*018c*/ 	.word	0xffffffff


	//   ....[34]....
        /*0190*/ 	.word	0xffffffff


	//   ....[35]....
        /*0194*/ 	.word	0xffffffff


	//   ....[36]....
        /*0198*/ 	.word	0xffffffff


	//   ....[37]....
        /*019c*/ 	.word	0xffffffff


	//   ....[38]....
        /*01a0*/ 	.word	0xffffffff


	//   ....[39]....
        /*01a4*/ 	.word	0xffffffff


	//   ....[40]....
        /*01a8*/ 	.word	0xffffffff


	//   ....[41]....
        /*01ac*/ 	.word	0xffffffff


	//   ....[42]....
        /*01b0*/ 	.word	0xffffffff


	//   ....[43]....
        /*01b4*/ 	.word	0xffffffff


	//   ....[44]....
        /*01b8*/ 	.word	0xffffffff


	//   ....[45]....
        /*01bc*/ 	.word	0xffffffff


	//   ....[46]....
        /*01c0*/ 	.word	0xffffffff


	//   ....[47]....
        /*01c4*/ 	.word	0xffffffff


	//   ....[48]....
        /*01c8*/ 	.word	0xffffffff


	//   ....[49]....
        /*01cc*/ 	.word	0xffffffff


	//   ....[50]....
        /*01d0*/ 	.word	0xffffffff


	//   ....[51]....
        /*01d4*/ 	.word	0xffffffff


	//   ....[52]....
        /*01d8*/ 	.word	0xffffffff


	//   ....[53]....
        /*01dc*/ 	.word	0xffffffff


	//   ....[54]....
        /*01e0*/ 	.word	0xffffffff


	//   ....[55]....
        /*01e4*/ 	.word	0xffffffff


	//   ....[56]....
        /*01e8*/ 	.word	0xffffffff


	//   ....[57]....
        /*01ec*/ 	.word	0xffffffff


	//   ....[58]....
        /*01f0*/ 	.word	0xffffffff


	//   ....[59]....
        /*01f4*/ 	.word	0xffffffff


	//   ....[60]....
        /*01f8*/ 	.word	0xffffffff


	//   ....[61]....
        /*01fc*/ 	.word	0xffffffff


	//   ....[62]....
        /*0200*/ 	.word	0xffffffff


	//   ....[63]....
        /*0204*/ 	.word	0xffffffff


	//   ....[64]....
        /*0208*/ 	.word	0xffffffff


	//   ....[65]....
        /*020c*/ 	.word	0xffffffff


	//   ....[66]....
        /*0210*/ 	.word	0xffffffff


	//   ....[67]....
        /*0214*/ 	.word	0xffffffff


	//   ....[68]....
        /*0218*/ 	.word	0xffffffff


	//   ....[69]....
        /*021c*/ 	.word	0xffffffff


	//   ....[70]....
        /*0220*/ 	.word	0xffffffff


	//   ....[71]....
        /*0224*/ 	.word	0xffffffff


	//   ....[72]....
        /*0228*/ 	.word	0xffffffff


	//   ....[73]....
        /*022c*/ 	.word	0xffffffff


	//   ....[74]....
        /*0230*/ 	.word	0xffffffff


	//   ....[75]....
        /*0234*/ 	.word	0xffffffff


	//   ....[76]....
        /*0238*/ 	.word	0xffffffff


	//   ....[77]....
        /*023c*/ 	.word	0xffffffff


	//   ....[78]....
        /*0240*/ 	.word	0xffffffff


	//   ....[79]....
        /*0244*/ 	.word	0xffffffff


	//   ....[80]....
        /*0248*/ 	.word	0xffffffff


	//   ....[81]....
        /*024c*/ 	.word	0xffffffff


	//   ....[82]....
        /*0250*/ 	.word	0xffffffff


	//   ....[83]....
        /*0254*/ 	.word	0xffffffff


	//   ....[84]....
        /*0258*/ 	.word	0xffffffff


	//   ....[85]....
        /*025c*/ 	.word	0xffffffff


	//   ....[86]....
        /*0260*/ 	.word	0xffffffff


	//   ....[87]....
        /*0264*/ 	.word	0xffffffff


	//   ....[88]....
        /*0268*/ 	.word	0xffffffff


	//   ....[89]....
        /*026c*/ 	.word	0xffffffff


	//   ....[90]....
        /*0270*/ 	.word	0xffffffff


	//   ....[91]....
        /*0274*/ 	.word	0xffffffff


	//   ....[92]....
        /*0278*/ 	.word	0xffffffff


	//   ....[93]....
        /*027c*/ 	.word	0xffffffff


	//   ....[94]....
        /*0280*/ 	.word	0xffffffff


	//   ....[95]....
        /*0284*/ 	.word	0xffffffff


	//   ....[96]....
        /*0288*/ 	.word	0xffffffff


	//   ....[97]....
        /*028c*/ 	.word	0xffffffff


	//   ....[98]....
        /*0290*/ 	.word	0xffffffff


	//   ....[99]....
        /*0294*/ 	.word	0xffffffff


	//   ....[100]....
        /*0298*/ 	.word	0xffffffff


	//   ....[101]....
        /*029c*/ 	.word	0xffffffff


	//   ....[102]....
        /*02a0*/ 	.word	0xffffffff


	//   ....[103]....
        /*02a4*/ 	.word	0xffffffff


	//   ....[104]....
        /*02a8*/ 	.word	0xffffffff


	//   ....[105]....
        /*02ac*/ 	.word	0xffffffff


	//   ....[106]....
        /*02b0*/ 	.word	0xffffffff


	//   ....[107]....
        /*02b4*/ 	.word	0xffffffff


	//   ....[108]....
        /*02b8*/ 	.word	0xffffffff


	//   ....[109]....
        /*02bc*/ 	.word	0xffffffff


	//   ....[110]....
        /*02c0*/ 	.word	0xffffffff


	//   ....[111]....
        /*02c4*/ 	.word	0xffffffff


	//   ....[112]....
        /*02c8*/ 	.word	0x0500000f


	//   ....[113]....
        /*02cc*/ 	.word	0x0500000f


	//   ....[114]....
        /*02d0*/ 	.word	0x0500000f


	//   ....[115]....
        /*02d4*/ 	.word	0x0500000f


	//   ....[116]....
        /*02d8*/ 	.word	0x0500000f


	//   ....[117]....
        /*02dc*/ 	.word	0x0500000f


	//   ....[118]....
        /*02e0*/ 	.word	0x0500000f


	//   ....[119]....
        /*02e4*/ 	.word	0x0500000f


	//   ....[120]....
        /*02e8*/ 	.word	0x0500000f


	//   ....[121]....
        /*02ec*/ 	.word	0x0500000f


	//   ....[122]....
        /*02f0*/ 	.word	0x0500000f


	//   ....[123]....
        /*02f4*/ 	.word	0x0500000f


	//   ....[124]....
        /*02f8*/ 	.word	0x0500000f


	//   ....[125]....
        /*02fc*/ 	.word	0x0500000f


	//   ....[126]....
        /*0300*/ 	.word	0x0500000f


	//   ....[127]....
        /*0304*/ 	.word	0x0500000f


	//   ....[128]....
        /*0308*/ 	.word	0x0500000f


	//   ....[129]....
        /*030c*/ 	.word	0x0500000f


	//   ....[130]....
        /*0310*/ 	.word	0x0500000f


	//   ....[131]....
        /*0314*/ 	.word	0x0500000f


	//   ....[132]....
        /*0318*/ 	.word	0x0500000f


	//   ....[133]....
        /*031c*/ 	.word	0x0500000f


	//   ....[134]....
        /*0320*/ 	.word	0x0500000f


	//   ....[135]....
        /*0324*/ 	.word	0x0500000f


	//   ....[136]....
        /*0328*/ 	.word	0x0500000f


	//   ....[137]....
        /*032c*/ 	.word	0x0500000f


	//   ....[138]....
        /*0330*/ 	.word	0x0500000f


	//   ....[139]....
        /*0334*/ 	.word	0x0500000f


	//   ....[140]....
        /*0338*/ 	.word	0x0500000f


	//   ....[141]....
        /*033c*/ 	.word	0x0500000f


	//   ....[142]....
        /*0340*/ 	.word	0x0500000f


	//   ....[143]....
        /*0344*/ 	.word	0x0500000f


	//   ....[144]....
        /*0348*/ 	.word	0x0500000f


	//   ....[145]....
        /*034c*/ 	.word	0x0500000f


	//   ....[146]....
        /*0350*/ 	.word	0x0500000f


	//   ....[147]....
        /*0354*/ 	.word	0x0500000f


	//   ....[148]....
        /*0358*/ 	.word	0x0500000f


	//   ....[149]....
        /*035c*/ 	.word	0x0500000f


	//   ....[150]....
        /*0360*/ 	.word	0x0500000f


	//   ....[151]....
        /*0364*/ 	.word	0x0500000f


	//   ....[152]....
        /*0368*/ 	.word	0x0500000f


	//   ....[153]....
        /*036c*/ 	.word	0x0500000f


	//   ....[154]....
        /*0370*/ 	.word	0x0500000f


	//   ....[155]....
        /*0374*/ 	.word	0x0500000f


	//   ....[156]....
        /*0378*/ 	.word	0x0500000f


	//   ....[157]....
        /*037c*/ 	.word	0x0500000f


	//   ....[158]....
        /*0380*/ 	.word	0x0500000f


	//   ....[159]....
        /*0384*/ 	.word	0x0500000f


	//   ....[160]....
        /*0388*/ 	.word	0x0500000f


	//----- nvinfo : EIATTR_COOP_GROUP_INSTR_OFFSETS
	.align		4
.L_91:
        /*038c*/ 	.byte	0x04, 0x28
        /*038e*/ 	.short	(.L_93 - .L_92)


	//   ....[0]....
.L_92:
        /*0390*/ 	.word	0x00000080


	//   ....[1]....
        /*0394*/ 	.word	0x00000090


	//   ....[2]....
        /*0398*/ 	.word	0x000002d0


	//   ....[3]....
        /*039c*/ 	.word	0x00000430


	//   ....[4]....
        /*03a0*/ 	.word	0x00000550


	//   ....[5]....
        /*03a4*/ 	.word	0x000006b0


	//   ....[6]....
        /*03a8*/ 	.word	0x00000ce0


	//   ....[7]....
        /*03ac*/ 	.word	0x00003610


	//   ....[8]....
        /*03b0*/ 	.word	0x00003680


	//   ....[9]....
        /*03b4*/ 	.word	0x00003c80


	//   ....[10]....
        /*03b8*/ 	.word	0x00003ce0


	//   ....[11]....
        /*03bc*/ 	.word	0x00007040


	//   ....[12]....
        /*03c0*/ 	.word	0x00007070


	//   ....[13]....
        /*03c4*/ 	.word	0x000070a0


	//   ....[14]....
        /*03c8*/ 	.word	0x000070b0


	//   ....[15]....
        /*03cc*/ 	.word	0x00008b90


	//   ....[16]....
        /*03d0*/ 	.word	0x00008ba0


	//   ....[17]....
        /*03d4*/ 	.word	0x00008c20


	//   ....[18]....
        /*03d8*/ 	.word	0x00008c30


	//   ....[19]....
        /*03dc*/ 	.word	0x00009db0


	//   ....[20]....
        /*03e0*/ 	.word	0x00009df0


	//   ....[21]....
        /*03e4*/ 	.word	0x00009e30


	//   ....[22]....
        /*03e8*/ 	.word	0x00009e70


	//   ....[23]....
        /*03ec*/ 	.word	0x00009eb0


	//   ....[24]....
        /*03f0*/ 	.word	0x00009ee0


	//   ....[25]....
        /*03f4*/ 	.word	0x00009f10


	//   ....[26]....
        /*03f8*/ 	.word	0x00009f40


	//   ....[27]....
        /*03fc*/ 	.word	0x00009f70


	//   ....[28]....
        /*0400*/ 	.word	0x00009fa0


	//   ....[29]....
        /*0404*/ 	.word	0x0000a040


	//   ....[30]....
        /*0408*/ 	.word	0x0000a070


	//   ....[31]....
        /*040c*/ 	.word	0x0000a090


	//   ....[32]....
        /*0410*/ 	.word	0x0000a0a0


	//   ....[33]....
        /*0414*/ 	.word	0x0000a0b0


	//   ....[34]....
        /*0418*/ 	.word	0x0000a0c0


	//   ....[35]....
        /*041c*/ 	.word	0x0000a0d0


	//   ....[36]....
        /*0420*/ 	.word	0x0000a100


	//   ....[37]....
        /*0424*/ 	.word	0x0000a130


	//   ....[38]....
        /*0428*/ 	.word	0x0000a140


	//   ....[39]....
        /*042c*/ 	.word	0x0000a150


	//   ....[40]....
        /*0430*/ 	.word	0x0000a160


	//   ....[41]....
        /*0434*/ 	.word	0x0000a170


	//   ....[42]....
        /*0438*/ 	.word	0x0000a190


	//   ....[43]....
        /*043c*/ 	.word	0x0000a1a0


	//   ....[44]....
        /*0440*/ 	.word	0x0000a1b0


	//   ....[45]....
        /*0444*/ 	.word	0x0000a1c0


	//   ....[46]....
        /*0448*/ 	.word	0x0000a1d0


	//   ....[47]....
        /*044c*/ 	.word	0x0000a1e0


	//   ....[48]....
        /*0450*/ 	.word	0x0000a1f0


	//   ....[49]....
        /*0454*/ 	.word	0x0000a200


	//   ....[50]....
        /*0458*/ 	.word	0x0000a210


	//   ....[51]....
        /*045c*/ 	.word	0x0000a360


	//   ....[52]....
        /*0460*/ 	.word	0x0000a390


	//   ....[53]....
        /*0464*/ 	.word	0x0000a470


	//   ....[54]....
        /*0468*/ 	.word	0x0000a4a0


	//   ....[55]....
        /*046c*/ 	.word	0x0000a8a0


	//   ....[56]....
        /*0470*/ 	.word	0x0000a8e0


	//   ....[57]....
        /*0474*/ 	.word	0x0000a9b0


	//   ....[58]....
        /*0478*/ 	.word	0x0000a9d0


	//   ....[59]....
        /*047c*/ 	.word	0x0000aa80


	//   ....[60]....
        /*0480*/ 	.word	0x0000aaa0


	//   ....[61]....
        /*0484*/ 	.word	0x0000ab60


	//   ....[62]....
        /*0488*/ 	.word	0x0000aba0


	//   ....[63]....
        /*048c*/ 	.word	0x0000c490


	//   ....[64]....
        /*0490*/ 	.word	0x0000c4c0


	//   ....[65]....
        /*0494*/ 	.word	0x0000c4e0


	//   ....[66]....
        /*0498*/ 	.word	0x0000c5d0


	//   ....[67]....
        /*049c*/ 	.word	0x0000c5e0


	//   ....[68]....
        /*04a0*/ 	.word	0x0000c630


	//   ....[69]....
        /*04a4*/ 	.word	0x0000c640


	//   ....[70]....
        /*04a8*/ 	.word	0x0000c650


	//   ....[71]....
        /*04ac*/ 	.word	0x0000c6a0


	//   ....[72]....
        /*04b0*/ 	.word	0x0000c6f0


	//   ....[73]....
        /*04b4*/ 	.word	0x0000cae0


	//   ....[74]....
        /*04b8*/ 	.word	0x0000cb10


	//   ....[75]....
        /*04bc*/ 	.word	0x0000cb40


	//   ....[76]....
        /*04c0*/ 	.word	0x0000cb70


	//   ....[77]....
        /*04c4*/ 	.word	0x0000cbb0


	//   ....[78]....
        /*04c8*/ 	.word	0x0000cc30


	//   ....[79]....
        /*04cc*/ 	.word	0x0000cc70


	//   ....[80]....
        /*04d0*/ 	.word	0x0000ccb0


	//   ....[81]....
        /*04d4*/ 	.word	0x0000ccd0


	//   ....[82]....
        /*04d8*/ 	.word	0x0000cd50


	//   ....[83]....
        /*04dc*/ 	.word	0x0000d4d0


	//   ....[84]....
        /*04e0*/ 	.word	0x0000d4f0


	//   ....[85]....
        /*04e4*/ 	.word	0x0000d520


	//   ....[86]....
        /*04e8*/ 	.word	0x0000d560


	//   ....[87]....
        /*04ec*/ 	.word	0x0000d5e0


	//   ....[88]....
        /*04f0*/ 	.word	0x0000d610


	//   ....[89]....
        /*04f4*/ 	.word	0x0000d690


	//   ....[90]....
        /*04f8*/ 	.word	0x0000d6b0


	//   ....[91]....
        /*04fc*/ 	.word	0x0000df20


	//   ....[92]....
        /*0500*/ 	.word	0x0000df40


	//   ....[93]....
        /*0504*/ 	.word	0x0000df60


	//   ....[94]....
        /*0508*/ 	.word	0x0000dfb0


	//   ....[95]....
        /*050c*/ 	.word	0x0000dfc0


	//   ....[96]....
        /*0510*/ 	.word	0x0000e010


	//   ....[97]....
        /*0514*/ 	.word	0x0000e020


	//   ....[98]....
        /*0518*/ 	.word	0x0000e030


	//   ....[99]....
        /*051c*/ 	.word	0x0000e080


	//   ....[100]....
        /*0520*/ 	.word	0x0000e0d0


	//   ....[101]....
        /*0524*/ 	.word	0x0000e4c0


	//   ....[102]....
        /*0528*/ 	.word	0x0000e4e0


	//   ....[103]....
        /*052c*/ 	.word	0x0000e4f0


	//   ....[104]....
        /*0530*/ 	.word	0x0000e500


	//   ....[105]....
        /*0534*/ 	.word	0x0000e520


	//   ....[106]....
        /*0538*/ 	.word	0x0000e570


	//   ....[107]....
        /*053c*/ 	.word	0x0000e590


	//   ....[108]....
        /*0540*/ 	.word	0x0000e5a0


	//   ....[109]....
        /*0544*/ 	.word	0x0000e630


	//   ....[110]....
        /*0548*/ 	.word	0x0000e650


	//   ....[111]....
        /*054c*/ 	.word	0x0000f6d0


	//   ....[112]....
        /*0550*/ 	.word	0x0000fc00


	//   ....[113]....
        /*0554*/ 	.word	0x0000fce0


	//   ....[114]....
        /*0558*/ 	.word	0x0000fda0


	//   ....[115]....
        /*055c*/ 	.word	0x0000fe30


	//   ....[116]....
        /*0560*/ 	.word	0x0000ff10


	//   ....[117]....
        /*0564*/ 	.word	0x0000ff70


	//   ....[118]....
        /*0568*/ 	.word	0x00010050


	//   ....[119]....
        /*056c*/ 	.word	0x000100b0


	//   ....[120]....
        /*0570*/ 	.word	0x00010170


	//   ....[121]....
        /*0574*/ 	.word	0x000101d0


	//   ....[122]....
        /*0578*/ 	.word	0x00010290


	//   ....[123]....
        /*057c*/ 	.word	0x00010380


	//   ....[124]....
        /*0580*/ 	.word	0x00010450


	//   ....[125]....
        /*0584*/ 	.word	0x000104c0


	//   ....[126]....
        /*0588*/ 	.word	0x000105a0


	//   ....[127]....
        /*058c*/ 	.word	0x00010660


	//   ....[128]....
        /*0590*/ 	.word	0x00010750


	//   ....[129]....
        /*0594*/ 	.word	0x00010840


	//   ....[130]....
        /*0598*/ 	.word	0x00010900


	//   ....[131]....
        /*059c*/ 	.word	0x00010960


	//   ....[132]....
        /*05a0*/ 	.word	0x00010a40


	//   ....[133]....
        /*05a4*/ 	.word	0x00010ad0


	//   ....[134]....
        /*05a8*/ 	.word	0x00010b40


	//   ....[135]....
        /*05ac*/ 	.word	0x00010bc0


	//   ....[136]....
        /*05b0*/ 	.word	0x00010c80


	//   ....[137]....
        /*05b4*/ 	.word	0x00010cf0


	//   ....[138]....
        /*05b8*/ 	.word	0x00010de0


	//   ....[139]....
        /*05bc*/ 	.word	0x00010e50


	//   ....[140]....
        /*05c0*/ 	.word	0x00010f20


	//   ....[141]....
        /*05c4*/ 	.word	0x00011060


	//   ....[142]....
        /*05c8*/ 	.word	0x00011110


	//   ....[143]....
        /*05cc*/ 	.word	0x00011170


	//   ....[144]....
        /*05d0*/ 	.word	0x00011230


	//   ....[145]....
        /*05d4*/ 	.word	0x00011290


	//   ....[146]....
        /*05d8*/ 	.word	0x00011350


	//   ....[147]....
        /*05dc*/ 	.word	0x000113b0


	//   ....[148]....
        /*05e0*/ 	.word	0x00011470


	//   ....[149]....
        /*05e4*/ 	.word	0x000114d0


	//   ....[150]....
        /*05e8*/ 	.word	0x00011590


	//   ....[151]....
        /*05ec*/ 	.word	0x00011680


	//   ....[152]....
        /*05f0*/ 	.word	0x00011720


	//   ....[153]....
        /*05f4*/ 	.word	0x00011780


	//   ....[154]....
        /*05f8*/ 	.word	0x00011840


	//   ....[155]....
        /*05fc*/ 	.word	0x000118a0


	//   ....[156]....
        /*0600*/ 	.word	0x00011960


	//   ....[157]....
        /*0604*/ 	.word	0x000119c0


	//   ....[158]....
        /*0608*/ 	.word	0x00011a80


	//   ....[159]....
        /*060c*/ 	.word	0x00011ae0


	//   ....[160]....
        /*0610*/ 	.word	0x00011bb0


	//----- nvinfo : EIATTR_REG_RECONFIG
	.align		4
.L_93:
        /*0614*/ 	.byte	0x01, 0x54
	.zero		2


	//----- nvinfo : EIATTR_SYSCALL_OFFSETS
	.align		4
        /*0618*/ 	.byte	0x04, 0x46
        /*061a*/ 	.short	(.L_95 - .L_94)


	//   ....[0]....
.L_94:
        /*061c*/ 	.word	0x00001040


	//   ....[1]....
        /*0620*/ 	.word	0x0000b960


	//   ....[2]....
        /*0624*/ 	.word	0x0000bac0


	//   ....[3]....
        /*0628*/ 	.word	0x0000bc00


	//   ....[4]....
        /*062c*/ 	.word	0x0000bd20


	//   ....[5]....
        /*0630*/ 	.word	0x0000d130


	//----- nvinfo : EIATTR_MBARRIER_INSTR_OFFSETS
	.align		4
.L_95:
        /*0634*/ 	.byte	0x04, 0x39
        /*0636*/ 	.short	(.L_97 - .L_96)


	//   ....[0]....
.L_96:
        /*0638*/ 	.word	0x00000180
        /*063c*/ 	.word	0x000000ff
        /*0640*/ 	.word	0x00029800
        /*0644*/ 	.short	0x0100
        /*0646*/ 	.byte	0x08
	.zero		1


	//   ....[1]....
        /*0648*/ 	.word	0x00000190
        /*064c*/ 	.word	0x000000ff
        /*0650*/ 	.word	0x00029820
        /*0654*/ 	.short	0x0100
        /*0656*/ 	.byte	0x08
	.zero		1


	//   ....[2]....
        /*0658*/ 	.word	0x00000280
        /*065c*/ 	.word	0x000000ff
        /*0660*/ 	.word	0x00029830
        /*0664*/ 	.short	0x0100
        /*0666*/ 	.byte	0x08
	.zero		1


	//   ....[3]....
        /*0668*/ 	.word	0x00000290
        /*066c*/ 	.word	0x000000ff
        /*0670*/ 	.word	0x00029840
        /*0674*/ 	.short	0x0100
        /*0676*/ 	.byte	0x08
	.zero		1


	//   ....[4]....
        /*0678*/ 	.word	0x000002a0
        /*067c*/ 	.word	0x000000ff
        /*0680*/ 	.word	0x00029838
        /*0684*/ 	.short	0x0100
        /*0686*/ 	.byte	0x08
	.zero		1


	//   ....[5]....
        /*0688*/ 	.word	0x000002b0
        /*068c*/ 	.word	0x000000ff
        /*0690*/ 	.word	0x00029848
        /*0694*/ 	.short	0x0100
        /*0696*/ 	.byte	0x08
	.zero		1


	//   ....[6]....
        /*0698*/ 	.word	0x000003e0
        /*069c*/ 	.word	0x000000ff
        /*06a0*/ 	.word	0x00029850
        /*06a4*/ 	.short	0x0100
        /*06a6*/ 	.byte	0x08
	.zero		1


	//   ....[7]....
        /*06a8*/ 	.word	0x000003f0
        /*06ac*/ 	.word	0x000000ff
        /*06b0*/ 	.word	0x00029860
        /*06b4*/ 	.short	0x0100
        /*06b6*/ 	.byte	0x08
	.zero		1


	//   ....[8]....
        /*06b8*/ 	.word	0x00000400
        /*06bc*/ 	.word	0x000000ff
        /*06c0*/ 	.word	0x00029858
        /*06c4*/ 	.short	0x0100
        /*06c6*/ 	.byte	0x08
	.zero		1


	//   ....[9]....
        /*06c8*/ 	.word	0x00000410
        /*06cc*/ 	.word	0x000000ff
        /*06d0*/ 	.word	0x00029868
        /*06d4*/ 	.short	0x0100
        /*06d6*/ 	.byte	0x08
	.zero		1


	//   ....[10]....
        /*06d8*/ 	.word	0x00000500
        /*06dc*/ 	.word	0x000000ff
        /*06e0*/ 	.word	0x00029870
        /*06e4*/ 	.short	0x0100
        /*06e6*/ 	.byte	0x06
	.zero		1


	//   ....[11]....
        /*06e8*/ 	.word	0x00000510
        /*06ec*/ 	.word	0x000000ff
        /*06f0*/ 	.word	0x00029880
        /*06f4*/ 	.short	0x0100
        /*06f6*/ 	.byte	0x06
	.zero		1


	//   ....[12]....
        /*06f8*/ 	.word	0x00000520
        /*06fc*/ 	.word	0x000000ff
        /*0700*/ 	.word	0x00029878
        /*0704*/ 	.short	0x0100
        /*0706*/ 	.byte	0x06
	.zero		1


	//   ....[13]....
        /*0708*/ 	.word	0x00000530
        /*070c*/ 	.word	0x000000ff
        /*0710*/ 	.word	0x00029888
        /*0714*/ 	.short	0x0100
        /*0716*/ 	.byte	0x06
	.zero		1


	//   ....[14]....
        /*0718*/ 	.word	0x00000660
        /*071c*/ 	.word	0x000000ff
        /*0720*/ 	.word	0x00029890
        /*0724*/ 	.short	0x0100
        /*0726*/ 	.byte	0x08
	.zero		1


	//   ....[15]....
        /*0728*/ 	.word	0x00000670
        /*072c*/ 	.word	0x000000ff
        /*0730*/ 	.word	0x000298a0
        /*0734*/ 	.short	0x0100
        /*0736*/ 	.byte	0x08
	.zero		1


	//   ....[16]....
        /*0738*/ 	.word	0x00000680
        /*073c*/ 	.word	0x000000ff
        /*0740*/ 	.word	0x00029898
        /*0744*/ 	.short	0x0100
        /*0746*/ 	.byte	0x08
	.zero		1


	//   ....[17]....
        /*0748*/ 	.word	0x00000690
        /*074c*/ 	.word	0x000000ff
        /*0750*/ 	.word	0x000298a8
        /*0754*/ 	.short	0x0100
        /*0756*/ 	.byte	0x08
	.zero		1


	//   ....[18]....
        /*0758*/ 	.word	0x000007e0
        /*075c*/ 	.word	0x000000ff
        /*0760*/ 	.word	0x000298b0
        /*0764*/ 	.short	0x0100
        /*0766*/ 	.byte	0x08
	.zero		1


	//   ....[19]....
        /*0768*/ 	.word	0x000007f0
        /*076c*/ 	.word	0x000000ff
        /*0770*/ 	.word	0x000298c0
        /*0774*/ 	.short	0x0100
        /*0776*/ 	.byte	0x08
	.zero		1


	//   ....[20]....
        /*0778*/ 	.word	0x00000800
        /*077c*/ 	.word	0x000000ff
        /*0780*/ 	.word	0x000298b8
        /*0784*/ 	.short	0x0100
        /*0786*/ 	.byte	0x08
	.zero		1


	//   ....[21]....
        /*0788*/ 	.word	0x00000810
        /*078c*/ 	.word	0x000000ff
        /*0790*/ 	.word	0x000298c8
        /*0794*/ 	.short	0x0100
        /*0796*/ 	.byte	0x08
	.zero		1


	//   ....[22]....
        /*0798*/ 	.word	0x000013d0
        /*079c*/ 	.word	0x000000ff
        /*07a0*/ 	.word	0x00029800
        /*07a4*/ 	.short	0x010a
        /*07a6*/ 	.byte	0x27
	.zero		1


	//   ....[23]....
        /*07a8*/ 	.word	0x00001470
        /*07ac*/ 	.word	0x00000003
        /*07b0*/ 	.word	0x00029830
        /*07b4*/ 	.short	0x010a
        /*07b6*/ 	.byte	0x3f
	.zero		1


	//   ....[24]....
        /*07b8*/ 	.word	0x000014c0
        /*07bc*/ 	.word	0x00000003
        /*07c0*/ 	.word	0x00029830
        /*07c4*/ 	.short	0x010a
        /*07c6*/ 	.byte	0x3f
	.zero		1


	//   ....[25]....
        /*07c8*/ 	.word	0x00003690
        /*07cc*/ 	.word	0x000000ff
        /*07d0*/ 	.word	0x00000000
        /*07d4*/ 	.short	0x0101
        /*07d6*/ 	.byte	0x06
	.zero		1


	//   ....[26]....
        /*07d8*/ 	.word	0x00005230
        /*07dc*/ 	.word	0x000000ff
        /*07e0*/ 	.word	0x00029830
        /*07e4*/ 	.short	0x010a
        /*07e6*/ 	.byte	0x06
	.zero		1


	//   ....[27]....
        /*07e8*/ 	.word	0x00005270
        /*07ec*/ 	.word	0x000000ff
        /*07f0*/ 	.word	0x00029830
        /*07f4*/ 	.short	0x010a
        /*07f6*/ 	.byte	0x06
	.zero		1


	//   ....[28]....
        /*07f8*/ 	.word	0x00005e90
        /*07fc*/ 	.word	0x000000ff
        /*0800*/ 	.word	0x00029850
        /*0804*/ 	.short	0x010a
        /*0806*/ 	.byte	0x06
	.zero		1


	//   ....[29]....
        /*0808*/ 	.word	0x00005ed0
        /*080c*/ 	.word	0x000000ff
        /*0810*/ 	.word	0x00029850
        /*0814*/ 	.short	0x010a
        /*0816*/ 	.byte	0x06
	.zero		1


	//   ....[30]....
        /*0818*/ 	.word	0x00006800
        /*081c*/ 	.word	0x000000ff
        /*0820*/ 	.word	0x00000000
        /*0824*/ 	.short	0x0101
        /*0826*/ 	.byte	0x06
	.zero		1


	//   ....[31]....
        /*0828*/ 	.word	0x000081a0
        /*082c*/ 	.word	0x000000ff
        /*0830*/ 	.word	0x00000000
        /*0834*/ 	.short	0x0101
        /*0836*/ 	.byte	0x06
	.zero		1


	//   ....[32]....
        /*0838*/ 	.word	0x00008850
        /*083c*/ 	.word	0x000000ff
        /*0840*/ 	.word	0x00029850
        /*0844*/ 	.short	0x010a
        /*0846*/ 	.byte	0x04
	.zero		1


	//   ....[33]....
        /*0848*/ 	.word	0x00008890
        /*084c*/ 	.word	0x000000ff
        /*0850*/ 	.word	0x00029850
        /*0854*/ 	.short	0x010a
        /*0856*/ 	.byte	0x04
	.zero		1


	//   ....[34]....
        /*0858*/ 	.word	0x000095b0
        /*085c*/ 	.word	0x000000ff
        /*0860*/ 	.word	0x00000000
        /*0864*/ 	.short	0x0101
        /*0866*/ 	.byte	0x04
	.zero		1


	//   ....[35]....
        /*0868*/ 	.word	0x0000a8c0
        /*086c*/ 	.word	0x000000ff
        /*0870*/ 	.word	0x00000000
        /*0874*/ 	.short	0x0101
        /*0876*/ 	.byte	0x27
	.zero		1


	//   ....[36]....
        /*0878*/ 	.word	0x0000c200
        /*087c*/ 	.word	0x00000000
        /*0880*/ 	.word	0x00029880
        /*0884*/ 	.short	0x010a
        /*0886*/ 	.byte	0x3f
	.zero		1


	//   ....[37]....
        /*0888*/ 	.word	0x0000c7a0
        /*088c*/ 	.word	0x00000000
        /*0890*/ 	.word	0x00029870
        /*0894*/ 	.short	0x0107
        /*0896*/ 	.byte	0x3f
	.zero		1


	//   ....[38]....
        /*0898*/ 	.word	0x0000c860
        /*089c*/ 	.word	0x00000000
        /*08a0*/ 	.word	0x00029870
        /*08a4*/ 	.short	0x0101
        /*08a6*/ 	.byte	0x3f
	.zero		1


	//   ....[39]....
        /*08a8*/ 	.word	0x0000c890
        /*08ac*/ 	.word	0x00000000
        /*08b0*/ 	.word	0x00029840
        /*08b4*/ 	.short	0x010a
        /*08b6*/ 	.byte	0x3f
	.zero		1


	//   ....[40]....
        /*08b8*/ 	.word	0x0000cf00
        /*08bc*/ 	.word	0x00000000
        /*08c0*/ 	.word	0x00029830
        /*08c4*/ 	.short	0x0107
        /*08c6*/ 	.byte	0x3f
	.zero		1


	//   ....[41]....
        /*08c8*/ 	.word	0x0000cfd0
        /*08cc*/ 	.word	0x00000000
        /*08d0*/ 	.word	0x00029830
        /*08d4*/ 	.short	0x0101
        /*08d6*/ 	.byte	0x3f
	.zero		1


	//   ....[42]....
        /*08d8*/ 	.word	0x0000d790
        /*08dc*/ 	.word	0x000000ff
        /*08e0*/ 	.word	0x00029800
        /*08e4*/ 	.short	0x0107
        /*08e6*/ 	.byte	0x29
	.zero		1


	//   ....[43]....
        /*08e8*/ 	.word	0x0000d7e0
        /*08ec*/ 	.word	0x000000ff
        /*08f0*/ 	.word	0x00029800
        /*08f4*/ 	.short	0x0101
        /*08f6*/ 	.byte	0x29
	.zero		1


	//   ....[44]....
        /*08f8*/ 	.word	0x0000d810
        /*08fc*/ 	.word	0x000000ff
        /*0900*/ 	.word	0x00029820
        /*0904*/ 	.short	0x010a
        /*0906*/ 	.byte	0x29
	.zero		1


	//   ....[45]....
        /*0908*/ 	.word	0x0000dc80
        /*090c*/ 	.word	0x00000000
        /*0910*/ 	.word	0x00029880
        /*0914*/ 	.short	0x010a
        /*0916*/ 	.byte	0x3f
	.zero		1


	//   ....[46]....
        /*0918*/ 	.word	0x0000e160
        /*091c*/ 	.word	0x00000000
        /*0920*/ 	.word	0x00029870
        /*0924*/ 	.short	0x0107
        /*0926*/ 	.byte	0x3f
	.zero		1


	//   ....[47]....
        /*0928*/ 	.word	0x0000e220
        /*092c*/ 	.word	0x00000000
        /*0930*/ 	.word	0x00029870
        /*0934*/ 	.short	0x0101
        /*0936*/ 	.byte	0x3f
	.zero		1


	//   ....[48]....
        /*0938*/ 	.word	0x0000e250
        /*093c*/ 	.word	0x00000000
        /*0940*/ 	.word	0x00029840
        /*0944*/ 	.short	0x010a
        /*0946*/ 	.byte	0x3f
	.zero		1


	//   ....[49]....
        /*0948*/ 	.word	0x0000e740
        /*094c*/ 	.word	0x00000000
        /*0950*/ 	.word	0x00029830
        /*0954*/ 	.short	0x0107
        /*0956*/ 	.byte	0x3f
	.zero		1


	//   ....[50]....
        /*0958*/ 	.word	0x0000e800
        /*095c*/ 	.word	0x00000000
        /*0960*/ 	.word	0x00029830
        /*0964*/ 	.short	0x0101
        /*0966*/ 	.byte	0x3f
	.zero		1


	//   ....[51]....
        /*0968*/ 	.word	0x0000e890
        /*096c*/ 	.word	0x00000000
        /*0970*/ 	.word	0x00029870
        /*0974*/ 	.short	0x010a
        /*0976*/ 	.byte	0x3f
	.zero		1


	//   ....[52]....
        /*0978*/ 	.word	0x0000e920
        /*097c*/ 	.word	0x00000000
        /*0980*/ 	.word	0x00029860
        /*0984*/ 	.short	0x010a
        /*0986*/ 	.byte	0x3f
	.zero		1


	//   ....[53]....
        /*0988*/ 	.word	0x0000ee30
        /*098c*/ 	.word	0x00000000
        /*0990*/ 	.word	0x00029850
        /*0994*/ 	.short	0x0101
        /*0996*/ 	.byte	0x3f
	.zero		1


	//   ....[54]....
        /*0998*/ 	.word	0x0000eec0
        /*099c*/ 	.word	0x00000000
        /*09a0*/ 	.word	0x00000000
        /*09a4*/ 	.short	0x0101
        /*09a6*/ 	.byte	0x3f
	.zero		1


	//   ....[55]....
        /*09a8*/ 	.word	0x0000ef60
        /*09ac*/ 	.word	0x00000003
        /*09b0*/ 	.word	0x00029870
        /*09b4*/ 	.short	0x010a
        /*09b6*/ 	.byte	0x3f
	.zero		1


	//   ....[56]....
        /*09b8*/ 	.word	0x0000eff0
        /*09bc*/ 	.word	0x00000003
        /*09c0*/ 	.word	0x00029860
        /*09c4*/ 	.short	0x010a
        /*09c6*/ 	.byte	0x3f
	.zero		1


	//   ....[57]....
        /*09c8*/ 	.word	0x0000f500
        /*09cc*/ 	.word	0x00000003
        /*09d0*/ 	.word	0x00029850
        /*09d4*/ 	.short	0x0101
        /*09d6*/ 	.byte	0x3f
	.zero		1


	//   ....[58]....
        /*09d8*/ 	.word	0x0000f5f0
        /*09dc*/ 	.word	0x00000003
        /*09e0*/ 	.word	0x00000000
        /*09e4*/ 	.short	0x0101
        /*09e6*/ 	.byte	0x3f
	.zero		1


	//   ....[59]....
        /*09e8*/ 	.word	0x0000f680
        /*09ec*/ 	.word	0x00000004
        /*09f0*/ 	.word	0x00029820
        /*09f4*/ 	.short	0x010a
        /*09f6*/ 	.byte	0x3f
	.zero		1


	//   ....[60]....
        /*09f8*/ 	.word	0x0000f7b0
        /*09fc*/ 	.word	0x00000003
        /*0a00*/ 	.word	0x00029840
        /*0a04*/ 	.short	0x010a
        /*0a06*/ 	.byte	0x3f
	.zero		1


	//   ....[61]....
        /*0a08*/ 	.word	0x0000f850
        /*0a0c*/ 	.word	0x00000013
        /*0a10*/ 	.word	0x00029840
        /*0a14*/ 	.short	0x010a
        /*0a16*/ 	.byte	0x3f
	.zero		1


	//   ....[62]....
        /*0a18*/ 	.word	0x0000f890
        /*0a1c*/ 	.word	0x00000003
        /*0a20*/ 	.word	0x00029860
        /*0a24*/ 	.short	0x010a
        /*0a26*/ 	.byte	0x3f
	.zero		1


	//   ....[63]....
        /*0a28*/ 	.word	0x0000f8d0
        /*0a2c*/ 	.word	0x00000013
        /*0a30*/ 	.word	0x00029860
        /*0a34*/ 	.short	0x010a
        /*0a36*/ 	.byte	0x3f
	.zero		1


	//   ....[64]....
        /*0a38*/ 	.word	0x0000f910
        /*0a3c*/ 	.word	0x00000003
        /*0a40*/ 	.word	0x00029880
        /*0a44*/ 	.short	0x010a
        /*0a46*/ 	.byte	0x3f
	.zero		1


	//   ....[65]....
        /*0a48*/ 	.word	0x0000f950
        /*0a4c*/ 	.word	0x00000013
        /*0a50*/ 	.word	0x00029880
        /*0a54*/ 	.short	0x010a
        /*0a56*/ 	.byte	0x3f
	.zero		1


	//   ....[66]....
        /*0a58*/ 	.word	0x0000f9c0
        /*0a5c*/ 	.word	0x00000003
        /*0a60*/ 	.word	0x00029800
        /*0a64*/ 	.short	0x010a
        /*0a66*/ 	.byte	0x3f
	.zero		1


	//   ....[67]....
        /*0a68*/ 	.word	0x0000fa10
        /*0a6c*/ 	.word	0x00000003
        /*0a70*/ 	.word	0x00029830
        /*0a74*/ 	.short	0x010a
        /*0a76*/ 	.byte	0x3f
	.zero		1


	//   ....[68]....
        /*0a78*/ 	.word	0x0000fa70
        /*0a7c*/ 	.word	0x00000008
        /*0a80*/ 	.word	0x00029830
        /*0a84*/ 	.short	0x010a
        /*0a86*/ 	.byte	0x3f
	.zero		1


	//   ....[69]....
        /*0a88*/ 	.word	0x0000fad0
        /*0a8c*/ 	.word	0x00000008
        /*0a90*/ 	.word	0x00029850
        /*0a94*/ 	.short	0x010a
        /*0a96*/ 	.byte	0x3f
	.zero		1


	//   ....[70]....
        /*0a98*/ 	.word	0x0000fb30
        /*0a9c*/ 	.word	0x00000003
        /*0aa0*/ 	.word	0x00029850
        /*0aa4*/ 	.short	0x010a
        /*0aa6*/ 	.byte	0x3f
	.zero		1


	//   ....[71]....
        /*0aa8*/ 	.word	0x0000fc30
        /*0aac*/ 	.word	0x00000000
        /*0ab0*/ 	.word	0x00029880
        /*0ab4*/ 	.short	0x010a
        /*0ab6*/ 	.byte	0x3f
	.zero		1


	//   ....[72]....
        /*0ab8*/ 	.word	0x000102d0
        /*0abc*/ 	.word	0x00000000
        /*0ac0*/ 	.word	0x00029840
        /*0ac4*/ 	.short	0x010a
        /*0ac6*/ 	.byte	0x3f
	.zero		1


	//   ....[73]....
        /*0ac8*/ 	.word	0x00010f60
        /*0acc*/ 	.word	0x00000003
        /*0ad0*/ 	.word	0x00029820
        /*0ad4*/ 	.short	0x010a
        /*0ad6*/ 	.byte	0x3f
	.zero		1


	//   ....[74]....
        /*0ad8*/ 	.word	0x00010fb0
        /*0adc*/ 	.word	0x00000000
        /*0ae0*/ 	.word	0x00029880
        /*0ae4*/ 	.short	0x010a
        /*0ae6*/ 	.byte	0x3f
	.zero		1


	//   ....[75]....
        /*0ae8*/ 	.word	0x000115d0
        /*0aec*/ 	.word	0x00000000
        /*0af0*/ 	.word	0x00029840
        /*0af4*/ 	.short	0x010a
        /*0af6*/ 	.byte	0x3f
	.zero		1


	//   ....[76]....
        /*0af8*/ 	.word	0x00011be0
        /*0afc*/ 	.word	0x00000000
        /*0b00*/ 	.word	0x00029870
        /*0b04*/ 	.short	0x010a
        /*0b06*/ 	.byte	0x3f
	.zero		1


	//   ....[77]....
        /*0b08*/ 	.word	0x00011c30
        /*0b0c*/ 	.word	0x00000000
        /*0b10*/ 	.word	0x00029860
        /*0b14*/ 	.short	0x010a
        /*0b16*/ 	.byte	0x3f
	.zero		1


	//   ....[78]....
        /*0b18*/ 	.word	0x00011c80
        /*0b1c*/ 	.word	0x00000003
        /*0b20*/ 	.word	0x00029870
        /*0b24*/ 	.short	0x010a
        /*0b26*/ 	.byte	0x3f
	.zero		1


	//   ....[79]....
        /*0b28*/ 	.word	0x00011cd0
        /*0b2c*/ 	.word	0x00000003
        /*0b30*/ 	.word	0x00029860
        /*0b34*/ 	.short	0x010a
        /*0b36*/ 	.byte	0x3f
	.zero		1


	//   ....[80]....
        /*0b38*/ 	.word	0x00011d20
        /*0b3c*/ 	.word	0x00000004
        /*0b40*/ 	.word	0x00029820
        /*0b44*/ 	.short	0x010a
        /*0b46*/ 	.byte	0x3f
	.zero		1


	//   ....[81]....
        /*0b48*/ 	.word	0x00011d70
        /*0b4c*/ 	.word	0x00000003
        /*0b50*/ 	.word	0x00029840
        /*0b54*/ 	.short	0x010a
        /*0b56*/ 	.byte	0x3f
	.zero		1


	//   ....[82]....
        /*0b58*/ 	.word	0x00011dc0
        /*0b5c*/ 	.word	0x00000013
        /*0b60*/ 	.word	0x00029840
        /*0b64*/ 	.short	0x010a
        /*0b66*/ 	.byte	0x3f
	.zero		1


	//   ....[83]....
        /*0b68*/ 	.word	0x00011e10
        /*0b6c*/ 	.word	0x00000003
        /*0b70*/ 	.word	0x00029860
        /*0b74*/ 	.short	0x010a
        /*0b76*/ 	.byte	0x3f
	.zero		1


	//   ....[84]....
        /*0b78*/ 	.word	0x00011e60
        /*0b7c*/ 	.word	0x00000013
        /*0b80*/ 	.word	0x00029860
        /*0b84*/ 	.short	0x010a
        /*0b86*/ 	.byte	0x3f
	.zero		1


	//   ....[85]....
        /*0b88*/ 	.word	0x00011eb0
        /*0b8c*/ 	.word	0x00000003
        /*0b90*/ 	.word	0x00029880
        /*0b94*/ 	.short	0x010a
        /*0b96*/ 	.byte	0x3f
	.zero		1


	//----- nvinfo : EIATTR_NUM_MBARRIERS
	.align		4
.L_97:
        /*0b98*/ 	.byte	0x03, 0x38
        /*0b9a*/ 	.short	0x0016


	//----- nvinfo : EIATTR_EXIT_INSTR_OFFSETS
	.align		4
        /*0b9c*/ 	.byte	0x04, 0x1c
        /*0b9e*/ 	.short	(.L_99 - .L_98)


	//   ....[0]....
.L_98:
        /*0ba0*/ 	.word	0x00000970


	//   ....[1]....
        /*0ba4*/ 	.word	0x0000ac80


	//   ....[2]....
        /*0ba8*/ 	.word	0x0000f6f0


	//   ....[3]....
        /*0bac*/ 	.word	0x0000f9a0


	//----- nvinfo : EIATTR_MAX_THREADS
	.align		4
.L_99:
        /*0bb0*/ 	.byte	0x04, 0x05
        /*0bb2*/ 	.short	(.L_101 - .L_100)
.L_100:
        /*0bb4*/ 	.word	0x00000180
        /*0bb8*/ 	.word	0x00000001
        /*0bbc*/ 	.word	0x00000001


	//----- nvinfo : EIATTR_CRS_STACK_SIZE
	.align		4
.L_101:
        /*0bc0*/ 	.byte	0x04, 0x1e
        /*0bc2*/ 	.short	(.L_103 - .L_102)
.L_102:
        /*0bc4*/ 	.word	0x00000000


	//----- nvinfo : EIATTR_CBANK_PARAM_SIZE
	.align		4
.L_103:
        /*0bc8*/ 	.byte	0x03, 0x19
        /*0bca*/ 	.short	0x0a70


	//----- nvinfo : EIATTR_PARAM_CBANK
	.align		4
        /*0bcc*/ 	.byte	0x04, 0x0a
        /*0bce*/ 	.short	(.L_105 - .L_104)
	.align		4
.L_104:
        /*0bd0*/ 	.word	index@(.nv.constant0._ZN7cutlass13device_kernelIN5flash11enable_sm90INS1_16FlashAttnFwdSm90INS1_25CollectiveMainloopFwdSm90ILi2EN4cute5tupleIJNS5_1CILi1EEES8_S8_EEENS6_IJNS7_ILi128EEENS7_ILi160EEENS7_ILi192EEEEEELi128ENS_12float_e4m3_tEfNS_4arch4Sm90ELb0ELb0ELb1ELb0ELb1ELb0ELb0ELb1ELb1ELb1ELb0ELb0EEENS1_21CollectiveEpilogueFwdINS6_IJSA_SA_SB_EEES9_NS_10bfloat16_tESG_Li256ELb0ELb1ELb0ELb1EEENS1_29StaticPersistentTileSchedulerILb0EEEEEEEEEvNT_6ParamsE)
        /*0bd4*/ 	.short	0x0210
        /*0bd6*/ 	.short	0x0a70


	//----- nvinfo : EIATTR_SW_WAR
	.align		4
.L_105:
        /*0bd8*/ 	.byte	0x04, 0x36
        /*0bda*/ 	.short	(.L_107 - .L_106)
.L_106:
        /*0bdc*/ 	.word	0x00000008
.L_107:


//--------------------- .nv.info._ZN7cutlass13device_kernelIN5flash11enable_sm90INS1_16FlashAttnFwdSm90INS1_25CollectiveMainloopFwdSm90ILi2EN4cute5tupleIJNS5_1CILi1EEES8_S8_EEENS6_IJNS7_ILi128EEENS7_ILi160EEENS7_ILi192EEEEEELi128ENS_12float_e4m3_tEfNS_4arch4Sm90ELb0ELb0ELb1ELb1ELb1ELb0ELb0ELb1ELb1ELb1ELb0ELb0EEENS1_21CollectiveEpilogueFwdINS6_IJSA_SA_SB_EEES9_NS_10bfloat16_tESG_Li256ELb1ELb1ELb0ELb1EEENS1_36VarlenDynamicPersistentTileSchedulerILi128ELi160ELi256ELi128ELb0ELb1ELb1ELb0ELb1ELb1EEEEEEEEEvNT_6ParamsE --------------------------
	.section	.nv.info._ZN7cutlass13device_kernelIN5flash11enable_sm90INS1_16FlashAttnFwdSm90INS1_25CollectiveMainloopFwdSm90ILi2EN4cute5tupleIJNS5_1CILi1EEES8_S8_EEENS6_IJNS7_ILi128EEENS7_ILi160EEENS7_ILi192EEEEEELi128ENS_12float_e4m3_tEfNS_4arch4Sm90ELb0ELb0ELb1ELb1ELb1ELb0ELb0ELb1ELb1ELb1ELb0ELb0EEENS1_21CollectiveEpilogueFwdINS6_IJSA_SA_SB_EEES9_NS_10bfloat16_tESG_Li256ELb1ELb1ELb0ELb1EEENS1_36VarlenDynamicPersistentTileSchedulerILi128ELi160ELi256ELi128ELb0ELb1ELb1ELb0ELb1ELb1EEEEEEEEEvNT_6ParamsE,"",@"SHT_CUDA_INFO"
	.sectionflags	@""
	.align	4


	//----- nvinfo : EIATTR_CUDA_API_VERSION
	.align		4
        /*0000*/ 	.byte	0x04, 0x37
        /*0002*/ 	.short	(.L_109 - .L_108)
.L_108:
        /*0004*/ 	.word	0x00000082


	//----- nvinfo : EIATTR_KPARAM_INFO
	.align		4
.L_109:
        /*0008*/ 	.byte	0x04, 0x17
        /*000a*/ 	.short	(.L_111 - .L_110)
.L_110:
        /*000c*/ 	.word	0x00000000
        /*0010*/ 	.short	0x0000
        /*0012*/ 	.short	0x0070
        /*0014*/ 	.byte	0x00, 0xf0, 0x01, 0x2a


	//----- nvinfo : EIATTR_SPARSE_MMA_MASK
	.align		4
.L_111:
        /*0018*/ 	.byte	0x03, 0x50
        /*001a*/ 	.short	0x0000


	//----- nvinfo : EIATTR_MAXREG_COUNT
	.align		4
        /*001c*/ 	.byte	0x03, 0x1b
        /*001e*/ 	.short	0x00a8


	//----- nvinfo : EIATTR_NUM_BARRIERS
	.align		4
        /*0020*/ 	.byte	0x02, 0x4c
        /*0022*/ 	.byte	0x10
	.zero		1


	//----- nvinfo : EIATTR_EXTERNS
	.align		4
        /*0024*/ 	.byte	0x04, 0x0f
        /*0026*/ 	.short	(.L_113 - .L_112)


	//   ....[0]....
	.align		4
.L_112:
        /*0028*/ 	.word	index@(__assertfail)


	//----- nvinfo : EIATTR_ANNOTATIONS
	.align		4
.L_113:
        /*002c*/ 	.byte	0x04, 0x55
        /*002e*/ 	.short	(.L_115 - .L_114)


	//   ....[0]....
.L_114:
        /* <DEDUP_REMOVED lines=14> */
        /*0104*/ 	.byte	0x60, 0x21, 0x01, 0x00


	//----- nvinfo : EIATTR_MERCURY_ISA_VERSION
	.align		4
.L_115:
        /*0108*/ 	.byte	0x03, 0x5f
        /*010a*/ 	.short	0x0101


	//----- nvinfo : EIATTR_UNUSED_LOAD_BYTE_OFFSET
	.align		4
        /*010c*/ 	.byte	0x04, 0x44
        /*010e*/ 	.short	(.L_117 - .L_116)


	//   ....[0]....
.L_116:
        /*0110*/ 	.word	0x00000980
        /*0114*/ 	.word	0x0000fff0


	//   ....[1]....
        /*0118*/ 	.word	0x00009870
        /*011c*/ 	.word	0x0000fff0


	//----- nvinfo : EIATTR_INT_WARP_WIDE_INSTR_OFFSETS
	.align		4
.L_117:
        /*0120*/ 	.byte	0x04, 0x31
        /*0122*/ 	.short	(.L_119 - .L_118)


	//   ....[0]....
.L_118:
        /*0124*/ 	.word	0x000000c0


	//   ....[1]....
        /*0128*/ 	.word	0x000000d0


	//   ....[2]....
        /*012c*/ 	.word	0x00000170


	//   ....[3]....
        /*0130*/ 	.word	0x0000d320


	//   ....[4]....
        /*0134*/ 	.word	0x0000d3b0


	//   ....[5]....
        /*0138*/ 	.word	0x00011040


	//   ....[6]....
        /*013c*/ 	.word	0x000110d0


	//----- nvinfo : EIATTR_COOP_GROUP_MASK_REGIDS
	.align		4
.L_119:
        /*0140*/ 	.byte	0x04, 0x29
        /*0142*/ 	.short	(.L_121 - .L_120)


	//   ....[0]....
.L_120:
        /*0144*/ 	.word	0xffffffff


	//   ....[1]....
        /*0148*/ 	.word	0xffffffff


	//   ....[2]....
        /*014c*/ 	.word	0xffffffff


	//   ....[3]....
        /*0150*/ 	.word	0xffffffff


	//   ....[4]....
        /*0154*/ 	.word	0xffffffff


	//   ....[5]....
        /*0158*/ 	.word	0xffffffff


	//   ....[6]....
        /*015c*/ 	.word	0xffffffff


	//   ....[7]....
        /*0160*/ 	.word	0xffffffff


	//   ....[8]....
        /*0164*/ 	.word	0xffffffff


	//   ....[9]....
        /*0168*/ 	.word	0xffffffff


	//   ....[10]....
        /*016c*/ 	.word	0xffffffff


	//   ....[11]....
        /*0170*/ 	.word	0xffffffff


	//   ....[12]....
        /*0174*/ 	.word	0xffffffff


	//   ....[13]....
        /*0178*/ 	.word	0xffffffff


	//   ....[14]....
        /*017c*/ 	.word	0xffffffff


	//   ....[15]....
        /*0180*/ 	.word	0xffffffff


	//   ....[16]....
        /*0184*/ 	.word	0xffffffff


	//   ....[17]....
        /*0188*/ 	.word	0xffffffff


	//   ....[18]....
        /*018c*/ 	.word	0xffffffff


	//   ....[19]....
        /*0190*/ 	.word	0xffffffff


	//   ....[20]....
        /*0194*/ 	.word	0xffffffff


	//   ....[21]....
        /*0198*/ 	.word	0xffffffff


	//   ....[22]....
        /*019c*/ 	.word	0xffffffff


	//   ....[23]....
        /*01a0*/ 	.word	0xffffffff


	//   ....[24]....
        /*01a4*/ 	.word	0xffffffff


	//   ....[25]....
        /*01a8*/ 	.word	0xffffffff


	//   ....[26]....
        /*01ac*/ 	.word	0xffffffff


	//   ....[27]....
        /*01b0*/ 	.word	0xffffffff


	//   ....[28]....
        /*01b4*/ 	.word	0xffffffff


	//   ....[29]....
        /*01b8*/ 	.word	0xffffffff


	//   ....[30]....
        /*01bc*/ 	.word	0xffffffff


	//   ....[31]....
        /*01c0*/ 	.word	0xffffffff


	//   ....[32]....
        /*01c4*/ 	.word	0xffffffff


	//   ....[33]....
        /*01c8*/ 	.word	0xffffffff


	//   ....[34]....
        /*01cc*/ 	.word	0xffffffff


	//   ....[35]....
        /*01d0*/ 	.word	0xffffffff


	//   ....[36]....
        /*01d4*/ 	.word	0xffffffff


	//   ....[37]....
        /*01d8*/ 	.word	0xffffffff


	//   ....[38]....
        /*01dc*/ 	.word	0xffffffff


	//   ....[39]....
        /*01e0*/ 	.word	0xffffffff


	//   ....[40]....
        /*01e4*/ 	.word	0xffffffff


	//   ....[41]....
        /*01e8*/ 	.word	0xffffffff


	//   ....[42]....
        /*01ec*/ 	.word	0xffffffff


	//   ....[43]....
        /*01f0*/ 	.word	0xffffffff


	//   ....[44]....
        /*01f4*/ 	.word	0xffffffff


	//   ....[45]....
        /*01f8*/ 	.word	0xffffffff


	//   ....[46]....
        /*01fc*/ 	.word	0xffffffff


	//   ....[47]....
        /*0200*/ 	.word	0xffffffff


	//   ....[48]....
        /*0204*/ 	.word	0xffffffff


	//   ....[49]....
        /*0208*/ 	.word	0xffffffff


	//   ....[50]....
        /*020c*/ 	.word	0xffffffff


	//   ....[51]....
        /*0210*/ 	.word	0xffffffff


	//   ....[52]....
        /*0214*/ 	.word	0xffffffff


	//   ....[53]....
        /*0218*/ 	.word	0xffffffff


	//   ....[54]....
        /*021c*/ 	.word	0xffffffff


	//   ....[55]....
        /*0220*/ 	.word	0xffffffff


	//   ....[56]....
        /*0224*/ 	.word	0xffffffff


	//   ....[57]....
        /*0228*/ 	.word	0xffffffff


	//   ....[58]....
        /*022c*/ 	.word	0xffffffff


	//   ....[59]....
        /*0230*/ 	.word	0xffffffff


	//   ....[60]....
        /*0234*/ 	.word	0xffffffff


	//   ....[61]....
        /*0238*/ 	.word	0xffffffff


	//   ....[62]....
        /*023c*/ 	.word	0xffffffff


	//   ....[63]....
        /*0240*/ 	.word	0xffffffff


	//   ....[64]....
        /*0244*/ 	.word	0xffffffff


	//   ....[65]....
        /*0248*/ 	.word	0xffffffff


	//   ....[66]....
        /*024c*/ 	.word	0xffffffff


	//   ....[67]....
        /*0250*/ 	.word	0xffffffff


	//   ....[68]....
        /*0254*/ 	.word	0xffffffff


	//   ....[69]....
        /*0258*/ 	.word	0xffffffff


	//   ....[70]....
        /*025c*/ 	.word	0xffffffff


	//   ....[71]....
        /*0260*/ 	.word	0xffffffff


	//   ....[72]....
        /*0264*/ 	.word	0xffffffff


	//   ....[73]....
        /*0268*/ 	.word	0xffffffff


	//   ....[74]....
        /*026c*/ 	.word	0xffffffff


	//   ....[75]....
        /*0270*/ 	.word	0xffffffff


	//   ....[76]....
        /*0274*/ 	.word	0xffffffff


	//   ....[77]....
        /*0278*/ 	.word	0xffffffff


	//   ....[78]....
        /*027c*/ 	.word	0xffffffff


	//   ....[79]....
        /*0280*/ 	.word	0xffffffff


	//   ....[80]....
        /*0284*/ 	.word	0xffffffff


	//   ....[81]....
        /*0288*/ 	.word	0xffffffff


	//   ....[82]....
        /*028c*/ 	.word	0xffffffff


	//   ....[83]....
        /*0290*/ 	.word	0xffffffff


	//   ....[84]....
        /*0294*/ 	.word	0xffffffff


	//   ....[85]....
        /*0298*/ 	.word	0xffffffff


	//   ....[86]....
        /*029c*/ 	.word	0xffffffff


	//   ....[87]....
        /*02a0*/ 	.word	0xffffffff


	//   ....[88]....
        /*02a4*/ 	.word	0xffffffff


	//   ....[89]....
        /*02a8*/ 	.word	0xffffffff


	//   ....[90]....
        /*02ac*/ 	.word	0xffffffff


	//   ....[91]....
        /*02b0*/ 	.word	0xffffffff


	//   ....[92]....
        /*02b4*/ 	.word	0xffffffff


	//   ....[93]....
        /*02b8*/ 	.word	0xffffffff


	//   ....[94]....
        /*02bc*/ 	.word	0xffffffff


	//   ....[95]....
        /*02c0*/ 	.word	0xffffffff


	//   ....[96]....
        /*02c4*/ 	.word	0xffffffff


	//   ....[97]....
        /*02c8*/ 	.word	0xffffffff


	//   ....[98]....
        /*02cc*/ 	.word	0xffffffff


	//   ....[99]....
        /*02d0*/ 	.word	0xffffffff


	//   ....[100]....
        /*02d4*/ 	.word	0xffffffff


	//   ....[101]....
        /*02d8*/ 	.word	0xffffffff


	//   ....[102]....
        /*02dc*/ 	.word	0xffffffff


	//   ....[103]....
        /*02e0*/ 	.word	0xffffffff


	//   ....[104]....
        /*02e4*/ 	.word	0xffffffff


	//   ....[105]....
        /*02e8*/ 	.word	0xffffffff


	//   ....[106]....
        /*02ec*/ 	.word	0xffffffff


	//   ....[107]....
        /*02f0*/ 	.word	0xffffffff


	//   ....[108]....
        /*02f4*/ 	.word	0xffffffff


	//   ....[109]....
        /*02f8*/ 	.word	0xffffffff


	//   ....[110]....
        /*02fc*/ 	.word	0xffffffff


	//   ....[111]....
        /*0300*/ 	.word	0xffffffff


	//   ....[112]....
        /*0304*/ 	.word	0xffffffff


	//   ....[113]....
        /*0308*/ 	.word	0xffffffff


	//   ....[114]....
        /*030c*/ 	.word	0xffffffff


	//   ....[115]....
        /*0310*/ 	.word	0xffffffff


	//   ....[116]....
        /*0314*/ 	.word	0xffffffff


	//   ....[117]....
        /*0318*/ 	.word	0xffffffff


	//   ....[118]....
        /*031c*/ 	.word	0xffffffff


	//   ....[119]....
        /*0320*/ 	.word	0xffffffff


	//   ....[120]....
        /*0324*/ 	.word	0xffffffff


	//   ....[121]....
        /*0328*/ 	.word	0xffffffff


	//   ....[122]....
        /*032c*/ 	.word	0xffffffff


	//   ....[123]....
        /*0330*/ 	.word	0xffffffff


	//   ....[124]....
        /*0334*/ 	.word	0xffffffff


	//   ....[125]....
        /*0338*/ 	.word	0xffffffff


	//   ....[126]....
        /*033c*/ 	.word	0xffffffff


	//   ....[127]....
        /*0340*/ 	.word	0xffffffff


	//   ....[128]....
        /*0344*/ 	.word	0xffffffff


	//   ....[129]....
        /*0348*/ 	.word	0xffffffff


	//   ....[130]....
        /*034c*/ 	.word	0xffffffff


	//   ....[131]....
        /*0350*/ 	.word	0xffffffff


	//   ....[132]....
        /*0354*/ 	.word	0xffffffff


	//   ....[133]....
        /*0358*/ 	.word	0xffffffff


	//   ....[134]....
        /*035c*/ 	.word	0xffffffff


	//   ....[135]....
        /*0360*/ 	.word	0xffffffff


	//   ....[136]....
        /*0364*/ 	.word	0xffffffff


	//   ....[137]....
        /*0368*/ 	.word	0xffffffff


	//   ....[138]....
        /*036c*/ 	.word	0xffffffff


	//   ....[139]....
        /*0370*/ 	.word	0xffffffff


	//   ....[140]....
        /*0374*/ 	.word	0xffffffff


	//   ....[141]....
        /*0378*/ 	.word	0xffffffff


	//   ....[142]....
        /*037c*/ 	.word	0xffffffff


	//   ....[143]....
        /*0380*/ 	.word	0xffffffff


	//   ....[144]....
        /*0384*/ 	.word	0xffffffff


	//   ....[145]....
        /*0388*/ 	.word	0xffffffff


	//   ....[146]....
        /*038c*/ 	.word	0xffffffff


	//   ....[147]....
        /*0390*/ 	.word	0xffffffff


	//   ....[148]....
        /*0394*/ 	.word	0xffffffff


	//   ....[149]....
        /*0398*/ 	.word	0xffffffff


	//   ....[150]....
        /*039c*/ 	.word	0xffffffff


	//   ....[151]....
        /*03a0*/ 	.word	0xffffffff


	//   ....[152]....
        /*03a4*/ 	.word	0xffffffff


	//   ....[153]....
        /*03a8*/ 	.word	0x0500000f


	//   ....[154]....
        /*03ac*/ 	.word	0x0500000f


	//   ....[155]....
        /*03b0*/ 	.word	0x0500000f


	//   ....[156]....
        /*03b4*/ 	.word	0x0500000f


	//   ....[157]....
        /*03b8*/ 	.word	0x0500000f


	//   ....[158]....
        /*03bc*/ 	.word	0x0500000f


	//   ....[159]....
        /*03c0*/ 	.word	0x0500000f


	//   ....[160]....
        /*03c4*/ 	.word	0x0500000f


	//   ....[161]....
        /*03c8*/ 	.word	0x0500000f


	//   ....[162]....
        /*03cc*/ 	.word	0x0500000f


	//   ....[163]....
        /*03d0*/ 	.word	0x0500000f


	//   ....[164]....
        /*03d4*/ 	.word	0x0500000f


	//   ....[165]....
        /*03d8*/ 	.word	0x0500000f


	//   ....[166]....
        /*03dc*/ 	.word	0x0500000f


	//   ....[167]....
        /*03e0*/ 	.word	0x0500000f


	//   ....[168]....
        /*03e4*/ 	.word	0x0500000f


	//   ....[169]....
        /*03e8*/ 	.word	0x0500000f


	//   ....[170]....
        /*03ec*/ 	.word	0x0500000f


	//   ....[171]....
        /*03f0*/ 	.word	0x0500000f


	//   ....[172]....
        /*03f4*/ 	.word	0x0500000f


	//   ....[173]....
        /*03f8*/ 	.word	0x0500000f


	//   ....[174]....
        /*03fc*/ 	.word	0x0500000f


	//   ....[175]....
        /*0400*/ 	.word	0x0500000f


	//   ....[176]....
        /*0404*/ 	.word	0x0500000f


	//   ....[177]....
        /*0408*/ 	.word	0x0500000f


	//   ....[178]....
        /*040c*/ 	.word	0x0500000f


	//   ....[179]....
        /*0410*/ 	.word	0x0500000f


	//   ....[180]....
        /*0414*/ 	.word	0x0500000f


	//   ....[181]....
        /*0418*/ 	.word	0x0500000f


	//   ....[182]....
        /*041c*/ 	.word	0x0500000f


	//   ....[183]....
        /*0420*/ 	.word	0x0500000f


	//   ....[184]....
        /*0424*/ 	.word	0x0500000f


	//   ....[185]....
        /*0428*/ 	.word	0x0500000f


	//   ....[186]....
        /*042c*/ 	.word	0x0500000f


	//   ....[187]....
        /*0430*/ 	.word	0x0500000f


	//   ....[188]....
        /*0434*/ 	.word	0x0500000f


	//   ....[189]....
        /*0438*/ 	.word	0x0500000f


	//   ....[190]....
        /*043c*/ 	.word	0x0500000f


	//   ....[191]....
        /*0440*/ 	.word	0x0500000f


	//   ....[192]....
        /*0444*/ 	.word	0x0500000f


	//   ....[193]....
        /*0448*/ 	.word	0x0500000f


	//   ....[194]....
        /*044c*/ 	.word	0x0500000f


	//   ....[195]....
        /*0450*/ 	.word	0x0500000f


	//   ....[196]....
        /*0454*/ 	.word	0x0500000f


	//   ....[197]....
        /*0458*/ 	.word	0x0500000f


	//   ....[198]....
        /*045c*/ 	.word	0x0500000f


	//   ....[199]....
        /*0460*/ 	.word	0x0500000f


	//   ....[200]....
        /*0464*/ 	.word	0x0500000f


	//   ....[201]....
        /*0468*/ 	.word	0x0500000f


	//   ....[202]....
        /*046c*/ 	.word	0x0500000f


	//----- nvinfo : EIATTR_COOP_GROUP_INSTR_OFFSETS
	.align		4
.L_121:
        /*0470*/ 	.byte	0x04, 0x28
        /*0472*/ 	.short	(.L_123 - .L_122)


	//   ....[0]....
.L_122:
        /*0474*/ 	.word	0x00000080


	//   ....[1]....
        /*0478*/ 	.word	0x00000090


	//   ....[2]....
        /*047c*/ 	.word	0x000002d0


	//   ....[3]....
        /*0480*/ 	.word	0x00000430


	//   ....[4]....
        /*0484*/ 	.word	0x00000550


	//   ....[5]....
        /*0488*/ 	.word	0x000006b0


	//   ....[6]....
        /*048c*/ 	.word	0x00001360


	//   ....[7]....
        /*0490*/ 	.word	0x00003aa0


	//   ....[8]....
        /*0494*/ 	.word	0x00003ae0


	//   ....[9]....
        /*0498*/ 	.word	0x00004120


	//   ....[10]....
        /*049c*/ 	.word	0x000041b0


	//   ....[11]....
        /*04a0*/ 	.word	0x00007570


	//   ....[12]....
        /*04a4*/ 	.word	0x000075a0


	//   ....[13]....
        /*04a8*/ 	.word	0x000075d0


	//   ....[14]....
        /*04ac*/ 	.word	0x000075e0


	//   ....[15]....
        /*04b0*/ 	.word	0x000090f0


	//   ....[16]....
        /*04b4*/ 	.word	0x00009100


	//   ....[17]....
        /*04b8*/ 	.word	0x00009180


	//   ....[18]....
        /*04bc*/ 	.word	0x00009190


	//   ....[19]....
        /*04c0*/ 	.word	0x0000a100


	//   ....[20]....
        /*04c4*/ 	.word	0x0000a110


	//   ....[21]....
        /*04c8*/ 	.word	0x0000a120


	//   ....[22]....
        /*04cc*/ 	.word	0x0000a130


	//   ....[23]....
        /*04d0*/ 	.word	0x0000a140


	//   ....[24]....
        /*04d4*/ 	.word	0x0000a150


	//   ....[25]....
        /*04d8*/ 	.word	0x0000a160


	//   ....[26]....
        /*04dc*/ 	.word	0x0000a170


	//   ....[27]....
        /*04e0*/ 	.word	0x0000a1a0


	//   ....[28]....
        /*04e4*/ 	.word	0x0000a1b0


	//   ....[29]....
        /*04e8*/ 	.word	0x0000a1e0


	//   ....[30]....
        /*04ec*/ 	.word	0x0000a1f0


	//   ....[31]....
        /*04f0*/ 	.word	0x0000a230


	//   ....[32]....
        /*04f4*/ 	.word	0x0000a240


	//   ....[33]....
        /*04f8*/ 	.word	0x0000a270


	//   ....[34]....
        /*04fc*/ 	.word	0x0000a280


	//   ....[35]....
        /*0500*/ 	.word	0x0000a2b0


	//   ....[36]....
        /*0504*/ 	.word	0x0000a2c0


	//   ....[37]....
        /*0508*/ 	.word	0x0000a2d0


	//   ....[38]....
        /*050c*/ 	.word	0x0000a2e0


	//   ....[39]....
        /*0510*/ 	.word	0x0000a300


	//   ....[40]....
        /*0514*/ 	.word	0x0000a320


	//   ....[41]....
        /*0518*/ 	.word	0x0000a340


	//   ....[42]....
        /*051c*/ 	.word	0x0000a350


	//   ....[43]....
        /*0520*/ 	.word	0x0000a380


	//   ....[44]....
        /*0524*/ 	.word	0x0000a3b0


	//   ....[45]....
        /*0528*/ 	.word	0x0000a3c0


	//   ....[46]....
        /*052c*/ 	.word	0x0000a3d0


	//   ....[47]....
        /*0530*/ 	.word	0x0000a3e0


	//   ....[48]....
        /*0534*/ 	.word	0x0000a3f0


	//   ....[49]....
        /*0538*/ 	.word	0x0000a400


	//   ....[50]....
        /*053c*/ 	.word	0x0000a410


	//   ....[51]....
        /*0540*/ 	.word	0x0000aa70


	//   ....[52]....
        /*0544*/ 	.word	0x0000aab0


	//   ....[53]....
        /*0548*/ 	.word	0x0000aae0


	//   ....[54]....
        /*054c*/ 	.word	0x0000ab20


	//   ....[55]....
        /*0550*/ 	.word	0x0000b0c0


	//   ....[56]....
        /*0554*/ 	.word	0x0000b0e0


	//   ....[57]....
        /*0558*/ 	.word	0x0000b1b0


	//   ....[58]....
        /*055c*/ 	.word	0x0000b1d0


	//   ....[59]....
        /*0560*/ 	.word	0x0000b290


	//   ....[60]....
        /*0564*/ 	.word	0x0000b2b0


	//   ....[61]....
        /*0568*/ 	.word	0x0000b380


	//   ....[62]....
        /*056c*/ 	.word	0x0000b3a0


	//   ....[63]....
        /*0570*/ 	.word	0x0000bc70


	//   ....[64]....
        /*0574*/ 	.word	0x0000bca0


	//   ....[65]....
        /*0578*/ 	.word	0x0000bd70


	//   ....[66]....
        /*057c*/ 	.word	0x0000bd90


	//   ....[67]....
        /*0580*/ 	.word	0x0000be50


	//   ....[68]....
        /*0584*/ 	.word	0x0000be70


	//   ....[69]....
        /*0588*/ 	.word	0x0000bf40


	//   ....[70]....
        /*058c*/ 	.word	0x0000bf60


	//   ....[71]....
        /*0590*/ 	.word	0x0000c0a0


	//   ....[72]....
        /*0594*/ 	.word	0x0000c250


	//   ....[73]....
        /*0598*/ 	.word	0x0000c280


	//   ....[74]....
        /*059c*/ 	.word	0x0000c2b0


	//   ....[75]....
        /*05a0*/ 	.word	0x0000c2e0


	//   ....[76]....
        /*05a4*/ 	.word	0x0000c310


	//   ....[77]....
        /*05a8*/ 	.word	0x0000c350


	//   ....[78]....
        /*05ac*/ 	.word	0x0000c4a0


	//   ....[79]....
        /*05b0*/ 	.word	0x0000c4d0


	//   ....[80]....
        /*05b4*/ 	.word	0x0000c500


	//   ....[81]....
        /*05b8*/ 	.word	0x0000c530


	//   ....[82]....
        /*05bc*/ 	.word	0x0000c560


	//   ....[83]....
        /*05c0*/ 	.word	0x0000c5a0


	//   ....[84]....
        /*05c4*/ 	.word	0x0000c620


	//   ....[85]....
        /*05c8*/ 	.word	0x0000c660


	//   ....[86]....
        /*05cc*/ 	.word	0x0000c6f0


	//   ....[87]....
        /*05d0*/ 	.word	0x0000e2e0


	//   ....[88]....
        /*05d4*/ 	.word	0x0000e310


	//   ....[89]....
        /*05d8*/ 	.word	0x0000e350


	//   ....[90]....
        /*05dc*/ 	.word	0x0000e3e0


	//   ....[91]....
        /*05e0*/ 	.word	0x0000e3f0


	//   ....[92]....
        /*05e4*/ 	.word	0x0000e460


	//   ....[93]....
        /*05e8*/ 	.word	0x0000e470


	//   ....[94]....
        /*05ec*/ 	.word	0x0000e480


	//   ....[95]....
        /*05f0*/ 	.word	0x0000e4f0


	//   ....[96]....
        /*05f4*/ 	.word	0x0000e570


	//   ....[97]....
        /*05f8*/ 	.word	0x0000e980


	//   ....[98]....
        /*05fc*/ 	.word	0x0000e9c0


	//   ....[99]....
        /*0600*/ 	.word	0x0000e9e0


	//   ....[100]....
        /*0604*/ 	.word	0x0000e9f0


	//   ....[101]....
        /*0608*/ 	.word	0x0000eaa0


	//   ....[102]....
        /*060c*/ 	.word	0x0000eac0


	//   ....[103]....
        /*0610*/ 	.word	0x0000eb50


	//   ....[104]....
        /*0614*/ 	.word	0x0000eb70


	//   ....[105]....
        /*0618*/ 	.word	0x0000eb80


	//   ....[106]....
        /*061c*/ 	.word	0x0000ec10


	//   ....[107]....
        /*0620*/ 	.word	0x0000f410


	//   ....[108]....
        /*0624*/ 	.word	0x0000f440


	//   ....[109]....
        /*0628*/ 	.word	0x0000f470


	//   ....[110]....
        /*062c*/ 	.word	0x0000f500


	//   ....[111]....
        /*0630*/ 	.word	0x0000f550


	//   ....[112]....
        /*0634*/ 	.word	0x0000f5a0


	//   ....[113]....
        /*0638*/ 	.word	0x0000f5c0


	//   ....[114]....
        /*063c*/ 	.word	0x0000f600


	//   ....[115]....
        /*0640*/ 	.word	0x0000fff0


	//   ....[116]....
        /*0644*/ 	.word	0x00010010


	//   ....[117]....
        /*0648*/ 	.word	0x00010030


	//   ....[118]....
        /*064c*/ 	.word	0x00010080


	//   ....[119]....
        /*0650*/ 	.word	0x00010090


	//   ....[120]....
        /*0654*/ 	.word	0x000100e0


	//   ....[121]....
        /*0658*/ 	.word	0x000100f0


	//   ....[122]....
        /*065c*/ 	.word	0x00010100


	//   ....[123]....
        /*0660*/ 	.word	0x00010150


	//   ....[124]....
        /*0664*/ 	.word	0x000101a0


	//   ....[125]....
        /*0668*/ 	.word	0x000105a0


	//   ....[126]....
        /*066c*/ 	.word	0x000105c0


	//   ....[127]....
        /*0670*/ 	.word	0x000105d0


	//   ....[128]....
        /*0674*/ 	.word	0x000105e0


	//   ....[129]....
        /*0678*/ 	.word	0x000105f0


	//   ....[130]....
        /*067c*/ 	.word	0x00010650


	//   ....[131]....
        /*0680*/ 	.word	0x00010660


	//   ....[132]....
        /*0684*/ 	.word	0x000106c0


	//   ....[133]....
        /*0688*/ 	.word	0x000106f0


	//   ....[134]....
        /*068c*/ 	.word	0x00010730


	//   ....[135]....
        /*0690*/ 	.word	0x000119a0


	//   ....[136]....
        /*0694*/ 	.word	0x000119d0


	//   ....[137]....
        /*0698*/ 	.word	0x00011a00


	//   ....[138]....
        /*069c*/ 	.word	0x00011a10


	//   ....[139]....
        /*06a0*/ 	.word	0x00011a40


	//   ....[140]....
        /*06a4*/ 	.word	0x00011a50


	//   ....[141]....
        /*06a8*/ 	.word	0x00011a80


	//   ....[142]....
        /*06ac*/ 	.word	0x00011ac0


	//   ....[143]....
        /*06b0*/ 	.word	0x00011c00


	//   ....[144]....
        /*06b4*/ 	.word	0x00011c30


	//   ....[145]....
        /*06b8*/ 	.word	0x00011c60


	//   ....[146]....
        /*06bc*/ 	.word	0x00011c90


	//   ....[147]....
        /*06c0*/ 	.word	0x00011cc0


	//   ....[148]....
        /*06c4*/ 	.word	0x00011d00


	//   ....[149]....
        /*06c8*/ 	.word	0x00011d90


	//   ....[150]....
        /*06cc*/ 	.word	0x00011dd0


	//   ....[151]....
        /*06d0*/ 	.word	0x00011e60


	//   ....[152]....
        /*06d4*/ 	.word	0x00012280


	//   ....[153]....
        /*06d8*/ 	.word	0x000127d0


	//   ....[154]....
        /*06dc*/ 	.word	0x000128b0


	//   ....[155]....
        /*06e0*/ 	.word	0x000129a0


	//   ....[156]....
        /*06e4*/ 	.word	0x00012a00


	//   ....[157]....
        /*06e8*/ 	.word	0x00012ae0


	//   ....[158]....
        /*06ec*/ 	.word	0x00012b40


	//   ....[159]....
        /*06f0*/ 	.word	0x00012c20


	//   ....[160]....
        /*06f4*/ 	.word	0x00012c80


	//   ....[161]....
        /*06f8*/ 	.word	0x00012d50


	//   ....[162]....
        /*06fc*/ 	.word	0x00012df0


	//   ....[163]....
        /*0700*/ 	.word	0x00012ed0


	//   ....[164]....
        /*0704*/ 	.word	0x00013020


	//   ....[165]....
        /*0708*/ 	.word	0x000130d0


	//   ....[166]....
        /*070c*/ 	.word	0x00013200


	//   ....[167]....
        /*0710*/ 	.word	0x000132b0


	//   ....[168]....
        /*0714*/ 	.word	0x000133b0


	//   ....[169]....
        /*0718*/ 	.word	0x00013470


	//   ....[170]....
        /*071c*/ 	.word	0x000134d0


	//   ....[171]....
        /*0720*/ 	.word	0x00013570


	//   ....[172]....
        /*0724*/ 	.word	0x00013630


	//   ....[173]....
        /*0728*/ 	.word	0x00013700


	//   ....[174]....
        /*072c*/ 	.word	0x000137a0


	//   ....[175]....
        /*0730*/ 	.word	0x00013810


	//   ....[176]....
        /*0734*/ 	.word	0x00013870


	//   ....[177]....
        /*0738*/ 	.word	0x00013970


	//   ....[178]....
        /*073c*/ 	.word	0x000139f0


	//   ....[179]....
        /*0740*/ 	.word	0x00013ac0


	//   ....[180]....
        /*0744*/ 	.word	0x00013b40


	//   ....[181]....
        /*0748*/ 	.word	0x00013c00


	//   ....[182]....
        /*074c*/ 	.word	0x00013d30


	//   ....[183]....
        /*0750*/ 	.word	0x00013de0


	//   ....[184]....
        /*0754*/ 	.word	0x00013e40


	//   ....[185]....
        /*0758*/ 	.word	0x00013f00


	//   ....[186]....
        /*075c*/ 	.word	0x00013f60


	//   ....[187]....
        /*0760*/ 	.word	0x00014020


	//   ....[188]....
        /*0764*/ 	.word	0x00014080


	//   ....[189]....
        /*0768*/ 	.word	0x00014140


	//   ....[190]....
        /*076c*/ 	.word	0x000141a0


	//   ....[191]....
        /*0770*/ 	.word	0x00014260


	//   ....[192]....
        /*0774*/ 	.word	0x00014350


	//   ....[193]....
        /*0778*/ 	.word	0x000143f0


	//   ....[194]....
        /*077c*/ 	.word	0x00014450


	//   ....[195]....
        /*0780*/ 	.word	0x00014520


	//   ....[196]....
        /*0784*/ 	.word	0x00014580


	//   ....[197]....
        /*0788*/ 	.word	0x00014650


	//   ....[198]....
        /*078c*/ 	.word	0x000146b0


	//   ....[199]....
        /*0790*/ 	.word	0x00014780


	//   ....[200]....
        /*0794*/ 	.word	0x000147e0


	//   ....[201]....
        /*0798*/ 	.word	0x000148b0


	//   ....[202]....
        /*079c*/ 	.word	0x00014b00


	//----- nvinfo : EIATTR_REG_RECONFIG
	.align		4
.L_123:
        /*07a0*/ 	.byte	0x01, 0x54
	.zero		2


	//----- nvinfo : EIATTR_SYSCALL_OFFSETS
	.align		4
        /*07a4*/ 	.byte	0x04, 0x46
        /*07a6*/ 	.short	(.L_125 - .L_124)


	//   ....[0]....
.L_124:
        /*07a8*/ 	.word	0x00001540


	//   ....[1]....
        /*07ac*/ 	.word	0x0000d510


	//   ....[2]....
        /*07b0*/ 	.word	0x0000d680


	//   ....[3]....
        /*07b4*/ 	.word	0x0000d7d0


	//   ....[4]....
        /*07b8*/ 	.word	0x0000d910


	//   ....[5]....
        /*07bc*/ 	.word	0x0000f050


	//----- nvinfo : EIATTR_MBARRIER_INSTR_OFFSETS
	.align		4
.L_125:
        /*07c0*/ 	.byte	0x04, 0x39
        /*07c2*/ 	.short	(.L_127 - .L_126)


	//   ....[0]....
.L_126:
        /*07c4*/ 	.word	0x00000180
        /*07c8*/ 	.word	0x000000ff
        /*07cc*/ 	.word	0x00029800
        /*07d0*/ 	.short	0x0100
        /*07d2*/ 	.byte	0x08
	.zero		1


	//   ....[1]....
        /*07d4*/ 	.word	0x00000190
        /*07d8*/ 	.word	0x000000ff
        /*07dc*/ 	.word	0x00029820
        /*07e0*/ 	.short	0x0100
        /*07e2*/ 	.byte	0x08
	.zero		1


	//   ....[2]....
        /*07e4*/ 	.word	0x00000280
        /*07e8*/ 	.word	0x000000ff
        /*07ec*/ 	.word	0x00029830
        /*07f0*/ 	.short	0x0100
        /*07f2*/ 	.byte	0x08
	.zero		1


	//   ....[3]....
        /*07f4*/ 	.word	0x00000290
        /*07f8*/ 	.word	0x000000ff
        /*07fc*/ 	.word	0x00029840
        /*0800*/ 	.short	0x0100
        /*0802*/ 	.byte	0x08
	.zero		1


	//   ....[4]....
        /*0804*/ 	.word	0x000002a0
        /*0808*/ 	.word	0x000000ff
        /*080c*/ 	.word	0x00029838
        /*0810*/ 	.short	0x0100
        /*0812*/ 	.byte	0x08
	.zero		1


	//   ....[5]....
        /*0814*/ 	.word	0x000002b0
        /*0818*/ 	.word	0x000000ff
        /*081c*/ 	.word	0x00029848
        /*0820*/ 	.short	0x0100
        /*0822*/ 	.byte	0x08
	.zero		1


	//   ....[6]....
        /*0824*/ 	.word	0x000003e0
        /*0828*/ 	.word	0x000000ff
        /*082c*/ 	.word	0x00029850
        /*0830*/ 	.short	0x0100
        /*0832*/ 	.byte	0x08
	.zero		1


	//   ....[7]....
        /*0834*/ 	.word	0x000003f0
        /*0838*/ 	.word	0x000000ff
        /*083c*/ 	.word	0x00029860
        /*0840*/ 	.short	0x0100
        /*0842*/ 	.byte	0x08
	.zero		1


	//   ....[8]....
        /*0844*/ 	.word	0x00000400
        /*0848*/ 	.word	0x000000ff
        /*084c*/ 	.word	0x00029858
        /*0850*/ 	.short	0x0100
        /*0852*/ 	.byte	0x08
	.zero		1


	//   ....[9]....
        /*0854*/ 	.word	0x00000410
        /*0858*/ 	.word	0x000000ff
        /*085c*/ 	.word	0x00029868
        /*0860*/ 	.short	0x0100
        /*0862*/ 	.byte	0x08
	.zero		1


	//   ....[10]....
        /*0864*/ 	.word	0x00000500
        /*0868*/ 	.word	0x000000ff
        /*086c*/ 	.word	0x00029870
        /*0870*/ 	.short	0x0100
        /*0872*/ 	.byte	0x06
	.zero		1


	//   ....[11]....
        /*0874*/ 	.word	0x00000510
        /*0878*/ 	.word	0x000000ff
        /*087c*/ 	.word	0x00029880
        /*0880*/ 	.short	0x0100
        /*0882*/ 	.byte	0x06
	.zero		1


	//   ....[12]....
        /*0884*/ 	.word	0x00000520
        /*0888*/ 	.word	0x000000ff
        /*088c*/ 	.word	0x00029878
        /*0890*/ 	.short	0x0100
        /*0892*/ 	.byte	0x06
	.zero		1


	//   ....[13]....
        /*0894*/ 	.word	0x00000530
        /*0898*/ 	.word	0x000000ff
        /*089c*/ 	.word	0x00029888
        /*08a0*/ 	.short	0x0100
        /*08a2*/ 	.byte	0x06
	.zero		1


	//   ....[14]....
        /*08a4*/ 	.word	0x00000660
        /*08a8*/ 	.word	0x000000ff
        /*08ac*/ 	.word	0x00029890
        /*08b0*/ 	.short	0x0100
        /*08b2*/ 	.byte	0x08
	.zero		1


	//   ....[15]....
        /*08b4*/ 	.word	0x00000670
        /*08b8*/ 	.word	0x000000ff
        /*08bc*/ 	.word	0x000298a0
        /*08c0*/ 	.short	0x0100
        /*08c2*/ 	.byte	0x08
	.zero		1


	//   ....[16]....
        /*08c4*/ 	.word	0x00000680
        /*08c8*/ 	.word	0x000000ff
        /*08cc*/ 	.word	0x00029898
        /*08d0*/ 	.short	0x0100
        /*08d2*/ 	.byte	0x08
	.zero		1


	//   ....[17]....
        /*08d4*/ 	.word	0x00000690
        /*08d8*/ 	.word	0x000000ff
        /*08dc*/ 	.word	0x000298a8
        /*08e0*/ 	.short	0x0100
        /*08e2*/ 	.byte	0x08
	.zero		1


	//   ....[18]....
        /*08e4*/ 	.word	0x000007e0
        /*08e8*/ 	.word	0x000000ff
        /*08ec*/ 	.word	0x000298b0
        /*08f0*/ 	.short	0x0100
        /*08f2*/ 	.byte	0x08
	.zero		1


	//   ....[19]....
        /*08f4*/ 	.word	0x000007f0
        /*08f8*/ 	.word	0x000000ff
        /*08fc*/ 	.word	0x000298c0
        /*0900*/ 	.short	0x0100
        /*0902*/ 	.byte	0x08
	.zero		1


	//   ....[20]....
        /*0904*/ 	.word	0x00000800
        /*0908*/ 	.word	0x000000ff
        /*090c*/ 	.word	0x000298b8
        /*0910*/ 	.short	0x0100
        /*0912*/ 	.byte	0x08
	.zero		1


	//   ....[21]....
        /*0914*/ 	.word	0x00000810
        /*0918*/ 	.word	0x000000ff
        /*091c*/ 	.word	0x000298c8
        /*0920*/ 	.short	0x0100
        /*0922*/ 	.byte	0x08
	.zero		1


	//   ....[22]....
        /*0924*/ 	.word	0x00001870
        /*0928*/ 	.word	0x000000ff
        /*092c*/ 	.word	0x00029800
        /*0930*/ 	.short	0x010a
        /*0932*/ 	.byte	0x2f
	.zero		1


	//   ....[23]....
        /*0934*/ 	.word	0x00001910
        /*0938*/ 	.word	0x00000003
        /*093c*/ 	.word	0x00029830
        /*0940*/ 	.short	0x010a
        /*0942*/ 	.byte	0x3f
	.zero		1


	//   ....[24]....
        /*0944*/ 	.word	0x00001960
        /*0948*/ 	.word	0x00000003
        /*094c*/ 	.word	0x00029830
        /*0950*/ 	.short	0x010a
        /*0952*/ 	.byte	0x3f
	.zero		1


	//   ....[25]....
        /*0954*/ 	.word	0x000031b0
        /*0958*/ 	.word	0x000000ff
        /*095c*/ 	.word	0x00000000
        /*0960*/ 	.short	0x0101
        /*0962*/ 	.byte	0x06
	.zero		1


	//   ....[26]....
        /*0964*/ 	.word	0x00005700
        /*0968*/ 	.word	0x000000ff
        /*096c*/ 	.word	0x00029830
        /*0970*/ 	.short	0x010a
        /*0972*/ 	.byte	0x06
	.zero		1


	//   ....[27]....
        /*0974*/ 	.word	0x00005740
        /*0978*/ 	.word	0x000000ff
        /*097c*/ 	.word	0x00029830
        /*0980*/ 	.short	0x010a
        /*0982*/ 	.byte	0x06
	.zero		1


	//   ....[28]....
        /*0984*/ 	.word	0x00006390
        /*0988*/ 	.word	0x000000ff
        /*098c*/ 	.word	0x00029850
        /*0990*/ 	.short	0x010a
        /*0992*/ 	.byte	0x06
	.zero		1


	//   ....[29]....
        /*0994*/ 	.word	0x000063d0
        /*0998*/ 	.word	0x000000ff
        /*099c*/ 	.word	0x00029850
        /*09a0*/ 	.short	0x010a
        /*09a2*/ 	.byte	0x06
	.zero		1


	//   ....[30]....
        /*09a4*/ 	.word	0x00006d30
        /*09a8*/ 	.word	0x000000ff
        /*09ac*/ 	.word	0x00000000
        /*09b0*/ 	.short	0x0101
        /*09b2*/ 	.byte	0x06
	.zero		1


	//   ....[31]....
        /*09b4*/ 	.word	0x000086d0
        /*09b8*/ 	.word	0x000000ff
        /*09bc*/ 	.word	0x00000000
        /*09c0*/ 	.short	0x0101
        /*09c2*/ 	.byte	0x06
	.zero		1


	//   ....[32]....
        /*09c4*/ 	.word	0x00008db0
        /*09c8*/ 	.word	0x000000ff
        /*09cc*/ 	.word	0x00029850
        /*09d0*/ 	.short	0x010a
        /*09d2*/ 	.byte	0x09
	.zero		1


	//   ....[33]....
        /*09d4*/ 	.word	0x00008df0
        /*09d8*/ 	.word	0x000000ff
        /*09dc*/ 	.word	0x00029850
        /*09e0*/ 	.short	0x010a
        /*09e2*/ 	.byte	0x09
	.zero		1


	//   ....[34]....
        /*09e4*/ 	.word	0x00009540
        /*09e8*/ 	.word	0x000000ff
        /*09ec*/ 	.word	0x00000000
        /*09f0*/ 	.short	0x0101
        /*09f2*/ 	.byte	0x04
	.zero		1


	//   ....[35]....
        /*09f4*/ 	.word	0x0000b0b0
        /*09f8*/ 	.word	0x00000004
        /*09fc*/ 	.word	0x00000000
        /*0a00*/ 	.short	0x0101
        /*0a02*/ 	.byte	0x3f
	.zero		1


	//   ....[36]....
        /*0a04*/ 	.word	0x0000dff0
        /*0a08*/ 	.word	0x00000000
        /*0a0c*/ 	.word	0x00029880
        /*0a10*/ 	.short	0x010a
        /*0a12*/ 	.byte	0x3f
	.zero		1


	//   ....[37]....
        /*0a14*/ 	.word	0x0000e640
        /*0a18*/ 	.word	0x00000000
        /*0a1c*/ 	.word	0x00029870
        /*0a20*/ 	.short	0x0107
        /*0a22*/ 	.byte	0x3f
	.zero		1


	//   ....[38]....
        /*0a24*/ 	.word	0x0000e700
        /*0a28*/ 	.word	0x00000000
        /*0a2c*/ 	.word	0x00029870
        /*0a30*/ 	.short	0x0101
        /*0a32*/ 	.byte	0x3f
	.zero		1


	//   ....[39]....
        /*0a34*/ 	.word	0x0000e730
        /*0a38*/ 	.word	0x00000000
        /*0a3c*/ 	.word	0x00029840
        /*0a40*/ 	.short	0x010a
        /*0a42*/ 	.byte	0x3f
	.zero		1


	//   ....[40]....
        /*0a44*/ 	.word	0x0000ed70
        /*0a48*/ 	.word	0x00000000
        /*0a4c*/ 	.word	0x00029830
        /*0a50*/ 	.short	0x0107
        /*0a52*/ 	.byte	0x3f
	.zero		1


	//   ....[41]....
        /*0a54*/ 	.word	0x0000ee40
        /*0a58*/ 	.word	0x00000000
        /*0a5c*/ 	.word	0x00029830
        /*0a60*/ 	.short	0x0101
        /*0a62*/ 	.byte	0x3f
	.zero		1


	//   ....[42]....
        /*0a64*/ 	.word	0x0000f710
        /*0a68*/ 	.word	0x00000016
        /*0a6c*/ 	.word	0x00029800
        /*0a70*/ 	.short	0x0107
        /*0a72*/ 	.byte	0x3f
	.zero		1


	//   ....[43]....
        /*0a74*/ 	.word	0x0000f810
        /*0a78*/ 	.word	0x00000016
        /*0a7c*/ 	.word	0x00029800
        /*0a80*/ 	.short	0x0101
        /*0a82*/ 	.byte	0x3f
	.zero		1


	//   ....[44]....
        /*0a84*/ 	.word	0x0000f830
        /*0a88*/ 	.word	0x00000016
        /*0a8c*/ 	.word	0x00029820
        /*0a90*/ 	.short	0x010a
        /*0a92*/ 	.byte	0x3f
	.zero		1


	//   ....[45]....
        /*0a94*/ 	.word	0x0000fd50
        /*0a98*/ 	.word	0x00000000
        /*0a9c*/ 	.word	0x00029880
        /*0aa0*/ 	.short	0x010a
        /*0aa2*/ 	.byte	0x3f
	.zero		1


	//   ....[46]....
        /*0aa4*/ 	.word	0x00010230
        /*0aa8*/ 	.word	0x00000000
        /*0aac*/ 	.word	0x00029870
        /*0ab0*/ 	.short	0x0107
        /*0ab2*/ 	.byte	0x3f
	.zero		1


	//   ....[47]....
        /*0ab4*/ 	.word	0x000102f0
        /*0ab8*/ 	.word	0x00000000
        /*0abc*/ 	.word	0x00029870
        /*0ac0*/ 	.short	0x0101
        /*0ac2*/ 	.byte	0x3f
	.zero		1


	//   ....[48]....
        /*0ac4*/ 	.word	0x00010320
        /*0ac8*/ 	.word	0x00000000
        /*0acc*/ 	.word	0x00029840
        /*0ad0*/ 	.short	0x010a
        /*0ad2*/ 	.byte	0x3f
	.zero		1


	//   ....[49]....
        /*0ad4*/ 	.word	0x00010820
        /*0ad8*/ 	.word	0x00000000
        /*0adc*/ 	.word	0x00029830
        /*0ae0*/ 	.short	0x0107
        /*0ae2*/ 	.byte	0x3f
	.zero		1


	//   ....[50]....
        /*0ae4*/ 	.word	0x000108e0
        /*0ae8*/ 	.word	0x00000000
        /*0aec*/ 	.word	0x00029830
        /*0af0*/ 	.short	0x0101
        /*0af2*/ 	.byte	0x3f
	.zero		1


	//   ....[51]....
        /*0af4*/ 	.word	0x00010970
        /*0af8*/ 	.word	0x00000003
        /*0afc*/ 	.word	0x00029870
        /*0b00*/ 	.short	0x010a
        /*0b02*/ 	.byte	0x3f
	.zero		1


	//   ....[52]....
        /*0b04*/ 	.word	0x00010a00
        /*0b08*/ 	.word	0x00000003
        /*0b0c*/ 	.word	0x00029860
        /*0b10*/ 	.short	0x010a
        /*0b12*/ 	.byte	0x3f
	.zero		1


	//   ....[53]....
        /*0b14*/ 	.word	0x00010f10
        /*0b18*/ 	.word	0x00000003
        /*0b1c*/ 	.word	0x00029850
        /*0b20*/ 	.short	0x0101
        /*0b22*/ 	.byte	0x3f
	.zero		1


	//   ....[54]....
        /*0b24*/ 	.word	0x00010fa0
        /*0b28*/ 	.word	0x00000003
        /*0b2c*/ 	.word	0x00000000
        /*0b30*/ 	.short	0x0101
        /*0b32*/ 	.byte	0x3f
	.zero		1


	//   ....[55]....
        /*0b34*/ 	.word	0x00011160
        /*0b38*/ 	.word	0x00000011
        /*0b3c*/ 	.word	0x00029870
        /*0b40*/ 	.short	0x010a
        /*0b42*/ 	.byte	0x3f
	.zero		1


	//   ....[56]....
        /*0b44*/ 	.word	0x000111e0
        /*0b48*/ 	.word	0x00000011
        /*0b4c*/ 	.word	0x00029860
        /*0b50*/ 	.short	0x010a
        /*0b52*/ 	.byte	0x3f
	.zero		1


	//   ....[57]....
        /*0b54*/ 	.word	0x00011700
        /*0b58*/ 	.word	0x00000011
        /*0b5c*/ 	.word	0x00029850
        /*0b60*/ 	.short	0x0101
        /*0b62*/ 	.byte	0x3f
	.zero		1


	//   ....[58]....
        /*0b64*/ 	.word	0x000117b0
        /*0b68*/ 	.word	0x00000011
        /*0b6c*/ 	.word	0x00000000
        /*0b70*/ 	.short	0x0101
        /*0b72*/ 	.byte	0x3f
	.zero		1


	//   ....[59]....
        /*0b74*/ 	.word	0x00012200
        /*0b78*/ 	.word	0x00000005
        /*0b7c*/ 	.word	0x00029820
        /*0b80*/ 	.short	0x010a
        /*0b82*/ 	.byte	0x3f
	.zero		1


	//   ....[60]....
        /*0b84*/ 	.word	0x00012380
        /*0b88*/ 	.word	0x00000003
        /*0b8c*/ 	.word	0x00029840
        /*0b90*/ 	.short	0x010a
        /*0b92*/ 	.byte	0x3f
	.zero		1


	//   ....[61]....
        /*0b94*/ 	.word	0x00012420
        /*0b98*/ 	.word	0x00000005
        /*0b9c*/ 	.word	0x00029840
        /*0ba0*/ 	.short	0x010a
        /*0ba2*/ 	.byte	0x3f
	.zero		1


	//   ....[62]....
        /*0ba4*/ 	.word	0x00012460
        /*0ba8*/ 	.word	0x00000003
        /*0bac*/ 	.word	0x00029860
        /*0bb0*/ 	.short	0x010a
        /*0bb2*/ 	.byte	0x3f
	.zero		1


	//   ....[63]....
        /*0bb4*/ 	.word	0x000124a0
        /*0bb8*/ 	.word	0x00000005
        /*0bbc*/ 	.word	0x00029860
        /*0bc0*/ 	.short	0x010a
        /*0bc2*/ 	.byte	0x3f
	.zero		1


	//   ....[64]....
        /*0bc4*/ 	.word	0x000124e0
        /*0bc8*/ 	.word	0x00000003
        /*0bcc*/ 	.word	0x00029880
        /*0bd0*/ 	.short	0x010a
        /*0bd2*/ 	.byte	0x3f
	.zero		1


	//   ....[65]....
        /*0bd4*/ 	.word	0x00012520
        /*0bd8*/ 	.word	0x00000005
        /*0bdc*/ 	.word	0x00029880
        /*0be0*/ 	.short	0x010a
        /*0be2*/ 	.byte	0x3f
	.zero		1


	//   ....[66]....
        /*0be4*/ 	.word	0x00012590
        /*0be8*/ 	.word	0x00000003
        /*0bec*/ 	.word	0x00029800
        /*0bf0*/ 	.short	0x010a
        /*0bf2*/ 	.byte	0x3f
	.zero		1


	//   ....[67]....
        /*0bf4*/ 	.word	0x000125e0
        /*0bf8*/ 	.word	0x00000003
        /*0bfc*/ 	.word	0x00029830
        /*0c00*/ 	.short	0x010a
        /*0c02*/ 	.byte	0x3f
	.zero		1


	//   ....[68]....
        /*0c04*/ 	.word	0x00012640
        /*0c08*/ 	.word	0x00000008
        /*0c0c*/ 	.word	0x00029830
        /*0c10*/ 	.short	0x010a
        /*0c12*/ 	.byte	0x3f
	.zero		1


	//   ....[69]....
        /*0c14*/ 	.word	0x000126a0
        /*0c18*/ 	.word	0x00000008
        /*0c1c*/ 	.word	0x00029850
        /*0c20*/ 	.short	0x010a
        /*0c22*/ 	.byte	0x3f
	.zero		1


	//   ....[70]....
        /*0c24*/ 	.word	0x00012700
        /*0c28*/ 	.word	0x00000003
        /*0c2c*/ 	.word	0x00029850
        /*0c30*/ 	.short	0x010a
        /*0c32*/ 	.byte	0x3f
	.zero		1


	//   ....[71]....
        /*0c34*/ 	.word	0x00012800
        /*0c38*/ 	.word	0x00000000
        /*0c3c*/ 	.word	0x00029880
        /*0c40*/ 	.short	0x010a
        /*0c42*/ 	.byte	0x3f
	.zero		1


	//   ....[72]....
        /*0c44*/ 	.word	0x00012f70
        /*0c48*/ 	.word	0x00000000
        /*0c4c*/ 	.word	0x00029840
        /*0c50*/ 	.short	0x010a
        /*0c52*/ 	.byte	0x3f
	.zero		1


	//   ....[73]....
        /*0c54*/ 	.word	0x00013c30
        /*0c58*/ 	.word	0x00000016
        /*0c5c*/ 	.word	0x00029820
        /*0c60*/ 	.short	0x010a
        /*0c62*/ 	.byte	0x3f
	.zero		1


	//   ....[74]....
        /*0c64*/ 	.word	0x00013c80
        /*0c68*/ 	.word	0x00000000
        /*0c6c*/ 	.word	0x00029880
        /*0c70*/ 	.short	0x010a
        /*0c72*/ 	.byte	0x3f
	.zero		1


	//   ....[75]....
        /*0c74*/ 	.word	0x000142a0
        /*0c78*/ 	.word	0x00000000
        /*0c7c*/ 	.word	0x00029840
        /*0c80*/ 	.short	0x010a
        /*0c82*/ 	.byte	0x3f
	.zero		1


	//   ....[76]....
        /*0c84*/ 	.word	0x000148e0
        /*0c88*/ 	.word	0x00000003
        /*0c8c*/ 	.word	0x00029870
        /*0c90*/ 	.short	0x010a
        /*0c92*/ 	.byte	0x3f
	.zero		1


	//   ....[77]....
        /*0c94*/ 	.word	0x00014930
        /*0c98*/ 	.word	0x00000003
        /*0c9c*/ 	.word	0x00029860
        /*0ca0*/ 	.short	0x010a
        /*0ca2*/ 	.byte	0x3f
	.zero		1


	//   ....[78]....
        /*0ca4*/ 	.word	0x00014980
        /*0ca8*/ 	.word	0x00000011
        /*0cac*/ 	.word	0x00029870
        /*0cb0*/ 	.short	0x010a
        /*0cb2*/ 	.byte	0x3f
	.zero		1


	//   ....[79]....
        /*0cb4*/ 	.word	0x000149d0
        /*0cb8*/ 	.word	0x00000011
        /*0cbc*/ 	.word	0x00029860
        /*0cc0*/ 	.short	0x010a
        /*0cc2*/ 	.byte	0x3f
	.zero		1


	//   ....[80]....
        /*0cc4*/ 	.word	0x00014a20
        /*0cc8*/ 	.word	0x00000005
        /*0ccc*/ 	.word	0x00029820
        /*0cd0*/ 	.short	0x010a
        /*0cd2*/ 	.byte	0x3f
	.zero		1


	//   ....[81]....
        /*0cd4*/ 	.word	0x00014bc0
        /*0cd8*/ 	.word	0x00000003
        /*0cdc*/ 	.word	0x00029840
        /*0ce0*/ 	.short	0x010a
        /*0ce2*/ 	.byte	0x3f
	.zero		1


	//   ....[82]....
        /*0ce4*/ 	.word	0x00014c10
        /*0ce8*/ 	.word	0x00000005
        /*0cec*/ 	.word	0x00029840
        /*0cf0*/ 	.short	0x010a
        /*0cf2*/ 	.byte	0x3f
	.zero		1


	//   ....[83]....
        /*0cf4*/ 	.word	0x00014c60
        /*0cf8*/ 	.word	0x00000003
        /*0cfc*/ 	.word	0x00029860
        /*0d00*/ 	.short	0x010a
        /*0d02*/ 	.byte	0x3f
	.zero		1


	//   ....[84]....
        /*0d04*/ 	.word	0x00014cb0
        /*0d08*/ 	.word	0x00000005
        /*0d0c*/ 	.word	0x00029860
        /*0d10*/ 	.short	0x010a
        /*0d12*/ 	.byte	0x3f
	.zero		1


	//   ....[85]....
        /*0d14*/ 	.word	0x00014d00
        /*0d18*/ 	.word	0x00000003
        /*0d1c*/ 	.word	0x00029880
        /*0d20*/ 	.short	0x010a
        /*0d22*/ 	.byte	0x3f
	.zero		1


	//----- nvinfo : EIATTR_NUM_MBARRIERS
	.align		4
.L_127:
        /*0d24*/ 	.byte	0x03, 0x38
        /*0d26*/ 	.short	0x0016


	//----- nvinfo : EIATTR_EXIT_INSTR_OFFSETS
	.align		4
        /*0d28*/ 	.byte	0x04, 0x1c
        /*0d2a*/ 	.short	(.L_129 - .L_128)


	//   ....[0]....
.L_128:
        /*0d2c*/ 	.word	0x000009c0


	//   ....[1]....
        /*0d30*/ 	.word	0x0000c050


	//   ....[2]....
        /*0d34*/ 	.word	0x00012570


	//----- nvinfo : EIATTR_MAX_THREADS
	.align		4
.L_129:
        /*0d38*/ 	.byte	0x04, 0x05
        /*0d3a*/ 	.short	(.L_131 - .L_130)
.L_130:
        /*0d3c*/ 	.word	0x00000180
        /*0d40*/ 	.word	0x00000001
        /*0d44*/ 	.word	0x00000001


	//----- nvinfo : EIATTR_CRS_STACK_SIZE
	.align		4
.L_131:
        /*0d48*/ 	.byte	0x04, 0x1e
        /*0d4a*/ 	.short	(.L_133 - .L_132)
.L_132:
        /*0d4c*/ 	.word	0x00000000


	//----- nvinfo : EIATTR_CBANK_PARAM_SIZE
	.align		4
.L_133:
        /*0d50*/ 	.byte	0x03, 0x19
        /*0d52*/ 	.short	0x0af0


	//----- nvinfo : EIATTR_PARAM_CBANK
	.align		4
        /*0d54*/ 	.byte	0x04, 0x0a
        /*0d56*/ 	.short	(.L_135 - .L_134)
	.align		4
.L_134:
        /*0d58*/ 	.word	index@(.nv.constant0._ZN7cutlass13device_kernelIN5flash11enable_sm90INS1_16FlashAttnFwdSm90INS1_25CollectiveMainloopFwdSm90ILi2EN4cute5tupleIJNS5_1CILi1EEES8_S8_EEENS6_IJNS7_ILi128EEENS7_ILi160EEENS7_ILi192EEEEEELi128ENS_12float_e4m3_tEfNS_4arch4Sm90ELb0ELb0ELb1ELb1ELb1ELb0ELb0ELb1ELb1ELb1ELb0ELb0EEENS1_21CollectiveEpilogueFwdINS6_IJSA_SA_SB_EEES9_NS_10bfloat16_tESG_Li256ELb1ELb1ELb0ELb1EEENS1_36VarlenDynamicPersistentTileSchedulerILi128ELi160ELi256ELi128ELb0ELb1ELb1ELb0ELb1ELb1EEEEEEEEEvNT_6ParamsE)
        /*0d5c*/ 	.short	0x0210
        /*0d5e*/ 	.short	0x0af0


	//----- nvinfo : EIATTR_SW_WAR
	.align		4
.L_135:
        /*0d60*/ 	.byte	0x04, 0x36
        /*0d62*/ 	.short	(.L_137 - .L_136)
.L_136:
        /*0d64*/ 	.word	0x00000008
.L_137:


//--------------------- .nv.info._ZN7cutlass13device_kernelIN5flash11enable_sm90INS1_16FlashAttnFwdSm90INS1_25CollectiveMainloopFwdSm90ILi2EN4cute5tupleIJNS5_1CILi1EEES8_S8_EEENS6_IJNS7_ILi128EEENS7_ILi160EEENS7_ILi192EEEEEELi128ENS_12float_e4m3_tEfNS_4arch4Sm90ELb0ELb0ELb1ELb1ELb1ELb1ELb0ELb1ELb1ELb1ELb0ELb0EEENS1_21CollectiveEpilogueFwdINS6_IJSA_SA_SB_EEES9_NS_10bfloat16_tESG_Li256ELb1ELb1ELb0ELb1EEENS1_36VarlenDynamicPersistentTileSchedulerILi128ELi160ELi256ELi128ELb0ELb1ELb1ELb0ELb1ELb1EEEEEEEEEvNT_6ParamsE --------------------------
	.section	.nv.info._ZN7cutlass13device_kernelIN5flash11enable_sm90INS1_16FlashAttnFwdSm90INS1_25CollectiveMainloopFwdSm90ILi2EN4cute5tupleIJNS5_1CILi1EEES8_S8_EEENS6_IJNS7_ILi128EEENS7_ILi160EEENS7_ILi192EEEEEELi128ENS_12float_e4m3_tEfNS_4arch4Sm90ELb0ELb0ELb1ELb1ELb1ELb1ELb0ELb1ELb1ELb1ELb0ELb0EEENS1_21CollectiveEpilogueFwdINS6_IJSA_SA_SB_EEES9_NS_10bfloat16_tESG_Li256ELb1ELb1ELb0ELb1EEENS1_36VarlenDynamicPersistentTileSchedulerILi128ELi160ELi256ELi128ELb0ELb1ELb1ELb0ELb1ELb1EEEEEEEEEvNT_6ParamsE,"",@"SHT_CUDA_INFO"
	.sectionflags	@""
	.align	4


	//----- nvinfo : EIATTR_CUDA_API_VERSION
	.align		4
        /*0000*/ 	.byte	0x04, 0x37
        /*0002*/ 	.short	(.L_139 - .L_138)
.L_138:
        /*0004*/ 	.word	0x00000082


	//----- nvinfo : EIATTR_KPARAM_INFO
	.align		4
.L_139:
        /*0008*/ 	.byte	0x04, 0x17
        /*000a*/ 	.short	(.L_141 - .L_140)
.L_140:
        /*000c*/ 	.word	0x00000000
        /*0010*/ 	.short	0x0000
        /*0012*/ 	.short	0x0070
        /*0014*/ 	.byte	0x00, 0xf0, 0x01, 0x2a


	//----- nvinfo : EIATTR_SPARSE_MMA_MASK
	.align		4
.L_141:
        /*0018*/ 	.byte	0x03, 0x50
        /*001a*/ 	.short	0x0000


	//----- nvinfo : EIATTR_MAXREG_COUNT
	.align		4
        /*001c*/ 	.byte	0x03, 0x1b
        /*001e*/ 	.short	0x00a8


	//----- nvinfo : EIATTR_NUM_BARRIERS
	.align		4
        /*0020*/ 	.byte	0x02, 0x4c
        /*0022*/ 	.byte	0x10
	.zero		1


	//----- nvinfo : EIATTR_EXTERNS
	.align		4
        /*0024*/ 	.byte	0x04, 0x0f
        /*0026*/ 	.short	(.L_143 - .L_142)


	//   ....[0]....
	.align		4
.L_142:
        /*0028*/ 	.word	index@(__assertfail)


	//----- nvinfo : EIATTR_ANNOTATIONS
	.align		4
.L_143:
        /*002c*/ 	.byte	0x04, 0x55
        /*002e*/ 	.short	(.L_145 - .L_144)


	//   ....[0]....
.L_144:
        /* <DEDUP_REMOVED lines=52> */


	//----- nvinfo : EIATTR_MERCURY_ISA_VERSION
	.align		4
.L_145:
        /*0358*/ 	.byte	0x03, 0x5f
        /*035a*/ 	.short	0x0101


	//----- nvinfo : EIATTR_UNUSED_LOAD_BYTE_OFFSET
	.align		4
        /*035c*/ 	.byte	0x04, 0x44
        /*035e*/ 	.short	(.L_147 - .L_146)


	//   ....[0]....
.L_146:
        /*0360*/ 	.word	0x00000a90
        /*0364*/ 	.word	0x0000fff0


	//   ....[1]....
        /*0368*/ 	.word	0x0001fed0
        /*036c*/ 	.word	0x0000fff0


	//----- nvinfo : EIATTR_INT_WARP_WIDE_INSTR_OFFSETS
	.align		4
.L_147:
        /*0370*/ 	.byte	0x04, 0x31
        /*0372*/ 	.short	(.L_149 - .L_148)


	//   ....[0]....
.L_148:
        /*0374*/ 	.word	0x00000130


	//   ....[1]....
        /*0378*/ 	.word	0x00000170


	//   ....[2]....
        /*037c*/ 	.word	0x000001e0


	//   ....[3]....
        /*0380*/ 	.word	0x00024a40


	//   ....[4]....
        /*0384*/ 	.word	0x00024ad0


	//   ....[5]....
        /*0388*/ 	.word	0x00028a50


	//   ....[6]....
        /*038c*/ 	.word	0x00028ae0


	//----- nvinfo : EIATTR_COOP_GROUP_MASK_REGIDS
	.align		4
.L_149:
        /*0390*/ 	.byte	0x04, 0x29
        /*0392*/ 	.short	(.L_151 - .L_150)


	//   ....[0]....
.L_150:
        /*0394*/ 	.word	0xffffffff


	//   ....[1]....
        /*0398*/ 	.word	0xffffffff


	//   ....[2]....
        /*039c*/ 	.word	0xffffffff


	//   ....[3]....
        /*03a0*/ 	.word	0xffffffff


	//   ....[4]....
        /*03a4*/ 	.word	0xffffffff


	//   ....[5]....
        /*03a8*/ 	.word	0xffffffff


	//   ....[6]....
        /*03ac*/ 	.word	0xffffffff


	//   ....[7]....
        /*03b0*/ 	.word	0xffffffff


	//   ....[8]....
        /*03b4*/ 	.word	0xffffffff


	//   ....[9]....
        /*03b8*/ 	.word	0xffffffff


	//   ....[10]....
        /*03bc*/ 	.word	0xffffffff


	//   ....[11]....
        /*03c0*/ 	.word	0xffffffff


	//   ....[12]....
        /*03c4*/ 	.word	0xffffffff


	//   ....[13]....
        /*03c8*/ 	.word	0xffffffff


	//   ....[14]....
        /*03cc*/ 	.word	0xffffffff


	//   ....[15]....
        /*03d0*/ 	.word	0xffffffff


	//   ....[16]....
        /*03d4*/ 	.word	0xffffffff


	//   ....[17]....
        /*03d8*/ 	.word	0xffffffff


	//   ....[18]....
        /*03dc*/ 	.word	0xffffffff


	//   ....[19]....
        /*03e0*/ 	.word	0xffffffff


	//   ....[20]....
        /*03e4*/ 	.word	0xffffffff


	//   ....[21]....
        /*03e8*/ 	.word	0xffffffff


	//   ....[22]....
        /*03ec*/ 	.word	0xffffffff


	//   ....[23]....
        /*03f0*/ 	.word	0xffffffff


	//   ....[24]....
        /*03f4*/ 	.word	0xffffffff


	//   ....[25]....
        /*03f8*/ 	.word	0xffffffff


	//   ....[26]....
        /*03fc*/ 	.word	0xffffffff


	//   ....[27]....
        /*0400*/ 	.word	0xffffffff


	//   ....[28]....
        /*0404*/ 	.word	0xffffffff


	//   ....[29]....
        /*0408*/ 	.word	0xffffffff


	//   ....[30]....
        /*040c*/ 	.word	0xffffffff


	//   ....[31]....
        /*0410*/ 	.word	0xffffffff


	//   ....[32]....
        /*0414*/ 	.word	0xffffffff


	//   ....[33]....
        /*0418*/ 	.word	0xffffffff


	//   ....[34]....
        /*041c*/ 	.word	0xffffffff


	//   ....[35]....
        /*0420*/ 	.word	0xffffffff


	//   ....[36]....
        /*0424*/ 	.word	0xffffffff


	//   ....[37]....
        /*0428*/ 	.word	0xffffffff


	//   ....[38]....
        /*042c*/ 	.word	0xffffffff


	//   ....[39]....
        /*0430*/ 	.word	0xffffffff


	//   ....[40]....
        /*0434*/ 	.word	0xffffffff


	//   ....[41]....
        /*0438*/ 	.word	0xffffffff


	//   ....[42]....
        /*043c*/ 	.word	0xffffffff


	//   ....[43]....
        /*0440*/ 	.word	0xffffffff


	//   ....[44]....
        /*0444*/ 	.word	0xffffffff


	//   ....[45]....
        /*0448*/ 	.word	0xffffffff


	//   ....[46]....
        /*044c*/ 	.word	0xffffffff


	//   ....[47]....
        /*0450*/ 	.word	0xffffffff


	//   ....[48]....
        /*0454*/ 	.word	0xffffffff


	//   ....[49]....
        /*0458*/ 	.word	0xffffffff


	//   ....[50]....
        /*045c*/ 	.word	0xffffffff


	//   ....[51]....
        /*0460*/ 	.word	0xffffffff


	//   ....[52]....
        /*0464*/ 	.word	0xffffffff


	//   ....[53]....
        /*0468*/ 	.word	0xffffffff


	//   ....[54]....
        /*046c*/ 	.word	0xffffffff


	//   ....[55]....
        /*0470*/ 	.word	0xffffffff


	//   ....[56]....
        /*0474*/ 	.word	0xffffffff


	//   ....[57]....
        /*0478*/ 	.word	0xffffffff


	//   ....[58]....
        /*047c*/ 	.word	0xffffffff


	//   ....[59]....
        /*0480*/ 	.word	0xffffffff


	//   ....[60]....
        /*0484*/ 	.word	0xffffffff


	//   ....[61]....
        /*0488*/ 	.word	0xffffffff


	//   ....[62]....
        /*048c*/ 	.word	0xffffffff


	//   ....[63]....
        /*0490*/ 	.word	0xffffffff


	//   ....[64]....
        /*0494*/ 	.word	0xffffffff


	//   ....[65]....
        /*0498*/ 	.word	0xffffffff


	//   ....[66]....
        /*049c*/ 	.word	0xffffffff


	//   ....[67]....
        /*04a0*/ 	.word	0xffffffff


	//   ....[68]....
        /*04a4*/ 	.word	0xffffffff


	//   ....[69]....
        /*04a8*/ 	.word	0xffffffff


	//   ....[70]....
        /*04ac*/ 	.word	0xffffffff


	//   ....[71]....
        /*04b0*/ 	.word	0xffffffff


	//   ....[72]....
        /*04b4*/ 	.word	0xffffffff


	//   ....[73]....
        /*04b8*/ 	.word	0xffffffff


	//   ....[74]....
        /*04bc*/ 	.word	0xffffffff


	//   ....[75]....
        /*04c0*/ 	.word	0xffffffff


	//   ....[76]....
        /*04c4*/ 	.word	0xffffffff


	//   ....[77]....
        /*04c8*/ 	.word	0xffffffff


	//   ....[78]....
        /*04cc*/ 	.word	0xffffffff


	//   ....[79]....
        /*04d0*/ 	.word	0xffffffff


	//   ....[80]....
        /*04d4*/ 	.word	0xffffffff


	//   ....[81]....
        /*04d8*/ 	.word	0xffffffff


	//   ....[82]....
        /*04dc*/ 	.word	0xffffffff


	//   ....[83]....
        /*04e0*/ 	.word	0xffffffff


	//   ....[84]....
        /*04e4*/ 	.word	0xffffffff


	//   ....[85]....
        /*04e8*/ 	.word	0xffffffff


	//   ....[86]....
        /*04ec*/ 	.word	0xffffffff


	//   ....[87]....
        /*04f0*/ 	.word	0xffffffff


	//   ....[88]....
        /*04f4*/ 	.word	0xffffffff


	//   ....[89]....
        /*04f8*/ 	.word	0xffffffff


	//   ....[90]....
        /*04fc*/ 	.word	0xffffffff


	//   ....[91]....
        /*0500*/ 	.word	0xffffffff


	//   ....[92]....
        /*0504*/ 	.word	0xffffffff


	//   ....[93]....
        /*0508*/ 	.word	0xffffffff


	//   ....[94]....
        /*050c*/ 	.word	0xffffffff


	//   ....[95]....
        /*0510*/ 	.word	0xffffffff


	//   ....[96]....
        /*0514*/ 	.word	0xffffffff


	//   ....[97]....
        /*0518*/ 	.word	0xffffffff


	//   ....[98]....
        /*051c*/ 	.word	0xffffffff


	//   ....[99]....
        /*0520*/ 	.word	0xffffffff


	//   ....[100]....
        /*0524*/ 	.word	0xffffffff


	//   ....[101]....
        /*0528*/ 	.word	0xffffffff


	//   ....[102]....
        /*052c*/ 	.word	0xffffffff


	//   ....[103]....
        /*0530*/ 	.word	0xffffffff


	//   ....[104]....
        /*0534*/ 	.word	0xffffffff


	//   ....[105]....
        /*0538*/ 	.word	0xffffffff


	//   ....[106]....
        /*053c*/ 	.word	0xffffffff


	//   ....[107]....
        /*0540*/ 	.word	0xffffffff


	//   ....[108]....
        /*0544*/ 	.word	0xffffffff


	//   ....[109]....
        /*0548*/ 	.word	0xffffffff


	//   ....[110]....
        /*054c*/ 	.word	0xffffffff


	//   ....[111]....
        /*0550*/ 	.word	0xffffffff


	//   ....[112]....
        /*0554*/ 	.word	0xffffffff


	//   ....[113]....
        /*0558*/ 	.word	0xffffffff


	//   ....[114]....
        /*055c*/ 	.word	0xffffffff


	//   ....[115]....
        /*0560*/ 	.word	0xffffffff


	//   ....[116]....
        /*0564*/ 	.word	0xffffffff


	//   ....[117]....
        /*0568*/ 	.word	0xffffffff


	//   ....[118]....
        /*056c*/ 	.word	0xffffffff


	//   ....[119]....
        /*0570*/ 	.word	0xffffffff


	//   ....[120]....
        /*0574*/ 	.word	0xffffffff


	//   ....[121]....
        /*0578*/ 	.word	0xffffffff


	//   ....[122]....
        /*057c*/ 	.word	0xffffffff


	//   ....[123]....
        /*0580*/ 	.word	0xffffffff


	//   ....[124]....
        /*0584*/ 	.word	0xffffffff


	//   ....[125]....
        /*0588*/ 	.word	0xffffffff


	//   ....[126]....
        /*058c*/ 	.word	0xffffffff


	//   ....[127]....
        /*0590*/ 	.word	0xffffffff


	//   ....[128]....
        /*0594*/ 	.word	0xffffffff


	//   ....[129]....
        /*0598*/ 	.word	0xffffffff


	//   ....[130]....
        /*059c*/ 	.word	0xffffffff


	//   ....[131]....
        /*05a0*/ 	.word	0xffffffff


	//   ....[132]....
        /*05a4*/ 	.word	0xffffffff


	//   ....[133]....
        /*05a8*/ 	.word	0xffffffff


	//   ....[134]....
        /*05ac*/ 	.word	0xffffffff


	//   ....[135]....
        /*05b0*/ 	.word	0xffffffff


	//   ....[136]....
        /*05b4*/ 	.word	0xffffffff


	//   ....[137]....
        /*05b8*/ 	.word	0xffffffff


	//   ....[138]....
        /*05bc*/ 	.word	0xffffffff


	//   ....[139]....
        /*05c0*/ 	.word	0xffffffff


	//   ....[140]....
        /*05c4*/ 	.word	0xffffffff


	//   ....[141]....
        /*05c8*/ 	.word	0xffffffff


	//   ....[142]....
        /*05cc*/ 	.word	0xffffffff


	//   ....[143]....
        /*05d0*/ 	.word	0xffffffff


	//   ....[144]....
        /*05d4*/ 	.word	0xffffffff


	//   ....[145]....
        /*05d8*/ 	.word	0xffffffff


	//   ....[146]....
        /*05dc*/ 	.word	0xffffffff


	//   ....[147]....
        /*05e0*/ 	.word	0xffffffff


	//   ....[148]....
        /*05e4*/ 	.word	0xffffffff


	//   ....[149]....
        /*05e8*/ 	.word	0xffffffff


	//   ....[150]....
        /*05ec*/ 	.word	0xffffffff


	//   ....[151]....
        /*05f0*/ 	.word	0xffffffff


	//   ....[152]....
        /*05f4*/ 	.word	0xffffffff


	//   ....[153]....
        /*05f8*/ 	.word	0xffffffff


	//   ....[154]....
        /*05fc*/ 	.word	0xffffffff


	//   ....[155]....
        /*0600*/ 	.word	0xffffffff


	//   ....[156]....
        /*0604*/ 	.word	0xffffffff


	//   ....[157]....
        /*0608*/ 	.word	0xffffffff


	//   ....[158]....
        /*060c*/ 	.word	0xffffffff


	//   ....[159]....
        /*0610*/ 	.word	0xffffffff


	//   ....[160]....
        /*0614*/ 	.word	0xffffffff


	//   ....[161]....
        /*0618*/ 	.word	0xffffffff


	//   ....[162]....
        /*061c*/ 	.word	0xffffffff


	//   ....[163]....
        /*0620*/ 	.word	0xffffffff


	//   ....[164]....
        /*0624*/ 	.word	0xffffffff


	//   ....[165]....
        /*0628*/ 	.word	0xffffffff


	//   ....[166]....
        /*062c*/ 	.word	0xffffffff


	//   ....[167]....
        /*0630*/ 	.word	0xffffffff


	//   ....[168]....
        /*0634*/ 	.word	0xffffffff


	//   ....[169]....
        /*0638*/ 	.word	0xffffffff


	//   ....[170]....
        /*063c*/ 	.word	0xffffffff


	//   ....[171]....
        /*0640*/ 	.word	0xffffffff


	//   ....[172]....
        /*0644*/ 	.word	0xffffffff


	//   ....[173]....
        /*0648*/ 	.word	0xffffffff


	//   ....[174]....
        /*064c*/ 	.word	0xffffffff


	//   ....[175]....
        /*0650*/ 	.word	0xffffffff


	//   ....[176]....
        /*0654*/ 	.word	0xffffffff


	//   ....[177]....
        /*0658*/ 	.word	0xffffffff


	//   ....[178]....
        /*065c*/ 	.word	0xffffffff


	//   ....[179]....
        /*0660*/ 	.word	0x0500000f


	//   ....[180]....
        /*0664*/ 	.word	0x0500000f


	//   ....[181]....
        /*0668*/ 	.word	0x0500000f


	//   ....[182]....
        /*066c*/ 	.word	0x0500000f


	//   ....[183]....
        /*0670*/ 	.word	0x0500000f


	//   ....[184]....
        /*0674*/ 	.word	0x0500000f


	//   ....[185]....
        /*0678*/ 	.word	0x0500000f


	//   ....[186]....
        /*067c*/ 	.word	0x0500000f


	//   ....[187]....
        /*0680*/ 	.word	0x0500000f


	//   ....[188]....
        /*0684*/ 	.word	0x0500000f


	//   ....[189]....
        /*0688*/ 	.word	0x0500000f


	//   ....[190]....
        /*068c*/ 	.word	0x0500000f


	//   ....[191]....
        /*0690*/ 	.word	0x0500000f


	//   ....[192]....
        /*0694*/ 	.word	0x0500000f


	//   ....[193]....
        /*0698*/ 	.word	0x0500000f


	//   ....[194]....
        /*069c*/ 	.word	0x0500000f


	//   ....[195]....
        /*06a0*/ 	.word	0x0500000f


	//   ....[196]....
        /*06a4*/ 	.word	0x0500000f


	//   ....[197]....
        /*06a8*/ 	.word	0x0500000f


	//   ....[198]....
        /*06ac*/ 	.word	0x0500000f


	//   ....[199]....
        /*06b0*/ 	.word	0x0500000f


	//   ....[200]....
        /*06b4*/ 	.word	0x0500000f


	//   ....[201]....
        /*06b8*/ 	.word	0x0500000f


	//   ....[202]....
        /*06bc*/ 	.word	0x0500000f


	//   ....[203]....
        /*06c0*/ 	.word	0x0500000f


	//   ....[204]....
        /*06c4*/ 	.word	0x0500000f


	//   ....[205]....
        /*06c8*/ 	.word	0x0500000f


	//   ....[206]....
        /*06cc*/ 	.word	0x0500000f


	//   ....[207]....
        /*06d0*/ 	.word	0x0500000f


	//   ....[208]....
        /*06d4*/ 	.word	0x0500000f


	//   ....[209]....
        /*06d8*/ 	.word	0x0500000f


	//   ....[210]....
        /*06dc*/ 	.word	0x0500000f


	//   ....[211]....
        /*06e0*/ 	.word	0x0500000f


	//   ....[212]....
        /*06e4*/ 	.word	0x0500000f


	//   ....[213]....
        /*06e8*/ 	.word	0x0500000f


	//   ....[214]....
        /*06ec*/ 	.word	0x0500000f


	//   ....[215]....
        /*06f0*/ 	.word	0x0500000f


	//   ....[216]....
        /*06f4*/ 	.word	0x0500000f


	//   ....[217]....
        /*06f8*/ 	.word	0x0500000f


	//   ....[218]....
        /*06fc*/ 	.word	0x0500000f


	//   ....[219]....
        /*0700*/ 	.word	0x0500000f


	//   ....[220]....
        /*0704*/ 	.word	0x0500000f


	//   ....[221]....
        /*0708*/ 	.word	0x0500000f


	//   ....[222]....
        /*070c*/ 	.word	0x0500000f


	//   ....[223]....
        /*0710*/ 	.word	0x0500000f


	//   ....[224]....
        /*0714*/ 	.word	0x0500000f


	//   ....[225]....
        /*0718*/ 	.word	0x0500000f


	//   ....[226]....
        /*071c*/ 	.word	0x0500000f


	//   ....[227]....
        /*0720*/ 	.word	0x0500000f


	//   ....[228]....
        /*0724*/ 	.word	0x0500000f


	//   ....[229]....
        /*0728*/ 	.word	0x0500000f


	//   ....[230]....
        /*072c*/ 	.word	0x0500000f


	//   ....[231]....
        /*0730*/ 	.word	0x0500000f


	//   ....[232]....
        /*0734*/ 	.word	0x0500000f


	//   ....[233]....
        /*0738*/ 	.word	0x0500000f


	//   ....[234]....
        /*073c*/ 	.word	0x0500000f


	//   ....[235]....
        /*0740*/ 	.word	0x0500000f


	//   ....[236]....
        /*0744*/ 	.word	0x0500000f


	//   ....[237]....
        /*0748*/ 	.word	0x0500000f


	//   ....[238]....
        /*074c*/ 	.word	0x0500000f


	//   ....[239]....
        /*0750*/ 	.word	0x0500000f


	//   ....[240]....
        /*0754*/ 	.word	0x0500000f


	//   ....[241]....
        /*0758*/ 	.word	0x0500000f


	//   ....[242]....
        /*075c*/ 	.word	0x0500000f


	//   ....[243]....
        /*0760*/ 	.word	0x0500000f


	//   ....[244]....
        /*0764*/ 	.word	0x0500000f


	//   ....[245]....
        /*0768*/ 	.word	0x0500000f


	//   ....[246]....
        /*076c*/ 	.word	0x0500000f


	//   ....[247]....
        /*0770*/ 	.word	0x0500000f


	//   ....[248]....
        /*0774*/ 	.word	0x0500000f


	//   ....[249]....
        /*0778*/ 	.word	0x0500000f


	//   ....[250]....
        /*077c*/ 	.word	0x0500000f


	//   ....[251]....
        /*0780*/ 	.word	0x0500000f


	//   ....[252]....
        /*0784*/ 	.word	0x0500000f


	//   ....[253]....
        /*0788*/ 	.word	0x0500000f


	//   ....[254]....
        /*078c*/ 	.word	0x0500000f


	//   ....[255]....
        /*0790*/ 	.word	0x0500000f


	//   ....[0]....
        /*0794*/ 	.word	0x0500000f


	//   ....[1]....
        /*0798*/ 	.word	0x0500000f


	//   ....[2]....
        /*079c*/ 	.word	0x0500000f


	//   ....[3]....
        /*07a0*/ 	.word	0x0500000f


	//   ....[4]....
        /*07a4*/ 	.word	0x0500000f


	//   ....[5]....
        /*07a8*/ 	.word	0x0500000f


	//   ....[6]....
        /*07ac*/ 	.word	0x0500000f


	//   ....[7]....
        /*07b0*/ 	.word	0x0500000f


	//   ....[8]....
        /*07b4*/ 	.word	0x0500000f


	//   ....[9]....
        /*07b8*/ 	.word	0x0500000f


	//   ....[10]....
        /*07bc*/ 	.word	0x0500000f


	//   ....[11]....
        /*07c0*/ 	.word	0x0500000f


	//   ....[12]....
        /*07c4*/ 	.word	0x0500000f


	//   ....[13]....
        /*07c8*/ 	.word	0x0500000f


	//   ....[14]....
        /*07cc*/ 	.word	0x0500000f


	//   ....[15]....
        /*07d0*/ 	.word	0x0500000f


	//   ....[16]....
        /*07d4*/ 	.word	0x0500000f


	//   ....[17]....
        /*07d8*/ 	.word	0x0500000f


	//   ....[18]....
        /*07dc*/ 	.word	0x0500000f


	//   ....[19]....
        /*07e0*/ 	.word	0x0500000f


	//   ....[20]....
        /*07e4*/ 	.word	0x0500000f


	//   ....[21]....
        /*07e8*/ 	.word	0x0500000f


	//   ....[22]....
        /*07ec*/ 	.word	0x0500000f


	//   ....[23]....
        /*07f0*/ 	.word	0x0500000f


	//   ....[24]....
        /*07f4*/ 	.word	0x0500000f


	//   ....[25]....
        /*07f8*/ 	.word	0x0500000f


	//   ....[26]....
        /*07fc*/ 	.word	0x0500000f


	//   ....[27]....
        /*0800*/ 	.word	0x0500000f


	//   ....[28]....
        /*0804*/ 	.word	0x0500000f


	//   ....[29]....
        /*0808*/ 	.word	0x0500000f


	//   ....[30]....
        /*080c*/ 	.word	0x0500000f


	//   ....[31]....
        /*0810*/ 	.word	0x0500000f


	//   ....[32]....
        /*0814*/ 	.word	0x0500000f


	//   ....[33]....
        /*0818*/ 	.word	0x0500000f


	//   ....[34]....
        /*081c*/ 	.word	0x0500000f


	//   ....[35]....
        /*0820*/ 	.word	0x0500000f


	//   ....[36]....
        /*0824*/ 	.word	0x0500000f


	//   ....[37]....
        /*0828*/ 	.word	0x0500000f


	//   ....[38]....
        /*082c*/ 	.word	0x0500000f


	//   ....[39]....
        /*0830*/ 	.word	0x0500000f


	//   ....[40]....
        /*0834*/ 	.word	0x0500000f


	//   ....[41]....
        /*0838*/ 	.word	0x0500000f


	//   ....[42]....
        /*083c*/ 	.word	0x0500000f


	//   ....[43]....
        /*0840*/ 	.word	0x0500000f


	//   ....[44]....
        /*0844*/ 	.word	0x0500000f


	//   ....[45]....
        /*0848*/ 	.word	0x0500000f


	//   ....[46]....
        /*084c*/ 	.word	0x0500000f


	//   ....[47]....
        /*0850*/ 	.word	0x0500000f


	//   ....[48]....
        /*0854*/ 	.word	0x0500000f


	//   ....[49]....
        /*0858*/ 	.word	0x0500000f


	//   ....[50]....
        /*085c*/ 	.word	0x0500000f


	//   ....[51]....
        /*0860*/ 	.word	0x0500000f


	//----- nvinfo : EIATTR_COOP_GROUP_INSTR_OFFSETS
	.align		4
.L_151:
        /*0864*/ 	.byte	0x04, 0x28
        /*0866*/ 	.short	(.L_153 - .L_152)


	//   ....[0]....
.L_152:
        /*0868*/ 	.word	0x00000070


	//   ....[1]....
        /*086c*/ 	.word	0x00000140


	//   ....[2]....
        /*0870*/ 	.word	0x00000190


	//   ....[3]....
        /*0874*/ 	.word	0x000003c0


	//   ....[4]....
        /*0878*/ 	.word	0x00000520


	//   ....[5]....
        /*087c*/ 	.word	0x00000640


	//   ....[6]....
        /*0880*/ 	.word	0x000007a0


	//   ....[7]....
        /*0884*/ 	.word	0x00003610


	//   ....[8]....
        /*0888*/ 	.word	0x00003620


	//   ....[9]....
        /*088c*/ 	.word	0x00006270


	//   ....[10]....
        /*0890*/ 	.word	0x00006280


	//   ....[11]....
        /*0894*/ 	.word	0x00009620


	//   ....[12]....
        /*0898*/ 	.word	0x00009630


	//   ....[13]....
        /*089c*/ 	.word	0x0000c410


	//   ....[14]....
        /*08a0*/ 	.word	0x0000c420


	//   ....[15]....
        /*08a4*/ 	.word	0x0000f440


	//   ....[16]....
        /*08a8*/ 	.word	0x0000f450


	//   ....[17]....
        /*08ac*/ 	.word	0x0000f6c0


	//   ....[18]....
        /*08b0*/ 	.word	0x0000f6d0


	//   ....[19]....
        /*08b4*/ 	.word	0x0000fbb0


	//   ....[20]....
        /*08b8*/ 	.word	0x0000fc10


	//   ....[21]....
        /*08bc*/ 	.word	0x0000fdb0


	//   ....[22]....
        /*08c0*/ 	.word	0x0000fdd0


	//   ....[23]....
        /*08c4*/ 	.word	0x000103f0


	//   ....[24]....
        /*08c8*/ 	.word	0x00010ba0


	//   ....[25]....
        /*08cc*/ 	.word	0x00010bb0


	//   ....[26]....
        /*08d0*/ 	.word	0x00010bc0


	//   ....[27]....
        /*08d4*/ 	.word	0x00010bd0


	//   ....[28]....
        /*08d8*/ 	.word	0x00014050


	//   ....[29]....
        /*08dc*/ 	.word	0x00014060


	//   ....[30]....
        /*08e0*/ 	.word	0x00014070


	//   ....[31]....
        /*08e4*/ 	.word	0x00014080


	//   ....[32]....
        /*08e8*/ 	.word	0x00019b30


	//   ....[33]....
        /*08ec*/ 	.word	0x00019b90


	//   ....[34]....
        /*08f0*/ 	.word	0x0001a1f0


	//   ....[35]....
        /*08f4*/ 	.word	0x0001a2d0


	//   ....[36]....
        /*08f8*/ 	.word	0x0001db50


	//   ....[37]....
        /*08fc*/ 	.word	0x0001db70


	//   ....[38]....
        /*0900*/ 	.word	0x0001db90


	//   ....[39]....
        /*0904*/ 	.word	0x0001dbc0


	//   ....[40]....
        /*0908*/ 	.word	0x0001f700


	//   ....[41]....
        /*090c*/ 	.word	0x0001f710


	//   ....[42]....
        /*0910*/ 	.word	0x0001f790


	//   ....[43]....
        /*0914*/ 	.word	0x0001f7a0


	//   ....[44]....
        /*0918*/ 	.word	0x00020520


	//   ....[45]....
        /*091c*/ 	.word	0x00020550


	//   ....[46]....
        /*0920*/ 	.word	0x00020590


	//   ....[47]....
        /*0924*/ 	.word	0x000205c0


	//   ....[48]....
        /*0928*/ 	.word	0x000205f0


	//   ....[49]....
        /*092c*/ 	.word	0x00020620


	//   ....[50]....
        /*0930*/ 	.word	0x00020650


	//   ....[51]....
        /*0934*/ 	.word	0x00020680


	//   ....[52]....
        /*0938*/ 	.word	0x000206b0


	//   ....[53]....
        /*093c*/ 	.word	0x000206e0


	//   ....[54]....
        /*0940*/ 	.word	0x00020710


	//   ....[55]....
        /*0944*/ 	.word	0x00020740


	//   ....[56]....
        /*0948*/ 	.word	0x00020770


	//   ....[57]....
        /*094c*/ 	.word	0x000207a0


	//   ....[58]....
        /*0950*/ 	.word	0x000207d0


	//   ....[59]....
        /*0954*/ 	.word	0x00020800


	//   ....[60]....
        /*0958*/ 	.word	0x00020830


	//   ....[61]....
        /*095c*/ 	.word	0x00020860


	//   ....[62]....
        /*0960*/ 	.word	0x00020890


	//   ....[63]....
        /*0964*/ 	.word	0x000208c0


	//   ....[64]....
        /*0968*/ 	.word	0x000208f0


	//   ....[65]....
        /*096c*/ 	.word	0x00020920


	//   ....[66]....
        /*0970*/ 	.word	0x00020950


	//   ....[67]....
        /*0974*/ 	.word	0x00020960


	//   ....[68]....
        /*0978*/ 	.word	0x00020970


	//   ....[69]....
        /*097c*/ 	.word	0x00020980


	//   ....[70]....
        /*0980*/ 	.word	0x00020990


	//   ....[71]....
        /*0984*/ 	.word	0x000209a0


	//   ....[72]....
        /*0988*/ 	.word	0x000209b0


	//   ....[73]....
        /*098c*/ 	.word	0x000209c0


	//   ....[74]....
        /*0990*/ 	.word	0x000209f0


	//   ....[75]....
        /*0994*/ 	.word	0x00020a20


	//   ....[76]....
        /*0998*/ 	.word	0x00020ff0


	//   ....[77]....
        /*099c*/ 	.word	0x00021030


	//   ....[78]....
        /*09a0*/ 	.word	0x00021060


	//   ....[79]....
        /*09a4*/ 	.word	0x00021090


	//   ....[80]....
        /*09a8*/ 	.word	0x00021660


	//   ....[81]....
        /*09ac*/ 	.word	0x00021690


	//   ....[82]....
        /*09b0*/ 	.word	0x00021750


	//   ....[83]....
        /*09b4*/ 	.word	0x00021770


	//   ....[84]....
        /*09b8*/ 	.word	0x00021830


	//   ....[85]....
        /*09bc*/ 	.word	0x00021850


	//   ....[86]....
        /*09c0*/ 	.word	0x00021920


	//   ....[87]....
        /*09c4*/ 	.word	0x00021940


	//   ....[88]....
        /*09c8*/ 	.word	0x00022120


	//   ....[89]....
        /*09cc*/ 	.word	0x00022130


	//   ....[90]....
        /*09d0*/ 	.word	0x00022270


	//   ....[91]....
        /*09d4*/ 	.word	0x00022280


	//   ....[92]....
        /*09d8*/ 	.word	0x000223b0


	//   ....[93]....
        /*09dc*/ 	.word	0x000223c0


	//   ....[94]....
        /*09e0*/ 	.word	0x000224f0


	//   ....[95]....
        /*09e4*/ 	.word	0x00022500


	//   ....[96]....
        /*09e8*/ 	.word	0x00022680


	//   ....[97]....
        /*09ec*/ 	.word	0x00022850


	//   ....[98]....
        /*09f0*/ 	.word	0x00022880


	//   ....[99]....
        /*09f4*/ 	.word	0x000228b0


	//   ....[100]....
        /*09f8*/ 	.word	0x000228e0


	//   ....[101]....
        /*09fc*/ 	.word	0x00022910


	//   ....[102]....
        /*0a00*/ 	.word	0x00022940


	//   ....[103]....
        /*0a04*/ 	.word	0x00022ab0


	//   ....[104]....
        /*0a08*/ 	.word	0x00022ae0


	//   ....[105]....
        /*0a0c*/ 	.word	0x00022b10


	//   ....[106]....
        /*0a10*/ 	.word	0x00022b40


	//   ....[107]....
        /*0a14*/ 	.word	0x00022b70


	//   ....[108]....
        /*0a18*/ 	.word	0x00022ba0


	//   ....[109]....
        /*0a1c*/ 	.word	0x00022c30


	//   ....[110]....
        /*0a20*/ 	.word	0x00022c60


	//   ....[111]....
        /*0a24*/ 	.word	0x00022ce0


	//   ....[112]....
        /*0a28*/ 	.word	0x000239e0


	//   ....[113]....
        /*0a2c*/ 	.word	0x00025ae0


	//   ....[114]....
        /*0a30*/ 	.word	0x00025b00


	//   ....[115]....
        /*0a34*/ 	.word	0x00025b50


	//   ....[116]....
        /*0a38*/ 	.word	0x00025bf0


	//   ....[117]....
        /*0a3c*/ 	.word	0x00025c50


	//   ....[118]....
        /*0a40*/ 	.word	0x00025c70


	//   ....[119]....
        /*0a44*/ 	.word	0x00025c80


	//   ....[120]....
        /*0a48*/ 	.word	0x00025c90


	//   ....[121]....
        /*0a4c*/ 	.word	0x00025d90


	//   ....[122]....
        /*0a50*/ 	.word	0x00025da0


	//   ....[123]....
        /*0a54*/ 	.word	0x00026270


	//   ....[124]....
        /*0a58*/ 	.word	0x00026280


	//   ....[125]....
        /*0a5c*/ 	.word	0x00026370


	//   ....[126]....
        /*0a60*/ 	.word	0x00026390


	//   ....[127]....
        /*0a64*/ 	.word	0x00026420


	//   ....[128]....
        /*0a68*/ 	.word	0x00026440


	//   ....[129]....
        /*0a6c*/ 	.word	0x00026450


	//   ....[130]....
        /*0a70*/ 	.word	0x000264e0


	//   ....[131]....
        /*0a74*/ 	.word	0x00026540


	//   ....[132]....
        /*0a78*/ 	.word	0x00026550


	//   ....[133]....
        /*0a7c*/ 	.word	0x00026d50


	//   ....[134]....
        /*0a80*/ 	.word	0x00026d80


	//   ....[135]....
        /*0a84*/ 	.word	0x00026e40


	//   ....[136]....
        /*0a88*/ 	.word	0x00026e60


	//   ....[137]....
        /*0a8c*/ 	.word	0x00026f00


	//   ....[138]....
        /*0a90*/ 	.word	0x00026f20


	//   ....[139]....
        /*0a94*/ 	.word	0x00026f30


	//   ....[140]....
        /*0a98*/ 	.word	0x00026fc0


	//   ....[141]....
        /*0a9c*/ 	.word	0x00027960


	//   ....[142]....
        /*0aa0*/ 	.word	0x00027990


	//   ....[143]....
        /*0aa4*/ 	.word	0x000279f0


	//   ....[144]....
        /*0aa8*/ 	.word	0x00027a20


	//   ....[145]....
        /*0aac*/ 	.word	0x00027a30


	//   ....[146]....
        /*0ab0*/ 	.word	0x00027a80


	//   ....[147]....
        /*0ab4*/ 	.word	0x00027a90


	//   ....[148]....
        /*0ab8*/ 	.word	0x00027aa0


	//   ....[149]....
        /*0abc*/ 	.word	0x00027af0


	//   ....[150]....
        /*0ac0*/ 	.word	0x00027b40


	//   ....[151]....
        /*0ac4*/ 	.word	0x00027fb0


	//   ....[152]....
        /*0ac8*/ 	.word	0x00027fd0


	//   ....[153]....
        /*0acc*/ 	.word	0x00027fe0


	//   ....[154]....
        /*0ad0*/ 	.word	0x00027ff0


	//   ....[155]....
        /*0ad4*/ 	.word	0x00028050


	//   ....[156]....
        /*0ad8*/ 	.word	0x00028060


	//   ....[157]....
        /*0adc*/ 	.word	0x000280c0


	//   ....[158]....
        /*0ae0*/ 	.word	0x000280f0


	//   ....[159]....
        /*0ae4*/ 	.word	0x00028130


	//   ....[160]....
        /*0ae8*/ 	.word	0x00028190


	//   ....[161]....
        /*0aec*/ 	.word	0x00029380


	//   ....[162]....
        /*0af0*/ 	.word	0x000293b0


	//   ....[163]....
        /*0af4*/ 	.word	0x000293f0


	//   ....[164]....
        /*0af8*/ 	.word	0x00029420


	//   ....[165]....
        /*0afc*/ 	.word	0x00029450


	//   ....[166]....
        /*0b00*/ 	.word	0x00029480


	//   ....[167]....
        /*0b04*/ 	.word	0x000294b0


	//   ....[168]....
        /*0b08*/ 	.word	0x000294e0


	//   ....[169]....
        /*0b0c*/ 	.word	0x00029660


	//   ....[170]....
        /*0b10*/ 	.word	0x00029690


	//   ....[171]....
        /*0b14*/ 	.word	0x000296c0


	//   ....[172]....
        /*0b18*/ 	.word	0x000296f0


	//   ....[173]....
        /*0b1c*/ 	.word	0x00029720


	//   ....[174]....
        /*0b20*/ 	.word	0x00029750


	//   ....[175]....
        /*0b24*/ 	.word	0x00029810


	//   ....[176]....
        /*0b28*/ 	.word	0x00029830


	//   ....[177]....
        /*0b2c*/ 	.word	0x000298a0


	//   ....[178]....
        /*0b30*/ 	.word	0x00029d30


	//   ....[179]....
        /*0b34*/ 	.word	0x0002a0d0


	//   ....[180]....
        /*0b38*/ 	.word	0x0002a160


	//   ....[181]....
        /*0b3c*/ 	.word	0x0002a200


	//   ....[182]....
        /*0b40*/ 	.word	0x0002a290


	//   ....[183]....
        /*0b44*/ 	.word	0x0002a380


	//   ....[184]....
        /*0b48*/ 	.word	0x0002a410


	//   ....[185]....
        /*0b4c*/ 	.word	0x0002a4b0


	//   ....[186]....
        /*0b50*/ 	.word	0x0002a540


	//   ....[187]....
        /*0b54*/ 	.word	0x0002a630


	//   ....[188]....
        /*0b58*/ 	.word	0x0002a6c0


	//   ....[189]....
        /*0b5c*/ 	.word	0x0002a760


	//   ....[190]....
        /*0b60*/ 	.word	0x0002a7f0


	//   ....[191]....
        /*0b64*/ 	.word	0x0002a930


	//   ....[192]....
        /*0b68*/ 	.word	0x0002a9e0


	//   ....[193]....
        /*0b6c*/ 	.word	0x0002aa70


	//   ....[194]....
        /*0b70*/ 	.word	0x0002aac0


	//   ....[195]....
        /*0b74*/ 	.word	0x0002ab10


	//   ....[196]....
        /*0b78*/ 	.word	0x0002abf0


	//   ....[197]....
        /*0b7c*/ 	.word	0x0002ac80


	//   ....[198]....
        /*0b80*/ 	.word	0x0002acd0


	//   ....[199]....
        /*0b84*/ 	.word	0x0002ad20


	//   ....[200]....
        /*0b88*/ 	.word	0x0002af50


	//   ....[201]....
        /*0b8c*/ 	.word	0x0002b070


	//   ....[202]....
        /*0b90*/ 	.word	0x0002b190


	//   ....[203]....
        /*0b94*/ 	.word	0x0002b250


	//   ....[204]....
        /*0b98*/ 	.word	0x0002b2b0


	//   ....[205]....
        /*0b9c*/ 	.word	0x0002b330


	//   ....[206]....
        /*0ba0*/ 	.word	0x0002b390


	//   ....[207]....
        /*0ba4*/ 	.word	0x0002b3f0


	//   ....[208]....
        /*0ba8*/ 	.word	0x0002b450


	//   ....[209]....
        /*0bac*/ 	.word	0x0002b4d0


	//   ....[210]....
        /*0bb0*/ 	.word	0x0002b530


	//   ....[211]....
        /*0bb4*/ 	.word	0x0002b5b0


	//   ....[212]....
        /*0bb8*/ 	.word	0x0002b610


	//   ....[213]....
        /*0bbc*/ 	.word	0x0002b690


	//   ....[214]....
        /*0bc0*/ 	.word	0x0002b6f0


	//   ....[215]....
        /*0bc4*/ 	.word	0x0002b770


	//   ....[216]....
        /*0bc8*/ 	.word	0x0002b7d0


	//   ....[217]....
        /*0bcc*/ 	.word	0x0002b850


	//   ....[218]....
        /*0bd0*/ 	.word	0x0002b8b0


	//   ....[219]....
        /*0bd4*/ 	.word	0x0002b930


	//   ....[220]....
        /*0bd8*/ 	.word	0x0002b990


	//   ....[221]....
        /*0bdc*/ 	.word	0x0002b9f0


	//   ....[222]....
        /*0be0*/ 	.word	0x0002ba50


	//   ....[223]....
        /*0be4*/ 	.word	0x0002bab0


	//   ....[224]....
        /*0be8*/ 	.word	0x0002bb10


	//   ....[225]....
        /*0bec*/ 	.word	0x0002bb90


	//   ....[226]....
        /*0bf0*/ 	.word	0x0002bbf0


	//   ....[227]....
        /*0bf4*/ 	.word	0x0002bc70


	//   ....[228]....
        /*0bf8*/ 	.word	0x0002bcd0


	//   ....[229]....
        /*0bfc*/ 	.word	0x0002bd50


	//   ....[230]....
        /*0c00*/ 	.word	0x0002bdb0


	//   ....[231]....
        /*0c04*/ 	.word	0x0002be40


	//   ....[232]....
        /*0c08*/ 	.word	0x0002bf30


	//   ....[233]....
        /*0c0c*/ 	.word	0x0002bf80


	//   ....[234]....
        /*0c10*/ 	.word	0x0002c010


	//   ....[235]....
        /*0c14*/ 	.word	0x0002c0a0


	//   ....[236]....
        /*0c18*/ 	.word	0x0002c130


	//   ....[237]....
        /*0c1c*/ 	.word	0x0002c1c0


	//   ....[238]....
        /*0c20*/ 	.word	0x0002c250


	//   ....[239]....
        /*0c24*/ 	.word	0x0002c2e0


	//   ....[240]....
        /*0c28*/ 	.word	0x0002c3a0


	//   ....[241]....
        /*0c2c*/ 	.word	0x0002c670


	//   ....[242]....
        /*0c30*/ 	.word	0x0002c770


	//   ....[243]....
        /*0c34*/ 	.word	0x0002c820


	//   ....[244]....
        /*0c38*/ 	.word	0x0002c970


	//   ....[245]....
        /*0c3c*/ 	.word	0x0002c9d0


	//   ....[246]....
        /*0c40*/ 	.word	0x0002ca80


	//   ....[247]....
        /*0c44*/ 	.word	0x0002cb40


	//   ....[248]....
        /*0c48*/ 	.word	0x0002cc60


	//   ....[249]....
        /*0c4c*/ 	.word	0x0002ccc0


	//   ....[250]....
        /*0c50*/ 	.word	0x0002cd70


	//   ....[251]....
        /*0c54*/ 	.word	0x0002ce30


	//   ....[252]....
        /*0c58*/ 	.word	0x0002cf90


	//   ....[253]....
        /*0c5c*/ 	.word	0x0002d050


	//   ....[254]....
        /*0c60*/ 	.word	0x0002d1a0


	//   ....[255]....
        /*0c64*/ 	.word	0x0002d250


	//   ....[0]....
        /*0c68*/ 	.word	0x0002d350


	//   ....[1]....
        /*0c6c*/ 	.word	0x0002d410


	//   ....[2]....
        /*0c70*/ 	.word	0x0002d470


	//   ....[3]....
        /*0c74*/ 	.word	0x0002d510


	//   ....[4]....
        /*0c78*/ 	.word	0x0002d5d0


	//   ....[5]....
        /*0c7c*/ 	.word	0x0002d6a0


	//   ....[6]....
        /*0c80*/ 	.word	0x0002d750


	//   ....[7]....
        /*0c84*/ 	.word	0x0002d7c0


	//   ....[8]....
        /*0c88*/ 	.word	0x0002d820


	//   ....[9]....
        /*0c8c*/ 	.word	0x0002d930


	//   ....[10]....
        /*0c90*/ 	.word	0x0002d990


	//   ....[11]....
        /*0c94*/ 	.word	0x0002dab0


	//   ....[12]....
        /*0c98*/ 	.word	0x0002db10


	//   ....[13]....
        /*0c9c*/ 	.word	0x0002dbb0


	//   ....[14]....
        /*0ca0*/ 	.word	0x0002dd50


	//   ....[15]....
        /*0ca4*/ 	.word	0x0002de10


	//   ....[16]....
        /*0ca8*/ 	.word	0x0002dec0


	//   ....[17]....
        /*0cac*/ 	.word	0x0002df80


	//   ....[18]....
        /*0cb0*/ 	.word	0x0002e030


	//   ....[19]....
        /*0cb4*/ 	.word	0x0002e0e0


	//   ....[20]....
        /*0cb8*/ 	.word	0x0002e190


	//   ....[21]....
        /*0cbc*/ 	.word	0x0002e240


	//   ....[22]....
        /*0cc0*/ 	.word	0x0002e2a0


	//   ....[23]....
        /*0cc4*/ 	.word	0x0002e380


	//   ....[24]....
        /*0cc8*/ 	.word	0x0002e470


	//   ....[25]....
        /*0ccc*/ 	.word	0x0002e510


	//   ....[26]....
        /*0cd0*/ 	.word	0x0002e570


	//   ....[27]....
        /*0cd4*/ 	.word	0x0002e640


	//   ....[28]....
        /*0cd8*/ 	.word	0x0002e6a0


	//   ....[29]....
        /*0cdc*/ 	.word	0x0002e770


	//   ....[30]....
        /*0ce0*/ 	.word	0x0002e7d0


	//   ....[31]....
        /*0ce4*/ 	.word	0x0002e8a0


	//   ....[32]....
        /*0ce8*/ 	.word	0x0002e900


	//   ....[33]....
        /*0cec*/ 	.word	0x0002e9d0


	//   ....[34]....
        /*0cf0*/ 	.word	0x0002ebb0


	//   ....[35]....
        /*0cf4*/ 	.word	0x0002ec50


	//   ....[36]....
        /*0cf8*/ 	.word	0x0002ed70


	//   ....[37]....
        /*0cfc*/ 	.word	0x0002ede0


	//   ....[38]....
        /*0d00*/ 	.word	0x0002ee50


	//   ....[39]....
        /*0d04*/ 	.word	0x0002eec0


	//   ....[40]....
        /*0d08*/ 	.word	0x0002ef30


	//   ....[41]....
        /*0d0c*/ 	.word	0x0002efb0


	//   ....[42]....
        /*0d10*/ 	.word	0x0002f040


	//   ....[43]....
        /*0d14*/ 	.word	0x0002f0d0


	//   ....[44]....
        /*0d18*/ 	.word	0x0002f140


	//   ....[45]....
        /*0d1c*/ 	.word	0x0002f1b0


	//   ....[46]....
        /*0d20*/ 	.word	0x0002f220


	//   ....[47]....
        /*0d24*/ 	.word	0x0002f2a0


	//   ....[48]....
        /*0d28*/ 	.word	0x0002f310


	//   ....[49]....
        /*0d2c*/ 	.word	0x0002f3b0


	//   ....[50]....
        /*0d30*/ 	.word	0x0002f440


	//   ....[51]....
        /*0d34*/ 	.word	0x0002f560


	//----- nvinfo : EIATTR_REG_RECONFIG
	.align		4
.L_153:
        /*0d38*/ 	.byte	0x01, 0x54
	.zero		2


	//----- nvinfo : EIATTR_SYSCALL_OFFSETS
	.align		4
        /*0d3c*/ 	.byte	0x04, 0x46
        /*0d3e*/ 	.short	(.L_155 - .L_154)


	//   ....[0]....
.L_154:
        /*0d40*/ 	.word	0x00001cb0


	//   ....[1]....
        /*0d44*/ 	.word	0x00001e00


	//   ....[2]....
        /*0d48*/ 	.word	0x00010580


	//   ....[3]....
        /*0d4c*/ 	.word	0x00010b20


	//   ....[4]....
        /*0d50*/ 	.word	0x00024c30


	//   ....[5]....
        /*0d54*/ 	.word	0x00024dc0


	//   ....[6]....
        /*0d58*/ 	.word	0x00024f10


	//   ....[7]....
        /*0d5c*/ 	.word	0x00025050


	//   ....[8]....
        /*0d60*/ 	.word	0x00026980


	//----- nvinfo : EIATTR_MBARRIER_INSTR_OFFSETS
	.align		4
.L_155:
        /*0d64*/ 	.byte	0x04, 0x39
        /*0d66*/ 	.short	(.L_157 - .L_156)


	//   ....[0]....
.L_156:
        /*0d68*/ 	.word	0x00000270
        /*0d6c*/ 	.word	0x000000ff
        /*0d70*/ 	.word	0x00029800
        /*0d74*/ 	.short	0x0100
        /*0d76*/ 	.byte	0x08
	.zero		1


	//   ....[1]....
        /*0d78*/ 	.word	0x00000280
        /*0d7c*/ 	.word	0x000000ff
        /*0d80*/ 	.word	0x00029820
        /*0d84*/ 	.short	0x0100
        /*0d86*/ 	.byte	0x08
	.zero		1


	//   ....[2]....
        /*0d88*/ 	.word	0x00000370
        /*0d8c*/ 	.word	0x000000ff
        /*0d90*/ 	.word	0x00029830
        /*0d94*/ 	.short	0x0100
        /*0d96*/ 	.byte	0x08
	.zero		1


	//   ....[3]....
        /*0d98*/ 	.word	0x00000380
        /*0d9c*/ 	.word	0x000000ff
        /*0da0*/ 	.word	0x00029840
        /*0da4*/ 	.short	0x0100
        /*0da6*/ 	.byte	0x08
	.zero		1


	//   ....[4]....
        /*0da8*/ 	.word	0x00000390
        /*0dac*/ 	.word	0x000000ff
        /*0db0*/ 	.word	0x00029838
        /*0db4*/ 	.short	0x0100
        /*0db6*/ 	.byte	0x08
	.zero		1


	//   ....[5]....
        /*0db8*/ 	.word	0x000003a0
        /*0dbc*/ 	.word	0x000000ff
        /*0dc0*/ 	.word	0x00029848
        /*0dc4*/ 	.short	0x0100
        /*0dc6*/ 	.byte	0x08
	.zero		1


	//   ....[6]....
        /*0dc8*/ 	.word	0x000004d0
        /*0dcc*/ 	.word	0x000000ff
        /*0dd0*/ 	.word	0x00029850
        /*0dd4*/ 	.short	0x0100
        /*0dd6*/ 	.byte	0x08
	.zero		1


	//   ....[7]....
        /*0dd8*/ 	.word	0x000004e0
        /*0ddc*/ 	.word	0x000000ff
        /*0de0*/ 	.word	0x00029860
        /*0de4*/ 	.short	0x0100
        /*0de6*/ 	.byte	0x08
	.zero		1


	//   ....[8]....
        /*0de8*/ 	.word	0x000004f0
        /*0dec*/ 	.word	0x000000ff
        /*0df0*/ 	.word	0x00029858
        /*0df4*/ 	.short	0x0100
        /*0df6*/ 	.byte	0x08
	.zero		1


	//   ....[9]....
        /*0df8*/ 	.word	0x00000500
        /*0dfc*/ 	.word	0x000000ff
        /*0e00*/ 	.word	0x00029868
        /*0e04*/ 	.short	0x0100
        /*0e06*/ 	.byte	0x08
	.zero		1


	//   ....[10]....
        /*0e08*/ 	.word	0x000005f0
        /*0e0c*/ 	.word	0x000000ff
        /*0e10*/ 	.word	0x00029870
        /*0e14*/ 	.short	0x0100
        /*0e16*/ 	.byte	0x06
	.zero		1


	//   ....[11]....
        /*0e18*/ 	.word	0x00000600
        /*0e1c*/ 	.word	0x000000ff
        /*0e20*/ 	.word	0x00029880
        /*0e24*/ 	.short	0x0100
        /*0e26*/ 	.byte	0x06
	.zero		1


	//   ....[12]....
        /*0e28*/ 	.word	0x00000610
        /*0e2c*/ 	.word	0x000000ff
        /*0e30*/ 	.word	0x00029878
        /*0e34*/ 	.short	0x0100
        /*0e36*/ 	.byte	0x06
	.zero		1


	//   ....[13]....
        /*0e38*/ 	.word	0x00000620
        /*0e3c*/ 	.word	0x000000ff
        /*0e40*/ 	.word	0x00029888
        /*0e44*/ 	.short	0x0100
        /*0e46*/ 	.byte	0x06
	.zero		1


	//   ....[14]....
        /*0e48*/ 	.word	0x00000750
        /*0e4c*/ 	.word	0x000000ff
        /*0e50*/ 	.word	0x00029890
        /*0e54*/ 	.short	0x0100
        /*0e56*/ 	.byte	0x08
	.zero		1


	//   ....[15]....
        /*0e58*/ 	.word	0x00000760
        /*0e5c*/ 	.word	0x000000ff
        /*0e60*/ 	.word	0x000298a0
        /*0e64*/ 	.short	0x0100
        /*0e66*/ 	.byte	0x08
	.zero		1


	//   ....[16]....
        /*0e68*/ 	.word	0x00000770
        /*0e6c*/ 	.word	0x000000ff
        /*0e70*/ 	.word	0x00029898
        /*0e74*/ 	.short	0x0100
        /*0e76*/ 	.byte	0x08
	.zero		1


	//   ....[17]....
        /*0e78*/ 	.word	0x00000780
        /*0e7c*/ 	.word	0x000000ff
        /*0e80*/ 	.word	0x000298a8
        /*0e84*/ 	.short	0x0100
        /*0e86*/ 	.byte	0x08
	.zero		1


	//   ....[18]....
        /*0e88*/ 	.word	0x000008c0
        /*0e8c*/ 	.word	0x000000ff
        /*0e90*/ 	.word	0x000298b0
        /*0e94*/ 	.short	0x0100
        /*0e96*/ 	.byte	0x08
	.zero		1


	//   ....[19]....
        /*0e98*/ 	.word	0x000008d0
        /*0e9c*/ 	.word	0x000000ff
        /*0ea0*/ 	.word	0x000298c0
        /*0ea4*/ 	.short	0x0100
        /*0ea6*/ 	.byte	0x08
	.zero		1


	//   ....[20]....
        /*0ea8*/ 	.word	0x000008e0
        /*0eac*/ 	.word	0x000000ff
        /*0eb0*/ 	.word	0x000298b8
        /*0eb4*/ 	.short	0x0100
        /*0eb6*/ 	.byte	0x08
	.zero		1


	//   ....[21]....
        /*0eb8*/ 	.word	0x000008f0
        /*0ebc*/ 	.word	0x000000ff
        /*0ec0*/ 	.word	0x000298c8
        /*0ec4*/ 	.short	0x0100
        /*0ec6*/ 	.byte	0x08
	.zero		1


	//   ....[22]....
        /*0ec8*/ 	.word	0x000035c0
        /*0ecc*/ 	.word	0x0000005b
        /*0ed0*/ 	.word	0x00029890
        /*0ed4*/ 	.short	0x010a
        /*0ed6*/ 	.byte	0x3f
	.zero		1


	//   ....[23]....
        /*0ed8*/ 	.word	0x000095c0
        /*0edc*/ 	.word	0x0000005b
        /*0ee0*/ 	.word	0x00029890
        /*0ee4*/ 	.short	0x010a
        /*0ee6*/ 	.byte	0x3f
	.zero		1


	//   ....[24]....
        /*0ee8*/ 	.word	0x0000f290
        /*0eec*/ 	.word	0x0000005b
        /*0ef0*/ 	.word	0x00029890
        /*0ef4*/ 	.short	0x010a
        /*0ef6*/ 	.byte	0x3f
	.zero		1


	//   ....[25]....
        /*0ef8*/ 	.word	0x0000f9f0
        /*0efc*/ 	.word	0x0000000b
        /*0f00*/ 	.word	0x00000000
        /*0f04*/ 	.short	0x0101
        /*0f06*/ 	.byte	0x3f
	.zero		1


	//   ....[26]....
        /*0f08*/ 	.word	0x0000fa30
        /*0f0c*/ 	.word	0x0000005b
        /*0f10*/ 	.word	0x000298b0
        /*0f14*/ 	.short	0x010a
        /*0f16*/ 	.byte	0x3f
	.zero		1


	//   ....[27]....
        /*0f18*/ 	.word	0x00010050
        /*0f1c*/ 	.word	0x0000005b
        /*0f20*/ 	.word	0x00000000
        /*0f24*/ 	.short	0x0101
        /*0f26*/ 	.byte	0x3f
	.zero		1


	//   ....[28]....
        /*0f28*/ 	.word	0x00010880
        /*0f2c*/ 	.word	0x00000012
        /*0f30*/ 	.word	0x00029800
        /*0f34*/ 	.short	0x010a
        /*0f36*/ 	.byte	0x3f
	.zero		1


	//   ....[29]....
        /*0f38*/ 	.word	0x000108d0
        /*0f3c*/ 	.word	0x00000012
        /*0f40*/ 	.word	0x00029800
        /*0f44*/ 	.short	0x010a
        /*0f46*/ 	.byte	0x3f
	.zero		1


	//   ....[30]....
        /*0f48*/ 	.word	0x00011160
        /*0f4c*/ 	.word	0x00000012
        /*0f50*/ 	.word	0x00029800
        /*0f54*/ 	.short	0x010a
        /*0f56*/ 	.byte	0x3f
	.zero		1


	//   ....[31]....
        /*0f58*/ 	.word	0x000144c0
        /*0f5c*/ 	.word	0x00000012
        /*0f60*/ 	.word	0x00029800
        /*0f64*/ 	.short	0x010a
        /*0f66*/ 	.byte	0x3f
	.zero		1


	//   ....[32]....
        /*0f68*/ 	.word	0x00017590
        /*0f6c*/ 	.word	0x00000000
        /*0f70*/ 	.word	0x00029830
        /*0f74*/ 	.short	0x010a
        /*0f76*/ 	.byte	0x3f
	.zero		1


	//   ....[33]....
        /*0f78*/ 	.word	0x000175e0
        /*0f7c*/ 	.word	0x00000000
        /*0f80*/ 	.word	0x00029830
        /*0f84*/ 	.short	0x010a
        /*0f86*/ 	.byte	0x3f
	.zero		1


	//   ....[34]....
        /*0f88*/ 	.word	0x0001a600
        /*0f8c*/ 	.word	0x0000003c
        /*0f90*/ 	.word	0x00000000
        /*0f94*/ 	.short	0x0101
        /*0f96*/ 	.byte	0x3f
	.zero		1


	//   ....[35]....
        /*0f98*/ 	.word	0x0001b7c0
        /*0f9c*/ 	.word	0x0000000b
        /*0fa0*/ 	.word	0x00029830
        /*0fa4*/ 	.short	0x010a
        /*0fa6*/ 	.byte	0x3f
	.zero		1


	//   ....[36]....
        /*0fa8*/ 	.word	0x0001b810
        /*0fac*/ 	.word	0x0000000b
        /*0fb0*/ 	.word	0x00029830
        /*0fb4*/ 	.short	0x010a
        /*0fb6*/ 	.byte	0x3f
	.zero		1


	//   ....[37]....
        /*0fb8*/ 	.word	0x0001c910
        /*0fbc*/ 	.word	0x0000000a
        /*0fc0*/ 	.word	0x00029850
        /*0fc4*/ 	.short	0x010a
        /*0fc6*/ 	.byte	0x3f
	.zero		1


	//   ....[38]....
        /*0fc8*/ 	.word	0x0001c950
        /*0fcc*/ 	.word	0x0000000a
        /*0fd0*/ 	.word	0x00029850
        /*0fd4*/ 	.short	0x010a
        /*0fd6*/ 	.byte	0x3f
	.zero		1


	//   ....[39]....
        /*0fd8*/ 	.word	0x0001e050
        /*0fdc*/ 	.word	0x0000009d
        /*0fe0*/ 	.word	0x00000000
        /*0fe4*/ 	.short	0x0101
        /*0fe6*/ 	.byte	0x3f
	.zero		1


	//   ....[40]....
        /*0fe8*/ 	.word	0x0001ed20
        /*0fec*/ 	.word	0x00000007
        /*0ff0*/ 	.word	0x00000000
        /*0ff4*/ 	.short	0x0101
        /*0ff6*/ 	.byte	0x3f
	.zero		1


	//   ....[41]....
        /*0ff8*/ 	.word	0x0001f390
        /*0ffc*/ 	.word	0x0000000b
        /*1000*/ 	.word	0x00029850
        /*1004*/ 	.short	0x010a
        /*1006*/ 	.byte	0x3f
	.zero		1


	//   ....[42]....
        /*1008*/ 	.word	0x0001f410
        /*100c*/ 	.word	0x0000000b
        /*1010*/ 	.word	0x00029850
        /*1014*/ 	.short	0x010a
        /*1016*/ 	.byte	0x3f
	.zero		1


	//   ....[43]....
        /*1018*/ 	.word	0x0001fa40
        /*101c*/ 	.word	0x00000000
        /*1020*/ 	.word	0x00000000
        /*1024*/ 	.short	0x0101
        /*1026*/ 	.byte	0x3f
	.zero		1


	//   ....[44]....
        /*1028*/ 	.word	0x00021680
        /*102c*/ 	.word	0x00000000
        /*1030*/ 	.word	0x00000000
        /*1034*/ 	.short	0x0101
        /*1036*/ 	.byte	0x3f
	.zero		1


	//   ....[45]....
        /*1038*/ 	.word	0x00023ac0
        /*103c*/ 	.word	0x00000016
        /*1040*/ 	.word	0x00029820
        /*1044*/ 	.short	0x010a
        /*1046*/ 	.byte	0x3f
	.zero		1


	//   ....[46]....
        /*1048*/ 	.word	0x00023b50
        /*104c*/ 	.word	0x00000009
        /*1050*/ 	.word	0x000298a0
        /*1054*/ 	.short	0x010a
        /*1056*/ 	.byte	0x3f
	.zero		1


	//   ....[47]....
        /*1058*/ 	.word	0x00023f80
        /*105c*/ 	.word	0x00000009
        /*1060*/ 	.word	0x000298c0
        /*1064*/ 	.short	0x010a
        /*1066*/ 	.byte	0x3f
	.zero		1


	//   ....[48]....
        /*1068*/ 	.word	0x000242c0
        /*106c*/ 	.word	0x00000008
        /*1070*/ 	.word	0x000298a0
        /*1074*/ 	.short	0x010a
        /*1076*/ 	.byte	0x3f
	.zero		1


	//   ....[49]....
        /*1078*/ 	.word	0x000246e0
        /*107c*/ 	.word	0x00000008
        /*1080*/ 	.word	0x000298c0
        /*1084*/ 	.short	0x010a
        /*1086*/ 	.byte	0x3f
	.zero		1


	//   ....[50]....
        /*1088*/ 	.word	0x00025780
        /*108c*/ 	.word	0x00000000
        /*1090*/ 	.word	0x00029880
        /*1094*/ 	.short	0x010a
        /*1096*/ 	.byte	0x3f
	.zero		1


	//   ....[51]....
        /*1098*/ 	.word	0x00025eb0
        /*109c*/ 	.word	0x00000000
        /*10a0*/ 	.word	0x00029870
        /*10a4*/ 	.short	0x0107
        /*10a6*/ 	.byte	0x3f
	.zero		1


	//   ....[52]....
        /*10a8*/ 	.word	0x00025f70
        /*10ac*/ 	.word	0x00000000
        /*10b0*/ 	.word	0x00029870
        /*10b4*/ 	.short	0x0101
        /*10b6*/ 	.byte	0x3f
	.zero		1


	//   ....[53]....
        /*10b8*/ 	.word	0x00025fc0
        /*10bc*/ 	.word	0x00000000
        /*10c0*/ 	.word	0x00029840
        /*10c4*/ 	.short	0x010a
        /*10c6*/ 	.byte	0x3f
	.zero		1


	//   ....[54]....
        /*10c8*/ 	.word	0x00026690
        /*10cc*/ 	.word	0x00000000
        /*10d0*/ 	.word	0x00029830
        /*10d4*/ 	.short	0x0107
        /*10d6*/ 	.byte	0x3f
	.zero		1


	//   ....[55]....
        /*10d8*/ 	.word	0x00026770
        /*10dc*/ 	.word	0x00000000
        /*10e0*/ 	.word	0x00029830
        /*10e4*/ 	.short	0x0101
        /*10e6*/ 	.byte	0x3f
	.zero		1


	//   ....[56]....
        /*10e8*/ 	.word	0x000270a0
        /*10ec*/ 	.word	0x00000016
        /*10f0*/ 	.word	0x00029800
        /*10f4*/ 	.short	0x0107
        /*10f6*/ 	.byte	0x3f
	.zero		1


	//   ....[57]....
        /*10f8*/ 	.word	0x000271a0
        /*10fc*/ 	.word	0x00000016
        /*1100*/ 	.word	0x00029800
        /*1104*/ 	.short	0x0101
        /*1106*/ 	.byte	0x3f
	.zero		1


	//   ....[58]....
        /*1108*/ 	.word	0x000271c0
        /*110c*/ 	.word	0x00000016
        /*1110*/ 	.word	0x00029820
        /*1114*/ 	.short	0x010a
        /*1116*/ 	.byte	0x3f
	.zero		1


	//   ....[59]....
        /*1118*/ 	.word	0x00027690
        /*111c*/ 	.word	0x00000000
        /*1120*/ 	.word	0x00029880
        /*1124*/ 	.short	0x010a
        /*1126*/ 	.byte	0x3f
	.zero		1


	//   ....[60]....
        /*1128*/ 	.word	0x00027c00
        /*112c*/ 	.word	0x00000000
        /*1130*/ 	.word	0x00029870
        /*1134*/ 	.short	0x0107
        /*1136*/ 	.byte	0x3f
	.zero		1


	//   ....[61]....
        /*1138*/ 	.word	0x00027cc0
        /*113c*/ 	.word	0x00000000
        /*1140*/ 	.word	0x00029870
        /*1144*/ 	.short	0x0101
        /*1146*/ 	.byte	0x3f
	.zero		1


	//   ....[62]....
        /*1148*/ 	.word	0x00027cf0
        /*114c*/ 	.word	0x00000000
        /*1150*/ 	.word	0x00029840
        /*1154*/ 	.short	0x010a
        /*1156*/ 	.byte	0x3f
	.zero		1


	//   ....[63]....
        /*1158*/ 	.word	0x00028230
        /*115c*/ 	.word	0x00000000
        /*1160*/ 	.word	0x00029830
        /*1164*/ 	.short	0x0107
        /*1166*/ 	.byte	0x3f
	.zero		1


	//   ....[64]....
        /*1168*/ 	.word	0x000282f0
        /*116c*/ 	.word	0x00000000
        /*1170*/ 	.word	0x00029830
        /*1174*/ 	.short	0x0101
        /*1176*/ 	.byte	0x3f
	.zero		1


	//   ....[65]....
        /*1178*/ 	.word	0x00028380
        /*117c*/ 	.word	0x00000003
        /*1180*/ 	.word	0x00029870
        /*1184*/ 	.short	0x010a
        /*1186*/ 	.byte	0x3f
	.zero		1


	//   ....[66]....
        /*1188*/ 	.word	0x00028410
        /*118c*/ 	.word	0x00000003
        /*1190*/ 	.word	0x00029860
        /*1194*/ 	.short	0x010a
        /*1196*/ 	.byte	0x3f
	.zero		1


	//   ....[67]....
        /*1198*/ 	.word	0x00028920
        /*119c*/ 	.word	0x00000003
        /*11a0*/ 	.word	0x00029850
        /*11a4*/ 	.short	0x0101
        /*11a6*/ 	.byte	0x3f
	.zero		1


	//   ....[68]....
        /*11a8*/ 	.word	0x000289b0
        /*11ac*/ 	.word	0x00000003
        /*11b0*/ 	.word	0x00000000
        /*11b4*/ 	.short	0x0101
        /*11b6*/ 	.byte	0x3f
	.zero		1


	//   ....[69]....
        /*11b8*/ 	.word	0x00028b70
        /*11bc*/ 	.word	0x00000011
        /*11c0*/ 	.word	0x00029870
        /*11c4*/ 	.short	0x010a
        /*11c6*/ 	.byte	0x3f
	.zero		1


	//   ....[70]....
        /*11c8*/ 	.word	0x00028bf0
        /*11cc*/ 	.word	0x00000011
        /*11d0*/ 	.word	0x00029860
        /*11d4*/ 	.short	0x010a
        /*11d6*/ 	.byte	0x3f
	.zero		1


	//   ....[71]....
        /*11d8*/ 	.word	0x00029110
        /*11dc*/ 	.word	0x00000011
        /*11e0*/ 	.word	0x00029850
        /*11e4*/ 	.short	0x0101
        /*11e6*/ 	.byte	0x3f
	.zero		1


	//   ....[72]....
        /*11e8*/ 	.word	0x000291d0
        /*11ec*/ 	.word	0x00000011
        /*11f0*/ 	.word	0x00000000
        /*11f4*/ 	.short	0x0101
        /*11f6*/ 	.byte	0x3f
	.zero		1


	//   ....[73]....
        /*11f8*/ 	.word	0x00029cb0
        /*11fc*/ 	.word	0x00000004
        /*1200*/ 	.word	0x00029820
        /*1204*/ 	.short	0x010a
        /*1206*/ 	.byte	0x3f
	.zero		1


	//   ....[74]....
        /*1208*/ 	.word	0x00029e20
        /*120c*/ 	.word	0x00000005
        /*1210*/ 	.word	0x00029840
        /*1214*/ 	.short	0x010a
        /*1216*/ 	.byte	0x3f
	.zero		1


	//   ....[75]....
        /*1218*/ 	.word	0x00029ec0
        /*121c*/ 	.word	0x00000017
        /*1220*/ 	.word	0x00029840
        /*1224*/ 	.short	0x010a
        /*1226*/ 	.byte	0x3f
	.zero		1


	//   ....[76]....
        /*1228*/ 	.word	0x00029f00
        /*122c*/ 	.word	0x00000005
        /*1230*/ 	.word	0x00029860
        /*1234*/ 	.short	0x010a
        /*1236*/ 	.byte	0x3f
	.zero		1


	//   ....[77]....
        /*1238*/ 	.word	0x00029f40
        /*123c*/ 	.word	0x00000017
        /*1240*/ 	.word	0x00029860
        /*1244*/ 	.short	0x010a
        /*1246*/ 	.byte	0x3f
	.zero		1


	//   ....[78]....
        /*1248*/ 	.word	0x00029f80
        /*124c*/ 	.word	0x00000005
        /*1250*/ 	.word	0x00029880
        /*1254*/ 	.short	0x010a
        /*1256*/ 	.byte	0x3f
	.zero		1


	//   ....[79]....
        /*1258*/ 	.word	0x00029fc0
        /*125c*/ 	.word	0x00000017
        /*1260*/ 	.word	0x00029880
        /*1264*/ 	.short	0x010a
        /*1266*/ 	.byte	0x3f
	.zero		1


	//   ....[80]....
        /*1268*/ 	.word	0x0002a020
        /*126c*/ 	.word	0x0000005b
        /*1270*/ 	.word	0x00029890
        /*1274*/ 	.short	0x010a
        /*1276*/ 	.byte	0x3f
	.zero		1


	//   ....[81]....
        /*1278*/ 	.word	0x0002a2d0
        /*127c*/ 	.word	0x0000005b
        /*1280*/ 	.word	0x00029890
        /*1284*/ 	.short	0x010a
        /*1286*/ 	.byte	0x3f
	.zero		1


	//   ....[82]....
        /*1288*/ 	.word	0x0002a580
        /*128c*/ 	.word	0x0000005b
        /*1290*/ 	.word	0x00029890
        /*1294*/ 	.short	0x010a
        /*1296*/ 	.byte	0x3f
	.zero		1


	//   ....[83]....
        /*1298*/ 	.word	0x0002a830
        /*129c*/ 	.word	0x0000005b
        /*12a0*/ 	.word	0x000298b0
        /*12a4*/ 	.short	0x010a
        /*12a6*/ 	.byte	0x3f
	.zero		1


	//   ....[84]....
        /*12a8*/ 	.word	0x0002ab40
        /*12ac*/ 	.word	0x00000012
        /*12b0*/ 	.word	0x00029800
        /*12b4*/ 	.short	0x010a
        /*12b6*/ 	.byte	0x3f
	.zero		1


	//   ....[85]....
        /*12b8*/ 	.word	0x0002ad60
        /*12bc*/ 	.word	0x00000012
        /*12c0*/ 	.word	0x00029800
        /*12c4*/ 	.short	0x010a
        /*12c6*/ 	.byte	0x3f
	.zero		1


	//   ....[86]....
        /*12c8*/ 	.word	0x0002adb0
        /*12cc*/ 	.word	0x00000000
        /*12d0*/ 	.word	0x00029830
        /*12d4*/ 	.short	0x010a
        /*12d6*/ 	.byte	0x3f
	.zero		1


	//   ....[87]....
        /*12d8*/ 	.word	0x0002ae00
        /*12dc*/ 	.word	0x0000000b
        /*12e0*/ 	.word	0x00029830
        /*12e4*/ 	.short	0x010a
        /*12e6*/ 	.byte	0x3f
	.zero		1


	//   ....[88]....
        /*12e8*/ 	.word	0x0002ae50
        /*12ec*/ 	.word	0x0000000a
        /*12f0*/ 	.word	0x00029850
        /*12f4*/ 	.short	0x010a
        /*12f6*/ 	.byte	0x3f
	.zero		1


	//   ....[89]....
        /*12f8*/ 	.word	0x0002aea0
        /*12fc*/ 	.word	0x0000000b
        /*1300*/ 	.word	0x00029850
        /*1304*/ 	.short	0x010a
        /*1306*/ 	.byte	0x3f
	.zero		1


	//   ....[90]....
        /*1308*/ 	.word	0x0002c460
        /*130c*/ 	.word	0x00000016
        /*1310*/ 	.word	0x00029820
        /*1314*/ 	.short	0x010a
        /*1316*/ 	.byte	0x3f
	.zero		1


	//   ....[91]....
        /*1318*/ 	.word	0x0002c4b0
        /*131c*/ 	.word	0x00000009
        /*1320*/ 	.word	0x000298a0
        /*1324*/ 	.short	0x010a
        /*1326*/ 	.byte	0x3f
	.zero		1


	//   ....[92]....
        /*1328*/ 	.word	0x0002c500
        /*132c*/ 	.word	0x00000009
        /*1330*/ 	.word	0x000298c0
        /*1334*/ 	.short	0x010a
        /*1336*/ 	.byte	0x3f
	.zero		1


	//   ....[93]....
        /*1338*/ 	.word	0x0002c550
        /*133c*/ 	.word	0x00000008
        /*1340*/ 	.word	0x000298a0
        /*1344*/ 	.short	0x010a
        /*1346*/ 	.byte	0x3f
	.zero		1


	//   ....[94]....
        /*1348*/ 	.word	0x0002c5a0
        /*134c*/ 	.word	0x00000008
        /*1350*/ 	.word	0x000298c0
        /*1354*/ 	.short	0x010a
        /*1356*/ 	.byte	0x3f
	.zero		1


	//   ....[95]....
        /*1358*/ 	.word	0x0002c6c0
        /*135c*/ 	.word	0x00000000
        /*1360*/ 	.word	0x00029880
        /*1364*/ 	.short	0x010a
        /*1366*/ 	.byte	0x3f
	.zero		1


	//   ....[96]....
        /*1368*/ 	.word	0x0002cee0
        /*136c*/ 	.word	0x00000000
        /*1370*/ 	.word	0x00029840
        /*1374*/ 	.short	0x010a
        /*1376*/ 	.byte	0x3f
	.zero		1


	//   ....[97]....
        /*1378*/ 	.word	0x0002dc50
        /*137c*/ 	.word	0x00000016
        /*1380*/ 	.word	0x00029820
        /*1384*/ 	.short	0x010a
        /*1386*/ 	.byte	0x3f
	.zero		1


	//   ....[98]....
        /*1388*/ 	.word	0x0002dca0
        /*138c*/ 	.word	0x00000000
        /*1390*/ 	.word	0x00029880
        /*1394*/ 	.short	0x010a
        /*1396*/ 	.byte	0x3f
	.zero		1


	//   ....[99]....
        /*1398*/ 	.word	0x0002e3c0
        /*139c*/ 	.word	0x00000000
        /*13a0*/ 	.word	0x00029840
        /*13a4*/ 	.short	0x010a
        /*13a6*/ 	.byte	0x3f
	.zero		1


	//   ....[100]....
        /*13a8*/ 	.word	0x0002ea10
        /*13ac*/ 	.word	0x00000003
        /*13b0*/ 	.word	0x00029870
        /*13b4*/ 	.short	0x010a
        /*13b6*/ 	.byte	0x3f
	.zero		1


	//   ....[101]....
        /*13b8*/ 	.word	0x0002ea60
        /*13bc*/ 	.word	0x00000003
        /*13c0*/ 	.word	0x00029860
        /*13c4*/ 	.short	0x010a
        /*13c6*/ 	.byte	0x3f
	.zero		1


	//   ....[102]....
        /*13c8*/ 	.word	0x0002eab0
        /*13cc*/ 	.word	0x00000011
        /*13d0*/ 	.word	0x00029870
        /*13d4*/ 	.short	0x010a
        /*13d6*/ 	.byte	0x3f
	.zero		1


	//   ....[103]....
        /*13d8*/ 	.word	0x0002eb00
        /*13dc*/ 	.word	0x00000011
        /*13e0*/ 	.word	0x00029860
        /*13e4*/ 	.short	0x010a
        /*13e6*/ 	.byte	0x3f
	.zero		1


	//   ....[104]....
        /*13e8*/ 	.word	0x0002f480
        /*13ec*/ 	.word	0x00000004
        /*13f0*/ 	.word	0x00029820
        /*13f4*/ 	.short	0x010a
        /*13f6*/ 	.byte	0x3f
	.zero		1


	//   ....[105]....
        /*13f8*/ 	.word	0x0002f620
        /*13fc*/ 	.word	0x00000005
        /*1400*/ 	.word	0x00029840
        /*1404*/ 	.short	0x010a
        /*1406*/ 	.byte	0x3f
	.zero		1


	//   ....[106]....
        /*1408*/ 	.word	0x0002f670
        /*140c*/ 	.word	0x00000017
        /*1410*/ 	.word	0x00029840
        /*1414*/ 	.short	0x010a
        /*1416*/ 	.byte	0x3f
	.zero		1


	//   ....[107]....
        /*1418*/ 	.word	0x0002f6c0
        /*141c*/ 	.word	0x00000005
        /*1420*/ 	.word	0x00029860
        /*1424*/ 	.short	0x010a
        /*1426*/ 	.byte	0x3f
	.zero		1


	//   ....[108]....
        /*1428*/ 	.word	0x0002f710
        /*142c*/ 	.word	0x00000017
        /*1430*/ 	.word	0x00029860
        /*1434*/ 	.short	0x010a
        /*1436*/ 	.byte	0x3f
	.zero		1


	//   ....[109]....
        /*1438*/ 	.word	0x0002f760
        /*143c*/ 	.word	0x00000005
        /*1440*/ 	.word	0x00029880
        /*1444*/ 	.short	0x010a
        /*1446*/ 	.byte	0x3f
	.zero		1


	//----- nvinfo : EIATTR_NUM_MBARRIERS
	.align		4
.L_157:
        /*1448*/ 	.byte	0x03, 0x38
        /*144a*/ 	.short	0x0016


	//----- nvinfo : EIATTR_EXIT_INSTR_OFFSETS
	.align		4
        /*144c*/ 	.byte	0x04, 0x1c
        /*144e*/ 	.short	(.L_159 - .L_158)


	//   ....[0]....
.L_158:
        /*1450*/ 	.word	0x0002a010


	//----- nvinfo : EIATTR_MAX_THREADS
	.align		4
.L_159:
        /*1454*/ 	.byte	0x04, 0x05
        /*1456*/ 	.short	(.L_161 - .L_160)
.L_160:
        /*1458*/ 	.word	0x00000180
        /*145c*/ 	.word	0x00000001
        /*1460*/ 	.word	0x00000001


	//----- nvinfo : EIATTR_CRS_STACK_SIZE
	.align		4
.L_161:
        /*1464*/ 	.byte	0x04, 0x1e
        /*1466*/ 	.short	(.L_163 - .L_162)
.L_162:
        /*1468*/ 	.word	0x00000000


	//----- nvinfo : EIATTR_CBANK_PARAM_SIZE
	.align		4
.L_163:
        /*146c*/ 	.byte	0x03, 0x19
        /*146e*/ 	.short	0x0af0


	//----- nvinfo : EIATTR_PARAM_CBANK
	.align		4
        /*1470*/ 	.byte	0x04, 0x0a
        /*1472*/ 	.short	(.L_165 - .L_164)
	.align		4
.L_164:
        /*1474*/ 	.word	index@(.nv.constant0._ZN7cutlass13device_kernelIN5flash11enable_sm90INS1_16FlashAttnFwdSm90INS1_25CollectiveMainloopFwdSm90ILi2EN4cute5tupleIJNS5_1CILi1EEES8_S8_EEENS6_IJNS7_ILi128EEENS7_ILi160EEENS7_ILi192EEEEEELi128ENS_12float_e4m3_tEfNS_4arch4Sm90ELb0ELb0ELb1ELb1ELb1ELb1ELb0ELb1ELb1ELb1ELb0ELb0EEENS1_21CollectiveEpilogueFwdINS6_IJSA_SA_SB_EEES9_NS_10bfloat16_tESG_Li256ELb1ELb1ELb0ELb1EEENS1_36VarlenDynamicPersistentTileSchedulerILi128ELi160ELi256ELi128ELb0ELb1ELb1ELb0ELb1ELb1EEEEEEEEEvNT_6ParamsE)
        /*1478*/ 	.short	0x0210
        /*147a*/ 	.short	0x0af0


	//----- nvinfo : EIATTR_SW_WAR
	.align		4
.L_165:
        /*147c*/ 	.byte	0x04, 0x36
        /*147e*/ 	.short	(.L_167 - .L_166)
.L_166:
        /*1480*/ 	.word	0x00000008
.L_167:


//--------------------- .nv.info._ZN7cutlass13device_kernelIN5flash11enable_sm90INS1_16FlashAttnFwdSm90INS1_25CollectiveMainloopFwdSm90ILi2EN4cute5tupleIJNS5_1CILi1EEES8_S8_EEENS6_IJNS7_ILi128EEESA_NS7_ILi192EEEEEELi128ENS_12float_e4m3_tEfNS_4arch4Sm90ELb0ELb1ELb1ELb0ELb1ELb0ELb0ELb1ELb1ELb1ELb0ELb0EEENS1_21CollectiveEpilogueFwdINS6_IJSA_SA_SA_EEES9_NS_10bfloat16_tESF_Li256ELb0ELb1ELb0ELb1EEENS1_30DynamicPersistentTileSchedulerILi256ELi128ELb0ELb1ELb1EEEEEEEEEvNT_6ParamsE --------------------------
	.section	.nv.info._ZN7cutlass13device_kernelIN5flash11enable_sm90INS1_16FlashAttnFwdSm90INS1_25CollectiveMainloopFwdSm90ILi2EN4cute5tupleIJNS5_1CILi1EEES8_S8_EEENS6_IJNS7_ILi128EEESA_NS7_ILi192EEEEEELi128ENS_12float_e4m3_tEfNS_4arch4Sm90ELb0ELb1ELb1ELb0ELb1ELb0ELb0ELb1ELb1ELb1ELb0ELb0EEENS1_21CollectiveEpilogueFwdINS6_IJSA_SA_SA_EEES9_NS_10bfloat16_tESF_Li256ELb0ELb1ELb0ELb1EEENS1_30DynamicPersistentTileSchedulerILi256ELi128ELb0ELb1ELb1EEEEEEEEEvNT_6ParamsE,"",@"SHT_CUDA_INFO"
	.sectionflags	@""
	.align	4


	//----- nvinfo : EIATTR_CUDA_API_VERSION
	.align		4
        /*0000*/ 	.byte	0x04, 0x37
        /*0002*/ 	.short	(.L_169 - .L_168)
.L_168:
        /*0004*/ 	.word	0x00000082


	//----- nvinfo : EIATTR_KPARAM_INFO
	.align		4
.L_169:
        /*0008*/ 	.byte	0x04, 0x17
        /*000a*/ 	.short	(.L_171 - .L_170)
.L_170:
        /*000c*/ 	.word	0x00000000
        /*0010*/ 	.short	0x0000
        /*0012*/ 	.short	0x0070
        /*0014*/ 	.byte	0x00, 0xf0, 0x01, 0x2a


	//----- nvinfo : EIATTR_SPARSE_MMA_MASK
	.align		4
.L_171:
        /*0018*/ 	.byte	0x03, 0x50
        /*001a*/ 	.short	0x0000


	//----- nvinfo : EIATTR_MAXREG_COUNT
	.align		4
        /*001c*/ 	.byte	0x03, 0x1b
        /*001e*/ 	.short	0x00a8


	//----- nvinfo : EIATTR_NUM_BARRIERS
	.align		4
        /*0020*/ 	.byte	0x02, 0x4c
        /*0022*/ 	.byte	0x10
	.zero		1


	//----- nvinfo : EIATTR_EXTERNS
	.align		4
        /*0024*/ 	.byte	0x04, 0x0f
        /*0026*/ 	.short	(.L_173 - .L_172)


	//   ....[0]....
	.align		4
.L_172:
        /*0028*/ 	.word	index@(__assertfail)


	//----- nvinfo : EIATTR_ANNOTATIONS
	.align		4
.L_173:
        /*002c*/ 	.byte	0x04, 0x55
        /*002e*/ 	.short	(.L_175 - .L_174)


	//   ....[0]....
.L_174:
        /* <DEDUP_REMOVED lines=12> */


	//----- nvinfo : EIATTR_MERCURY_ISA_VERSION
	.align		4
.L_175:
        /*00d8*/ 	.byte	0x03, 0x5f
        /*00da*/ 	.short	0x0101


	//----- nvinfo : EIATTR_INT_WARP_WIDE_INSTR_OFFSETS
	.align		4
        /*00dc*/ 	.byte	0x04, 0x31
        /*00de*/ 	.short	(.L_177 - .L_176)


	//   ....[0]....
.L_176:
        /*00e0*/ 	.word	0x000000c0


	//   ....[1]....
        /*00e4*/ 	.word	0x000000d0


	//   ....[2]....
        /*00e8*/ 	.word	0x00000170


	//   ....[3]....
        /*00ec*/ 	.word	0x00012b40


	//   ....[4]....
        /*00f0*/ 	.word	0x00012bd0


	//   ....[5]....
        /*00f4*/ 	.word	0x00015bc0


	//   ....[6]....
        /*00f8*/ 	.word	0x00015c50


	//----- nvinfo : EIATTR_COOP_GROUP_MASK_REGIDS
	.align		4
.L_177:
        /*00fc*/ 	.byte	0x04, 0x29
        /*00fe*/ 	.short	(.L_179 - .L_178)


	//   ....[0]....
.L_178:
        /*0100*/ 	.word	0xffffffff


	//   ....[1]....
        /*0104*/ 	.word	0xffffffff


	//   ....[2]....
        /*0108*/ 	.word	0xffffffff


	//   ....[3]....
        /*010c*/ 	.word	0xffffffff


	//   ....[4]....
        /*0110*/ 	.word	0xffffffff


	//   ....[5]....
        /*0114*/ 	.word	0xffffffff


	//   ....[6]....
        /*0118*/ 	.word	0xffffffff


	//   ....[7]....
        /*011c*/ 	.word	0xffffffff


	//   ....[8]....
        /*0120*/ 	.word	0xffffffff


	//   ....[9]....
        /*0124*/ 	.word	0xffffffff


	//   ....[10]....
        /*0128*/ 	.word	0xffffffff


	//   ....[11]....
        /*012c*/ 	.word	0xffffffff


	//   ....[12]....
        /*0130*/ 	.word	0xffffffff


	//   ....[13]....
        /*0134*/ 	.word	0xffffffff


	//   ....[14]....
        /*0138*/ 	.word	0xffffffff


	//   ....[15]....
        /*013c*/ 	.word	0xffffffff


	//   ....[16]....
        /*0140*/ 	.word	0xffffffff


	//   ....[17]....
        /*0144*/ 	.word	0xffffffff


	//   ....[18]....
        /*0148*/ 	.word	0xffffffff


	//   ....[19]....
        /*014c*/ 	.word	0xffffffff


	//   ....[20]....
        /*0150*/ 	.word	0xffffffff


	//   ....[21]....
        /*0154*/ 	.word	0xffffffff


	//   ....[22]....
        /*0158*/ 	.word	0xffffffff


	//   ....[23]....
        /*015c*/ 	.word	0xffffffff


	//   ....[24]....
        /*0160*/ 	.word	0xffffffff


	//   ....[25]....
        /*0164*/ 	.word	0xffffffff


	//   ....[26]....
        /*0168*/ 	.word	0xffffffff


	//   ....[27]....
        /*016c*/ 	.word	0xffffffff


	//   ....[28]....
        /*0170*/ 	.word	0xffffffff


	//   ....[29]....
        /*0174*/ 	.word	0xffffffff


	//   ....[30]....
        /*0178*/ 	.word	0xffffffff


	//   ....[31]....
        /*017c*/ 	.word	0xffffffff


	//   ....[32]....
        /*0180*/ 	.word	0xffffffff


	//   ....[33]....
        /*0184*/ 	.word	0xffffffff


	//   ....[34]....
        /*0188*/ 	.word	0xffffffff


	//   ....[35]....
        /*018c*/ 	.word	0xffffffff


	//   ....[36]....
        /*0190*/ 	.word	0xffffffff


	//   ....[37]....
        /*0194*/ 	.word	0xffffffff


	//   ....[38]....
        /*0198*/ 	.word	0xffffffff


	//   ....[39]....
        /*019c*/ 	.word	0xffffffff


	//   ....[40]....
        /*01a0*/ 	.word	0xffffffff


	//   ....[41]....
        /*01a4*/ 	.word	0xffffffff


	//   ....[42]....
        /*01a8*/ 	.word	0xffffffff


	//   ....[43]....
        /*01ac*/ 	.word	0xffffffff


	//   ....[44]....
        /*01b0*/ 	.word	0xffffffff


	//   ....[45]....
        /*01b4*/ 	.word	0xffffffff


	//   ....[46]....
        /*01b8*/ 	.word	0xffffffff


	//   ....[47]....
        /*01bc*/ 	.word	0xffffffff


	//   ....[48]....
        /*01c0*/ 	.word	0xffffffff


	//   ....[49]....
        /*01c4*/ 	.word	0xffffffff


	//   ....[50]....
        /*01c8*/ 	.word	0xffffffff


	//   ....[51]....
        /*01cc*/ 	.word	0xffffffff


	//   ....[52]....
        /*01d0*/ 	.word	0xffffffff


	//   ....[53]....
        /*01d4*/ 	.word	0xffffffff


	//   ....[54]....
        /*01d8*/ 	.word	0xffffffff


	//   ....[55]....
        /*01dc*/ 	.word	0xffffffff


	//   ....[56]....
        /*01e0*/ 	.word	0xffffffff


	//   ....[57]....
        /*01e4*/ 	.word	0xffffffff


	//   ....[58]....
        /*01e8*/ 	.word	0xffffffff


	//   ....[59]....
        /*01ec*/ 	.word	0xffffffff


	//   ....[60]....
        /*01f0*/ 	.word	0xffffffff


	//   ....[61]....
        /*01f4*/ 	.word	0xffffffff


	//   ....[62]....
        /*01f8*/ 	.word	0xffffffff


	//   ....[63]....
        /*01fc*/ 	.word	0xffffffff


	//   ....[64]....
        /*0200*/ 	.word	0xffffffff


	//   ....[65]....
        /*0204*/ 	.word	0xffffffff


	//   ....[66]....
        /*0208*/ 	.word	0xffffffff


	//   ....[67]....
        /*020c*/ 	.word	0xffffffff


	//   ....[68]....
        /*0210*/ 	.word	0xffffffff


	//   ....[69]....
        /*0214*/ 	.word	0xffffffff


	//   ....[70]....
        /*0218*/ 	.word	0xffffffff


	//   ....[71]....
        /*021c*/ 	.word	0xffffffff


	//   ....[72]....
        /*0220*/ 	.word	0xffffffff


	//   ....[73]....
        /*0224*/ 	.word	0xffffffff


	//   ....[74]....
        /*0228*/ 	.word	0xffffffff


	//   ....[75]....
        /*022c*/ 	.word	0xffffffff


	//   ....[76]....
        /*0230*/ 	.word	0xffffffff


	//   ....[77]....
        /*0234*/ 	.word	0xffffffff


	//   ....[78]....
        /*0238*/ 	.word	0xffffffff


	//   ....[79]....
        /*023c*/ 	.word	0xffffffff


	//   ....[80]....
        /*0240*/ 	.word	0xffffffff


	//   ....[81]....
        /*0244*/ 	.word	0xffffffff


	//   ....[82]....
        /*0248*/ 	.word	0xffffffff


	//   ....[83]....
        /*024c*/ 	.word	0xffffffff


	//   ....[84]....
        /*0250*/ 	.word	0xffffffff


	//   ....[85]....
        /*0254*/ 	.word	0xffffffff


	//   ....[86]....
        /*0258*/ 	.word	0xffffffff


	//   ....[87]....
        /*025c*/ 	.word	0xffffffff


	//   ....[88]....
        /*0260*/ 	.word	0xffffffff


	//   ....[89]....
        /*0264*/ 	.word	0xffffffff


	//   ....[90]....
        /*0268*/ 	.word	0xffffffff


	//   ....[91]....
        /*026c*/ 	.word	0xffffffff


	//   ....[92]....
        /*0270*/ 	.word	0xffffffff


	//   ....[93]....
        /*0274*/ 	.word	0xffffffff


	//   ....[94]....
        /*0278*/ 	.word	0xffffffff


	//   ....[95]....
        /*027c*/ 	.word	0xffffffff


	//   ....[96]....
        /*0280*/ 	.word	0xffffffff


	//   ....[97]....
        /*0284*/ 	.word	0xffffffff


	//   ....[98]....
        /*0288*/ 	.word	0xffffffff


	//   ....[99]....
        /*028c*/ 	.word	0xffffffff


	//   ....[100]....
        /*0290*/ 	.word	0xffffffff


	//   ....[101]....
        /*0294*/ 	.word	0xffffffff


	//   ....[102]....
        /*0298*/ 	.word	0xffffffff


	//   ....[103]....
        /*029c*/ 	.word	0xffffffff


	//   ....[104]....
        /*02a0*/ 	.word	0xffffffff


	//   ....[105]....
        /*02a4*/ 	.word	0xffffffff


	//   ....[106]....
        /*02a8*/ 	.word	0xffffffff


	//   ....[107]....
        /*02ac*/ 	.word	0xffffffff


	//   ....[108]....
        /*02b0*/ 	.word	0xffffffff


	//   ....[109]....
        /*02b4*/ 	.word	0xffffffff


	//   ....[110]....
        /*02b8*/ 	.word	0xffffffff


	//   ....[111]....
        /*02bc*/ 	.word	0xffffffff


	//   ....[112]....
        /*02c0*/ 	.word	0xffffffff


	//   ....[113]....
        /*02c4*/ 	.word	0xffffffff


	//   ....[114]....
        /*02c8*/ 	.word	0xffffffff


	//   ....[115]....
        /*02cc*/ 	.word	0xffffffff


	//   ....[116]....
        /*02d0*/ 	.word	0xffffffff


	//   ....[117]....
        /*02d4*/ 	.word	0xffffffff


	//   ....[118]....
        /*02d8*/ 	.word	0xffffffff


	//   ....[119]....
        /*02dc*/ 	.word	0xffffffff


	//   ....[120]....
        /*02e0*/ 	.word	0xffffffff


	//   ....[121]....
        /*02e4*/ 	.word	0xffffffff


	//   ....[122]....
        /*02e8*/ 	.word	0xffffffff


	//   ....[123]....
        /*02ec*/ 	.word	0xffffffff


	//   ....[124]....
        /*02f0*/ 	.word	0xffffffff


	//   ....[125]....
        /*02f4*/ 	.word	0xffffffff


	//   ....[126]....
        /*02f8*/ 	.word	0xffffffff


	//   ....[127]....
        /*02fc*/ 	.word	0xffffffff


	//   ....[128]....
        /*0300*/ 	.word	0x0500000f


	//   ....[129]....
        /*0304*/ 	.word	0x0500000f


	//   ....[130]....
        /*0308*/ 	.word	0x0500000f


	//   ....[131]....
        /*030c*/ 	.word	0x0500000f


	//   ....[132]....
        /*0310*/ 	.word	0x0500000f


	//   ....[133]....
        /*0314*/ 	.word	0x0500000f


	//   ....[134]....
        /*0318*/ 	.word	0x0500000f


	//   ....[135]....
        /*031c*/ 	.word	0x0500000f


	//   ....[136]....
        /*0320*/ 	.word	0x0500000f


	//   ....[137]....
        /*0324*/ 	.word	0x0500000f


	//   ....[138]....
        /*0328*/ 	.word	0x0500000f


	//   ....[139]....
        /*032c*/ 	.word	0x0500000f


	//   ....[140]....
        /*0330*/ 	.word	0x0500000f


	//   ....[141]....
        /*0334*/ 	.word	0x0500000f


	//   ....[142]....
        /*0338*/ 	.word	0x0500000f


	//   ....[143]....
        /*033c*/ 	.word	0x0500000f


	//   ....[144]....
        /*0340*/ 	.word	0x0500000f


	//   ....[145]....
        /*0344*/ 	.word	0x0500000f


	//   ....[146]....
        /*0348*/ 	.word	0x0500000f


	//   ....[147]....
        /*034c*/ 	.word	0x0500000f


	//   ....[148]....
        /*0350*/ 	.word	0x0500000f


	//   ....[149]....
        /*0354*/ 	.word	0x0500000f


	//   ....[150]....
        /*0358*/ 	.word	0x0500000f


	//   ....[151]....
        /*035c*/ 	.word	0x0500000f


	//   ....[152]....
        /*0360*/ 	.word	0x0500000f


	//   ....[153]....
        /*0364*/ 	.word	0x0500000f


	//   ....[154]....
        /*0368*/ 	.word	0x0500000f


	//   ....[155]....
        /*036c*/ 	.word	0x0500000f


	//   ....[156]....
        /*0370*/ 	.word	0x0500000f


	//   ....[157]....
        /*0374*/ 	.word	0x0500000f


	//   ....[158]....
        /*0378*/ 	.word	0x0500000f


	//   ....[159]....
        /*037c*/ 	.word	0x0500000f


	//   ....[160]....
        /*0380*/ 	.word	0x0500000f


	//   ....[161]....
        /*0384*/ 	.word	0x0500000f


	//   ....[162]....
        /*0388*/ 	.word	0x0500000f


	//   ....[163]....
        /*038c*/ 	.word	0x0500000f


	//   ....[164]....
        /*0390*/ 	.word	0x0500000f


	//   ....[165]....
        /*0394*/ 	.word	0x0500000f


	//   ....[166]....
        /*0398*/ 	.word	0x0500000f


	//   ....[167]....
        /*039c*/ 	.word	0x0500000f


	//   ....[168]....
        /*03a0*/ 	.word	0x0500000f


	//   ....[169]....
        /*03a4*/ 	.word	0x0500000f


	//----- nvinfo : EIATTR_COOP_GROUP_INSTR_OFFSETS
	.align		4
.L_179:
        /*03a8*/ 	.byte	0x04, 0x28
        /*03aa*/ 	.short	(.L_181 - .L_180)


	//   ....[0]....
.L_180:
        /*03ac*/ 	.word	0x00000080


	//   ....[1]....
        /*03b0*/ 	.word	0x00000090


	//   ....[2]....
        /*03b4*/ 	.word	0x000002d0


	//   ....[3]....
        /*03b8*/ 	.word	0x00000430


	//   ....[4]....
        /*03bc*/ 	.word	0x00000550


	//   ....[5]....
        /*03c0*/ 	.word	0x000006b0


	//   ....[6]....
        /*03c4*/ 	.word	0x00001740


	//   ....[7]....
        /*03c8*/ 	.word	0x000021e0


	//   ....[8]....
        /*03cc*/ 	.word	0x00003540


	//   ....[9]....
        /*03d0*/ 	.word	0x00003da0


	//   ....[10]....
        /*03d4*/ 	.word	0x00003eb0


	//   ....[11]....
        /*03d8*/ 	.word	0x000046e0


	//   ....[12]....
        /*03dc*/ 	.word	0x00004750


	//   ....[13]....
        /*03e0*/ 	.word	0x00005eb0


	//   ....[14]....
        /*03e4*/ 	.word	0x00006820


	//   ....[15]....
        /*03e8*/ 	.word	0x00007400


	//   ....[16]....
        /*03ec*/ 	.word	0x00007420


	//   ....[17]....
        /*03f0*/ 	.word	0x00007db0


	//   ....[18]....
        /*03f4*/ 	.word	0x00007e50


	//   ....[19]....
        /*03f8*/ 	.word	0x0000a330


	//   ....[20]....
        /*03fc*/ 	.word	0x0000a350


	//   ....[21]....
        /*0400*/ 	.word	0x0000a370


	//   ....[22]....
        /*0404*/ 	.word	0x0000a390


	//   ....[23]....
        /*0408*/ 	.word	0x0000bf80


	//   ....[24]....
        /*040c*/ 	.word	0x0000c8e0


	//   ....[25]....
        /*0410*/ 	.word	0x0000d4c0


	//   ....[26]....
        /*0414*/ 	.word	0x0000d4e0


	//   ....[27]....
        /*0418*/ 	.word	0x0000de90


	//   ....[28]....
        /*041c*/ 	.word	0x0000df30


	//   ....[29]....
        /*0420*/ 	.word	0x0000f1f0


	//   ....[30]....
        /*0424*/ 	.word	0x0000f200


	//   ....[31]....
        /*0428*/ 	.word	0x0000f280


	//   ....[32]....
        /*042c*/ 	.word	0x0000f290


	//   ....[33]....
        /*0430*/ 	.word	0x000105f0


	//   ....[34]....
        /*0434*/ 	.word	0x00010600


	//   ....[35]....
        /*0438*/ 	.word	0x00010610


	//   ....[36]....
        /*043c*/ 	.word	0x00010620


	//   ....[37]....
        /*0440*/ 	.word	0x00010630


	//   ....[38]....
        /*0444*/ 	.word	0x00010640


	//   ....[39]....
        /*0448*/ 	.word	0x00010650


	//   ....[40]....
        /*044c*/ 	.word	0x00010660


	//   ....[41]....
        /*0450*/ 	.word	0x00010680


	//   ....[42]....
        /*0454*/ 	.word	0x00010690


	//   ....[43]....
        /*0458*/ 	.word	0x000106b0


	//   ....[44]....
        /*045c*/ 	.word	0x000106c0


	//   ....[45]....
        /*0460*/ 	.word	0x000106f0


	//   ....[46]....
        /*0464*/ 	.word	0x00010710


	//   ....[47]....
        /*0468*/ 	.word	0x00010730


	//   ....[48]....
        /*046c*/ 	.word	0x00010740


	//   ....[49]....
        /*0470*/ 	.word	0x00010750


	//   ....[50]....
        /*0474*/ 	.word	0x00010780


	//   ....[51]....
        /*0478*/ 	.word	0x000107b0


	//   ....[52]....
        /*047c*/ 	.word	0x000107c0


	//   ....[53]....
        /*0480*/ 	.word	0x000107d0


	//   ....[54]....
        /*0484*/ 	.word	0x000107e0


	//   ....[55]....
        /*0488*/ 	.word	0x000107f0


	//   ....[56]....
        /*048c*/ 	.word	0x00010800


	//   ....[57]....
        /*0490*/ 	.word	0x00010810


	//   ....[58]....
        /*0494*/ 	.word	0x00010820


	//   ....[59]....
        /*0498*/ 	.word	0x00010830


	//   ....[60]....
        /*049c*/ 	.word	0x00010840


	//   ....[61]....
        /*04a0*/ 	.word	0x00010850


	//   ....[62]....
        /*04a4*/ 	.word	0x00010860


	//   ....[63]....
        /*04a8*/ 	.word	0x00010870


	//   ....[64]....
        /*04ac*/ 	.word	0x00010880


	//   ....[65]....
        /*04b0*/ 	.word	0x000109a0


	//   ....[66]....
        /*04b4*/ 	.word	0x000109e0


	//   ....[67]....
        /*04b8*/ 	.word	0x00010a10


	//   ....[68]....
        /*04bc*/ 	.word	0x00010a80


	//   ....[69]....
        /*04c0*/ 	.word	0x00010f00


	//   ....[70]....
        /*04c4*/ 	.word	0x00010f20


	//   ....[71]....
        /*04c8*/ 	.word	0x00010ff0


	//   ....[72]....
        /*04cc*/ 	.word	0x00011010


	//   ....[73]....
        /*04d0*/ 	.word	0x000110d0


	//   ....[74]....
        /*04d4*/ 	.word	0x000110f0


	//   ....[75]....
        /*04d8*/ 	.word	0x000111c0


	//   ....[76]....
        /*04dc*/ 	.word	0x000111e0


	//   ....[77]....
        /*04e0*/ 	.word	0x00011820


	//   ....[78]....
        /*04e4*/ 	.word	0x00011850


	//   ....[79]....
        /*04e8*/ 	.word	0x00011920


	//   ....[80]....
        /*04ec*/ 	.word	0x00011940


	//   ....[81]....
        /*04f0*/ 	.word	0x00011a00


	//   ....[82]....
        /*04f4*/ 	.word	0x00011a20


	//   ....[83]....
        /*04f8*/ 	.word	0x00011af0


	//   ....[84]....
        /*04fc*/ 	.word	0x00011b10


	//   ....[85]....
        /*0500*/ 	.word	0x00011ca0


	//   ....[86]....
        /*0504*/ 	.word	0x00013710


	//   ....[87]....
        /*0508*/ 	.word	0x00013740


	//   ....[88]....
        /*050c*/ 	.word	0x00013800


	//   ....[89]....
        /*0510*/ 	.word	0x00013810


	//   ....[90]....
        /*0514*/ 	.word	0x00013880


	//   ....[91]....
        /*0518*/ 	.word	0x00013890


	//   ....[92]....
        /*051c*/ 	.word	0x000138a0


	//   ....[93]....
        /*0520*/ 	.word	0x00013910


	//   ....[94]....
        /*0524*/ 	.word	0x00013c50


	//   ....[95]....
        /*0528*/ 	.word	0x00013c80


	//   ....[96]....
        /*052c*/ 	.word	0x00013ce0


	//   ....[97]....
        /*0530*/ 	.word	0x00013d40


	//   ....[98]....
        /*0534*/ 	.word	0x00013d90


	//   ....[99]....
        /*0538*/ 	.word	0x00013dd0


	//   ....[100]....
        /*053c*/ 	.word	0x00013df0


	//   ....[101]....
        /*0540*/ 	.word	0x00013e30


	//   ....[102]....
        /*0544*/ 	.word	0x000144e0


	//   ....[103]....
        /*0548*/ 	.word	0x00014500


	//   ....[104]....
        /*054c*/ 	.word	0x00014560


	//   ....[105]....
        /*0550*/ 	.word	0x000145c0


	//   ....[106]....
        /*0554*/ 	.word	0x00014610


	//   ....[107]....
        /*0558*/ 	.word	0x00014660


	//   ....[108]....
        /*055c*/ 	.word	0x00014680


	//   ....[109]....
        /*0560*/ 	.word	0x000146c0


	//   ....[110]....
        /*0564*/ 	.word	0x00014dd0


	//   ....[111]....
        /*0568*/ 	.word	0x00014df0


	//   ....[112]....
        /*056c*/ 	.word	0x00014e60


	//   ....[113]....
        /*0570*/ 	.word	0x00014e70


	//   ....[114]....
        /*0574*/ 	.word	0x00014ec0


	//   ....[115]....
        /*0578*/ 	.word	0x00014ed0


	//   ....[116]....
        /*057c*/ 	.word	0x00014ee0


	//   ....[117]....
        /*0580*/ 	.word	0x00014f30


	//   ....[118]....
        /*0584*/ 	.word	0x00015260


	//   ....[119]....
        /*0588*/ 	.word	0x00015280


	//   ....[120]....
        /*058c*/ 	.word	0x00015290


	//   ....[121]....
        /*0590*/ 	.word	0x000152a0


	//   ....[122]....
        /*0594*/ 	.word	0x00015300


	//   ....[123]....
        /*0598*/ 	.word	0x00015310


	//   ....[124]....
        /*059c*/ 	.word	0x00015370


	//   ....[125]....
        /*05a0*/ 	.word	0x000153a0


	//   ....[126]....
        /*05a4*/ 	.word	0x000163c0


	//   ....[127]....
        /*05a8*/ 	.word	0x00016560


	//   ....[128]....
        /*05ac*/ 	.word	0x00016c30


	//   ....[129]....
        /*05b0*/ 	.word	0x00016d10


	//   ....[130]....
        /*05b4*/ 	.word	0x00016df0


	//   ....[131]....
        /*05b8*/ 	.word	0x00016e50


	//   ....[132]....
        /*05bc*/ 	.word	0x00016f30


	//   ....[133]....
        /*05c0*/ 	.word	0x00016f90


	//   ....[134]....
        /*05c4*/ 	.word	0x00017070


	//   ....[135]....
        /*05c8*/ 	.word	0x000170d0


	//   ....[136]....
        /*05cc*/ 	.word	0x000171b0


	//   ....[137]....
        /*05d0*/ 	.word	0x000172e0


	//   ....[138]....
        /*05d4*/ 	.word	0x000173b0


	//   ....[139]....
        /*05d8*/ 	.word	0x00017490


	//   ....[140]....
        /*05dc*/ 	.word	0x00017550


	//   ....[141]....
        /*05e0*/ 	.word	0x000175d0


	//   ....[142]....
        /*05e4*/ 	.word	0x00017690


	//   ....[143]....
        /*05e8*/ 	.word	0x00017710


	//   ....[144]....
        /*05ec*/ 	.word	0x000177e0


	//   ....[145]....
        /*05f0*/ 	.word	0x00017870


	//   ....[146]....
        /*05f4*/ 	.word	0x000178e0


	//   ....[147]....
        /*05f8*/ 	.word	0x00017960


	//   ....[148]....
        /*05fc*/ 	.word	0x00017a30


	//   ....[149]....
        /*0600*/ 	.word	0x00017ab0


	//   ....[150]....
        /*0604*/ 	.word	0x00017b80


	//   ....[151]....
        /*0608*/ 	.word	0x00017c00


	//   ....[152]....
        /*060c*/ 	.word	0x00017cc0


	//   ....[153]....
        /*0610*/ 	.word	0x00017df0


	//   ....[154]....
        /*0614*/ 	.word	0x00017ea0


	//   ....[155]....
        /*0618*/ 	.word	0x00017f00


	//   ....[156]....
        /*061c*/ 	.word	0x00017fc0


	//   ....[157]....
        /*0620*/ 	.word	0x00018020


	//   ....[158]....
        /*0624*/ 	.word	0x000180e0


	//   ....[159]....
        /*0628*/ 	.word	0x00018140


	//   ....[160]....
        /*062c*/ 	.word	0x00018200


	//   ....[161]....
        /*0630*/ 	.word	0x000182f0


	//   ....[162]....
        /*0634*/ 	.word	0x00018390


	//   ....[163]....
        /*0638*/ 	.word	0x000183f0


	//   ....[164]....
        /*063c*/ 	.word	0x000184c0


	//   ....[165]....
        /*0640*/ 	.word	0x00018520


	//   ....[166]....
        /*0644*/ 	.word	0x000185f0


	//   ....[167]....
        /*0648*/ 	.word	0x00018650


	//   ....[168]....
        /*064c*/ 	.word	0x00018720


	//   ....[169]....
        /*0650*/ 	.word	0x00018970


	//----- nvinfo : EIATTR_REG_RECONFIG
	.align		4
.L_181:
        /*0654*/ 	.byte	0x01, 0x54
	.zero		2


	//----- nvinfo : EIATTR_SYSCALL_OFFSETS
	.align		4
        /*0658*/ 	.byte	0x04, 0x46
        /*065a*/ 	.short	(.L_183 - .L_182)


	//   ....[0]....
.L_182:
        /*065c*/ 	.word	0x00001920


	//   ....[1]....
        /*0660*/ 	.word	0x00012d40


	//   ....[2]....
        /*0664*/ 	.word	0x00012eb0


	//   ....[3]....
        /*0668*/ 	.word	0x00013000


	//   ....[4]....
        /*066c*/ 	.word	0x00013140


	//   ....[5]....
        /*0670*/ 	.word	0x00014150


	//----- nvinfo : EIATTR_MBARRIER_INSTR_OFFSETS
	.align		4
.L_183:
        /*0674*/ 	.byte	0x04, 0x39
        /*0676*/ 	.short	(.L_185 - .L_184)


	//   ....[0]....
.L_184:
        /*0678*/ 	.word	0x00000180
        /*067c*/ 	.word	0x000000ff
        /*0680*/ 	.word	0x00022800
        /*0684*/ 	.short	0x0100
        /*0686*/ 	.byte	0x08
	.zero		1


	//   ....[1]....
        /*0688*/ 	.word	0x00000190
        /*068c*/ 	.word	0x000000ff
        /*0690*/ 	.word	0x00022820
        /*0694*/ 	.short	0x0100
        /*0696*/ 	.byte	0x08
	.zero		1


	//   ....[2]....
        /*0698*/ 	.word	0x00000280
        /*069c*/ 	.word	0x000000ff
        /*06a0*/ 	.word	0x00022830
        /*06a4*/ 	.short	0x0100
        /*06a6*/ 	.byte	0x08
	.zero		1


	//   ....[3]....
        /*06a8*/ 	.word	0x00000290
        /*06ac*/ 	.word	0x000000ff
        /*06b0*/ 	.word	0x00022840
        /*06b4*/ 	.short	0x0100
        /*06b6*/ 	.byte	0x08
	.zero		1


	//   ....[4]....
        /*06b8*/ 	.word	0x000002a0
        /*06bc*/ 	.word	0x000000ff
        /*06c0*/ 	.word	0x00022838
        /*06c4*/ 	.short	0x0100
        /*06c6*/ 	.byte	0x08
	.zero		1


	//   ....[5]....
        /*06c8*/ 	.word	0x000002b0
        /*06cc*/ 	.word	0x000000ff
        /*06d0*/ 	.word	0x00022848
        /*06d4*/ 	.short	0x0100
        /*06d6*/ 	.byte	0x08
	.zero		1


	//   ....[6]....
        /*06d8*/ 	.word	0x000003e0
        /*06dc*/ 	.word	0x000000ff
        /*06e0*/ 	.word	0x00022850
        /*06e4*/ 	.short	0x0100
        /*06e6*/ 	.byte	0x08
	.zero		1


	//   ....[7]....
        /*06e8*/ 	.word	0x000003f0
        /*06ec*/ 	.word	0x000000ff
        /*06f0*/ 	.word	0x00022860
        /*06f4*/ 	.short	0x0100
        /*06f6*/ 	.byte	0x08
	.zero		1


	//   ....[8]....
        /*06f8*/ 	.word	0x00000400
        /*06fc*/ 	.word	0x000000ff
        /*0700*/ 	.word	0x00022858
        /*0704*/ 	.short	0x0100
        /*0706*/ 	.byte	0x08
	.zero		1


	//   ....[9]....
        /*0708*/ 	.word	0x00000410
        /*070c*/ 	.word	0x000000ff
        /*0710*/ 	.word	0x00022868
        /*0714*/ 	.short	0x0100
        /*0716*/ 	.byte	0x08
	.zero		1


	//   ....[10]....
        /*0718*/ 	.word	0x00000500
        /*071c*/ 	.word	0x000000ff
        /*0720*/ 	.word	0x00022870
        /*0724*/ 	.short	0x0100
        /*0726*/ 	.byte	0x06
	.zero		1


	//   ....[11]....
        /*0728*/ 	.word	0x00000510
        /*072c*/ 	.word	0x000000ff
        /*0730*/ 	.word	0x00022880
        /*0734*/ 	.short	0x0100
        /*0736*/ 	.byte	0x06
	.zero		1


	//   ....[12]....
        /*0738*/ 	.word	0x00000520
        /*073c*/ 	.word	0x000000ff
        /*0740*/ 	.word	0x00022878
        /*0744*/ 	.short	0x0100
        /*0746*/ 	.byte	0x06
	.zero		1


	//   ....[13]....
        /*0748*/ 	.word	0x00000530
        /*074c*/ 	.word	0x000000ff
        /*0750*/ 	.word	0x00022888
        /*0754*/ 	.short	0x0100
        /*0756*/ 	.byte	0x06
	.zero		1


	//   ....[14]....
        /*0758*/ 	.word	0x00000660
        /*075c*/ 	.word	0x000000ff
        /*0760*/ 	.word	0x00022890
        /*0764*/ 	.short	0x0100
        /*0766*/ 	.byte	0x08
	.zero		1


	//   ....[15]....
        /*0768*/ 	.word	0x00000670
        /*076c*/ 	.word	0x000000ff
        /*0770*/ 	.word	0x000228a0
        /*0774*/ 	.short	0x0100
        /*0776*/ 	.byte	0x08
	.zero		1


	//   ....[16]....
        /*0778*/ 	.word	0x00000680
        /*077c*/ 	.word	0x000000ff
        /*0780*/ 	.word	0x00022898
        /*0784*/ 	.short	0x0100
        /*0786*/ 	.byte	0x08
	.zero		1


	//   ....[17]....
        /*0788*/ 	.word	0x00000690
        /*078c*/ 	.word	0x000000ff
        /*0790*/ 	.word	0x000228a8
        /*0794*/ 	.short	0x0100
        /*0796*/ 	.byte	0x08
	.zero		1


	//   ....[18]....
        /*0798*/ 	.word	0x000007e0
        /*079c*/ 	.word	0x000000ff
        /*07a0*/ 	.word	0x000228b0
        /*07a4*/ 	.short	0x0100
        /*07a6*/ 	.byte	0x08
	.zero		1


	//   ....[19]....
        /*07a8*/ 	.word	0x000007f0
        /*07ac*/ 	.word	0x000000ff
        /*07b0*/ 	.word	0x000228c0
        /*07b4*/ 	.short	0x0100
        /*07b6*/ 	.byte	0x08
	.zero		1


	//   ....[20]....
        /*07b8*/ 	.word	0x00000800
        /*07bc*/ 	.word	0x000000ff
        /*07c0*/ 	.word	0x000228b8
        /*07c4*/ 	.short	0x0100
        /*07c6*/ 	.byte	0x08
	.zero		1


	//   ....[21]....
        /*07c8*/ 	.word	0x00000810
        /*07cc*/ 	.word	0x000000ff
        /*07d0*/ 	.word	0x000228c8
        /*07d4*/ 	.short	0x0100
        /*07d6*/ 	.byte	0x08
	.zero		1


	//   ....[22]....
        /*07d8*/ 	.word	0x00001c00
        /*07dc*/ 	.word	0x000000ff
        /*07e0*/ 	.word	0x00022800
        /*07e4*/ 	.short	0x010a
        /*07e6*/ 	.byte	0x26
	.zero		1


	//   ....[23]....
        /*07e8*/ 	.word	0x00001ca0
        /*07ec*/ 	.word	0x00000007
        /*07f0*/ 	.word	0x00022830
        /*07f4*/ 	.short	0x010a
        /*07f6*/ 	.byte	0x3f
	.zero		1


	//   ....[24]....
        /*07f8*/ 	.word	0x00001ce0
        /*07fc*/ 	.word	0x00000007
        /*0800*/ 	.word	0x00022830
        /*0804*/ 	.short	0x010a
        /*0806*/ 	.byte	0x3f
	.zero		1


	//   ....[25]....
        /*0808*/ 	.word	0x000025e0
        /*080c*/ 	.word	0x000000ff
        /*0810*/ 	.word	0x00000000
        /*0814*/ 	.short	0x0101
        /*0816*/ 	.byte	0x06
	.zero		1


	//   ....[26]....
        /*0818*/ 	.word	0x00005780
        /*081c*/ 	.word	0x000000ff
        /*0820*/ 	.word	0x00022830
        /*0824*/ 	.short	0x010a
        /*0826*/ 	.byte	0x06
	.zero		1


	//   ....[27]....
        /*0828*/ 	.word	0x000057c0
        /*082c*/ 	.word	0x000000ff
        /*0830*/ 	.word	0x00022830
        /*0834*/ 	.short	0x010a
        /*0836*/ 	.byte	0x06
	.zero		1


	//   ....[28]....
        /*0838*/ 	.word	0x00005a90
        /*083c*/ 	.word	0x000000ff
        /*0840*/ 	.word	0x00022850
        /*0844*/ 	.short	0x010a
        /*0846*/ 	.byte	0x06
	.zero		1


	//   ....[29]....
        /*0848*/ 	.word	0x00005ad0
        /*084c*/ 	.word	0x000000ff
        /*0850*/ 	.word	0x00022850
        /*0854*/ 	.short	0x010a
        /*0856*/ 	.byte	0x06
	.zero		1


	//   ....[30]....
        /*0858*/ 	.word	0x00006220
        /*085c*/ 	.word	0x000000ff
        /*0860*/ 	.word	0x00000000
        /*0864*/ 	.short	0x0101
        /*0866*/ 	.byte	0x06
	.zero		1


	//   ....[31]....
        /*0868*/ 	.word	0x000088a0
        /*086c*/ 	.word	0x000000ff
        /*0870*/ 	.word	0x00000000
        /*0874*/ 	.short	0x0101
        /*0876*/ 	.byte	0x06
	.zero		1


	//   ....[32]....
        /*0878*/ 	.word	0x00009190
        /*087c*/ 	.word	0x000000ff
        /*0880*/ 	.word	0x00022830
        /*0884*/ 	.short	0x010a
        /*0886*/ 	.byte	0x06
	.zero		1


	//   ....[33]....
        /*0888*/ 	.word	0x000091d0
        /*088c*/ 	.word	0x000000ff
        /*0890*/ 	.word	0x00022830
        /*0894*/ 	.short	0x010a
        /*0896*/ 	.byte	0x06
	.zero		1


	//   ....[34]....
        /*0898*/ 	.word	0x000094a0
        /*089c*/ 	.word	0x000000ff
        /*08a0*/ 	.word	0x00022850
        /*08a4*/ 	.short	0x010a
        /*08a6*/ 	.byte	0x06
	.zero		1


	//   ....[35]....
        /*08a8*/ 	.word	0x000094e0
        /*08ac*/ 	.word	0x000000ff
        /*08b0*/ 	.word	0x00022850
        /*08b4*/ 	.short	0x010a
        /*08b6*/ 	.byte	0x06
	.zero		1


	//   ....[36]....
        /*08b8*/ 	.word	0x00009c80
        /*08bc*/ 	.word	0x000000ff
        /*08c0*/ 	.word	0x00000000
        /*08c4*/ 	.short	0x0101
        /*08c6*/ 	.byte	0x06
	.zero		1


	//   ....[37]....
        /*08c8*/ 	.word	0x0000b180
        /*08cc*/ 	.word	0x000000ff
        /*08d0*/ 	.word	0x00000000
        /*08d4*/ 	.short	0x0101
        /*08d6*/ 	.byte	0x06
	.zero		1


	//   ....[38]....
        /*08d8*/ 	.word	0x0000b880
        /*08dc*/ 	.word	0x000000ff
        /*08e0*/ 	.word	0x00022830
        /*08e4*/ 	.short	0x010a
        /*08e6*/ 	.byte	0x06
	.zero		1


	//   ....[39]....
        /*08e8*/ 	.word	0x0000b8c0
        /*08ec*/ 	.word	0x000000ff
        /*08f0*/ 	.word	0x00022830
        /*08f4*/ 	.short	0x010a
        /*08f6*/ 	.byte	0x06
	.zero		1


	//   ....[40]....
        /*08f8*/ 	.word	0x0000bb60
        /*08fc*/ 	.word	0x000000ff
        /*0900*/ 	.word	0x00022850
        /*0904*/ 	.short	0x010a
        /*0906*/ 	.byte	0x06
	.zero		1


	//   ....[41]....
        /*0908*/ 	.word	0x0000bba0
        /*090c*/ 	.word	0x000000ff
        /*0910*/ 	.word	0x00022850
        /*0914*/ 	.short	0x010a
        /*0916*/ 	.byte	0x06
	.zero		1


	//   ....[42]....
        /*0918*/ 	.word	0x0000c2e0
        /*091c*/ 	.word	0x000000ff
        /*0920*/ 	.word	0x00000000
        /*0924*/ 	.short	0x0101
        /*0926*/ 	.byte	0x06
	.zero		1


	//   ....[43]....
        /*0928*/ 	.word	0x0000e960
        /*092c*/ 	.word	0x000000ff
        /*0930*/ 	.word	0x00000000
        /*0934*/ 	.short	0x0101
        /*0936*/ 	.byte	0x06
	.zero		1


	//   ....[44]....
        /*0938*/ 	.word	0x0000ef50
        /*093c*/ 	.word	0x000000ff
        /*0940*/ 	.word	0x00022850
        /*0944*/ 	.short	0x010a
        /*0946*/ 	.byte	0x05
	.zero		1


	//   ....[45]....
        /*0948*/ 	.word	0x0000ef90
        /*094c*/ 	.word	0x000000ff
        /*0950*/ 	.word	0x00022850
        /*0954*/ 	.short	0x010a
        /*0956*/ 	.byte	0x05
	.zero		1


	//   ....[46]....
        /*0958*/ 	.word	0x0000f550
        /*095c*/ 	.word	0x000000ff
        /*0960*/ 	.word	0x00000000
        /*0964*/ 	.short	0x0101
        /*0966*/ 	.byte	0x04
	.zero		1


	//   ....[47]....
        /*0968*/ 	.word	0x00010ed0
        /*096c*/ 	.word	0x00000003
        /*0970*/ 	.word	0x00000000
        /*0974*/ 	.short	0x0101
        /*0976*/ 	.byte	0x3f
	.zero		1


	//   ....[48]....
        /*0978*/ 	.word	0x00013530
        /*097c*/ 	.word	0x00000000
        /*0980*/ 	.word	0x00022880
        /*0984*/ 	.short	0x010a
        /*0986*/ 	.byte	0x3f
	.zero		1


	//   ....[49]....
        /*0988*/ 	.word	0x000139d0
        /*098c*/ 	.word	0x00000000
        /*0990*/ 	.word	0x00022870
        /*0994*/ 	.short	0x0107
        /*0996*/ 	.byte	0x3f
	.zero		1


	//   ....[50]....
        /*0998*/ 	.word	0x00013a90
        /*099c*/ 	.word	0x00000000
        /*09a0*/ 	.word	0x00022870
        /*09a4*/ 	.short	0x0101
        /*09a6*/ 	.byte	0x3f
	.zero		1


	//   ....[51]....
        /*09a8*/ 	.word	0x00013ac0
        /*09ac*/ 	.word	0x00000000
        /*09b0*/ 	.word	0x00022840
        /*09b4*/ 	.short	0x010a
        /*09b6*/ 	.byte	0x3f
	.zero		1


	//   ....[52]....
        /*09b8*/ 	.word	0x00013f30
        /*09bc*/ 	.word	0x00000000
        /*09c0*/ 	.word	0x00022830
        /*09c4*/ 	.short	0x0107
        /*09c6*/ 	.byte	0x3f
	.zero		1


	//   ....[53]....
        /*09c8*/ 	.word	0x00013ff0
        /*09cc*/ 	.word	0x00000000
        /*09d0*/ 	.word	0x00022830
        /*09d4*/ 	.short	0x0101
        /*09d6*/ 	.byte	0x3f
	.zero		1


	//   ....[54]....
        /*09d8*/ 	.word	0x000147b0
        /*09dc*/ 	.word	0x00000011
        /*09e0*/ 	.word	0x00022800
        /*09e4*/ 	.short	0x0107
        /*09e6*/ 	.byte	0x3f
	.zero		1


	//   ....[55]....
        /*09e8*/ 	.word	0x000148a0
        /*09ec*/ 	.word	0x00000011
        /*09f0*/ 	.word	0x00022800
        /*09f4*/ 	.short	0x0101
        /*09f6*/ 	.byte	0x3f
	.zero		1


	//   ....[56]....
        /*09f8*/ 	.word	0x000148c0
        /*09fc*/ 	.word	0x00000011
        /*0a00*/ 	.word	0x00022820
        /*0a04*/ 	.short	0x010a
        /*0a06*/ 	.byte	0x3f
	.zero		1


	//   ....[57]....
        /*0a08*/ 	.word	0x00014c40
        /*0a0c*/ 	.word	0x00000000
        /*0a10*/ 	.word	0x00022880
        /*0a14*/ 	.short	0x010a
        /*0a16*/ 	.byte	0x3f
	.zero		1


	//   ....[58]....
        /*0a18*/ 	.word	0x00014fc0
        /*0a1c*/ 	.word	0x00000000
        /*0a20*/ 	.word	0x00022870
        /*0a24*/ 	.short	0x0107
        /*0a26*/ 	.byte	0x3f
	.zero		1


	//   ....[59]....
        /*0a28*/ 	.word	0x00015080
        /*0a2c*/ 	.word	0x00000000
        /*0a30*/ 	.word	0x00022870
        /*0a34*/ 	.short	0x0101
        /*0a36*/ 	.byte	0x3f
	.zero		1


	//   ....[60]....
        /*0a38*/ 	.word	0x000150b0
        /*0a3c*/ 	.word	0x00000000
        /*0a40*/ 	.word	0x00022840
        /*0a44*/ 	.short	0x010a
        /*0a46*/ 	.byte	0x3f
	.zero		1


	//   ....[61]....
        /*0a48*/ 	.word	0x00015470
        /*0a4c*/ 	.word	0x00000000
        /*0a50*/ 	.word	0x00022830
        /*0a54*/ 	.short	0x0107
        /*0a56*/ 	.byte	0x3f
	.zero		1


	//   ....[62]....
        /*0a58*/ 	.word	0x00015530
        /*0a5c*/ 	.word	0x00000000
        /*0a60*/ 	.word	0x00022830
        /*0a64*/ 	.short	0x0101
        /*0a66*/ 	.byte	0x3f
	.zero		1


	//   ....[63]....
        /*0a68*/ 	.word	0x000155c0
        /*0a6c*/ 	.word	0x00000000
        /*0a70*/ 	.word	0x00022870
        /*0a74*/ 	.short	0x010a
        /*0a76*/ 	.byte	0x3f
	.zero		1


	//   ....[64]....
        /*0a78*/ 	.word	0x00015650
        /*0a7c*/ 	.word	0x00000000
        /*0a80*/ 	.word	0x00022860
        /*0a84*/ 	.short	0x010a
        /*0a86*/ 	.byte	0x3f
	.zero		1


	//   ....[65]....
        /*0a88*/ 	.word	0x00015ab0
        /*0a8c*/ 	.word	0x00000000
        /*0a90*/ 	.word	0x00022850
        /*0a94*/ 	.short	0x0101
        /*0a96*/ 	.byte	0x3f
	.zero		1


	//   ....[66]....
        /*0a98*/ 	.word	0x00015b30
        /*0a9c*/ 	.word	0x00000000
        /*0aa0*/ 	.word	0x00000000
        /*0aa4*/ 	.short	0x0101
        /*0aa6*/ 	.byte	0x3f
	.zero		1


	//   ....[67]....
        /*0aa8*/ 	.word	0x00015d00
        /*0aac*/ 	.word	0x00000012
        /*0ab0*/ 	.word	0x00022870
        /*0ab4*/ 	.short	0x010a
        /*0ab6*/ 	.byte	0x3f
	.zero		1


	//   ....[68]....
        /*0ab8*/ 	.word	0x00015d80
        /*0abc*/ 	.word	0x00000012
        /*0ac0*/ 	.word	0x00022860
        /*0ac4*/ 	.short	0x010a
        /*0ac6*/ 	.byte	0x3f
	.zero		1


	//   ....[69]....
        /*0ac8*/ 	.word	0x000161f0
        /*0acc*/ 	.word	0x00000012
        /*0ad0*/ 	.word	0x00022850
        /*0ad4*/ 	.short	0x0101
        /*0ad6*/ 	.byte	0x3f
	.zero		1


	//   ....[70]....
        /*0ad8*/ 	.word	0x00016270
        /*0adc*/ 	.word	0x00000012
        /*0ae0*/ 	.word	0x00000000
        /*0ae4*/ 	.short	0x0101
        /*0ae6*/ 	.byte	0x3f
	.zero		1


	//   ....[71]....
        /*0ae8*/ 	.word	0x000164e0
        /*0aec*/ 	.word	0x00000005
        /*0af0*/ 	.word	0x00022820
        /*0af4*/ 	.short	0x010a
        /*0af6*/ 	.byte	0x3f
	.zero		1


	//   ....[72]....
        /*0af8*/ 	.word	0x00016660
        /*0afc*/ 	.word	0x00000003
        /*0b00*/ 	.word	0x00022840
        /*0b04*/ 	.short	0x010a
        /*0b06*/ 	.byte	0x3f
	.zero		1


	//   ....[73]....
        /*0b08*/ 	.word	0x00016700
        /*0b0c*/ 	.word	0x00000013
        /*0b10*/ 	.word	0x00022840
        /*0b14*/ 	.short	0x010a
        /*0b16*/ 	.byte	0x3f
	.zero		1


	//   ....[74]....
        /*0b18*/ 	.word	0x00016740
        /*0b1c*/ 	.word	0x00000003
        /*0b20*/ 	.word	0x00022860
        /*0b24*/ 	.short	0x010a
        /*0b26*/ 	.byte	0x3f
	.zero		1


	//   ....[75]....
        /*0b28*/ 	.word	0x00016780
        /*0b2c*/ 	.word	0x00000013
        /*0b30*/ 	.word	0x00022860
        /*0b34*/ 	.short	0x010a
        /*0b36*/ 	.byte	0x3f
	.zero		1


	//   ....[76]....
        /*0b38*/ 	.word	0x000167c0
        /*0b3c*/ 	.word	0x00000003
        /*0b40*/ 	.word	0x00022880
        /*0b44*/ 	.short	0x010a
        /*0b46*/ 	.byte	0x3f
	.zero		1


	//   ....[77]....
        /*0b48*/ 	.word	0x00016800
        /*0b4c*/ 	.word	0x00000013
        /*0b50*/ 	.word	0x00022880
        /*0b54*/ 	.short	0x010a
        /*0b56*/ 	.byte	0x3f
	.zero		1


	//   ....[78]....
        /*0b58*/ 	.word	0x00016870
        /*0b5c*/ 	.word	0x00000003
        /*0b60*/ 	.word	0x00022800
        /*0b64*/ 	.short	0x010a
        /*0b66*/ 	.byte	0x3f
	.zero		1


	//   ....[79]....
        /*0b68*/ 	.word	0x000168c0
        /*0b6c*/ 	.word	0x00000007
        /*0b70*/ 	.word	0x00022830
        /*0b74*/ 	.short	0x010a
        /*0b76*/ 	.byte	0x3f
	.zero		1


	//   ....[80]....
        /*0b78*/ 	.word	0x00016920
        /*0b7c*/ 	.word	0x00000005
        /*0b80*/ 	.word	0x00022830
        /*0b84*/ 	.short	0x010a
        /*0b86*/ 	.byte	0x3f
	.zero		1


	//   ....[81]....
        /*0b88*/ 	.word	0x00016980
        /*0b8c*/ 	.word	0x00000005
        /*0b90*/ 	.word	0x00022850
        /*0b94*/ 	.short	0x010a
        /*0b96*/ 	.byte	0x3f
	.zero		1


	//   ....[82]....
        /*0b98*/ 	.word	0x000169e0
        /*0b9c*/ 	.word	0x00000005
        /*0ba0*/ 	.word	0x00022830
        /*0ba4*/ 	.short	0x010a
        /*0ba6*/ 	.byte	0x3f
	.zero		1


	//   ....[83]....
        /*0ba8*/ 	.word	0x00016a40
        /*0bac*/ 	.word	0x00000005
        /*0bb0*/ 	.word	0x00022850
        /*0bb4*/ 	.short	0x010a
        /*0bb6*/ 	.byte	0x3f
	.zero		1


	//   ....[84]....
        /*0bb8*/ 	.word	0x00016aa0
        /*0bbc*/ 	.word	0x00000005
        /*0bc0*/ 	.word	0x00022830
        /*0bc4*/ 	.short	0x010a
        /*0bc6*/ 	.byte	0x3f
	.zero		1


	//   ....[85]....
        /*0bc8*/ 	.word	0x00016b00
        /*0bcc*/ 	.word	0x00000005
        /*0bd0*/ 	.word	0x00022850
        /*0bd4*/ 	.short	0x010a
        /*0bd6*/ 	.byte	0x3f
	.zero		1


	//   ....[86]....
        /*0bd8*/ 	.word	0x00016b60
        /*0bdc*/ 	.word	0x00000007
        /*0be0*/ 	.word	0x00022850
        /*0be4*/ 	.short	0x010a
        /*0be6*/ 	.byte	0x3f
	.zero		1


	//   ....[87]....
        /*0be8*/ 	.word	0x00016c60
        /*0bec*/ 	.word	0x00000000
        /*0bf0*/ 	.word	0x00022880
        /*0bf4*/ 	.short	0x010a
        /*0bf6*/ 	.byte	0x3f
	.zero		1


	//   ....[88]....
        /*0bf8*/ 	.word	0x00017230
        /*0bfc*/ 	.word	0x00000000
        /*0c00*/ 	.word	0x00022840
        /*0c04*/ 	.short	0x010a
        /*0c06*/ 	.byte	0x3f
	.zero		1


	//   ....[89]....
        /*0c08*/ 	.word	0x00017cf0
        /*0c0c*/ 	.word	0x00000011
        /*0c10*/ 	.word	0x00022820
        /*0c14*/ 	.short	0x010a
        /*0c16*/ 	.byte	0x3f
	.zero		1


	//   ....[90]....
        /*0c18*/ 	.word	0x00017d40
        /*0c1c*/ 	.word	0x00000000
        /*0c20*/ 	.word	0x00022880
        /*0c24*/ 	.short	0x010a
        /*0c26*/ 	.byte	0x3f
	.zero		1


	//   ....[91]....
        /*0c28*/ 	.word	0x00018240
        /*0c2c*/ 	.word	0x00000000
        /*0c30*/ 	.word	0x00022840
        /*0c34*/ 	.short	0x010a
        /*0c36*/ 	.byte	0x3f
	.zero		1


	//   ....[92]....
        /*0c38*/ 	.word	0x00018750
        /*0c3c*/ 	.word	0x00000000
        /*0c40*/ 	.word	0x00022870
        /*0c44*/ 	.short	0x010a
        /*0c46*/ 	.byte	0x3f
	.zero		1


	//   ....[93]....
        /*0c48*/ 	.word	0x000187a0
        /*0c4c*/ 	.word	0x00000000
        /*0c50*/ 	.word	0x00022860
        /*0c54*/ 	.short	0x010a
        /*0c56*/ 	.byte	0x3f
	.zero		1


	//   ....[94]....
        /*0c58*/ 	.word	0x000187f0
        /*0c5c*/ 	.word	0x00000012
        /*0c60*/ 	.word	0x00022870
        /*0c64*/ 	.short	0x010a
        /*0c66*/ 	.byte	0x3f
	.zero		1


	//   ....[95]....
        /*0c68*/ 	.word	0x00018840
        /*0c6c*/ 	.word	0x00000012
        /*0c70*/ 	.word	0x00022860
        /*0c74*/ 	.short	0x010a
        /*0c76*/ 	.byte	0x3f
	.zero		1


	//   ....[96]....
        /*0c78*/ 	.word	0x00018890
        /*0c7c*/ 	.word	0x00000005
        /*0c80*/ 	.word	0x00022820
        /*0c84*/ 	.short	0x010a
        /*0c86*/ 	.byte	0x3f
	.zero		1


	//   ....[97]....
        /*0c88*/ 	.word	0x00018a30
        /*0c8c*/ 	.word	0x00000003
        /*0c90*/ 	.word	0x00022840
        /*0c94*/ 	.short	0x010a
        /*0c96*/ 	.byte	0x3f
	.zero		1


	//   ....[98]....
        /*0c98*/ 	.word	0x00018a80
        /*0c9c*/ 	.word	0x00000013
        /*0ca0*/ 	.word	0x00022840
        /*0ca4*/ 	.short	0x010a
        /*0ca6*/ 	.byte	0x3f
	.zero		1


	//   ....[99]....
        /*0ca8*/ 	.word	0x00018ad0
        /*0cac*/ 	.word	0x00000003
        /*0cb0*/ 	.word	0x00022860
        /*0cb4*/ 	.short	0x010a
        /*0cb6*/ 	.byte	0x3f
	.zero		1


	//   ....[100]....
        /*0cb8*/ 	.word	0x00018b20
        /*0cbc*/ 	.word	0x00000013
        /*0cc0*/ 	.word	0x00022860
        /*0cc4*/ 	.short	0x010a
        /*0cc6*/ 	.byte	0x3f
	.zero		1


	//   ....[101]....
        /*0cc8*/ 	.word	0x00018b70
        /*0ccc*/ 	.word	0x00000003
        /*0cd0*/ 	.word	0x00022880
        /*0cd4*/ 	.short	0x010a
        /*0cd6*/ 	.byte	0x3f
	.zero		1


	//----- nvinfo : EIATTR_NUM_MBARRIERS
	.align		4
.L_185:
        /*0cd8*/ 	.byte	0x03, 0x38
        /*0cda*/ 	.short	0x0016


	//----- nvinfo : EIATTR_EXIT_INSTR_OFFSETS
	.align		4
        /*0cdc*/ 	.byte	0x04, 0x1c
        /*0cde*/ 	.short	(.L_187 - .L_186)


	//   ....[0]....
.L_186:
        /*0ce0*/ 	.word	0x00000990


	//   ....[1]....
        /*0ce4*/ 	.word	0x00011c10


	//   ....[2]....
        /*0ce8*/ 	.word	0x00016850


	//----- nvinfo : EIATTR_MAX_THREADS
	.align		4
.L_187:
        /*0cec*/ 	.byte	0x04, 0x05
        /*0cee*/ 	.short	(.L_189 - .L_188)
.L_188:
        /*0cf0*/ 	.word	0x00000180
        /*0cf4*/ 	.word	0x00000001
        /*0cf8*/ 	.word	0x00000001


	//----- nvinfo : EIATTR_CRS_STACK_SIZE
	.align		4
.L_189:
        /*0cfc*/ 	.byte	0x04, 0x1e
        /*0cfe*/ 	.short	(.L_191 - .L_190)
.L_190:
        /*0d00*/ 	.word	0x00000000


	//----- nvinfo : EIATTR_CBANK_PARAM_SIZE
	.align		4
.L_191:
        /*0d04*/ 	.byte	0x03, 0x19
        /*0d06*/ 	.short	0x0af0


	//----- nvinfo : EIATTR_PARAM_CBANK
	.align		4
        /*0d08*/ 	.byte	0x04, 0x0a
        /*0d0a*/ 	.short	(.L_193 - .L_192)
	.align		4
.L_192:
        /*0d0c*/ 	.word	index@(.nv.constant0._ZN7cutlass13device_kernelIN5flash11enable_sm90INS1_16FlashAttnFwdSm90INS1_25CollectiveMainloopFwdSm90ILi2EN4cute5tupleIJNS5_1CILi1EEES8_S8_EEENS6_IJNS7_ILi128EEESA_NS7_ILi192EEEEEELi128ENS_12float_e4m3_tEfNS_4arch4Sm90ELb0ELb1ELb1ELb0ELb1ELb0ELb0ELb1ELb1ELb1ELb0ELb0EEENS1_21CollectiveEpilogueFwdINS6_IJSA_SA_SA_EEES9_NS_10bfloat16_tESF_Li256ELb0ELb1ELb0ELb1EEENS1_30DynamicPersistentTileSchedulerILi256ELi128ELb0ELb1ELb1EEEEEEEEEvNT_6ParamsE)
        /*0d10*/ 	.short	0x0210
        /*0d12*/ 	.short	0x0af0


	//----- nvinfo : EIATTR_SW_WAR
	.align		4
.L_193:
        /*0d14*/ 	.byte	0x04, 0x36
        /*0d16*/ 	.short	(.L_195 - .L_194)
.L_194:
        /*0d18*/ 	.word	0x00000008
.L_195:


//--------------------- .nv.info._ZN7cutlass13device_kernelIN5flash11enable_sm90INS1_16FlashAttnFwdSm90INS1_25CollectiveMainloopFwdSm90ILi2EN4cute5tupleIJNS5_1CILi1EEES8_S8_EEENS6_IJNS7_ILi128EEESA_NS7_ILi192EEEEEELi128ENS_12float_e4m3_tEfNS_4arch4Sm90ELb0ELb1ELb1ELb1ELb1ELb0ELb0ELb1ELb1ELb1ELb0ELb0EEENS1_21CollectiveEpilogueFwdINS6_IJSA_SA_SA_EEES9_NS_10bfloat16_tESF_Li256ELb1ELb1ELb0ELb1EEENS1_36VarlenDynamicPersistentTileSchedulerILi128ELi128ELi256ELi128ELb0ELb1ELb1ELb1ELb0ELb1EEEEEEEEEvNT_6ParamsE --------------------------
	.section	.nv.info._ZN7cutlass13device_kernelIN5flash11enable_sm90INS1_16FlashAttnFwdSm90INS1_25CollectiveMainloopFwdSm90ILi2EN4cute5tupleIJNS5_1CILi1EEES8_S8_EEENS6_IJNS7_ILi128EEESA_NS7_ILi192EEEEEELi128ENS_12float_e4m3_tEfNS_4arch4Sm90ELb0ELb1ELb1ELb1ELb1ELb0ELb0ELb1ELb1ELb1ELb0ELb0EEENS1_21CollectiveEpilogueFwdINS6_IJSA_SA_SA_EEES9_NS_10bfloat16_tESF_Li256ELb1ELb1ELb0ELb1EEENS1_36VarlenDynamicPersistentTileSchedulerILi128ELi128ELi256ELi128ELb0ELb1ELb1ELb1ELb0ELb1EEEEEEEEEvNT_6ParamsE,"",@"SHT_CUDA_INFO"
	.sectionflags	@""
	.align	4


	//----- nvinfo : EIATTR_CUDA_API_VERSION
	.align		4
        /*0000*/ 	.byte	0x04, 0x37
        /*0002*/ 	.short	(.L_197 - .L_196)
.L_196:
        /*0004*/ 	.word	0x00000082


	//----- nvinfo : EIATTR_KPARAM_INFO
	.align		4
.L_197:
        /*0008*/ 	.byte	0x04, 0x17
        /*000a*/ 	.short	(.L_199 - .L_198)
.L_198:
        /*000c*/ 	.word	0x00000000
        /*0010*/ 	.short	0x0000
        /*0012*/ 	.short	0x0070
        /*0014*/ 	.byte	0x00, 0xf0, 0x01, 0x2a


	//----- nvinfo : EIATTR_SPARSE_MMA_MASK
	.align		4
.L_199:
        /*0018*/ 	.byte	0x03, 0x50
        /*001a*/ 	.short	0x0000


	//----- nvinfo : EIATTR_MAXREG_COUNT
	.align		4
        /*001c*/ 	.byte	0x03, 0x1b
        /*001e*/ 	.short	0x00a8


	//----- nvinfo : EIATTR_NUM_BARRIERS
	.align		4
        /*0020*/ 	.byte	0x02, 0x4c
        /*0022*/ 	.byte	0x10
	.zero		1


	//----- nvinfo : EIATTR_EXTERNS
	.align		4
        /*0024*/ 	.byte	0x04, 0x0f
        /*0026*/ 	.short	(.L_201 - .L_200)


	//   ....[0]....
	.align		4
.L_200:
        /*0028*/ 	.word	index@(__assertfail)


	//----- nvinfo : EIATTR_ANNOTATIONS
	.align		4
.L_201:
        /*002c*/ 	.byte	0x04, 0x55
        /*002e*/ 	.short	(.L_203 - .L_202)


	//   ....[0]....
.L_202:
        /* <DEDUP_REMOVED lines=19> */


	//----- nvinfo : EIATTR_MERCURY_ISA_VERSION
	.align		4
.L_203:
        /*0148*/ 	.byte	0x03, 0x5f
        /*014a*/ 	.short	0x0101


	//----- nvinfo : EIATTR_UNUSED_LOAD_BYTE_OFFSET
	.align		4
        /*014c*/ 	.byte	0x04, 0x44
        /*014e*/ 	.short	(.L_205 - .L_204)


	//   ....[0]....
.L_204:
        /*0150*/ 	.word	0x00000980
        /*0154*/ 	.word	0x0000fff0


	//   ....[1]....
        /*0158*/ 	.word	0x0000f7f0
        /*015c*/ 	.word	0x0000fff0


	//----- nvinfo : EIATTR_INT_WARP_WIDE_INSTR_OFFSETS
	.align		4
.L_205:
        /*0160*/ 	.byte	0x04, 0x31
        /*0162*/ 	.short	(.L_207 - .L_206)


	//   ....[0]....
.L_206:
        /*0164*/ 	.word	0x000000c0


	//   ....[1]....
        /*0168*/ 	.word	0x000000d0


	//   ....[2]....
        /*016c*/ 	.word	0x00000170


	//   ....[3]....
        /*0170*/ 	.word	0x000135d0


	//   ....[4]....
        /*0174*/ 	.word	0x00013660


	//   ....[5]....
        /*0178*/ 	.word	0x00016920


	//   ....[6]....
        /*017c*/ 	.word	0x000169b0


	//----- nvinfo : EIATTR_COOP_GROUP_MASK_REGIDS
	.align		4
.L_207:
        /*0180*/ 	.byte	0x04, 0x29
        /*0182*/ 	.short	(.L_209 - .L_208)


	//   ....[0]....
.L_208:
        /*0184*/ 	.word	0xffffffff


	//   ....[1]....
        /*0188*/ 	.word	0xffffffff


	//   ....[2]....
        /*018c*/ 	.word	0xffffffff


	//   ....[3]....
        /*0190*/ 	.word	0xffffffff


	//   ....[4]....
        /*0194*/ 	.word	0xffffffff


	//   ....[5]....
        /*0198*/ 	.word	0xffffffff


	//   ....[6]....
        /*019c*/ 	.word	0xffffffff


	//   ....[7]....
        /*01a0*/ 	.word	0xffffffff


	//   ....[8]....
        /*01a4*/ 	.word	0xffffffff


	//   ....[9]....
        /*01a8*/ 	.word	0xffffffff


	//   ....[10]....
        /*01ac*/ 	.word	0xffffffff


	//   ....[11]....
        /*01b0*/ 	.word	0xffffffff


	//   ....[12]....
        /*01b4*/ 	.word	0xffffffff


	//   ....[13]....
        /*01b8*/ 	.word	0xffffffff


	//   ....[14]....
        /*01bc*/ 	.word	0xffffffff


	//   ....[15]....
        /*01c0*/ 	.word	0xffffffff


	//   ....[16]....
        /*01c4*/ 	.word	0xffffffff


	//   ....[17]....
        /*01c8*/ 	.word	0xffffffff


	//   ....[18]....
        /*01cc*/ 	.word	0xffffffff


	//   ....[19]....
        /*01d0*/ 	.word	0xffffffff


	//   ....[20]....
        /*01d4*/ 	.word	0xffffffff


	//   ....[21]....
        /*01d8*/ 	.word	0xffffffff


	//   ....[22]....
        /*01dc*/ 	.word	0xffffffff


	//   ....[23]....
        /*01e0*/ 	.word	0xffffffff


	//   ....[24]....
        /*01e4*/ 	.word	0xffffffff


	//   ....[25]....
        /*01e8*/ 	.word	0xffffffff


	//   ....[26]....
        /*01ec*/ 	.word	0xffffffff


	//   ....[27]....
        /*01f0*/ 	.word	0xffffffff


	//   ....[28]....
        /*01f4*/ 	.word	0xffffffff


	//   ....[29]....
        /*01f8*/ 	.word	0xffffffff


	//   ....[30]....
        /*01fc*/ 	.word	0xffffffff


	//   ....[31]....
        /*0200*/ 	.word	0xffffffff


	//   ....[32]....
        /*0204*/ 	.word	0xffffffff


	//   ....[33]....
        /*0208*/ 	.word	0xffffffff


	//   ....[34]....
        /*020c*/ 	.word	0xffffffff


	//   ....[35]....
        /*0210*/ 	.word	0xffffffff


	//   ....[36]....
        /*0214*/ 	.word	0xffffffff


	//   ....[37]....
        /*0218*/ 	.word	0xffffffff


	//   ....[38]....
        /*021c*/ 	.word	0xffffffff


	//   ....[39]....
        /*0220*/ 	.word	0xffffffff


	//   ....[40]....
        /*0224*/ 	.word	0xffffffff


	//   ....[41]....
        /*0228*/ 	.word	0xffffffff


	//   ....[42]....
        /*022c*/ 	.word	0xffffffff


	//   ....[43]....
        /*0230*/ 	.word	0xffffffff


	//   ....[44]....
        /*0234*/ 	.word	0xffffffff


	//   ....[45]....
        /*0238*/ 	.word	0xffffffff


	//   ....[46]....
        /*023c*/ 	.word	0xffffffff


	//   ....[47]....
        /*0240*/ 	.word	0xffffffff


	//   ....[48]....
        /*0244*/ 	.word	0xffffffff


	//   ....[49]....
        /*0248*/ 	.word	0xffffffff


	//   ....[50]....
        /*024c*/ 	.word	0xffffffff


	//   ....[51]....
        /*0250*/ 	.word	0xffffffff


	//   ....[52]....
        /*0254*/ 	.word	0xffffffff


	//   ....[53]....
        /*0258*/ 	.word	0xffffffff


	//   ....[54]....
        /*025c*/ 	.word	0xffffffff


	//   ....[55]....
        /*0260*/ 	.word	0xffffffff


	//   ....[56]....
        /*0264*/ 	.word	0xffffffff


	//   ....[57]....
        /*0268*/ 	.word	0xffffffff


	//   ....[58]....
        /*026c*/ 	.word	0xffffffff


	//   ....[59]....
        /*0270*/ 	.word	0xffffffff


	//   ....[60]....
        /*0274*/ 	.word	0xffffffff


	//   ....[61]....
        /*0278*/ 	.word	0xffffffff


	//   ....[62]....
        /*027c*/ 	.word	0xffffffff


	//   ....[63]....
        /*0280*/ 	.word	0xffffffff


	//   ....[64]....
        /*0284*/ 	.word	0xffffffff


	//   ....[65]....
        /*0288*/ 	.word	0xffffffff


	//   ....[66]....
        /*028c*/ 	.word	0xffffffff


	//   ....[67]....
        /*0290*/ 	.word	0xffffffff


	//   ....[68]....
        /*0294*/ 	.word	0xffffffff


	//   ....[69]....
        /*0298*/ 	.word	0xffffffff


	//   ....[70]....
        /*029c*/ 	.word	0xffffffff


	//   ....[71]....
        /*02a0*/ 	.word	0xffffffff


	//   ....[72]....
        /*02a4*/ 	.word	0xffffffff


	//   ....[73]....
        /*02a8*/ 	.word	0xffffffff


	//   ....[74]....
        /*02ac*/ 	.word	0xffffffff


	//   ....[75]....
        /*02b0*/ 	.word	0xffffffff


	//   ....[76]....
        /*02b4*/ 	.word	0xffffffff


	//   ....[77]....
        /*02b8*/ 	.word	0xffffffff


	//   ....[78]....
        /*02bc*/ 	.word	0xffffffff


	//   ....[79]....
        /*02c0*/ 	.word	0xffffffff


	//   ....[80]....
        /*02c4*/ 	.word	0xffffffff


	//   ....[81]....
        /*02c8*/ 	.word	0xffffffff


	//   ....[82]....
        /*02cc*/ 	.word	0xffffffff


	//   ....[83]....
        /*02d0*/ 	.word	0xffffffff


	//   ....[84]....
        /*02d4*/ 	.word	0xffffffff


	//   ....[85]....
        /*02d8*/ 	.word	0xffffffff


	//   ....[86]....
        /*02dc*/ 	.word	0xffffffff


	//   ....[87]....
        /*02e0*/ 	.word	0xffffffff


	//   ....[88]....
        /*02e4*/ 	.word	0xffffffff


	//   ....[89]....
        /*02e8*/ 	.word	0xffffffff


	//   ....[90]....
        /*02ec*/ 	.word	0xffffffff


	//   ....[91]....
        /*02f0*/ 	.word	0xffffffff


	//   ....[92]....
        /*02f4*/ 	.word	0xffffffff


	//   ....[93]....
        /*02f8*/ 	.word	0xffffffff


	//   ....[94]....
        /*02fc*/ 	.word	0xffffffff


	//   ....[95]....
        /*0300*/ 	.word	0xffffffff


	//   ....[96]....
        /*0304*/ 	.word	0xffffffff


	//   ....[97]....
        /*0308*/ 	.word	0xffffffff


	//   ....[98]....
        /*030c*/ 	.word	0xffffffff


	//   ....[99]....
        /*0310*/ 	.word	0xffffffff


	//   ....[100]....
        /*0314*/ 	.word	0xffffffff


	//   ....[101]....
        /*0318*/ 	.word	0xffffffff


	//   ....[102]....
        /*031c*/ 	.word	0xffffffff


	//   ....[103]....
        /*0320*/ 	.word	0xffffffff


	//   ....[104]....
        /*0324*/ 	.word	0xffffffff


	//   ....[105]....
        /*0328*/ 	.word	0xffffffff


	//   ....[106]....
        /*032c*/ 	.word	0xffffffff


	//   ....[107]....
        /*0330*/ 	.word	0xffffffff


	//   ....[108]....
        /*0334*/ 	.word	0xffffffff


	//   ....[109]....
        /*0338*/ 	.word	0xffffffff


	//   ....[110]....
        /*033c*/ 	.word	0xffffffff


	//   ....[111]....
        /*0340*/ 	.word	0xffffffff


	//   ....[112]....
        /*0344*/ 	.word	0xffffffff


	//   ....[113]....
        /*0348*/ 	.word	0xffffffff


	//   ....[114]....
        /*034c*/ 	.word	0xffffffff


	//   ....[115]....
        /*0350*/ 	.word	0xffffffff


	//   ....[116]....
        /*0354*/ 	.word	0xffffffff


	//   ....[117]....
        /*0358*/ 	.word	0xffffffff


	//   ....[118]....
        /*035c*/ 	.word	0xffffffff


	//   ....[119]....
        /*0360*/ 	.word	0xffffffff


	//   ....[120]....
        /*0364*/ 	.word	0xffffffff


	//   ....[121]....
        /*0368*/ 	.word	0xffffffff


	//   ....[122]....
        /*036c*/ 	.word	0xffffffff


	//   ....[123]....
        /*0370*/ 	.word	0xffffffff


	//   ....[124]....
        /*0374*/ 	.word	0xffffffff


	//   ....[125]....
        /*0378*/ 	.word	0xffffffff


	//   ....[126]....
        /*037c*/ 	.word	0xffffffff


	//   ....[127]....
        /*0380*/ 	.word	0xffffffff


	//   ....[128]....
        /*0384*/ 	.word	0xffffffff


	//   ....[129]....
        /*0388*/ 	.word	0xffffffff


	//   ....[130]....
        /*038c*/ 	.word	0xffffffff


	//   ....[131]....
        /*0390*/ 	.word	0xffffffff


	//   ....[132]....
        /*0394*/ 	.word	0xffffffff


	//   ....[133]....
        /*0398*/ 	.word	0xffffffff


	//   ....[134]....
        /*039c*/ 	.word	0xffffffff


	//   ....[135]....
        /*03a0*/ 	.word	0xffffffff


	//   ....[136]....
        /*03a4*/ 	.word	0xffffffff


	//   ....[137]....
        /*03a8*/ 	.word	0xffffffff


	//   ....[138]....
        /*03ac*/ 	.word	0xffffffff


	//   ....[139]....
        /*03b0*/ 	.word	0xffffffff


	//   ....[140]....
        /*03b4*/ 	.word	0xffffffff


	//   ....[141]....
        /*03b8*/ 	.word	0xffffffff


	//   ....[142]....
        /*03bc*/ 	.word	0xffffffff


	//   ....[143]....
        /*03c0*/ 	.word	0xffffffff


	//   ....[144]....
        /*03c4*/ 	.word	0xffffffff


	//   ....[145]....
        /*03c8*/ 	.word	0xffffffff


	//   ....[146]....
        /*03cc*/ 	.word	0xffffffff


	//   ....[147]....
        /*03d0*/ 	.word	0xffffffff


	//   ....[148]....
        /*03d4*/ 	.word	0xffffffff


	//   ....[149]....
        /*03d8*/ 	.word	0xffffffff


	//   ....[150]....
        /*03dc*/ 	.word	0xffffffff


	//   ....[151]....
        /*03e0*/ 	.word	0xffffffff


	//   ....[152]....
        /*03e4*/ 	.word	0xffffffff


	//   ....[153]....
        /*03e8*/ 	.word	0xffffffff


	//   ....[154]....
        /*03ec*/ 	.word	0xffffffff


	//   ....[155]....
        /*03f0*/ 	.word	0xffffffff


	//   ....[156]....
        /*03f4*/ 	.word	0xffffffff


	//   ....[157]....
        /*03f8*/ 	.word	0xffffffff


	//   ....[158]....
        /*03fc*/ 	.word	0xffffffff


	//   ....[159]....
        /*0400*/ 	.word	0x0500000f


	//   ....[160]....
        /*0404*/ 	.word	0x0500000f


	//   ....[161]....
        /*0408*/ 	.word	0x0500000f


	//   ....[162]....
        /*040c*/ 	.word	0x0500000f


	//   ....[163]....
        /*0410*/ 	.word	0x0500000f


	//   ....[164]....
        /*0414*/ 	.word	0x0500000f


	//   ....[165]....
        /*0418*/ 	.word	0x0500000f


	//   ....[166]....
        /*041c*/ 	.word	0x0500000f


	//   ....[167]....
        /*0420*/ 	.word	0x0500000f


	//   ....[168]....
        /*0424*/ 	.word	0x0500000f


	//   ....[169]....
        /*0428*/ 	.word	0x0500000f


	//   ....[170]....
        /*042c*/ 	.word	0x0500000f


	//   ....[171]....
        /*0430*/ 	.word	0x0500000f


	//   ....[172]....
        /*0434*/ 	.word	0x0500000f


	//   ....[173]....
        /*0438*/ 	.word	0x0500000f


	//   ....[174]....
        /*043c*/ 	.word	0x0500000f


	//   ....[175]....
        /*0440*/ 	.word	0x0500000f


	//   ....[176]....
        /*0444*/ 	.word	0x0500000f


	//   ....[177]....
        /*0448*/ 	.word	0x0500000f


	//   ....[178]....
        /*044c*/ 	.word	0x0500000f


	//   ....[179]....
        /*0450*/ 	.word	0x0500000f


	//   ....[180]....
        /*0454*/ 	.word	0x0500000f


	//   ....[181]....
        /*0458*/ 	.word	0x0500000f


	//   ....[182]....
        /*045c*/ 	.word	0x0500000f


	//   ....[183]....
        /*0460*/ 	.word	0x0500000f


	//   ....[184]....
        /*0464*/ 	.word	0x0500000f


	//   ....[185]....
        /*0468*/ 	.word	0x0500000f


	//   ....[186]....
        /*046c*/ 	.word	0x0500000f


	//   ....[187]....
        /*0470*/ 	.word	0x0500000f


	//   ....[188]....
        /*0474*/ 	.word	0x0500000f


	//   ....[189]....
        /*0478*/ 	.word	0x0500000f


	//   ....[190]....
        /*047c*/ 	.word	0x0500000f


	//   ....[191]....
        /*0480*/ 	.word	0x0500000f


	//   ....[192]....
        /*0484*/ 	.word	0x0500000f


	//   ....[193]....
        /*0488*/ 	.word	0x0500000f


	//   ....[194]....
        /*048c*/ 	.word	0x0500000f


	//   ....[195]....
        /*0490*/ 	.word	0x0500000f


	//   ....[196]....
        /*0494*/ 	.word	0x0500000f


	//   ....[197]....
        /*0498*/ 	.word	0x0500000f


	//   ....[198]....
        /*049c*/ 	.word	0x0500000f


	//   ....[199]....
        /*04a0*/ 	.word	0x0500000f


	//   ....[200]....
        /*04a4*/ 	.word	0x0500000f


	//----- nvinfo : EIATTR_COOP_GROUP_INSTR_OFFSETS
	.align		4
.L_209:
        /*04a8*/ 	.byte	0x04, 0x28
        /*04aa*/ 	.short	(.L_211 - .L_210)


	//   ....[0]....
.L_210:
        /*04ac*/ 	.word	0x00000080


	//   ....[1]....
        /*04b0*/ 	.word	0x00000090


	//   ....[2]....
        /*04b4*/ 	.word	0x000002d0


	//   ....[3]....
        /*04b8*/ 	.word	0x00000430


	//   ....[4]....
        /*04bc*/ 	.word	0x00000550


	//   ....[5]....
        /*04c0*/ 	.word	0x000006b0


	//   ....[6]....
        /*04c4*/ 	.word	0x00001750


	//   ....[7]....
        /*04c8*/ 	.word	0x00002350


	//   ....[8]....
        /*04cc*/ 	.word	0x00002b80


	//   ....[9]....
        /*04d0*/ 	.word	0x00003cc0


	//   ....[10]....
        /*04d4*/ 	.word	0x00003dc0


	//   ....[11]....
        /*04d8*/ 	.word	0x000045e0


	//   ....[12]....
        /*04dc*/ 	.word	0x00004650


	//   ....[13]....
        /*04e0*/ 	.word	0x000063a0


	//   ....[14]....
        /*04e4*/ 	.word	0x00006bd0


	//   ....[15]....
        /*04e8*/ 	.word	0x000072f0


	//   ....[16]....
        /*04ec*/ 	.word	0x00007310


	//   ....[17]....
        /*04f0*/ 	.word	0x00007d10


	//   ....[18]....
        /*04f4*/ 	.word	0x00007db0


	//   ....[19]....
        /*04f8*/ 	.word	0x0000a230


	//   ....[20]....
        /*04fc*/ 	.word	0x0000a260


	//   ....[21]....
        /*0500*/ 	.word	0x0000a280


	//   ....[22]....
        /*0504*/ 	.word	0x0000a2a0


	//   ....[23]....
        /*0508*/ 	.word	0x0000bfe0


	//   ....[24]....
        /*050c*/ 	.word	0x0000cb50


	//   ....[25]....
        /*0510*/ 	.word	0x0000d2a0


	//   ....[26]....
        /*0514*/ 	.word	0x0000d2c0


	//   ....[27]....
        /*0518*/ 	.word	0x0000dd00


	//   ....[28]....
        /*051c*/ 	.word	0x0000ddc0


	//   ....[29]....
        /*0520*/ 	.word	0x0000f070


	//   ....[30]....
        /*0524*/ 	.word	0x0000f080


	//   ....[31]....
        /*0528*/ 	.word	0x0000f100


	//   ....[32]....
        /*052c*/ 	.word	0x0000f110


	//   ....[33]....
        /*0530*/ 	.word	0x0000ffe0


	//   ....[34]....
        /*0534*/ 	.word	0x0000fff0


	//   ....[35]....
        /*0538*/ 	.word	0x00010000


	//   ....[36]....
        /*053c*/ 	.word	0x00010010


	//   ....[37]....
        /*0540*/ 	.word	0x00010020


	//   ....[38]....
        /*0544*/ 	.word	0x00010030


	//   ....[39]....
        /*0548*/ 	.word	0x00010040


	//   ....[40]....
        /*054c*/ 	.word	0x00010060


	//   ....[41]....
        /*0550*/ 	.word	0x00010080


	//   ....[42]....
        /*0554*/ 	.word	0x000100a0


	//   ....[43]....
        /*0558*/ 	.word	0x000100e0


	//   ....[44]....
        /*055c*/ 	.word	0x000100f0


	//   ....[45]....
        /*0560*/ 	.word	0x00010100


	//   ....[46]....
        /*0564*/ 	.word	0x00010110


	//   ....[47]....
        /*0568*/ 	.word	0x00010130


	//   ....[48]....
        /*056c*/ 	.word	0x00010150


	//   ....[49]....
        /*0570*/ 	.word	0x00010160


	//   ....[50]....
        /*0574*/ 	.word	0x00010170


	//   ....[51]....
        /*0578*/ 	.word	0x00010180


	//   ....[52]....
        /*057c*/ 	.word	0x00010190


	//   ....[53]....
        /*0580*/ 	.word	0x000101a0


	//   ....[54]....
        /*0584*/ 	.word	0x000101b0


	//   ....[55]....
        /*0588*/ 	.word	0x000101c0


	//   ....[56]....
        /*058c*/ 	.word	0x000101d0


	//   ....[57]....
        /*0590*/ 	.word	0x000101e0


	//   ....[58]....
        /*0594*/ 	.word	0x00010210


	//   ....[59]....
        /*0598*/ 	.word	0x00010240


	//   ....[60]....
        /*059c*/ 	.word	0x00010270


	//   ....[61]....
        /*05a0*/ 	.word	0x000102b0


	//   ....[62]....
        /*05a4*/ 	.word	0x000102f0


	//   ....[63]....
        /*05a8*/ 	.word	0x00010320


	//   ....[64]....
        /*05ac*/ 	.word	0x00010350


	//   ....[65]....
        /*05b0*/ 	.word	0x00010910


	//   ....[66]....
        /*05b4*/ 	.word	0x00010950


	//   ....[67]....
        /*05b8*/ 	.word	0x00010990


	//   ....[68]....
        /*05bc*/ 	.word	0x000109c0


	//   ....[69]....
        /*05c0*/ 	.word	0x00010f10


	//   ....[70]....
        /*05c4*/ 	.word	0x00010f50


	//   ....[71]....
        /*05c8*/ 	.word	0x00011010


	//   ....[72]....
        /*05cc*/ 	.word	0x00011030


	//   ....[73]....
        /*05d0*/ 	.word	0x000110f0


	//   ....[74]....
        /*05d4*/ 	.word	0x00011110


	//   ....[75]....
        /*05d8*/ 	.word	0x000111e0


	//   ....[76]....
        /*05dc*/ 	.word	0x00011200


	//   ....[77]....
        /*05e0*/ 	.word	0x00011a10


	//   ....[78]....
        /*05e4*/ 	.word	0x00011a30


	//   ....[79]....
        /*05e8*/ 	.word	0x00011af0


	//   ....[80]....
        /*05ec*/ 	.word	0x00011b10


	//   ....[81]....
        /*05f0*/ 	.word	0x00011bd0


	//   ....[82]....
        /*05f4*/ 	.word	0x00011bf0


	//   ....[83]....
        /*05f8*/ 	.word	0x00011cc0


	//   ....[84]....
        /*05fc*/ 	.word	0x00011ce0


	//   ....[85]....
        /*0600*/ 	.word	0x00011e20


	//   ....[86]....
        /*0604*/ 	.word	0x00011fd0


	//   ....[87]....
        /*0608*/ 	.word	0x00012000


	//   ....[88]....
        /*060c*/ 	.word	0x00012030


	//   ....[89]....
        /*0610*/ 	.word	0x00012060


	//   ....[90]....
        /*0614*/ 	.word	0x00012090


	//   ....[91]....
        /*0618*/ 	.word	0x000120d0


	//   ....[92]....
        /*061c*/ 	.word	0x00012220


	//   ....[93]....
        /*0620*/ 	.word	0x00012250


	//   ....[94]....
        /*0624*/ 	.word	0x00012280


	//   ....[95]....
        /*0628*/ 	.word	0x000122b0


	//   ....[96]....
        /*062c*/ 	.word	0x000122e0


	//   ....[97]....
        /*0630*/ 	.word	0x00012320


	//   ....[98]....
        /*0634*/ 	.word	0x000123b0


	//   ....[99]....
        /*0638*/ 	.word	0x00012410


	//   ....[100]....
        /*063c*/ 	.word	0x000124a0


	//   ....[101]....
        /*0640*/ 	.word	0x000142b0


	//   ....[102]....
        /*0644*/ 	.word	0x000142e0


	//   ....[103]....
        /*0648*/ 	.word	0x000143a0


	//   ....[104]....
        /*064c*/ 	.word	0x000143b0


	//   ....[105]....
        /*0650*/ 	.word	0x00014420


	//   ....[106]....
        /*0654*/ 	.word	0x00014430


	//   ....[107]....
        /*0658*/ 	.word	0x00014440


	//   ....[108]....
        /*065c*/ 	.word	0x000144b0


	//   ....[109]....
        /*0660*/ 	.word	0x00014800


	//   ....[110]....
        /*0664*/ 	.word	0x00014830


	//   ....[111]....
        /*0668*/ 	.word	0x00014850


	//   ....[112]....
        /*066c*/ 	.word	0x00014900


	//   ....[113]....
        /*0670*/ 	.word	0x00014920


	//   ....[114]....
        /*0674*/ 	.word	0x000149b0


	//   ....[115]....
        /*0678*/ 	.word	0x000149c0


	//   ....[116]....
        /*067c*/ 	.word	0x000149d0


	//   ....[117]....
        /*0680*/ 	.word	0x000151a0


	//   ....[118]....
        /*0684*/ 	.word	0x000151d0


	//   ....[119]....
        /*0688*/ 	.word	0x00015200


	//   ....[120]....
        /*068c*/ 	.word	0x000152b0


	//   ....[121]....
        /*0690*/ 	.word	0x000152c0


	//   ....[122]....
        /*0694*/ 	.word	0x00015360


	//   ....[123]....
        /*0698*/ 	.word	0x00015370


	//   ....[124]....
        /*069c*/ 	.word	0x00015380


	//   ....[125]....
        /*06a0*/ 	.word	0x00015b10


	//   ....[126]....
        /*06a4*/ 	.word	0x00015b30


	//   ....[127]....
        /*06a8*/ 	.word	0x00015ba0


	//   ....[128]....
        /*06ac*/ 	.word	0x00015bb0


	//   ....[129]....
        /*06b0*/ 	.word	0x00015c00


	//   ....[130]....
        /*06b4*/ 	.word	0x00015c10


	//   ....[131]....
        /*06b8*/ 	.word	0x00015c20


	//   ....[132]....
        /*06bc*/ 	.word	0x00015c70


	//   ....[133]....
        /*06c0*/ 	.word	0x00015fb0


	//   ....[134]....
        /*06c4*/ 	.word	0x00015fd0


	//   ....[135]....
        /*06c8*/ 	.word	0x00015fe0


	//   ....[136]....
        /*06cc*/ 	.word	0x00016040


	//   ....[137]....
        /*06d0*/ 	.word	0x00016050


	//   ....[138]....
        /*06d4*/ 	.word	0x000160b0


	//   ....[139]....
        /*06d8*/ 	.word	0x000160e0


	//   ....[140]....
        /*06dc*/ 	.word	0x00016120


	//   ....[141]....
        /*06e0*/ 	.word	0x00017120


	//   ....[142]....
        /*06e4*/ 	.word	0x000171c0


	//   ....[143]....
        /*06e8*/ 	.word	0x000171f0


	//   ....[144]....
        /*06ec*/ 	.word	0x00017220


	//   ....[145]....
        /*06f0*/ 	.word	0x00017260


	//   ....[146]....
        /*06f4*/ 	.word	0x00017290


	//   ....[147]....
        /*06f8*/ 	.word	0x000172c0


	//   ....[148]....
        /*06fc*/ 	.word	0x000172d0


	//   ....[149]....
        /*0700*/ 	.word	0x00017400


	//   ....[150]....
        /*0704*/ 	.word	0x00017430


	//   ....[151]....
        /*0708*/ 	.word	0x00017460


	//   ....[152]....
        /*070c*/ 	.word	0x00017490


	//   ....[153]....
        /*0710*/ 	.word	0x000174c0


	//   ....[154]....
        /*0714*/ 	.word	0x00017500


	//   ....[155]....
        /*0718*/ 	.word	0x000175a0


	//   ....[156]....
        /*071c*/ 	.word	0x00017610


	//   ....[157]....
        /*0720*/ 	.word	0x00017640


	//   ....[158]....
        /*0724*/ 	.word	0x00017c50


	//   ....[159]....
        /*0728*/ 	.word	0x00018320


	//   ....[160]....
        /*072c*/ 	.word	0x00018400


	//   ....[161]....
        /*0730*/ 	.word	0x000184e0


	//   ....[162]....
        /*0734*/ 	.word	0x00018540


	//   ....[163]....
        /*0738*/ 	.word	0x00018620


	//   ....[164]....
        /*073c*/ 	.word	0x00018680


	//   ....[165]....
        /*0740*/ 	.word	0x00018760


	//   ....[166]....
        /*0744*/ 	.word	0x000187c0


	//   ....[167]....
        /*0748*/ 	.word	0x000188a0


	//   ....[168]....
        /*074c*/ 	.word	0x000189d0


	//   ....[169]....
        /*0750*/ 	.word	0x00018aa0


	//   ....[170]....
        /*0754*/ 	.word	0x00018bc0


	//   ....[171]....
        /*0758*/ 	.word	0x00018c80


	//   ....[172]....
        /*075c*/ 	.word	0x00018ce0


	//   ....[173]....
        /*0760*/ 	.word	0x00018de0


	//   ....[174]....
        /*0764*/ 	.word	0x00018e40


	//   ....[175]....
        /*0768*/ 	.word	0x00018f50


	//   ....[176]....
        /*076c*/ 	.word	0x00018ff0


	//   ....[177]....
        /*0770*/ 	.word	0x00019060


	//   ....[178]....
        /*0774*/ 	.word	0x000190c0


	//   ....[179]....
        /*0778*/ 	.word	0x000191e0


	//   ....[180]....
        /*077c*/ 	.word	0x00019240


	//   ....[181]....
        /*0780*/ 	.word	0x00019350


	//   ....[182]....
        /*0784*/ 	.word	0x000193b0


	//   ....[183]....
        /*0788*/ 	.word	0x000194b0


	//   ....[184]....
        /*078c*/ 	.word	0x000195e0


	//   ....[185]....
        /*0790*/ 	.word	0x00019690


	//   ....[186]....
        /*0794*/ 	.word	0x000196f0


	//   ....[187]....
        /*0798*/ 	.word	0x000197b0


	//   ....[188]....
        /*079c*/ 	.word	0x00019810


	//   ....[189]....
        /*07a0*/ 	.word	0x000198d0


	//   ....[190]....
        /*07a4*/ 	.word	0x00019930


	//   ....[191]....
        /*07a8*/ 	.word	0x000199f0


	//   ....[192]....
        /*07ac*/ 	.word	0x00019ae0


	//   ....[193]....
        /*07b0*/ 	.word	0x00019b80


	//   ....[194]....
        /*07b4*/ 	.word	0x00019be0


	//   ....[195]....
        /*07b8*/ 	.word	0x00019cb0


	//   ....[196]....
        /*07bc*/ 	.word	0x00019d10


	//   ....[197]....
        /*07c0*/ 	.word	0x00019de0


	//   ....[198]....
        /*07c4*/ 	.word	0x00019e40


	//   ....[199]....
        /*07c8*/ 	.word	0x00019f10


	//   ....[200]....
        /*07cc*/ 	.word	0x0001a170


	//----- nvinfo : EIATTR_REG_RECONFIG
	.align		4
.L_211:
        /*07d0*/ 	.byte	0x01, 0x54
	.zero		2


	//----- nvinfo : EIATTR_SYSCALL_OFFSETS
	.align		4
        /*07d4*/ 	.byte	0x04, 0x46
        /*07d6*/ 	.short	(.L_213 - .L_212)


	//   ....[0]....
.L_212:
        /*07d8*/ 	.word	0x00001930


	//   ....[1]....
        /*07dc*/ 	.word	0x000137c0


	//   ....[2]....
        /*07e0*/ 	.word	0x00013950


	//   ....[3]....
        /*07e4*/ 	.word	0x00013aa0


	//   ....[4]....
        /*07e8*/ 	.word	0x00013be0


	//   ....[5]....
        /*07ec*/ 	.word	0x00014db0


	//----- nvinfo : EIATTR_MBARRIER_INSTR_OFFSETS
	.align		4
.L_213:
        /*07f0*/ 	.byte	0x04, 0x39
        /*07f2*/ 	.short	(.L_215 - .L_214)


	//   ....[0]....
.L_214:
        /*07f4*/ 	.word	0x00000180
        /*07f8*/ 	.word	0x000000ff
        /*07fc*/ 	.word	0x00022800
        /*0800*/ 	.short	0x0100
        /*0802*/ 	.byte	0x08
	.zero		1


	//   ....[1]....
        /*0804*/ 	.word	0x00000190
        /*0808*/ 	.word	0x000000ff
        /*080c*/ 	.word	0x00022820
        /*0810*/ 	.short	0x0100
        /*0812*/ 	.byte	0x08
	.zero		1


	//   ....[2]....
        /*0814*/ 	.word	0x00000280
        /*0818*/ 	.word	0x000000ff
        /*081c*/ 	.word	0x00022830
        /*0820*/ 	.short	0x0100
        /*0822*/ 	.byte	0x08
	.zero		1


	//   ....[3]....
        /*0824*/ 	.word	0x00000290
        /*0828*/ 	.word	0x000000ff
        /*082c*/ 	.word	0x00022840
        /*0830*/ 	.short	0x0100
        /*0832*/ 	.byte	0x08
	.zero		1


	//   ....[4]....
        /*0834*/ 	.word	0x000002a0
        /*0838*/ 	.word	0x000000ff
        /*083c*/ 	.word	0x00022838
        /*0840*/ 	.short	0x0100
        /*0842*/ 	.byte	0x08
	.zero		1


	//   ....[5]....
        /*0844*/ 	.word	0x000002b0
        /*0848*/ 	.word	0x000000ff
        /*084c*/ 	.word	0x00022848
        /*0850*/ 	.short	0x0100
        /*0852*/ 	.byte	0x08
	.zero		1


	//   ....[6]....
        /*0854*/ 	.word	0x000003e0
        /*0858*/ 	.word	0x000000ff
        /*085c*/ 	.word	0x00022850
        /*0860*/ 	.short	0x0100
        /*0862*/ 	.byte	0x08
	.zero		1


	//   ....[7]....
        /*0864*/ 	.word	0x000003f0
        /*0868*/ 	.word	0x000000ff
        /*086c*/ 	.word	0x00022860
        /*0870*/ 	.short	0x0100
        /*0872*/ 	.byte	0x08
	.zero		1


	//   ....[8]....
        /*0874*/ 	.word	0x00000400
        /*0878*/ 	.word	0x000000ff
        /*087c*/ 	.word	0x00022858
        /*0880*/ 	.short	0x0100
        /*0882*/ 	.byte	0x08
	.zero		1


	//   ....[9]....
        /*0884*/ 	.word	0x00000410
        /*0888*/ 	.word	0x000000ff
        /*088c*/ 	.word	0x00022868
        /*0890*/ 	.short	0x0100
        /*0892*/ 	.byte	0x08
	.zero		1


	//   ....[10]....
        /*0894*/ 	.word	0x00000500
        /*0898*/ 	.word	0x000000ff
        /*089c*/ 	.word	0x00022870
        /*08a0*/ 	.short	0x0100
        /*08a2*/ 	.byte	0x06
	.zero		1


	//   ....[11]....
        /*08a4*/ 	.word	0x00000510
        /*08a8*/ 	.word	0x000000ff
        /*08ac*/ 	.word	0x00022880
        /*08b0*/ 	.short	0x0100
        /*08b2*/ 	.byte	0x06
	.zero		1


	//   ....[12]....
        /*08b4*/ 	.word	0x00000520
        /*08b8*/ 	.word	0x000000ff
        /*08bc*/ 	.word	0x00022878
        /*08c0*/ 	.short	0x0100
        /*08c2*/ 	.byte	0x06
	.zero		1


	//   ....[13]....
        /*08c4*/ 	.word	0x00000530
        /*08c8*/ 	.word	0x000000ff
        /*08cc*/ 	.word	0x00022888
        /*08d0*/ 	.short	0x0100
        /*08d2*/ 	.byte	0x06
	.zero		1


	//   ....[14]....
        /*08d4*/ 	.word	0x00000660
        /*08d8*/ 	.word	0x000000ff
        /*08dc*/ 	.word	0x00022890
        /*08e0*/ 	.short	0x0100
        /*08e2*/ 	.byte	0x08
	.zero		1


	//   ....[15]....
        /*08e4*/ 	.word	0x00000670
        /*08e8*/ 	.word	0x000000ff
        /*08ec*/ 	.word	0x000228a0
        /*08f0*/ 	.short	0x0100
        /*08f2*/ 	.byte	0x08
	.zero		1


	//   ....[16]....
        /*08f4*/ 	.word	0x00000680
        /*08f8*/ 	.word	0x000000ff
        /*08fc*/ 	.word	0x00022898
        /*0900*/ 	.short	0x0100
        /*0902*/ 	.byte	0x08
	.zero		1


	//   ....[17]....
        /*0904*/ 	.word	0x00000690
        /*0908*/ 	.word	0x000000ff
        /*090c*/ 	.word	0x000228a8
        /*0910*/ 	.short	0x0100
        /*0912*/ 	.byte	0x08
	.zero		1


	//   ....[18]....
        /*0914*/ 	.word	0x000007e0
        /*0918*/ 	.word	0x000000ff
        /*091c*/ 	.word	0x000228b0
        /*0920*/ 	.short	0x0100
        /*0922*/ 	.byte	0x08
	.zero		1


	//   ....[19]....
        /*0924*/ 	.word	0x000007f0
        /*0928*/ 	.word	0x000000ff
        /*092c*/ 	.word	0x000228c0
        /*0930*/ 	.short	0x0100
        /*0932*/ 	.byte	0x08
	.zero		1


	//   ....[20]....
        /*0934*/ 	.word	0x00000800
        /*0938*/ 	.word	0x000000ff
        /*093c*/ 	.word	0x000228b8
        /*0940*/ 	.short	0x0100
        /*0942*/ 	.byte	0x08
	.zero		1


	//   ....[21]....
        /*0944*/ 	.word	0x00000810
        /*0948*/ 	.word	0x000000ff
        /*094c*/ 	.word	0x000228c8
        /*0950*/ 	.short	0x0100
        /*0952*/ 	.byte	0x08
	.zero		1


	//   ....[22]....
        /*0954*/ 	.word	0x00001c10
        /*0958*/ 	.word	0x000000ff
        /*095c*/ 	.word	0x00022800
        /*0960*/ 	.short	0x010a
        /*0962*/ 	.byte	0x26
	.zero		1


	//   ....[23]....
        /*0964*/ 	.word	0x00001cb0
        /*0968*/ 	.word	0x0000000d
        /*096c*/ 	.word	0x00022830
        /*0970*/ 	.short	0x010a
        /*0972*/ 	.byte	0x3f
	.zero		1


	//   ....[24]....
        /*0974*/ 	.word	0x00001cf0
        /*0978*/ 	.word	0x0000000d
        /*097c*/ 	.word	0x00022830
        /*0980*/ 	.short	0x010a
        /*0982*/ 	.byte	0x3f
	.zero		1


	//   ....[25]....
        /*0984*/ 	.word	0x00002560
        /*0988*/ 	.word	0x000000ff
        /*098c*/ 	.word	0x00000000
        /*0990*/ 	.short	0x0101
        /*0992*/ 	.byte	0x04
	.zero		1


	//   ....[26]....
        /*0994*/ 	.word	0x000056e0
        /*0998*/ 	.word	0x000000ff
        /*099c*/ 	.word	0x00022830
        /*09a0*/ 	.short	0x010a
        /*09a2*/ 	.byte	0x04
	.zero		1


	//   ....[27]....
        /*09a4*/ 	.word	0x00005720
        /*09a8*/ 	.word	0x000000ff
        /*09ac*/ 	.word	0x00022830
        /*09b0*/ 	.short	0x010a
        /*09b2*/ 	.byte	0x04
	.zero		1


	//   ....[28]....
        /*09b4*/ 	.word	0x00005a40
        /*09b8*/ 	.word	0x000000ff
        /*09bc*/ 	.word	0x00022850
        /*09c0*/ 	.short	0x010a
        /*09c2*/ 	.byte	0x04
	.zero		1


	//   ....[29]....
        /*09c4*/ 	.word	0x00005a80
        /*09c8*/ 	.word	0x000000ff
        /*09cc*/ 	.word	0x00022850
        /*09d0*/ 	.short	0x010a
        /*09d2*/ 	.byte	0x04
	.zero		1


	//   ....[30]....
        /*09d4*/ 	.word	0x00006130
        /*09d8*/ 	.word	0x000000ff
        /*09dc*/ 	.word	0x00000000
        /*09e0*/ 	.short	0x0101
        /*09e2*/ 	.byte	0x04
	.zero		1


	//   ....[31]....
        /*09e4*/ 	.word	0x000087d0
        /*09e8*/ 	.word	0x000000ff
        /*09ec*/ 	.word	0x00000000
        /*09f0*/ 	.short	0x0101
        /*09f2*/ 	.byte	0x04
	.zero		1


	//   ....[32]....
        /*09f4*/ 	.word	0x000090b0
        /*09f8*/ 	.word	0x000000ff
        /*09fc*/ 	.word	0x00022830
        /*0a00*/ 	.short	0x010a
        /*0a02*/ 	.byte	0x06
	.zero		1


	//   ....[33]....
        /*0a04*/ 	.word	0x000090f0
        /*0a08*/ 	.word	0x000000ff
        /*0a0c*/ 	.word	0x00022830
        /*0a10*/ 	.short	0x010a
        /*0a12*/ 	.byte	0x06
	.zero		1


	//   ....[34]....
        /*0a14*/ 	.word	0x000093c0
        /*0a18*/ 	.word	0x000000ff
        /*0a1c*/ 	.word	0x00022850
        /*0a20*/ 	.short	0x010a
        /*0a22*/ 	.byte	0x06
	.zero		1


	//   ....[35]....
        /*0a24*/ 	.word	0x00009400
        /*0a28*/ 	.word	0x000000ff
        /*0a2c*/ 	.word	0x00022850
        /*0a30*/ 	.short	0x010a
        /*0a32*/ 	.byte	0x06
	.zero		1


	//   ....[36]....
        /*0a34*/ 	.word	0x00009b90
        /*0a38*/ 	.word	0x000000ff
        /*0a3c*/ 	.word	0x00000000
        /*0a40*/ 	.short	0x0101
        /*0a42*/ 	.byte	0x05
	.zero		1


	//   ....[37]....
        /*0a44*/ 	.word	0x0000b090
        /*0a48*/ 	.word	0x000000ff
        /*0a4c*/ 	.word	0x00000000
        /*0a50*/ 	.short	0x0101
        /*0a52*/ 	.byte	0x04
	.zero		1


	//   ....[38]....
        /*0a54*/ 	.word	0x0000b780
        /*0a58*/ 	.word	0x000000ff
        /*0a5c*/ 	.word	0x00022830
        /*0a60*/ 	.short	0x010a
        /*0a62*/ 	.byte	0x0a
	.zero		1


	//   ....[39]....
        /*0a64*/ 	.word	0x0000b7c0
        /*0a68*/ 	.word	0x000000ff
        /*0a6c*/ 	.word	0x00022830
        /*0a70*/ 	.short	0x010a
        /*0a72*/ 	.byte	0x0a
	.zero		1


	//   ....[40]....
        /*0a74*/ 	.word	0x0000ba60
        /*0a78*/ 	.word	0x000000ff
        /*0a7c*/ 	.word	0x00022850
        /*0a80*/ 	.short	0x010a
        /*0a82*/ 	.byte	0x0a
	.zero		1


	//   ....[41]....
        /*0a84*/ 	.word	0x0000baa0
        /*0a88*/ 	.word	0x000000ff
        /*0a8c*/ 	.word	0x00022850
        /*0a90*/ 	.short	0x010a
        /*0a92*/ 	.byte	0x0a
	.zero		1


	//   ....[42]....
        /*0a94*/ 	.word	0x0000c160
        /*0a98*/ 	.word	0x000000ff
        /*0a9c*/ 	.word	0x00000000
        /*0aa0*/ 	.short	0x0101
        /*0aa2*/ 	.byte	0x05
	.zero		1


	//   ....[43]....
        /*0aa4*/ 	.word	0x0000e7e0
        /*0aa8*/ 	.word	0x000000ff
        /*0aac*/ 	.word	0x00000000
        /*0ab0*/ 	.short	0x0101
        /*0ab2*/ 	.byte	0x04
	.zero		1


	//   ....[44]....
        /*0ab4*/ 	.word	0x0000edd0
        /*0ab8*/ 	.word	0x000000ff
        /*0abc*/ 	.word	0x00022850
        /*0ac0*/ 	.short	0x010a
        /*0ac2*/ 	.byte	0x05
	.zero		1


	//   ....[45]....
        /*0ac4*/ 	.word	0x0000ee10
        /*0ac8*/ 	.word	0x000000ff
        /*0acc*/ 	.word	0x00022850
        /*0ad0*/ 	.short	0x010a
        /*0ad2*/ 	.byte	0x05
	.zero		1


	//   ....[46]....
        /*0ad4*/ 	.word	0x0000f3d0
        /*0ad8*/ 	.word	0x000000ff
        /*0adc*/ 	.word	0x00000000
        /*0ae0*/ 	.short	0x0101
        /*0ae2*/ 	.byte	0x04
	.zero		1


	//   ....[47]....
        /*0ae4*/ 	.word	0x00010f40
        /*0ae8*/ 	.word	0x00000003
        /*0aec*/ 	.word	0x00000000
        /*0af0*/ 	.short	0x0101
        /*0af2*/ 	.byte	0x3f
	.zero		1


	//   ....[48]....
        /*0af4*/ 	.word	0x000140c0
        /*0af8*/ 	.word	0x00000000
        /*0afc*/ 	.word	0x00022880
        /*0b00*/ 	.short	0x010a
        /*0b02*/ 	.byte	0x3f
	.zero		1


	//   ....[49]....
        /*0b04*/ 	.word	0x00014570
        /*0b08*/ 	.word	0x00000000
        /*0b0c*/ 	.word	0x00022870
        /*0b10*/ 	.short	0x0107
        /*0b12*/ 	.byte	0x3f
	.zero		1


	//   ....[50]....
        /*0b14*/ 	.word	0x00014630
        /*0b18*/ 	.word	0x00000000
        /*0b1c*/ 	.word	0x00022870
        /*0b20*/ 	.short	0x0101
        /*0b22*/ 	.byte	0x3f
	.zero		1


	//   ....[51]....
        /*0b24*/ 	.word	0x00014660
        /*0b28*/ 	.word	0x00000000
        /*0b2c*/ 	.word	0x00022840
        /*0b30*/ 	.short	0x010a
        /*0b32*/ 	.byte	0x3f
	.zero		1


	//   ....[52]....
        /*0b34*/ 	.word	0x00014b20
        /*0b38*/ 	.word	0x00000000
        /*0b3c*/ 	.word	0x00022830
        /*0b40*/ 	.short	0x0107
        /*0b42*/ 	.byte	0x3f
	.zero		1


	//   ....[53]....
        /*0b44*/ 	.word	0x00014be0
        /*0b48*/ 	.word	0x00000000
        /*0b4c*/ 	.word	0x00022830
        /*0b50*/ 	.short	0x0101
        /*0b52*/ 	.byte	0x3f
	.zero		1


	//   ....[54]....
        /*0b54*/ 	.word	0x000154e0
        /*0b58*/ 	.word	0x00000016
        /*0b5c*/ 	.word	0x00022800
        /*0b60*/ 	.short	0x0107
        /*0b62*/ 	.byte	0x3f
	.zero		1


	//   ....[55]....
        /*0b64*/ 	.word	0x000155e0
        /*0b68*/ 	.word	0x00000016
        /*0b6c*/ 	.word	0x00022800
        /*0b70*/ 	.short	0x0101
        /*0b72*/ 	.byte	0x3f
	.zero		1


	//   ....[56]....
        /*0b74*/ 	.word	0x00015600
        /*0b78*/ 	.word	0x00000016
        /*0b7c*/ 	.word	0x00022820
        /*0b80*/ 	.short	0x010a
        /*0b82*/ 	.byte	0x3f
	.zero		1


	//   ....[57]....
        /*0b84*/ 	.word	0x00015970
        /*0b88*/ 	.word	0x00000000
        /*0b8c*/ 	.word	0x00022880
        /*0b90*/ 	.short	0x010a
        /*0b92*/ 	.byte	0x3f
	.zero		1


	//   ....[58]....
        /*0b94*/ 	.word	0x00015d00
        /*0b98*/ 	.word	0x00000000
        /*0b9c*/ 	.word	0x00022870
        /*0ba0*/ 	.short	0x0107
        /*0ba2*/ 	.byte	0x3f
	.zero		1


	//   ....[59]....
        /*0ba4*/ 	.word	0x00015dc0
        /*0ba8*/ 	.word	0x00000000
        /*0bac*/ 	.word	0x00022870
        /*0bb0*/ 	.short	0x0101
        /*0bb2*/ 	.byte	0x3f
	.zero		1


	//   ....[60]....
        /*0bb4*/ 	.word	0x00015df0
        /*0bb8*/ 	.word	0x00000000
        /*0bbc*/ 	.word	0x00022840
        /*0bc0*/ 	.short	0x010a
        /*0bc2*/ 	.byte	0x3f
	.zero		1


	//   ....[61]....
        /*0bc4*/ 	.word	0x000161c0
        /*0bc8*/ 	.word	0x00000000
        /*0bcc*/ 	.word	0x00022830
        /*0bd0*/ 	.short	0x0107
        /*0bd2*/ 	.byte	0x3f
	.zero		1


	//   ....[62]....
        /*0bd4*/ 	.word	0x00016280
        /*0bd8*/ 	.word	0x00000000
        /*0bdc*/ 	.word	0x00022830
        /*0be0*/ 	.short	0x0101
        /*0be2*/ 	.byte	0x3f
	.zero		1


	//   ....[63]....
        /*0be4*/ 	.word	0x00016310
        /*0be8*/ 	.word	0x00000000
        /*0bec*/ 	.word	0x00022870
        /*0bf0*/ 	.short	0x010a
        /*0bf2*/ 	.byte	0x3f
	.zero		1


	//   ....[64]....
        /*0bf4*/ 	.word	0x000163a0
        /*0bf8*/ 	.word	0x00000000
        /*0bfc*/ 	.word	0x00022860
        /*0c00*/ 	.short	0x010a
        /*0c02*/ 	.byte	0x3f
	.zero		1


	//   ....[65]....
        /*0c04*/ 	.word	0x00016800
        /*0c08*/ 	.word	0x00000000
        /*0c0c*/ 	.word	0x00022850
        /*0c10*/ 	.short	0x0101
        /*0c12*/ 	.byte	0x3f
	.zero		1


	//   ....[66]....
        /*0c14*/ 	.word	0x00016880
        /*0c18*/ 	.word	0x00000000
        /*0c1c*/ 	.word	0x00000000
        /*0c20*/ 	.short	0x0101
        /*0c22*/ 	.byte	0x3f
	.zero		1


	//   ....[67]....
        /*0c24*/ 	.word	0x00016a40
        /*0c28*/ 	.word	0x00000011
        /*0c2c*/ 	.word	0x00022870
        /*0c30*/ 	.short	0x010a
        /*0c32*/ 	.byte	0x3f
	.zero		1


	//   ....[68]....
        /*0c34*/ 	.word	0x00016ac0
        /*0c38*/ 	.word	0x00000011
        /*0c3c*/ 	.word	0x00022860
        /*0c40*/ 	.short	0x010a
        /*0c42*/ 	.byte	0x3f
	.zero		1


	//   ....[69]....
        /*0c44*/ 	.word	0x00016f30
        /*0c48*/ 	.word	0x00000011
        /*0c4c*/ 	.word	0x00022850
        /*0c50*/ 	.short	0x0101
        /*0c52*/ 	.byte	0x3f
	.zero		1


	//   ....[70]....
        /*0c54*/ 	.word	0x00016fb0
        /*0c58*/ 	.word	0x00000000
        /*0c5c*/ 	.word	0x00000000
        /*0c60*/ 	.short	0x0101
        /*0c62*/ 	.byte	0x3f
	.zero		1


	//   ....[71]....
        /*0c64*/ 	.word	0x00017bd0
        /*0c68*/ 	.word	0x00000005
        /*0c6c*/ 	.word	0x00022820
        /*0c70*/ 	.short	0x010a
        /*0c72*/ 	.byte	0x3f
	.zero		1


	//   ....[72]....
        /*0c74*/ 	.word	0x00017d50
        /*0c78*/ 	.word	0x00000003
        /*0c7c*/ 	.word	0x00022840
        /*0c80*/ 	.short	0x010a
        /*0c82*/ 	.byte	0x3f
	.zero		1


	//   ....[73]....
        /*0c84*/ 	.word	0x00017df0
        /*0c88*/ 	.word	0x00000017
        /*0c8c*/ 	.word	0x00022840
        /*0c90*/ 	.short	0x010a
        /*0c92*/ 	.byte	0x3f
	.zero		1


	//   ....[74]....
        /*0c94*/ 	.word	0x00017e30
        /*0c98*/ 	.word	0x00000003
        /*0c9c*/ 	.word	0x00022860
        /*0ca0*/ 	.short	0x010a
        /*0ca2*/ 	.byte	0x3f
	.zero		1


	//   ....[75]....
        /*0ca4*/ 	.word	0x00017e70
        /*0ca8*/ 	.word	0x00000017
        /*0cac*/ 	.word	0x00022860
        /*0cb0*/ 	.short	0x010a
        /*0cb2*/ 	.byte	0x3f
	.zero		1


	//   ....[76]....
        /*0cb4*/ 	.word	0x00017eb0
        /*0cb8*/ 	.word	0x00000003
        /*0cbc*/ 	.word	0x00022880
        /*0cc0*/ 	.short	0x010a
        /*0cc2*/ 	.byte	0x3f
	.zero		1


	//   ....[77]....
        /*0cc4*/ 	.word	0x00017ef0
        /*0cc8*/ 	.word	0x00000017
        /*0ccc*/ 	.word	0x00022880
        /*0cd0*/ 	.short	0x010a
        /*0cd2*/ 	.byte	0x3f
	.zero		1


	//   ....[78]....
        /*0cd4*/ 	.word	0x00017f60
        /*0cd8*/ 	.word	0x00000003
        /*0cdc*/ 	.word	0x00022800
        /*0ce0*/ 	.short	0x010a
        /*0ce2*/ 	.byte	0x3f
	.zero		1


	//   ....[79]....
        /*0ce4*/ 	.word	0x00017fb0
        /*0ce8*/ 	.word	0x0000000d
        /*0cec*/ 	.word	0x00022830
        /*0cf0*/ 	.short	0x010a
        /*0cf2*/ 	.byte	0x3f
	.zero		1


	//   ....[80]....
        /*0cf4*/ 	.word	0x00018010
        /*0cf8*/ 	.word	0x00000009
        /*0cfc*/ 	.word	0x00022830
        /*0d00*/ 	.short	0x010a
        /*0d02*/ 	.byte	0x3f
	.zero		1


	//   ....[81]....
        /*0d04*/ 	.word	0x00018070
        /*0d08*/ 	.word	0x00000009
        /*0d0c*/ 	.word	0x00022850
        /*0d10*/ 	.short	0x010a
        /*0d12*/ 	.byte	0x3f
	.zero		1


	//   ....[82]....
        /*0d14*/ 	.word	0x000180d0
        /*0d18*/ 	.word	0x00000008
        /*0d1c*/ 	.word	0x00022830
        /*0d20*/ 	.short	0x010a
        /*0d22*/ 	.byte	0x3f
	.zero		1


	//   ....[83]....
        /*0d24*/ 	.word	0x00018130
        /*0d28*/ 	.word	0x00000008
        /*0d2c*/ 	.word	0x00022850
        /*0d30*/ 	.short	0x010a
        /*0d32*/ 	.byte	0x3f
	.zero		1


	//   ....[84]....
        /*0d34*/ 	.word	0x00018190
        /*0d38*/ 	.word	0x00000009
        /*0d3c*/ 	.word	0x00022830
        /*0d40*/ 	.short	0x010a
        /*0d42*/ 	.byte	0x3f
	.zero		1


	//   ....[85]....
        /*0d44*/ 	.word	0x000181f0
        /*0d48*/ 	.word	0x00000009
        /*0d4c*/ 	.word	0x00022850
        /*0d50*/ 	.short	0x010a
        /*0d52*/ 	.byte	0x3f
	.zero		1


	//   ....[86]....
        /*0d54*/ 	.word	0x00018250
        /*0d58*/ 	.word	0x00000005
        /*0d5c*/ 	.word	0x00022850
        /*0d60*/ 	.short	0x010a
        /*0d62*/ 	.byte	0x3f
	.zero		1


	//   ....[87]....
        /*0d64*/ 	.word	0x00018350
        /*0d68*/ 	.word	0x00000000
        /*0d6c*/ 	.word	0x00022880
        /*0d70*/ 	.short	0x010a
        /*0d72*/ 	.byte	0x3f
	.zero		1


	//   ....[88]....
        /*0d74*/ 	.word	0x00018920
        /*0d78*/ 	.word	0x00000000
        /*0d7c*/ 	.word	0x00022840
        /*0d80*/ 	.short	0x010a
        /*0d82*/ 	.byte	0x3f
	.zero		1


	//   ....[89]....
        /*0d84*/ 	.word	0x000194e0
        /*0d88*/ 	.word	0x00000016
        /*0d8c*/ 	.word	0x00022820
        /*0d90*/ 	.short	0x010a
        /*0d92*/ 	.byte	0x3f
	.zero		1


	//   ....[90]....
        /*0d94*/ 	.word	0x00019530
        /*0d98*/ 	.word	0x00000000
        /*0d9c*/ 	.word	0x00022880
        /*0da0*/ 	.short	0x010a
        /*0da2*/ 	.byte	0x3f
	.zero		1


	//   ....[91]....
        /*0da4*/ 	.word	0x00019a30
        /*0da8*/ 	.word	0x00000000
        /*0dac*/ 	.word	0x00022840
        /*0db0*/ 	.short	0x010a
        /*0db2*/ 	.byte	0x3f
	.zero		1


	//   ....[92]....
        /*0db4*/ 	.word	0x00019f50
        /*0db8*/ 	.word	0x00000000
        /*0dbc*/ 	.word	0x00022870
        /*0dc0*/ 	.short	0x010a
        /*0dc2*/ 	.byte	0x3f
	.zero		1


	//   ....[93]....
        /*0dc4*/ 	.word	0x00019fa0
        /*0dc8*/ 	.word	0x00000000
        /*0dcc*/ 	.word	0x00022860
        /*0dd0*/ 	.short	0x010a
        /*0dd2*/ 	.byte	0x3f
	.zero		1


	//   ....[94]....
        /*0dd4*/ 	.word	0x00019ff0
        /*0dd8*/ 	.word	0x00000011
        /*0ddc*/ 	.word	0x00022870
        /*0de0*/ 	.short	0x010a
        /*0de2*/ 	.byte	0x3f
	.zero		1


	//   ....[95]....
        /*0de4*/ 	.word	0x0001a040
        /*0de8*/ 	.word	0x00000011
        /*0dec*/ 	.word	0x00022860
        /*0df0*/ 	.short	0x010a
        /*0df2*/ 	.byte	0x3f
	.zero		1


	//   ....[96]....
        /*0df4*/ 	.word	0x0001a090
        /*0df8*/ 	.word	0x00000005
        /*0dfc*/ 	.word	0x00022820
        /*0e00*/ 	.short	0x010a
        /*0e02*/ 	.byte	0x3f
	.zero		1


	//   ....[97]....
        /*0e04*/ 	.word	0x0001a230
        /*0e08*/ 	.word	0x00000003
        /*0e0c*/ 	.word	0x00022840
        /*0e10*/ 	.short	0x010a
        /*0e12*/ 	.byte	0x3f
	.zero		1


	//   ....[98]....
        /*0e14*/ 	.word	0x0001a280
        /*0e18*/ 	.word	0x00000017
        /*0e1c*/ 	.word	0x00022840
        /*0e20*/ 	.short	0x010a
        /*0e22*/ 	.byte	0x3f
	.zero		1


	//   ....[99]....
        /*0e24*/ 	.word	0x0001a2d0
        /*0e28*/ 	.word	0x00000003
        /*0e2c*/ 	.word	0x00022860
        /*0e30*/ 	.short	0x010a
        /*0e32*/ 	.byte	0x3f
	.zero		1


	//   ....[100]....
        /*0e34*/ 	.word	0x0001a320
        /*0e38*/ 	.word	0x00000017
        /*0e3c*/ 	.word	0x00022860
        /*0e40*/ 	.short	0x010a
        /*0e42*/ 	.byte	0x3f
	.zero		1


	//   ....[101]....
        /*0e44*/ 	.word	0x0001a370
        /*0e48*/ 	.word	0x00000003
        /*0e4c*/ 	.word	0x00022880
        /*0e50*/ 	.short	0x010a
        /*0e52*/ 	.byte	0x3f
	.zero		1


	//----- nvinfo : EIATTR_NUM_MBARRIERS
	.align		4
.L_215:
        /*0e54*/ 	.byte	0x03, 0x38
        /*0e56*/ 	.short	0x0016


	//----- nvinfo : EIATTR_EXIT_INSTR_OFFSETS
	.align		4
        /*0e58*/ 	.byte	0x04, 0x1c
        /*0e5a*/ 	.short	(.L_217 - .L_216)


	//   ....[0]....
.L_216:
        /*0e5c*/ 	.word	0x000009c0


	//   ....[1]....
        /*0e60*/ 	.word	0x00011dd0


	//   ....[2]....
        /*0e64*/ 	.word	0x00017f40


	//----- nvinfo : EIATTR_MAX_THREADS
	.align		4
.L_217:
        /*0e68*/ 	.byte	0x04, 0x05
        /*0e6a*/ 	.short	(.L_219 - .L_218)
.L_218:
        /*0e6c*/ 	.word	0x00000180
        /*0e70*/ 	.word	0x00000001
        /*0e74*/ 	.word	0x00000001


	//----- nvinfo : EIATTR_CRS_STACK_SIZE
	.align		4
.L_219:
        /*0e78*/ 	.byte	0x04, 0x1e
        /*0e7a*/ 	.short	(.L_221 - .L_220)
.L_220:
        /*0e7c*/ 	.word	0x00000000


	//----- nvinfo : EIATTR_CBANK_PARAM_SIZE
	.align		4
.L_221:
        /*0e80*/ 	.byte	0x03, 0x19
        /*0e82*/ 	.short	0x0af0


	//----- nvinfo : EIATTR_PARAM_CBANK
	.align		4
        /*0e84*/ 	.byte	0x04, 0x0a
        /*0e86*/ 	.short	(.L_223 - .L_222)
	.align		4
.L_222:
        /*0e88*/ 	.word	index@(.nv.constant0._ZN7cutlass13device_kernelIN5flash11enable_sm90INS1_16FlashAttnFwdSm90INS1_25CollectiveMainloopFwdSm90ILi2EN4cute5tupleIJNS5_1CILi1EEES8_S8_EEENS6_IJNS7_ILi128EEESA_NS7_ILi192EEEEEELi128ENS_12float_e4m3_tEfNS_4arch4Sm90ELb0ELb1ELb1ELb1ELb1ELb0ELb0ELb1ELb1ELb1ELb0ELb0EEENS1_21CollectiveEpilogueFwdINS6_IJSA_SA_SA_EEES9_NS_10bfloat16_tESF_Li256ELb1ELb1ELb0ELb1EEENS1_36VarlenDynamicPersistentTileSchedulerILi128ELi128ELi256ELi128ELb0ELb1ELb1ELb1ELb0ELb1EEEEEEEEEvNT_6ParamsE)
        /*0e8c*/ 	.short	0x0210
        /*0e8e*/ 	.short	0x0af0


	//----- nvinfo : EIATTR_SW_WAR
	.align		4
.L_223:
        /*0e90*/ 	.byte	0x04, 0x36
        /*0e92*/ 	.short	(.L_225 - .L_224)
.L_224:
        /*0e94*/ 	.word	0x00000008
.L_225:


//--------------------- .nv.info._ZN7cutlass13device_kernelIN5flash11enable_sm90INS1_16FlashAttnFwdSm90INS1_25CollectiveMainloopFwdSm90ILi2EN4cute5tupleIJNS5_1CILi1EEES8_S8_EEENS6_IJNS7_ILi128EEESA_NS7_ILi192EEEEEELi128ENS_12float_e4m3_tEfNS_4arch4Sm90ELb0ELb1ELb1ELb1ELb1ELb1ELb0ELb1ELb1ELb1ELb0ELb0EEENS1_21CollectiveEpilogueFwdINS6_IJSA_SA_SA_EEES9_NS_10bfloat16_tESF_Li256ELb1ELb1ELb0ELb1EEENS1_36VarlenDynamicPersistentTileSchedulerILi128ELi128ELi256ELi128ELb0ELb1ELb1ELb1ELb0ELb1EEEEEEEEEvNT_6ParamsE --------------------------
	.section	.nv.info._ZN7cutlass13device_kernelIN5flash11enable_sm90INS1_16FlashAttnFwdSm90INS1_25CollectiveMainloopFwdSm90ILi2EN4cute5tupleIJNS5_1CILi1EEES8_S8_EEENS6_IJNS7_ILi128EEESA_NS7_ILi192EEEEEELi128ENS_12float_e4m3_tEfNS_4arch4Sm90ELb0ELb1ELb1ELb1ELb1ELb1ELb0ELb1ELb1ELb1ELb0ELb0EEENS1_21CollectiveEpilogueFwdINS6_IJSA_SA_SA_EEES9_NS_10bfloat16_tESF_Li256ELb1ELb1ELb0ELb1EEENS1_36VarlenDynamicPersistentTileSchedulerILi128ELi128ELi256ELi128ELb0ELb1ELb1ELb1ELb0ELb1EEEEEEEEEvNT_6ParamsE,"",@"SHT_CUDA_INFO"
	.sectionflags	@""
	.align	4


	//----- nvinfo : EIATTR_CUDA_API_VERSION
	.align		4
        /*0000*/ 	.byte	0x04, 0x37
        /*0002*/ 	.short	(.L_227 - .L_226)
.L_226:
        /*0004*/ 	.word	0x00000082


	//----- nvinfo : EIATTR_KPARAM_INFO
	.align		4
.L_227:
        /*0008*/ 	.byte	0x04, 0x17
        /*000a*/ 	.short	(.L_229 - .L_228)
.L_228:
        /*000c*/ 	.word	0x00000000
        /*0010*/ 	.short	0x0000
        /*0012*/ 	.short	0x0070
        /*0014*/ 	.byte	0x00, 0xf0, 0x01, 0x2a


	//----- nvinfo : EIATTR_SPARSE_MMA_MASK
	.align		4
.L_229:
        /*0018*/ 	.byte	0x03, 0x50
        /*001a*/ 	.short	0x0000


	//----- nvinfo : EIATTR_MAXREG_COUNT
	.align		4
        /*001c*/ 	.byte	0x03, 0x1b
        /*001e*/ 	.short	0x00a8


	//----- nvinfo : EIATTR_NUM_BARRIERS
	.align		4
        /*0020*/ 	.byte	0x02, 0x4c
        /*0022*/ 	.byte	0x10
	.zero		1


	//----- nvinfo : EIATTR_EXTERNS
	.align		4
        /*0024*/ 	.byte	0x04, 0x0f
        /*0026*/ 	.short	(.L_231 - .L_230)


	//   ....[0]....
	.align		4
.L_230:
        /*0028*/ 	.word	index@(__assertfail)


	//----- nvinfo : EIATTR_ANNOTATIONS
	.align		4
.L_231:
        /*002c*/ 	.byte	0x04, 0x55
        /*002e*/ 	.short	(.L_233 - .L_232)


	//   ....[0]....
.L_232:
        /* <DEDUP_REMOVED lines=23> */


	//----- nvinfo : EIATTR_MERCURY_ISA_VERSION
	.align		4
.L_233:
        /*0190*/ 	.byte	0x03, 0x5f
        /*0192*/ 	.short	0x0101


	//----- nvinfo : EIATTR_UNUSED_LOAD_BYTE_OFFSET
	.align		4
        /*0194*/ 	.byte	0x04, 0x44
        /*0196*/ 	.short	(.L_235 - .L_234)


	//   ....[0]....
.L_234:
        /*0198*/ 	.word	0x00000a80
        /*019c*/ 	.word	0x0000fff0


	//   ....[1]....
        /*01a0*/ 	.word	0x0001f650
        /*01a4*/ 	.word	0x0000fff0


	//----- nvinfo : EIATTR_INT_WARP_WIDE_INSTR_OFFSETS
	.align		4
.L_235:
        /*01a8*/ 	.byte	0x04, 0x31
        /*01aa*/ 	.short	(.L_237 - .L_236)


	//   ....[0]....
.L_236:
        /*01ac*/ 	.word	0x00000130


	//   ....[1]....
        /*01b0*/ 	.word	0x00000170


	//   ....[2]....
        /*01b4*/ 	.word	0x000001e0


	//   ....[3]....
        /*01b8*/ 	.word	0x00024a80


	//   ....[4]....
        /*01bc*/ 	.word	0x00024b10


	//   ....[5]....
        /*01c0*/ 	.word	0x00027e70


	//   ....[6]....
        /*01c4*/ 	.word	0x00027f00


	//----- nvinfo : EIATTR_COOP_GROUP_MASK_REGIDS
	.align		4
.L_237:
        /*01c8*/ 	.byte	0x04, 0x29
        /*01ca*/ 	.short	(.L_239 - .L_238)


	//   ....[0]....
.L_238:
        /*01cc*/ 	.word	0xffffffff


	//   ....[1]....
        /*01d0*/ 	.word	0xffffffff


	//   ....[2]....
        /*01d4*/ 	.word	0xffffffff


	//   ....[3]....
        /*01d8*/ 	.word	0xffffffff


	//   ....[4]....
        /*01dc*/ 	.word	0xffffffff


	//   ....[5]....
        /*01e0*/ 	.word	0xffffffff


	//   ....[6]....
        /*01e4*/ 	.word	0xffffffff


	//   ....[7]....
        /*01e8*/ 	.word	0xffffffff


	//   ....[8]....
        /*01ec*/ 	.word	0xffffffff


	//   ....[9]....
        /*01f0*/ 	.word	0xffffffff


	//   ....[10]....
        /*01f4*/ 	.word	0xffffffff


	//   ....[11]....
        /*01f8*/ 	.word	0xffffffff


	//   ....[12]....
        /*01fc*/ 	.word	0xffffffff


	//   ....[13]....
        /*0200*/ 	.word	0xffffffff


	//   ....[14]....
        /*0204*/ 	.word	0xffffffff


	//   ....[15]....
        /*0208*/ 	.word	0xffffffff


	//   ....[16]....
        /*020c*/ 	.word	0xffffffff


	//   ....[17]....
        /*0210*/ 	.word	0xffffffff


	//   ....[18]....
        /*0214*/ 	.word	0xffffffff


	//   ....[19]....
        /*0218*/ 	.word	0xffffffff


	//   ....[20]....
        /*021c*/ 	.word	0xffffffff


	//   ....[21]....
        /*0220*/ 	.word	0xffffffff


	//   ....[22]....
        /*0224*/ 	.word	0xffffffff


	//   ....[23]....
        /*0228*/ 	.word	0xffffffff


	//   ....[24]....
        /*022c*/ 	.word	0xffffffff


	//   ....[25]....
        /*0230*/ 	.word	0xffffffff


	//   ....[26]....
        /*0234*/ 	.word	0xffffffff


	//   ....[27]....
        /*0238*/ 	.word	0xffffffff


	//   ....[28]....
        /*023c*/ 	.word	0xffffffff


	//   ....[29]....
        /*0240*/ 	.word	0xffffffff


	//   ....[30]....
        /*0244*/ 	.word	0xffffffff


	//   ....[31]....
        /*0248*/ 	.word	0xffffffff


	//   ....[32]....
        /*024c*/ 	.word	0xffffffff


	//   ....[33]....
        /*0250*/ 	.word	0xffffffff


	//   ....[34]....
        /*0254*/ 	.word	0xffffffff


	//   ....[35]....
        /*0258*/ 	.word	0xffffffff


	//   ....[36]....
        /*025c*/ 	.word	0xffffffff


	//   ....[37]....
        /*0260*/ 	.word	0xffffffff


	//   ....[38]....
        /*0264*/ 	.word	0xffffffff


	//   ....[39]....
        /*0268*/ 	.word	0xffffffff


	//   ....[40]....
        /*026c*/ 	.word	0xffffffff


	//   ....[41]....
        /*0270*/ 	.word	0xffffffff


	//   ....[42]....
        /*0274*/ 	.word	0xffffffff


	//   ....[43]....
        /*0278*/ 	.word	0xffffffff


	//   ....[44]....
        /*027c*/ 	.word	0xffffffff


	//   ....[45]....
        /*0280*/ 	.word	0xffffffff


	//   ....[46]....
        /*0284*/ 	.word	0xffffffff


	//   ....[47]....
        /*0288*/ 	.word	0xffffffff


	//   ....[48]....
        /*028c*/ 	.word	0xffffffff


	//   ....[49]....
        /*0290*/ 	.word	0xffffffff


	//   ....[50]....
        /*0294*/ 	.word	0xffffffff


	//   ....[51]....
        /*0298*/ 	.word	0xffffffff


	//   ....[52]....
        /*029c*/ 	.word	0xffffffff


	//   ....[53]....
        /*02a0*/ 	.word	0xffffffff


	//   ....[54]....
        /*02a4*/ 	.word	0xffffffff


	//   ....[55]....
        /*02a8*/ 	.word	0xffffffff


	//   ....[56]....
        /*02ac*/ 	.word	0xffffffff


	//   ....[57]....
        /*02b0*/ 	.word	0xffffffff


	//   ....[58]....
        /*02b4*/ 	.word	0xffffffff


	//   ....[59]....
        /*02b8*/ 	.word	0xffffffff


	//   ....[60]....
        /*02bc*/ 	.word	0xffffffff


	//   ....[61]....
        /*02c0*/ 	.word	0xffffffff


	//   ....[62]....
        /*02c4*/ 	.word	0xffffffff


	//   ....[63]....
        /*02c8*/ 	.word	0xffffffff


	//   ....[64]....
        /*02cc*/ 	.word	0xffffffff


	//   ....[65]....
        /*02d0*/ 	.word	0xffffffff


	//   ....[66]....
        /*02d4*/ 	.word	0xffffffff


	//   ....[67]....
        /*02d8*/ 	.word	0xffffffff


	//   ....[68]....
        /*02dc*/ 	.word	0xffffffff


	//   ....[69]....
        /*02e0*/ 	.word	0xffffffff


	//   ....[70]....
        /*02e4*/ 	.word	0xffffffff


	//   ....[71]....
        /*02e8*/ 	.word	0xffffffff


	//   ....[72]....
        /*02ec*/ 	.word	0xffffffff


	//   ....[73]....
        /*02f0*/ 	.word	0xffffffff


	//   ....[74]....
        /*02f4*/ 	.word	0xffffffff


	//   ....[75]....
        /*02f8*/ 	.word	0xffffffff


	//   ....[76]....
        /*02fc*/ 	.word	0xffffffff


	//   ....[77]....
        /*0300*/ 	.word	0xffffffff


	//   ....[78]....
        /*0304*/ 	.word	0xffffffff


	//   ....[79]....
        /*0308*/ 	.word	0xffffffff


	//   ....[80]....
        /*030c*/ 	.word	0xffffffff


	//   ....[81]....
        /*0310*/ 	.word	0xffffffff


	//   ....[82]....
        /*0314*/ 	.word	0xffffffff


	//   ....[83]....
        /*0318*/ 	.word	0xffffffff


	//   ....[84]....
        /*031c*/ 	.word	0xffffffff


	//   ....[85]....
        /*0320*/ 	.word	0xffffffff


	//   ....[86]....
        /*0324*/ 	.word	0xffffffff


	//   ....[87]....
        /*0328*/ 	.word	0xffffffff


	//   ....[88]....
        /*032c*/ 	.word	0xffffffff


	//   ....[89]....
        /*0330*/ 	.word	0xffffffff


	//   ....[90]....
        /*0334*/ 	.word	0xffffffff


	//   ....[91]....
        /*0338*/ 	.word	0xffffffff


	//   ....[92]....
        /*033c*/ 	.word	0xffffffff


	//   ....[93]....
        /*0340*/ 	.word	0xffffffff


	//   ....[94]....
        /*0344*/ 	.word	0xffffffff


	//   ....[95]....
        /*0348*/ 	.word	0xffffffff


	//   ....[96]....
        /*034c*/ 	.word	0xffffffff


	//   ....[97]....
        /*0350*/ 	.word	0xffffffff


	//   ....[98]....
        /*0354*/ 	.word	0xffffffff


	//   ....[99]....
        /*0358*/ 	.word	0xffffffff


	//   ....[100]....
        /*035c*/ 	.word	0xffffffff


	//   ....[101]....
        /*0360*/ 	.word	0xffffffff


	//   ....[102]....
        /*0364*/ 	.word	0xffffffff


	//   ....[103]....
        /*0368*/ 	.word	0xffffffff


	//   ....[104]....
        /*036c*/ 	.word	0xffffffff


	//   ....[105]....
        /*0370*/ 	.word	0xffffffff


	//   ....[106]....
        /*0374*/ 	.word	0xffffffff


	//   ....[107]....
        /*0378*/ 	.word	0xffffffff


	//   ....[108]....
        /*037c*/ 	.word	0xffffffff


	//   ....[109]....
        /*0380*/ 	.word	0xffffffff


	//   ....[110]....
        /*0384*/ 	.word	0xffffffff


	//   ....[111]....
        /*0388*/ 	.word	0xffffffff


	//   ....[112]....
        /*038c*/ 	.word	0xffffffff


	//   ....[113]....
        /*0390*/ 	.word	0xffffffff


	//   ....[114]....
        /*0394*/ 	.word	0xffffffff


	//   ....[115]....
        /*0398*/ 	.word	0xffffffff


	//   ....[116]....
        /*039c*/ 	.word	0xffffffff


	//   ....[117]....
        /*03a0*/ 	.word	0xffffffff


	//   ....[118]....
        /*03a4*/ 	.word	0xffffffff


	//   ....[119]....
        /*03a8*/ 	.word	0xffffffff


	//   ....[120]....
        /*03ac*/ 	.word	0xffffffff


	//   ....[121]....
        /*03b0*/ 	.word	0xffffffff


	//   ....[122]....
        /*03b4*/ 	.word	0xffffffff


	//   ....[123]....
        /*03b8*/ 	.word	0xffffffff


	//   ....[124]....
        /*03bc*/ 	.word	0xffffffff


	//   ....[125]....
        /*03c0*/ 	.word	0xffffffff


	//   ....[126]....
        /*03c4*/ 	.word	0xffffffff


	//   ....[127]....
        /*03c8*/ 	.word	0xffffffff


	//   ....[128]....
        /*03cc*/ 	.word	0xffffffff


	//   ....[129]....
        /*03d0*/ 	.word	0xffffffff


	//   ....[130]....
        /*03d4*/ 	.word	0xffffffff


	//   ....[131]....
        /*03d8*/ 	.word	0xffffffff


	//   ....[132]....
        /*03dc*/ 	.word	0xffffffff


	//   ....[133]....
        /*03e0*/ 	.word	0xffffffff


	//   ....[134]....
        /*03e4*/ 	.word	0xffffffff


	//   ....[135]....
        /*03e8*/ 	.word	0xffffffff


	//   ....[136]....
        /*03ec*/ 	.word	0xffffffff


	//   ....[137]....
        /*03f0*/ 	.word	0xffffffff


	//   ....[138]....
        /*03f4*/ 	.word	0xffffffff


	//   ....[139]....
        /*03f8*/ 	.word	0xffffffff


	//   ....[140]....
        /*03fc*/ 	.word	0xffffffff


	//   ....[141]....
        /*0400*/ 	.word	0xffffffff


	//   ....[142]....
        /*0404*/ 	.word	0xffffffff


	//   ....[143]....
        /*0408*/ 	.word	0xffffffff


	//   ....[144]....
        /*040c*/ 	.word	0xffffffff


	//   ....[145]....
        /*0410*/ 	.word	0xffffffff


	//   ....[146]....
        /*0414*/ 	.word	0xffffffff


	//   ....[147]....
        /*0418*/ 	.word	0xffffffff


	//   ....[148]....
        /*041c*/ 	.word	0xffffffff


	//   ....[149]....
        /*0420*/ 	.word	0xffffffff


	//   ....[150]....
        /*0424*/ 	.word	0xffffffff


	//   ....[151]....
        /*0428*/ 	.word	0xffffffff


	//   ....[152]....
        /*042c*/ 	.word	0xffffffff


	//   ....[153]....
        /*0430*/ 	.word	0xffffffff


	//   ....[154]....
        /*0434*/ 	.word	0xffffffff


	//   ....[155]....
        /*0438*/ 	.word	0xffffffff


	//   ....[156]....
        /*043c*/ 	.word	0xffffffff


	//   ....[157]....
        /*0440*/ 	.word	0xffffffff


	//   ....[158]....
        /*0444*/ 	.word	0xffffffff


	//   ....[159]....
        /*0448*/ 	.word	0xffffffff


	//   ....[160]....
        /*044c*/ 	.word	0xffffffff


	//   ....[161]....
        /*0450*/ 	.word	0xffffffff


	//   ....[162]....
        /*0454*/ 	.word	0xffffffff


	//   ....[163]....
        /*0458*/ 	.word	0xffffffff


	//   ....[164]....
        /*045c*/ 	.word	0xffffffff


	//   ....[165]....
        /*0460*/ 	.word	0xffffffff


	//   ....[166]....
        /*0464*/ 	.word	0xffffffff


	//   ....[167]....
        /*0468*/ 	.word	0xffffffff


	//   ....[168]....
        /*046c*/ 	.word	0xffffffff


	//   ....[169]....
        /*0470*/ 	.word	0xffffffff


	//   ....[170]....
        /*0474*/ 	.word	0xffffffff


	//   ....[171]....
        /*0478*/ 	.word	0xffffffff


	//   ....[172]....
        /*047c*/ 	.word	0xffffffff


	//   ....[173]....
        /*0480*/ 	.word	0xffffffff


	//   ....[174]....
        /*0484*/ 	.word	0xffffffff


	//   ....[175]....
        /*0488*/ 	.word	0xffffffff


	//   ....[176]....
        /*048c*/ 	.word	0xffffffff


	//   ....[177]....
        /*0490*/ 	.word	0x0500000f


	//   ....[178]....
        /*0494*/ 	.word	0x0500000f


	//   ....[179]....
        /*0498*/ 	.word	0x0500000f


	//   ....[180]....
        /*049c*/ 	.word	0x0500000f


	//   ....[181]....
        /*04a0*/ 	.word	0x0500000f


	//   ....[182]....
        /*04a4*/ 	.word	0x0500000f


	//   ....[183]....
        /*04a8*/ 	.word	0x0500000f


	//   ....[184]....
        /*04ac*/ 	.word	0x0500000f


	//   ....[185]....
        /*04b0*/ 	.word	0x0500000f


	//   ....[186]....
        /*04b4*/ 	.word	0x0500000f


	//   ....[187]....
        /*04b8*/ 	.word	0x0500000f


	//   ....[188]....
        /*04bc*/ 	.word	0x0500000f


	//   ....[189]....
        /*04c0*/ 	.word	0x0500000f


	//   ....[190]....
        /*04c4*/ 	.word	0x0500000f


	//   ....[191]....
        /*04c8*/ 	.word	0x0500000f


	//   ....[192]....
        /*04cc*/ 	.word	0x0500000f


	//   ....[193]....
        /*04d0*/ 	.word	0x0500000f


	//   ....[194]....
        /*04d4*/ 	.word	0x0500000f


	//   ....[195]....
        /*04d8*/ 	.word	0x0500000f


	//   ....[196]....
        /*04dc*/ 	.word	0x0500000f


	//   ....[197]....
        /*04e0*/ 	.word	0x0500000f


	//   ....[198]....
        /*04e4*/ 	.word	0x0500000f


	//   ....[199]....
        /*04e8*/ 	.word	0x0500000f


	//   ....[200]....
        /*04ec*/ 	.word	0x0500000f


	//   ....[201]....
        /*04f0*/ 	.word	0x0500000f


	//   ....[202]....
        /*04f4*/ 	.word	0x0500000f


	//   ....[203]....
        /*04f8*/ 	.word	0x0500000f


	//   ....[204]....
        /*04fc*/ 	.word	0x0500000f


	//   ....[205]....
        /*0500*/ 	.word	0x0500000f


	//   ....[206]....
        /*0504*/ 	.word	0x0500000f


	//   ....[207]....
        /*0508*/ 	.word	0x0500000f


	//   ....[208]....
        /*050c*/ 	.word	0x0500000f


	//   ....[209]....
        /*0510*/ 	.word	0x0500000f


	//   ....[210]....
        /*0514*/ 	.word	0x0500000f


	//   ....[211]....
        /*0518*/ 	.word	0x0500000f


	//   ....[212]....
        /*051c*/ 	.word	0x0500000f


	//   ....[213]....
        /*0520*/ 	.word	0x0500000f


	//   ....[214]....
        /*0524*/ 	.word	0x0500000f


	//   ....[215]....
        /*0528*/ 	.word	0x0500000f


	//   ....[216]....
        /*052c*/ 	.word	0x0500000f


	//   ....[217]....
        /*0530*/ 	.word	0x0500000f


	//   ....[218]....
        /*0534*/ 	.word	0x0500000f


	//   ....[219]....
        /*0538*/ 	.word	0x0500000f


	//   ....[220]....
        /*053c*/ 	.word	0x0500000f


	//   ....[221]....
        /*0540*/ 	.word	0x0500000f


	//   ....[222]....
        /*0544*/ 	.word	0x0500000f


	//   ....[223]....
        /*0548*/ 	.word	0x0500000f


	//   ....[224]....
        /*054c*/ 	.word	0x0500000f


	//   ....[225]....
        /*0550*/ 	.word	0x0500000f


	//   ....[226]....
        /*0554*/ 	.word	0x0500000f


	//   ....[227]....
        /*0558*/ 	.word	0x0500000f


	//   ....[228]....
        /*055c*/ 	.word	0x0500000f


	//   ....[229]....
        /*0560*/ 	.word	0x0500000f


	//   ....[230]....
        /*0564*/ 	.word	0x0500000f


	//   ....[231]....
        /*0568*/ 	.word	0x0500000f


	//   ....[232]....
        /*056c*/ 	.word	0x0500000f


	//   ....[233]....
        /*0570*/ 	.word	0x0500000f


	//   ....[234]....
        /*0574*/ 	.word	0x0500000f


	//   ....[235]....
        /*0578*/ 	.word	0x0500000f


	//   ....[236]....
        /*057c*/ 	.word	0x0500000f


	//   ....[237]....
        /*0580*/ 	.word	0x0500000f


	//   ....[238]....
        /*0584*/ 	.word	0x0500000f


	//   ....[239]....
        /*0588*/ 	.word	0x0500000f


	//   ....[240]....
        /*058c*/ 	.word	0x0500000f


	//   ....[241]....
        /*0590*/ 	.word	0x0500000f


	//   ....[242]....
        /*0594*/ 	.word	0x0500000f


	//   ....[243]....
        /*0598*/ 	.word	0x0500000f


	//   ....[244]....
        /*059c*/ 	.word	0x0500000f


	//   ....[245]....
        /*05a0*/ 	.word	0x0500000f


	//   ....[246]....
        /*05a4*/ 	.word	0x0500000f


	//   ....[247]....
        /*05a8*/ 	.word	0x0500000f


	//   ....[248]....
        /*05ac*/ 	.word	0x0500000f


	//   ....[249]....
        /*05b0*/ 	.word	0x0500000f


	//   ....[250]....
        /*05b4*/ 	.word	0x0500000f


	//   ....[251]....
        /*05b8*/ 	.word	0x0500000f


	//   ....[252]....
        /*05bc*/ 	.word	0x0500000f


	//   ....[253]....
        /*05c0*/ 	.word	0x0500000f


	//   ....[254]....
        /*05c4*/ 	.word	0x0500000f


	//   ....[255]....
        /*05c8*/ 	.word	0x0500000f


	//   ....[0]....
        /*05cc*/ 	.word	0x0500000f


	//   ....[1]....
        /*05d0*/ 	.word	0x0500000f


	//   ....[2]....
        /*05d4*/ 	.word	0x0500000f


	//   ....[3]....
        /*05d8*/ 	.word	0x0500000f


	//   ....[4]....
        /*05dc*/ 	.word	0x0500000f


	//   ....[5]....
        /*05e0*/ 	.word	0x0500000f


	//   ....[6]....
        /*05e4*/ 	.word	0x0500000f


	//   ....[7]....
        /*05e8*/ 	.word	0x0500000f


	//   ....[8]....
        /*05ec*/ 	.word	0x0500000f


	//   ....[9]....
        /*05f0*/ 	.word	0x0500000f


	//   ....[10]....
        /*05f4*/ 	.word	0x0500000f


	//   ....[11]....
        /*05f8*/ 	.word	0x0500000f


	//   ....[12]....
        /*05fc*/ 	.word	0x0500000f


	//   ....[13]....
        /*0600*/ 	.word	0x0500000f


	//   ....[14]....
        /*0604*/ 	.word	0x0500000f


	//   ....[15]....
        /*0608*/ 	.word	0x0500000f


	//   ....[16]....
        /*060c*/ 	.word	0x0500000f


	//   ....[17]....
        /*0610*/ 	.word	0x0500000f


	//   ....[18]....
        /*0614*/ 	.word	0x0500000f


	//   ....[19]....
        /*0618*/ 	.word	0x0500000f


	//   ....[20]....
        /*061c*/ 	.word	0x0500000f


	//   ....[21]....
        /*0620*/ 	.word	0x0500000f


	//   ....[22]....
        /*0624*/ 	.word	0x0500000f


	//   ....[23]....
        /*0628*/ 	.word	0x0500000f


	//   ....[24]....
        /*062c*/ 	.word	0x0500000f


	//   ....[25]....
        /*0630*/ 	.word	0x0500000f


	//   ....[26]....
        /*0634*/ 	.word	0x0500000f


	//   ....[27]....
        /*0638*/ 	.word	0x0500000f


	//   ....[28]....
        /*063c*/ 	.word	0x0500000f


	//   ....[29]....
        /*0640*/ 	.word	0x0500000f


	//   ....[30]....
        /*0644*/ 	.word	0x0500000f


	//   ....[31]....
        /*0648*/ 	.word	0x0500000f


	//   ....[32]....
        /*064c*/ 	.word	0x0500000f


	//   ....[33]....
        /*0650*/ 	.word	0x0500000f


	//   ....[34]....
        /*0654*/ 	.word	0x0500000f


	//   ....[35]....
        /*0658*/ 	.word	0x0500000f


	//----- nvinfo : EIATTR_COOP_GROUP_INSTR_OFFSETS
	.align		4
.L_239:
        /*065c*/ 	.byte	0x04, 0x28
        /*065e*/ 	.short	(.L_241 - .L_240)


	//   ....[0]....
.L_240:
        /*0660*/ 	.word	0x00000070


	//   ....[1]....
        /*0664*/ 	.word	0x00000140


	//   ....[2]....
        /*0668*/ 	.word	0x00000190


	//   ....[3]....
        /*066c*/ 	.word	0x000003c0


	//   ....[4]....
        /*0670*/ 	.word	0x00000520


	//   ....[5]....
        /*0674*/ 	.word	0x00000640


	//   ....[6]....
        /*0678*/ 	.word	0x000007a0


	//   ....[7]....
        /*067c*/ 	.word	0x000030d0


	//   ....[8]....
        /*0680*/ 	.word	0x000030e0


	//   ....[9]....
        /*0684*/ 	.word	0x000060b0


	//   ....[10]....
        /*0688*/ 	.word	0x000060c0


	//   ....[11]....
        /*068c*/ 	.word	0x00009120


	//   ....[12]....
        /*0690*/ 	.word	0x00009130


	//   ....[13]....
        /*0694*/ 	.word	0x000095e0


	//   ....[14]....
        /*0698*/ 	.word	0x00009600


	//   ....[15]....
        /*069c*/ 	.word	0x0000a170


	//   ....[16]....
        /*06a0*/ 	.word	0x0000aac0


	//   ....[17]....
        /*06a4*/ 	.word	0x0000aad0


	//   ....[18]....
        /*06a8*/ 	.word	0x0000aae0


	//   ....[19]....
        /*06ac*/ 	.word	0x0000aaf0


	//   ....[20]....
        /*06b0*/ 	.word	0x0000e0a0


	//   ....[21]....
        /*06b4*/ 	.word	0x0000e0b0


	//   ....[22]....
        /*06b8*/ 	.word	0x0000e0c0


	//   ....[23]....
        /*06bc*/ 	.word	0x0000e0d0


	//   ....[24]....
        /*06c0*/ 	.word	0x00011e80


	//   ....[25]....
        /*06c4*/ 	.word	0x00012d20


	//   ....[26]....
        /*06c8*/ 	.word	0x00013690


	//   ....[27]....
        /*06cc*/ 	.word	0x00013740


	//   ....[28]....
        /*06d0*/ 	.word	0x00013fb0


	//   ....[29]....
        /*06d4*/ 	.word	0x00014010


	//   ....[30]....
        /*06d8*/ 	.word	0x00015a20


	//   ....[31]....
        /*06dc*/ 	.word	0x000161d0


	//   ....[32]....
        /*06e0*/ 	.word	0x00016d30


	//   ....[33]....
        /*06e4*/ 	.word	0x00016e30


	//   ....[34]....
        /*06e8*/ 	.word	0x000176a0


	//   ....[35]....
        /*06ec*/ 	.word	0x00017730


	//   ....[36]....
        /*06f0*/ 	.word	0x00019e10


	//   ....[37]....
        /*06f4*/ 	.word	0x00019e30


	//   ....[38]....
        /*06f8*/ 	.word	0x00019e70


	//   ....[39]....
        /*06fc*/ 	.word	0x00019e80


	//   ....[40]....
        /*0700*/ 	.word	0x0001bd90


	//   ....[41]....
        /*0704*/ 	.word	0x0001c560


	//   ....[42]....
        /*0708*/ 	.word	0x0001d0b0


	//   ....[43]....
        /*070c*/ 	.word	0x0001d1b0


	//   ....[44]....
        /*0710*/ 	.word	0x0001d9f0


	//   ....[45]....
        /*0714*/ 	.word	0x0001da70


	//   ....[46]....
        /*0718*/ 	.word	0x0001ee80


	//   ....[47]....
        /*071c*/ 	.word	0x0001ee90


	//   ....[48]....
        /*0720*/ 	.word	0x0001ef10


	//   ....[49]....
        /*0724*/ 	.word	0x0001ef20


	//   ....[50]....
        /*0728*/ 	.word	0x0001fc90


	//   ....[51]....
        /*072c*/ 	.word	0x0001fcc0


	//   ....[52]....
        /*0730*/ 	.word	0x0001fcf0


	//   ....[53]....
        /*0734*/ 	.word	0x0001fd20


	//   ....[54]....
        /*0738*/ 	.word	0x0001fd50


	//   ....[55]....
        /*073c*/ 	.word	0x0001fd80


	//   ....[56]....
        /*0740*/ 	.word	0x0001fdb0


	//   ....[57]....
        /*0744*/ 	.word	0x0001fde0


	//   ....[58]....
        /*0748*/ 	.word	0x0001fe10


	//   ....[59]....
        /*074c*/ 	.word	0x0001fe40


	//   ....[60]....
        /*0750*/ 	.word	0x0001fe70


	//   ....[61]....
        /*0754*/ 	.word	0x0001fea0


	//   ....[62]....
        /*0758*/ 	.word	0x0001fed0


	//   ....[63]....
        /*075c*/ 	.word	0x0001ff00


	//   ....[64]....
        /*0760*/ 	.word	0x0001ff30


	//   ....[65]....
        /*0764*/ 	.word	0x0001ff60


	//   ....[66]....
        /*0768*/ 	.word	0x0001ff90


	//   ....[67]....
        /*076c*/ 	.word	0x0001ffc0


	//   ....[68]....
        /*0770*/ 	.word	0x0001fff0


	//   ....[69]....
        /*0774*/ 	.word	0x00020020


	//   ....[70]....
        /*0778*/ 	.word	0x00020050


	//   ....[71]....
        /*077c*/ 	.word	0x00020080


	//   ....[72]....
        /*0780*/ 	.word	0x000200b0


	//   ....[73]....
        /*0784*/ 	.word	0x000200d0


	//   ....[74]....
        /*0788*/ 	.word	0x000200e0


	//   ....[75]....
        /*078c*/ 	.word	0x000200f0


	//   ....[76]....
        /*0790*/ 	.word	0x00020120


	//   ....[77]....
        /*0794*/ 	.word	0x00020150


	//   ....[78]....
        /*0798*/ 	.word	0x00020180


	//   ....[79]....
        /*079c*/ 	.word	0x00020190


	//   ....[80]....
        /*07a0*/ 	.word	0x000201a0


	//   ....[81]....
        /*07a4*/ 	.word	0x000201b0


	//   ....[82]....
        /*07a8*/ 	.word	0x00020760


	//   ....[83]....
        /*07ac*/ 	.word	0x000207a0


	//   ....[84]....
        /*07b0*/ 	.word	0x000207d0


	//   ....[85]....
        /*07b4*/ 	.word	0x00020800


	//   ....[86]....
        /*07b8*/ 	.word	0x00020db0


	//   ....[87]....
        /*07bc*/ 	.word	0x00020dd0


	//   ....[88]....
        /*07c0*/ 	.word	0x00020e90


	//   ....[89]....
        /*07c4*/ 	.word	0x00020eb0


	//   ....[90]....
        /*07c8*/ 	.word	0x00020f70


	//   ....[91]....
        /*07cc*/ 	.word	0x00020f90


	//   ....[92]....
        /*07d0*/ 	.word	0x00021060


	//   ....[93]....
        /*07d4*/ 	.word	0x00021080


	//   ....[94]....
        /*07d8*/ 	.word	0x00021840


	//   ....[95]....
        /*07dc*/ 	.word	0x00021850


	//   ....[96]....
        /*07e0*/ 	.word	0x00021970


	//   ....[97]....
        /*07e4*/ 	.word	0x00021980


	//   ....[98]....
        /*07e8*/ 	.word	0x00021a90


	//   ....[99]....
        /*07ec*/ 	.word	0x00021aa0


	//   ....[100]....
        /*07f0*/ 	.word	0x00021bb0


	//   ....[101]....
        /*07f4*/ 	.word	0x00021bc0


	//   ....[102]....
        /*07f8*/ 	.word	0x00021d20


	//   ....[103]....
        /*07fc*/ 	.word	0x00021ed0


	//   ....[104]....
        /*0800*/ 	.word	0x00021f00


	//   ....[105]....
        /*0804*/ 	.word	0x00021f30


	//   ....[106]....
        /*0808*/ 	.word	0x00021f60


	//   ....[107]....
        /*080c*/ 	.word	0x00021f90


	//   ....[108]....
        /*0810*/ 	.word	0x00021fc0


	//   ....[109]....
        /*0814*/ 	.word	0x00022130


	//   ....[110]....
        /*0818*/ 	.word	0x00022160


	//   ....[111]....
        /*081c*/ 	.word	0x00022190


	//   ....[112]....
        /*0820*/ 	.word	0x000221c0


	//   ....[113]....
        /*0824*/ 	.word	0x000221f0


	//   ....[114]....
        /*0828*/ 	.word	0x00022220


	//   ....[115]....
        /*082c*/ 	.word	0x000222b0


	//   ....[116]....
        /*0830*/ 	.word	0x00022310


	//   ....[117]....
        /*0834*/ 	.word	0x000223a0


	//   ....[118]....
        /*0838*/ 	.word	0x000235f0


	//   ....[119]....
        /*083c*/ 	.word	0x00025750


	//   ....[120]....
        /*0840*/ 	.word	0x00025780


	//   ....[121]....
        /*0844*/ 	.word	0x000257b0


	//   ....[122]....
        /*0848*/ 	.word	0x00025840


	//   ....[123]....
        /*084c*/ 	.word	0x00025880


	//   ....[124]....
        /*0850*/ 	.word	0x00025890


	//   ....[125]....
        /*0854*/ 	.word	0x000258d0


	//   ....[126]....
        /*0858*/ 	.word	0x000258e0


	//   ....[127]....
        /*085c*/ 	.word	0x00025cb0


	//   ....[128]....
        /*0860*/ 	.word	0x00025ce0


	//   ....[129]....
        /*0864*/ 	.word	0x00025db0


	//   ....[130]....
        /*0868*/ 	.word	0x00025dd0


	//   ....[131]....
        /*086c*/ 	.word	0x00025e60


	//   ....[132]....
        /*0870*/ 	.word	0x00025e70


	//   ....[133]....
        /*0874*/ 	.word	0x00025e80


	//   ....[134]....
        /*0878*/ 	.word	0x00025f10


	//   ....[135]....
        /*087c*/ 	.word	0x00026690


	//   ....[136]....
        /*0880*/ 	.word	0x000266c0


	//   ....[137]....
        /*0884*/ 	.word	0x00026780


	//   ....[138]....
        /*0888*/ 	.word	0x000267a0


	//   ....[139]....
        /*088c*/ 	.word	0x00026840


	//   ....[140]....
        /*0890*/ 	.word	0x00026860


	//   ....[141]....
        /*0894*/ 	.word	0x00026870


	//   ....[142]....
        /*0898*/ 	.word	0x00026900


	//   ....[143]....
        /*089c*/ 	.word	0x00027050


	//   ....[144]....
        /*08a0*/ 	.word	0x00027070


	//   ....[145]....
        /*08a4*/ 	.word	0x000270e0


	//   ....[146]....
        /*08a8*/ 	.word	0x000270f0


	//   ....[147]....
        /*08ac*/ 	.word	0x00027140


	//   ....[148]....
        /*08b0*/ 	.word	0x00027150


	//   ....[149]....
        /*08b4*/ 	.word	0x00027160


	//   ....[150]....
        /*08b8*/ 	.word	0x000271b0


	//   ....[151]....
        /*08bc*/ 	.word	0x000274f0


	//   ....[152]....
        /*08c0*/ 	.word	0x00027510


	//   ....[153]....
        /*08c4*/ 	.word	0x00027520


	//   ....[154]....
        /*08c8*/ 	.word	0x00027580


	//   ....[155]....
        /*08cc*/ 	.word	0x00027590


	//   ....[156]....
        /*08d0*/ 	.word	0x000275f0


	//   ....[157]....
        /*08d4*/ 	.word	0x00027620


	//   ....[158]....
        /*08d8*/ 	.word	0x00027660


	//   ....[159]....
        /*08dc*/ 	.word	0x000286e0


	//   ....[160]....
        /*08e0*/ 	.word	0x00028710


	//   ....[161]....
        /*08e4*/ 	.word	0x00028750


	//   ....[162]....
        /*08e8*/ 	.word	0x00028780


	//   ....[163]....
        /*08ec*/ 	.word	0x000287b0


	//   ....[164]....
        /*08f0*/ 	.word	0x000287e0


	//   ....[165]....
        /*08f4*/ 	.word	0x00028810


	//   ....[166]....
        /*08f8*/ 	.word	0x00028840


	//   ....[167]....
        /*08fc*/ 	.word	0x000289c0


	//   ....[168]....
        /*0900*/ 	.word	0x000289f0


	//   ....[169]....
        /*0904*/ 	.word	0x00028a20


	//   ....[170]....
        /*0908*/ 	.word	0x00028a50


	//   ....[171]....
        /*090c*/ 	.word	0x00028a80


	//   ....[172]....
        /*0910*/ 	.word	0x00028ab0


	//   ....[173]....
        /*0914*/ 	.word	0x00028b70


	//   ....[174]....
        /*0918*/ 	.word	0x00028b90


	//   ....[175]....
        /*091c*/ 	.word	0x00028c00


	//   ....[176]....
        /*0920*/ 	.word	0x000292c0


	//   ....[177]....
        /*0924*/ 	.word	0x00029660


	//   ....[178]....
        /*0928*/ 	.word	0x000296f0


	//   ....[179]....
        /*092c*/ 	.word	0x000297d0


	//   ....[180]....
        /*0930*/ 	.word	0x00029860


	//   ....[181]....
        /*0934*/ 	.word	0x00029940


	//   ....[182]....
        /*0938*/ 	.word	0x000299d0


	//   ....[183]....
        /*093c*/ 	.word	0x00029ab0


	//   ....[184]....
        /*0940*/ 	.word	0x00029b50


	//   ....[185]....
        /*0944*/ 	.word	0x00029be0


	//   ....[186]....
        /*0948*/ 	.word	0x00029c30


	//   ....[187]....
        /*094c*/ 	.word	0x00029c80


	//   ....[188]....
        /*0950*/ 	.word	0x00029d50


	//   ....[189]....
        /*0954*/ 	.word	0x00029de0


	//   ....[190]....
        /*0958*/ 	.word	0x00029e30


	//   ....[191]....
        /*095c*/ 	.word	0x00029e80


	//   ....[192]....
        /*0960*/ 	.word	0x0002a210


	//   ....[193]....
        /*0964*/ 	.word	0x0002a340


	//   ....[194]....
        /*0968*/ 	.word	0x0002a460


	//   ....[195]....
        /*096c*/ 	.word	0x0002a4f0


	//   ....[196]....
        /*0970*/ 	.word	0x0002a550


	//   ....[197]....
        /*0974*/ 	.word	0x0002a5d0


	//   ....[198]....
        /*0978*/ 	.word	0x0002a630


	//   ....[199]....
        /*097c*/ 	.word	0x0002a690


	//   ....[200]....
        /*0980*/ 	.word	0x0002a6f0


	//   ....[201]....
        /*0984*/ 	.word	0x0002a770


	//   ....[202]....
        /*0988*/ 	.word	0x0002a7d0


	//   ....[203]....
        /*098c*/ 	.word	0x0002a850


	//   ....[204]....
        /*0990*/ 	.word	0x0002a8b0


	//   ....[205]....
        /*0994*/ 	.word	0x0002a930


	//   ....[206]....
        /*0998*/ 	.word	0x0002a990


	//   ....[207]....
        /*099c*/ 	.word	0x0002aa10


	//   ....[208]....
        /*09a0*/ 	.word	0x0002aa70


	//   ....[209]....
        /*09a4*/ 	.word	0x0002aaf0


	//   ....[210]....
        /*09a8*/ 	.word	0x0002ab50


	//   ....[211]....
        /*09ac*/ 	.word	0x0002abd0


	//   ....[212]....
        /*09b0*/ 	.word	0x0002ac30


	//   ....[213]....
        /*09b4*/ 	.word	0x0002ac90


	//   ....[214]....
        /*09b8*/ 	.word	0x0002acf0


	//   ....[215]....
        /*09bc*/ 	.word	0x0002ad50


	//   ....[216]....
        /*09c0*/ 	.word	0x0002adb0


	//   ....[217]....
        /*09c4*/ 	.word	0x0002ae30


	//   ....[218]....
        /*09c8*/ 	.word	0x0002ae90


	//   ....[219]....
        /*09cc*/ 	.word	0x0002af10


	//   ....[220]....
        /*09d0*/ 	.word	0x0002af70


	//   ....[221]....
        /*09d4*/ 	.word	0x0002aff0


	//   ....[222]....
        /*09d8*/ 	.word	0x0002b050


	//   ....[223]....
        /*09dc*/ 	.word	0x0002b0e0


	//   ....[224]....
        /*09e0*/ 	.word	0x0002b1d0


	//   ....[225]....
        /*09e4*/ 	.word	0x0002b220


	//   ....[226]....
        /*09e8*/ 	.word	0x0002b2b0


	//   ....[227]....
        /*09ec*/ 	.word	0x0002b340


	//   ....[228]....
        /*09f0*/ 	.word	0x0002b3d0


	//   ....[229]....
        /*09f4*/ 	.word	0x0002b460


	//   ....[230]....
        /*09f8*/ 	.word	0x0002b4f0


	//   ....[231]....
        /*09fc*/ 	.word	0x0002b580


	//   ....[232]....
        /*0a00*/ 	.word	0x0002b640


	//   ....[233]....
        /*0a04*/ 	.word	0x0002b920


	//   ....[234]....
        /*0a08*/ 	.word	0x0002ba20


	//   ....[235]....
        /*0a0c*/ 	.word	0x0002bae0


	//   ....[236]....
        /*0a10*/ 	.word	0x0002bb40


	//   ....[237]....
        /*0a14*/ 	.word	0x0002bc30


	//   ....[238]....
        /*0a18*/ 	.word	0x0002bcd0


	//   ....[239]....
        /*0a1c*/ 	.word	0x0002bda0


	//   ....[240]....
        /*0a20*/ 	.word	0x0002be40


	//   ....[241]....
        /*0a24*/ 	.word	0x0002bf20


	//   ....[242]....
        /*0a28*/ 	.word	0x0002c060


	//   ....[243]....
        /*0a2c*/ 	.word	0x0002c130


	//   ....[244]....
        /*0a30*/ 	.word	0x0002c240


	//   ....[245]....
        /*0a34*/ 	.word	0x0002c300


	//   ....[246]....
        /*0a38*/ 	.word	0x0002c360


	//   ....[247]....
        /*0a3c*/ 	.word	0x0002c460


	//   ....[248]....
        /*0a40*/ 	.word	0x0002c4c0


	//   ....[249]....
        /*0a44*/ 	.word	0x0002c560


	//   ....[250]....
        /*0a48*/ 	.word	0x0002c680


	//   ....[251]....
        /*0a4c*/ 	.word	0x0002c6f0


	//   ....[252]....
        /*0a50*/ 	.word	0x0002c750


	//   ....[253]....
        /*0a54*/ 	.word	0x0002c860


	//   ....[254]....
        /*0a58*/ 	.word	0x0002c8c0


	//   ....[255]....
        /*0a5c*/ 	.word	0x0002c9e0


	//   ....[0]....
        /*0a60*/ 	.word	0x0002ca40


	//   ....[1]....
        /*0a64*/ 	.word	0x0002cae0


	//   ....[2]....
        /*0a68*/ 	.word	0x0002cc80


	//   ....[3]....
        /*0a6c*/ 	.word	0x0002cd30


	//   ....[4]....
        /*0a70*/ 	.word	0x0002cd90


	//   ....[5]....
        /*0a74*/ 	.word	0x0002ce50


	//   ....[6]....
        /*0a78*/ 	.word	0x0002ceb0


	//   ....[7]....
        /*0a7c*/ 	.word	0x0002cf70


	//   ....[8]....
        /*0a80*/ 	.word	0x0002cfd0


	//   ....[9]....
        /*0a84*/ 	.word	0x0002d090


	//   ....[10]....
        /*0a88*/ 	.word	0x0002d180


	//   ....[11]....
        /*0a8c*/ 	.word	0x0002d220


	//   ....[12]....
        /*0a90*/ 	.word	0x0002d280


	//   ....[13]....
        /*0a94*/ 	.word	0x0002d350


	//   ....[14]....
        /*0a98*/ 	.word	0x0002d3b0


	//   ....[15]....
        /*0a9c*/ 	.word	0x0002d480


	//   ....[16]....
        /*0aa0*/ 	.word	0x0002d4e0


	//   ....[17]....
        /*0aa4*/ 	.word	0x0002d5b0


	//   ....[18]....
        /*0aa8*/ 	.word	0x0002d790


	//   ....[19]....
        /*0aac*/ 	.word	0x0002d830


	//   ....[20]....
        /*0ab0*/ 	.word	0x0002d950


	//   ....[21]....
        /*0ab4*/ 	.word	0x0002d9c0


	//   ....[22]....
        /*0ab8*/ 	.word	0x0002da30


	//   ....[23]....
        /*0abc*/ 	.word	0x0002daa0


	//   ....[24]....
        /*0ac0*/ 	.word	0x0002db10


	//   ....[25]....
        /*0ac4*/ 	.word	0x0002db90


	//   ....[26]....
        /*0ac8*/ 	.word	0x0002dc20


	//   ....[27]....
        /*0acc*/ 	.word	0x0002dcb0


	//   ....[28]....
        /*0ad0*/ 	.word	0x0002dd20


	//   ....[29]....
        /*0ad4*/ 	.word	0x0002dd90


	//   ....[30]....
        /*0ad8*/ 	.word	0x0002de00


	//   ....[31]....
        /*0adc*/ 	.word	0x0002de80


	//   ....[32]....
        /*0ae0*/ 	.word	0x0002def0


	//   ....[33]....
        /*0ae4*/ 	.word	0x0002df90


	//   ....[34]....
        /*0ae8*/ 	.word	0x0002e020


	//   ....[35]....
        /*0aec*/ 	.word	0x0002e150


	//----- nvinfo : EIATTR_REG_RECONFIG
	.align		4
.L_241:
        /*0af0*/ 	.byte	0x01, 0x54
	.zero		2


	//----- nvinfo : EIATTR_SYSCALL_OFFSETS
	.align		4
        /*0af4*/ 	.byte	0x04, 0x46
        /*0af6*/ 	.short	(.L_243 - .L_242)


	//   ....[0]....
.L_242:
        /*0af8*/ 	.word	0x00001e70


	//   ....[1]....
        /*0afc*/ 	.word	0x00001fc0


	//   ....[2]....
        /*0b00*/ 	.word	0x0000a300


	//   ....[3]....
        /*0b04*/ 	.word	0x0000a8a0


	//   ....[4]....
        /*0b08*/ 	.word	0x00024c70


	//   ....[5]....
        /*0b0c*/ 	.word	0x00024de0


	//   ....[6]....
        /*0b10*/ 	.word	0x00024f30


	//   ....[7]....
        /*0b14*/ 	.word	0x00025070


	//   ....[8]....
        /*0b18*/ 	.word	0x00026300


	//----- nvinfo : EIATTR_MBARRIER_INSTR_OFFSETS
	.align		4
.L_243:
        /*0b1c*/ 	.byte	0x04, 0x39
        /*0b1e*/ 	.short	(.L_245 - .L_244)


	//   ....[0]....
.L_244:
        /*0b20*/ 	.word	0x00000270
        /*0b24*/ 	.word	0x000000ff
        /*0b28*/ 	.word	0x00022800
        /*0b2c*/ 	.short	0x0100
        /*0b2e*/ 	.byte	0x08
	.zero		1


	//   ....[1]....
        /*0b30*/ 	.word	0x00000280
        /*0b34*/ 	.word	0x000000ff
        /*0b38*/ 	.word	0x00022820
        /*0b3c*/ 	.short	0x0100
        /*0b3e*/ 	.byte	0x08
	.zero		1


	//   ....[2]....
        /*0b40*/ 	.word	0x00000370
        /*0b44*/ 	.word	0x000000ff
        /*0b48*/ 	.word	0x00022830
        /*0b4c*/ 	.short	0x0100
        /*0b4e*/ 	.byte	0x08
	.zero		1


	//   ....[3]....
        /*0b50*/ 	.word	0x00000380
        /*0b54*/ 	.word	0x000000ff
        /*0b58*/ 	.word	0x00022840
        /*0b5c*/ 	.short	0x0100
        /*0b5e*/ 	.byte	0x08
	.zero		1


	//   ....[4]....
        /*0b60*/ 	.word	0x00000390
        /*0b64*/ 	.word	0x000000ff
        /*0b68*/ 	.word	0x00022838
        /*0b6c*/ 	.short	0x0100
        /*0b6e*/ 	.byte	0x08
	.zero		1


	//   ....[5]....
        /*0b70*/ 	.word	0x000003a0
        /*0b74*/ 	.word	0x000000ff
        /*0b78*/ 	.word	0x00022848
        /*0b7c*/ 	.short	0x0100
        /*0b7e*/ 	.byte	0x08
	.zero		1


	//   ....[6]....
        /*0b80*/ 	.word	0x000004d0
        /*0b84*/ 	.word	0x000000ff
        /*0b88*/ 	.word	0x00022850
        /*0b8c*/ 	.short	0x0100
        /*0b8e*/ 	.byte	0x08
	.zero		1


	//   ....[7]....
        /*0b90*/ 	.word	0x000004e0
        /*0b94*/ 	.word	0x000000ff
        /*0b98*/ 	.word	0x00022860
        /*0b9c*/ 	.short	0x0100
        /*0b9e*/ 	.byte	0x08
	.zero		1


	//   ....[8]....
        /*0ba0*/ 	.word	0x000004f0
        /*0ba4*/ 	.word	0x000000ff
        /*0ba8*/ 	.word	0x00022858
        /*0bac*/ 	.short	0x0100
        /*0bae*/ 	.byte	0x08
	.zero		1


	//   ....[9]....
        /*0bb0*/ 	.word	0x00000500
        /*0bb4*/ 	.word	0x000000ff
        /*0bb8*/ 	.word	0x00022868
        /*0bbc*/ 	.short	0x0100
        /*0bbe*/ 	.byte	0x08
	.zero		1


	//   ....[10]....
        /*0bc0*/ 	.word	0x000005f0
        /*0bc4*/ 	.word	0x000000ff
        /*0bc8*/ 	.word	0x00022870
        /*0bcc*/ 	.short	0x0100
        /*0bce*/ 	.byte	0x06
	.zero		1


	//   ....[11]....
        /*0bd0*/ 	.word	0x00000600
        /*0bd4*/ 	.word	0x000000ff
        /*0bd8*/ 	.word	0x00022880
        /*0bdc*/ 	.short	0x0100
        /*0bde*/ 	.byte	0x06
	.zero		1


	//   ....[12]....
        /*0be0*/ 	.word	0x00000610
        /*0be4*/ 	.word	0x000000ff
        /*0be8*/ 	.word	0x00022878
        /*0bec*/ 	.short	0x0100
        /*0bee*/ 	.byte	0x06
	.zero		1


	//   ....[13]....
        /*0bf0*/ 	.word	0x00000620
        /*0bf4*/ 	.word	0x000000ff
        /*0bf8*/ 	.word	0x00022888
        /*0bfc*/ 	.short	0x0100
        /*0bfe*/ 	.byte	0x06
	.zero		1


	//   ....[14]....
        /*0c00*/ 	.word	0x00000750
        /*0c04*/ 	.word	0x000000ff
        /*0c08*/ 	.word	0x00022890
        /*0c0c*/ 	.short	0x0100
        /*0c0e*/ 	.byte	0x08
	.zero		1


	//   ....[15]....
        /*0c10*/ 	.word	0x00000760
        /*0c14*/ 	.word	0x000000ff
        /*0c18*/ 	.word	0x000228a0
        /*0c1c*/ 	.short	0x0100
        /*0c1e*/ 	.byte	0x08
	.zero		1


	//   ....[16]....
        /*0c20*/ 	.word	0x00000770
        /*0c24*/ 	.word	0x000000ff
        /*0c28*/ 	.word	0x00022898
        /*0c2c*/ 	.short	0x0100
        /*0c2e*/ 	.byte	0x08
	.zero		1


	//   ....[17]....
        /*0c30*/ 	.word	0x00000780
        /*0c34*/ 	.word	0x000000ff
        /*0c38*/ 	.word	0x000228a8
        /*0c3c*/ 	.short	0x0100
        /*0c3e*/ 	.byte	0x08
	.zero		1


	//   ....[18]....
        /*0c40*/ 	.word	0x000008c0
        /*0c44*/ 	.word	0x000000ff
        /*0c48*/ 	.word	0x000228b0
        /*0c4c*/ 	.short	0x0100
        /*0c4e*/ 	.byte	0x08
	.zero		1


	//   ....[19]....
        /*0c50*/ 	.word	0x000008d0
        /*0c54*/ 	.word	0x000000ff
        /*0c58*/ 	.word	0x000228c0
        /*0c5c*/ 	.short	0x0100
        /*0c5e*/ 	.byte	0x08
	.zero		1


	//   ....[20]....
        /*0c60*/ 	.word	0x000008e0
        /*0c64*/ 	.word	0x000000ff
        /*0c68*/ 	.word	0x000228b8
        /*0c6c*/ 	.short	0x0100
        /*0c6e*/ 	.byte	0x08
	.zero		1


	//   ....[21]....
        /*0c70*/ 	.word	0x000008f0
        /*0c74*/ 	.word	0x000000ff
        /*0c78*/ 	.word	0x000228c8
        /*0c7c*/ 	.short	0x0100
        /*0c7e*/ 	.byte	0x08
	.zero		1


	//   ....[22]....
        /*0c80*/ 	.word	0x00003080
        /*0c84*/ 	.word	0x00000054
        /*0c88*/ 	.word	0x00022890
        /*0c8c*/ 	.short	0x010a
        /*0c8e*/ 	.byte	0x3f
	.zero		1


	//   ....[23]....
        /*0c90*/ 	.word	0x00006060
        /*0c94*/ 	.word	0x00000054
        /*0c98*/ 	.word	0x00022890
        /*0c9c*/ 	.short	0x010a
        /*0c9e*/ 	.byte	0x3f
	.zero		1


	//   ....[24]....
        /*0ca0*/ 	.word	0x00008f80
        /*0ca4*/ 	.word	0x00000054
        /*0ca8*/ 	.word	0x00022890
        /*0cac*/ 	.short	0x010a
        /*0cae*/ 	.byte	0x3f
	.zero		1


	//   ....[25]....
        /*0cb0*/ 	.word	0x00009440
        /*0cb4*/ 	.word	0x00000004
        /*0cb8*/ 	.word	0x00000000
        /*0cbc*/ 	.short	0x0101
        /*0cbe*/ 	.byte	0x3f
	.zero		1


	//   ....[26]....
        /*0cc0*/ 	.word	0x00009480
        /*0cc4*/ 	.word	0x00000054
        /*0cc8*/ 	.word	0x000228b0
        /*0ccc*/ 	.short	0x010a
        /*0cce*/ 	.byte	0x3f
	.zero		1


	//   ....[27]....
        /*0cd0*/ 	.word	0x00009a00
        /*0cd4*/ 	.word	0x00000054
        /*0cd8*/ 	.word	0x00000000
        /*0cdc*/ 	.short	0x0101
        /*0cde*/ 	.byte	0x3f
	.zero		1


	//   ....[28]....
        /*0ce0*/ 	.word	0x0000a620
        /*0ce4*/ 	.word	0x00000010
        /*0ce8*/ 	.word	0x00022800
        /*0cec*/ 	.short	0x010a
        /*0cee*/ 	.byte	0x3f
	.zero		1


	//   ....[29]....
        /*0cf0*/ 	.word	0x0000a670
        /*0cf4*/ 	.word	0x00000010
        /*0cf8*/ 	.word	0x00022800
        /*0cfc*/ 	.short	0x010a
        /*0cfe*/ 	.byte	0x3f
	.zero		1


	//   ....[30]....
        /*0d00*/ 	.word	0x0000b010
        /*0d04*/ 	.word	0x00000010
        /*0d08*/ 	.word	0x00022800
        /*0d0c*/ 	.short	0x010a
        /*0d0e*/ 	.byte	0x3f
	.zero		1


	//   ....[31]....
        /*0d10*/ 	.word	0x0000e500
        /*0d14*/ 	.word	0x00000010
        /*0d18*/ 	.word	0x00022800
        /*0d1c*/ 	.short	0x010a
        /*0d1e*/ 	.byte	0x3f
	.zero		1


	//   ....[32]....
        /*0d20*/ 	.word	0x000115a0
        /*0d24*/ 	.word	0x00000008
        /*0d28*/ 	.word	0x00022830
        /*0d2c*/ 	.short	0x010a
        /*0d2e*/ 	.byte	0x3f
	.zero		1


	//   ....[33]....
        /*0d30*/ 	.word	0x000115e0
        /*0d34*/ 	.word	0x00000008
        /*0d38*/ 	.word	0x00022830
        /*0d3c*/ 	.short	0x010a
        /*0d3e*/ 	.byte	0x3f
	.zero		1


	//   ....[34]....
        /*0d40*/ 	.word	0x00011ed0
        /*0d44*/ 	.word	0x00000008
        /*0d48*/ 	.word	0x00000000
        /*0d4c*/ 	.short	0x0101
        /*0d4e*/ 	.byte	0x3f
	.zero		1


	//   ....[35]....
        /*0d50*/ 	.word	0x00015030
        /*0d54*/ 	.word	0x00000007
        /*0d58*/ 	.word	0x00022830
        /*0d5c*/ 	.short	0x010a
        /*0d5e*/ 	.byte	0x3f
	.zero		1


	//   ....[36]....
        /*0d60*/ 	.word	0x00015080
        /*0d64*/ 	.word	0x00000007
        /*0d68*/ 	.word	0x00022830
        /*0d6c*/ 	.short	0x010a
        /*0d6e*/ 	.byte	0x3f
	.zero		1


	//   ....[37]....
        /*0d70*/ 	.word	0x000153f0
        /*0d74*/ 	.word	0x00000007
        /*0d78*/ 	.word	0x00022850
        /*0d7c*/ 	.short	0x010a
        /*0d7e*/ 	.byte	0x3f
	.zero		1


	//   ....[38]....
        /*0d80*/ 	.word	0x00015430
        /*0d84*/ 	.word	0x00000007
        /*0d88*/ 	.word	0x00022850
        /*0d8c*/ 	.short	0x010a
        /*0d8e*/ 	.byte	0x3f
	.zero		1


	//   ....[39]....
        /*0d90*/ 	.word	0x00015ba0
        /*0d94*/ 	.word	0x00000006
        /*0d98*/ 	.word	0x00000000
        /*0d9c*/ 	.short	0x0101
        /*0d9e*/ 	.byte	0x3f
	.zero		1


	//   ....[40]....
        /*0da0*/ 	.word	0x00018210
        /*0da4*/ 	.word	0x00000008
        /*0da8*/ 	.word	0x00000000
        /*0dac*/ 	.short	0x0101
        /*0dae*/ 	.byte	0x3f
	.zero		1


	//   ....[41]....
        /*0db0*/ 	.word	0x00018b30
        /*0db4*/ 	.word	0x00000007
        /*0db8*/ 	.word	0x00022830
        /*0dbc*/ 	.short	0x010a
        /*0dbe*/ 	.byte	0x3f
	.zero		1


	//   ....[42]....
        /*0dc0*/ 	.word	0x00018b80
        /*0dc4*/ 	.word	0x00000007
        /*0dc8*/ 	.word	0x00022830
        /*0dcc*/ 	.short	0x010a
        /*0dce*/ 	.byte	0x3f
	.zero		1


	//   ....[43]....
        /*0dd0*/ 	.word	0x00018f20
        /*0dd4*/ 	.word	0x00000007
        /*0dd8*/ 	.word	0x00022850
        /*0ddc*/ 	.short	0x010a
        /*0dde*/ 	.byte	0x3f
	.zero		1


	//   ....[44]....
        /*0de0*/ 	.word	0x00018f60
        /*0de4*/ 	.word	0x00000007
        /*0de8*/ 	.word	0x00022850
        /*0dec*/ 	.short	0x010a
        /*0dee*/ 	.byte	0x3f
	.zero		1


	//   ....[45]....
        /*0df0*/ 	.word	0x0001a980
        /*0df4*/ 	.word	0x00000000
        /*0df8*/ 	.word	0x00000000
        /*0dfc*/ 	.short	0x0101
        /*0dfe*/ 	.byte	0x3f
	.zero		1


	//   ....[46]....
        /*0e00*/ 	.word	0x0001acc0
        /*0e04*/ 	.word	0x00000006
        /*0e08*/ 	.word	0x00000000
        /*0e0c*/ 	.short	0x0101
        /*0e0e*/ 	.byte	0x3f
	.zero		1


	//   ....[47]....
        /*0e10*/ 	.word	0x0001b380
        /*0e14*/ 	.word	0x00000007
        /*0e18*/ 	.word	0x00022830
        /*0e1c*/ 	.short	0x010a
        /*0e1e*/ 	.byte	0x3f
	.zero		1


	//   ....[48]....
        /*0e20*/ 	.word	0x0001b3d0
        /*0e24*/ 	.word	0x00000007
        /*0e28*/ 	.word	0x00022830
        /*0e2c*/ 	.short	0x010a
        /*0e2e*/ 	.byte	0x3f
	.zero		1


	//   ....[49]....
        /*0e30*/ 	.word	0x0001b770
        /*0e34*/ 	.word	0x00000007
        /*0e38*/ 	.word	0x00022850
        /*0e3c*/ 	.short	0x010a
        /*0e3e*/ 	.byte	0x3f
	.zero		1


	//   ....[50]....
        /*0e40*/ 	.word	0x0001b7b0
        /*0e44*/ 	.word	0x00000007
        /*0e48*/ 	.word	0x00022850
        /*0e4c*/ 	.short	0x010a
        /*0e4e*/ 	.byte	0x3f
	.zero		1


	//   ....[51]....
        /*0e50*/ 	.word	0x0001bec0
        /*0e54*/ 	.word	0x0000004f
        /*0e58*/ 	.word	0x00000000
        /*0e5c*/ 	.short	0x0101
        /*0e5e*/ 	.byte	0x3f
	.zero		1


	//   ....[52]....
        /*0e60*/ 	.word	0x0001e550
        /*0e64*/ 	.word	0x00000006
        /*0e68*/ 	.word	0x00000000
        /*0e6c*/ 	.short	0x0101
        /*0e6e*/ 	.byte	0x3f
	.zero		1


	//   ....[53]....
        /*0e70*/ 	.word	0x0001eb70
        /*0e74*/ 	.word	0x0000000d
        /*0e78*/ 	.word	0x00022850
        /*0e7c*/ 	.short	0x010a
        /*0e7e*/ 	.byte	0x3f
	.zero		1


	//   ....[54]....
        /*0e80*/ 	.word	0x0001ebf0
        /*0e84*/ 	.word	0x0000000d
        /*0e88*/ 	.word	0x00022850
        /*0e8c*/ 	.short	0x010a
        /*0e8e*/ 	.byte	0x3f
	.zero		1


	//   ....[55]....
        /*0e90*/ 	.word	0x0001f1e0
        /*0e94*/ 	.word	0x00000000
        /*0e98*/ 	.word	0x00000000
        /*0e9c*/ 	.short	0x0101
        /*0e9e*/ 	.byte	0x3f
	.zero		1


	//   ....[56]....
        /*0ea0*/ 	.word	0x00020da0
        /*0ea4*/ 	.word	0x00000000
        /*0ea8*/ 	.word	0x00000000
        /*0eac*/ 	.short	0x0101
        /*0eae*/ 	.byte	0x3f
	.zero		1


	//   ....[57]....
        /*0eb0*/ 	.word	0x000236d0
        /*0eb4*/ 	.word	0x00000017
        /*0eb8*/ 	.word	0x00022820
        /*0ebc*/ 	.short	0x010a
        /*0ebe*/ 	.byte	0x3f
	.zero		1


	//   ....[58]....
        /*0ec0*/ 	.word	0x00023760
        /*0ec4*/ 	.word	0x0000000a
        /*0ec8*/ 	.word	0x000228a0
        /*0ecc*/ 	.short	0x010a
        /*0ece*/ 	.byte	0x3f
	.zero		1


	//   ....[59]....
        /*0ed0*/ 	.word	0x00023b90
        /*0ed4*/ 	.word	0x0000000a
        /*0ed8*/ 	.word	0x000228c0
        /*0edc*/ 	.short	0x010a
        /*0ede*/ 	.byte	0x3f
	.zero		1


	//   ....[60]....
        /*0ee0*/ 	.word	0x00023ed0
        /*0ee4*/ 	.word	0x00000009
        /*0ee8*/ 	.word	0x000228a0
        /*0eec*/ 	.short	0x010a
        /*0eee*/ 	.byte	0x3f
	.zero		1


	//   ....[61]....
        /*0ef0*/ 	.word	0x000242f0
        /*0ef4*/ 	.word	0x00000009
        /*0ef8*/ 	.word	0x000228c0
        /*0efc*/ 	.short	0x010a
        /*0efe*/ 	.byte	0x3f
	.zero		1


	//   ....[62]....
        /*0f00*/ 	.word	0x00025550
        /*0f04*/ 	.word	0x00000004
        /*0f08*/ 	.word	0x00022880
        /*0f0c*/ 	.short	0x010a
        /*0f0e*/ 	.byte	0x3f
	.zero		1


	//   ....[63]....
        /*0f10*/ 	.word	0x00025a00
        /*0f14*/ 	.word	0x00000004
        /*0f18*/ 	.word	0x00022870
        /*0f1c*/ 	.short	0x0107
        /*0f1e*/ 	.byte	0x3f
	.zero		1


	//   ....[64]....
        /*0f20*/ 	.word	0x00025ac0
        /*0f24*/ 	.word	0x00000004
        /*0f28*/ 	.word	0x00022870
        /*0f2c*/ 	.short	0x0101
        /*0f2e*/ 	.byte	0x3f
	.zero		1


	//   ....[65]....
        /*0f30*/ 	.word	0x00025b10
        /*0f34*/ 	.word	0x00000004
        /*0f38*/ 	.word	0x00022840
        /*0f3c*/ 	.short	0x010a
        /*0f3e*/ 	.byte	0x3f
	.zero		1


	//   ....[66]....
        /*0f40*/ 	.word	0x00025fe0
        /*0f44*/ 	.word	0x00000004
        /*0f48*/ 	.word	0x00022830
        /*0f4c*/ 	.short	0x0107
        /*0f4e*/ 	.byte	0x3f
	.zero		1


	//   ....[67]....
        /*0f50*/ 	.word	0x000260b0
        /*0f54*/ 	.word	0x00000004
        /*0f58*/ 	.word	0x00022830
        /*0f5c*/ 	.short	0x0101
        /*0f5e*/ 	.byte	0x3f
	.zero		1


	//   ....[68]....
        /*0f60*/ 	.word	0x000269e0
        /*0f64*/ 	.word	0x00000017
        /*0f68*/ 	.word	0x00022800
        /*0f6c*/ 	.short	0x0107
        /*0f6e*/ 	.byte	0x3f
	.zero		1


	//   ....[69]....
        /*0f70*/ 	.word	0x00026ae0
        /*0f74*/ 	.word	0x00000017
        /*0f78*/ 	.word	0x00022800
        /*0f7c*/ 	.short	0x0101
        /*0f7e*/ 	.byte	0x3f
	.zero		1


	//   ....[70]....
        /*0f80*/ 	.word	0x00026b00
        /*0f84*/ 	.word	0x00000017
        /*0f88*/ 	.word	0x00022820
        /*0f8c*/ 	.short	0x010a
        /*0f8e*/ 	.byte	0x3f
	.zero		1


	//   ....[71]....
        /*0f90*/ 	.word	0x00026e80
        /*0f94*/ 	.word	0x00000000
        /*0f98*/ 	.word	0x00022880
        /*0f9c*/ 	.short	0x010a
        /*0f9e*/ 	.byte	0x3f
	.zero		1


	//   ....[72]....
        /*0fa0*/ 	.word	0x00027240
        /*0fa4*/ 	.word	0x00000000
        /*0fa8*/ 	.word	0x00022870
        /*0fac*/ 	.short	0x0107
        /*0fae*/ 	.byte	0x3f
	.zero		1


	//   ....[73]....
        /*0fb0*/ 	.word	0x00027300
        /*0fb4*/ 	.word	0x00000000
        /*0fb8*/ 	.word	0x00022870
        /*0fbc*/ 	.short	0x0101
        /*0fbe*/ 	.byte	0x3f
	.zero		1


	//   ....[74]....
        /*0fc0*/ 	.word	0x00027330
        /*0fc4*/ 	.word	0x00000000
        /*0fc8*/ 	.word	0x00022840
        /*0fcc*/ 	.short	0x010a
        /*0fce*/ 	.byte	0x3f
	.zero		1


	//   ....[75]....
        /*0fd0*/ 	.word	0x00027700
        /*0fd4*/ 	.word	0x00000000
        /*0fd8*/ 	.word	0x00022830
        /*0fdc*/ 	.short	0x0107
        /*0fde*/ 	.byte	0x3f
	.zero		1


	//   ....[76]....
        /*0fe0*/ 	.word	0x000277c0
        /*0fe4*/ 	.word	0x00000000
        /*0fe8*/ 	.word	0x00022830
        /*0fec*/ 	.short	0x0101
        /*0fee*/ 	.byte	0x3f
	.zero		1


	//   ....[77]....
        /*0ff0*/ 	.word	0x00027850
        /*0ff4*/ 	.word	0x00000000
        /*0ff8*/ 	.word	0x00022870
        /*0ffc*/ 	.short	0x010a
        /*0ffe*/ 	.byte	0x3f
	.zero		1


	//   ....[78]....
        /*1000*/ 	.word	0x000278e0
        /*1004*/ 	.word	0x00000000
        /*1008*/ 	.word	0x00022860
        /*100c*/ 	.short	0x010a
        /*100e*/ 	.byte	0x3f
	.zero		1


	//   ....[79]....
        /*1010*/ 	.word	0x00027d40
        /*1014*/ 	.word	0x00000000
        /*1018*/ 	.word	0x00022850
        /*101c*/ 	.short	0x0101
        /*101e*/ 	.byte	0x3f
	.zero		1


	//   ....[80]....
        /*1020*/ 	.word	0x00027dd0
        /*1024*/ 	.word	0x00000000
        /*1028*/ 	.word	0x00000000
        /*102c*/ 	.short	0x0101
        /*102e*/ 	.byte	0x3f
	.zero		1


	//   ....[81]....
        /*1030*/ 	.word	0x00027f90
        /*1034*/ 	.word	0x00000011
        /*1038*/ 	.word	0x00022870
        /*103c*/ 	.short	0x010a
        /*103e*/ 	.byte	0x3f
	.zero		1


	//   ....[82]....
        /*1040*/ 	.word	0x00028010
        /*1044*/ 	.word	0x00000011
        /*1048*/ 	.word	0x00022860
        /*104c*/ 	.short	0x010a
        /*104e*/ 	.byte	0x3f
	.zero		1


	//   ....[83]....
        /*1050*/ 	.word	0x00028480
        /*1054*/ 	.word	0x00000011
        /*1058*/ 	.word	0x00022850
        /*105c*/ 	.short	0x0101
        /*105e*/ 	.byte	0x3f
	.zero		1


	//   ....[84]....
        /*1060*/ 	.word	0x00028540
        /*1064*/ 	.word	0x00000011
        /*1068*/ 	.word	0x00000000
        /*106c*/ 	.short	0x0101
        /*106e*/ 	.byte	0x3f
	.zero		1


	//   ....[85]....
        /*1070*/ 	.word	0x00029240
        /*1074*/ 	.word	0x00000007
        /*1078*/ 	.word	0x00022820
        /*107c*/ 	.short	0x010a
        /*107e*/ 	.byte	0x3f
	.zero		1


	//   ....[86]....
        /*1080*/ 	.word	0x000293b0
        /*1084*/ 	.word	0x00000005
        /*1088*/ 	.word	0x00022840
        /*108c*/ 	.short	0x010a
        /*108e*/ 	.byte	0x3f
	.zero		1


	//   ....[87]....
        /*1090*/ 	.word	0x00029450
        /*1094*/ 	.word	0x00000003
        /*1098*/ 	.word	0x00022840
        /*109c*/ 	.short	0x010a
        /*109e*/ 	.byte	0x3f
	.zero		1


	//   ....[88]....
        /*10a0*/ 	.word	0x00029490
        /*10a4*/ 	.word	0x00000005
        /*10a8*/ 	.word	0x00022860
        /*10ac*/ 	.short	0x010a
        /*10ae*/ 	.byte	0x3f
	.zero		1


	//   ....[89]....
        /*10b0*/ 	.word	0x000294d0
        /*10b4*/ 	.word	0x00000003
        /*10b8*/ 	.word	0x00022860
        /*10bc*/ 	.short	0x010a
        /*10be*/ 	.byte	0x3f
	.zero		1


	//   ....[90]....
        /*10c0*/ 	.word	0x00029510
        /*10c4*/ 	.word	0x00000005
        /*10c8*/ 	.word	0x00022880
        /*10cc*/ 	.short	0x010a
        /*10ce*/ 	.byte	0x3f
	.zero		1


	//   ....[91]....
        /*10d0*/ 	.word	0x00029550
        /*10d4*/ 	.word	0x00000003
        /*10d8*/ 	.word	0x00022880
        /*10dc*/ 	.short	0x010a
        /*10de*/ 	.byte	0x3f
	.zero		1


	//   ....[92]....
        /*10e0*/ 	.word	0x000295b0
        /*10e4*/ 	.word	0x00000054
        /*10e8*/ 	.word	0x00022890
        /*10ec*/ 	.short	0x010a
        /*10ee*/ 	.byte	0x3f
	.zero		1


	//   ....[93]....
        /*10f0*/ 	.word	0x00029720
        /*10f4*/ 	.word	0x00000054
        /*10f8*/ 	.word	0x00022890
        /*10fc*/ 	.short	0x010a
        /*10fe*/ 	.byte	0x3f
	.zero		1


	//   ....[94]....
        /*1100*/ 	.word	0x000298a0
        /*1104*/ 	.word	0x00000054
        /*1108*/ 	.word	0x00022890
        /*110c*/ 	.short	0x010a
        /*110e*/ 	.byte	0x3f
	.zero		1


	//   ....[95]....
        /*1110*/ 	.word	0x00029a00
        /*1114*/ 	.word	0x00000054
        /*1118*/ 	.word	0x000228b0
        /*111c*/ 	.short	0x010a
        /*111e*/ 	.byte	0x3f
	.zero		1


	//   ....[96]....
        /*1120*/ 	.word	0x00029cb0
        /*1124*/ 	.word	0x00000010
        /*1128*/ 	.word	0x00022800
        /*112c*/ 	.short	0x010a
        /*112e*/ 	.byte	0x3f
	.zero		1


	//   ....[97]....
        /*1130*/ 	.word	0x00029ec0
        /*1134*/ 	.word	0x00000010
        /*1138*/ 	.word	0x00022800
        /*113c*/ 	.short	0x010a
        /*113e*/ 	.byte	0x3f
	.zero		1


	//   ....[98]....
        /*1140*/ 	.word	0x00029f10
        /*1144*/ 	.word	0x00000008
        /*1148*/ 	.word	0x00022830
        /*114c*/ 	.short	0x010a
        /*114e*/ 	.byte	0x3f
	.zero		1


	//   ....[99]....
        /*1150*/ 	.word	0x00029f60
        /*1154*/ 	.word	0x00000007
        /*1158*/ 	.word	0x00022830
        /*115c*/ 	.short	0x010a
        /*115e*/ 	.byte	0x3f
	.zero		1


	//   ....[100]....
        /*1160*/ 	.word	0x00029fb0
        /*1164*/ 	.word	0x00000007
        /*1168*/ 	.word	0x00022850
        /*116c*/ 	.short	0x010a
        /*116e*/ 	.byte	0x3f
	.zero		1


	//   ....[101]....
        /*1170*/ 	.word	0x0002a000
        /*1174*/ 	.word	0x00000007
        /*1178*/ 	.word	0x00022830
        /*117c*/ 	.short	0x010a
        /*117e*/ 	.byte	0x3f
	.zero		1


	//   ....[102]....
        /*1180*/ 	.word	0x0002a050
        /*1184*/ 	.word	0x00000007
        /*1188*/ 	.word	0x00022850
        /*118c*/ 	.short	0x010a
        /*118e*/ 	.byte	0x3f
	.zero		1


	//   ....[103]....
        /*1190*/ 	.word	0x0002a0a0
        /*1194*/ 	.word	0x00000007
        /*1198*/ 	.word	0x00022830
        /*119c*/ 	.short	0x010a
        /*119e*/ 	.byte	0x3f
	.zero		1


	//   ....[104]....
        /*11a0*/ 	.word	0x0002a0f0
        /*11a4*/ 	.word	0x00000007
        /*11a8*/ 	.word	0x00022850
        /*11ac*/ 	.short	0x010a
        /*11ae*/ 	.byte	0x3f
	.zero		1


	//   ....[105]....
        /*11b0*/ 	.word	0x0002a140
        /*11b4*/ 	.word	0x0000000d
        /*11b8*/ 	.word	0x00022850
        /*11bc*/ 	.short	0x010a
        /*11be*/ 	.byte	0x3f
	.zero		1


	//   ....[106]....
        /*11c0*/ 	.word	0x0002b700
        /*11c4*/ 	.word	0x00000017
        /*11c8*/ 	.word	0x00022820
        /*11cc*/ 	.short	0x010a
        /*11ce*/ 	.byte	0x3f
	.zero		1


	//   ....[107]....
        /*11d0*/ 	.word	0x0002b750
        /*11d4*/ 	.word	0x0000000a
        /*11d8*/ 	.word	0x000228a0
        /*11dc*/ 	.short	0x010a
        /*11de*/ 	.byte	0x3f
	.zero		1


	//   ....[108]....
        /*11e0*/ 	.word	0x0002b7a0
        /*11e4*/ 	.word	0x0000000a
        /*11e8*/ 	.word	0x000228c0
        /*11ec*/ 	.short	0x010a
        /*11ee*/ 	.byte	0x3f
	.zero		1


	//   ....[109]....
        /*11f0*/ 	.word	0x0002b7f0
        /*11f4*/ 	.word	0x00000009
        /*11f8*/ 	.word	0x000228a0
        /*11fc*/ 	.short	0x010a
        /*11fe*/ 	.byte	0x3f
	.zero		1


	//   ....[110]....
        /*1200*/ 	.word	0x0002b840
        /*1204*/ 	.word	0x00000009
        /*1208*/ 	.word	0x000228c0
        /*120c*/ 	.short	0x010a
        /*120e*/ 	.byte	0x3f
	.zero		1


	//   ....[111]....
        /*1210*/ 	.word	0x0002b970
        /*1214*/ 	.word	0x00000004
        /*1218*/ 	.word	0x00022880
        /*121c*/ 	.short	0x010a
        /*121e*/ 	.byte	0x3f
	.zero		1


	//   ....[112]....
        /*1220*/ 	.word	0x0002bfb0
        /*1224*/ 	.word	0x00000004
        /*1228*/ 	.word	0x00022840
        /*122c*/ 	.short	0x010a
        /*122e*/ 	.byte	0x3f
	.zero		1


	//   ....[113]....
        /*1230*/ 	.word	0x0002cb80
        /*1234*/ 	.word	0x00000017
        /*1238*/ 	.word	0x00022820
        /*123c*/ 	.short	0x010a
        /*123e*/ 	.byte	0x3f
	.zero		1


	//   ....[114]....
        /*1240*/ 	.word	0x0002cbd0
        /*1244*/ 	.word	0x00000000
        /*1248*/ 	.word	0x00022880
        /*124c*/ 	.short	0x010a
        /*124e*/ 	.byte	0x3f
	.zero		1


	//   ....[115]....
        /*1250*/ 	.word	0x0002d0d0
        /*1254*/ 	.word	0x00000000
        /*1258*/ 	.word	0x00022840
        /*125c*/ 	.short	0x010a
        /*125e*/ 	.byte	0x3f
	.zero		1


	//   ....[116]....
        /*1260*/ 	.word	0x0002d5f0
        /*1264*/ 	.word	0x00000000
        /*1268*/ 	.word	0x00022870
        /*126c*/ 	.short	0x010a
        /*126e*/ 	.byte	0x3f
	.zero		1


	//   ....[117]....
        /*1270*/ 	.word	0x0002d640
        /*1274*/ 	.word	0x00000000
        /*1278*/ 	.word	0x00022860
        /*127c*/ 	.short	0x010a
        /*127e*/ 	.byte	0x3f
	.zero		1


	//   ....[118]....
        /*1280*/ 	.word	0x0002d690
        /*1284*/ 	.word	0x00000011
        /*1288*/ 	.word	0x00022870
        /*128c*/ 	.short	0x010a
        /*128e*/ 	.byte	0x3f
	.zero		1


	//   ....[119]....
        /*1290*/ 	.word	0x0002d6e0
        /*1294*/ 	.word	0x00000011
        /*1298*/ 	.word	0x00022860
        /*129c*/ 	.short	0x010a
        /*129e*/ 	.byte	0x3f
	.zero		1


	//   ....[120]....
        /*12a0*/ 	.word	0x0002e070
        /*12a4*/ 	.word	0x00000007
        /*12a8*/ 	.word	0x00022820
        /*12ac*/ 	.short	0x010a
        /*12ae*/ 	.byte	0x3f
	.zero		1


	//   ....[121]....
        /*12b0*/ 	.word	0x0002e210
        /*12b4*/ 	.word	0x00000005
        /*12b8*/ 	.word	0x00022840
        /*12bc*/ 	.short	0x010a
        /*12be*/ 	.byte	0x3f
	.zero		1


	//   ....[122]....
        /*12c0*/ 	.word	0x0002e260
        /*12c4*/ 	.word	0x00000003
        /*12c8*/ 	.word	0x00022840
        /*12cc*/ 	.short	0x010a
        /*12ce*/ 	.byte	0x3f
	.zero		1


	//   ....[123]....
        /*12d0*/ 	.word	0x0002e2b0
        /*12d4*/ 	.word	0x00000005
        /*12d8*/ 	.word	0x00022860
        /*12dc*/ 	.short	0x010a
        /*12de*/ 	.byte	0x3f
	.zero		1


	//   ....[124]....
        /*12e0*/ 	.word	0x0002e300
        /*12e4*/ 	.word	0x00000003
        /*12e8*/ 	.word	0x00022860
        /*12ec*/ 	.short	0x010a
        /*12ee*/ 	.byte	0x3f
	.zero		1


	//   ....[125]....
        /*12f0*/ 	.word	0x0002e350
        /*12f4*/ 	.word	0x00000005
        /*12f8*/ 	.word	0x00022880
        /*12fc*/ 	.short	0x010a
        /*12fe*/ 	.byte	0x3f
	.zero		1


	//----- nvinfo : EIATTR_NUM_MBARRIERS
	.align		4
.L_245:
        /*1300*/ 	.byte	0x03, 0x38
        /*1302*/ 	.short	0x0016


	//----- nvinfo : EIATTR_EXIT_INSTR_OFFSETS
	.align		4
        /*1304*/ 	.byte	0x04, 0x1c
        /*1306*/ 	.short	(.L_247 - .L_246)


	//   ....[0]....
.L_246:
        /*1308*/ 	.word	0x000295a0


	//----- nvinfo : EIATTR_MAX_THREADS
	.align		4
.L_247:
        /*130c*/ 	.byte	0x04, 0x05
        /*130e*/ 	.short	(.L_249 - .L_248)
.L_248:
        /*1310*/ 	.word	0x00000180
        /*1314*/ 	.word	0x00000001
        /*1318*/ 	.word	0x00000001


	//----- nvinfo : EIATTR_CRS_STACK_SIZE
	.align		4
.L_249:
        /*131c*/ 	.byte	0x04, 0x1e
        /*131e*/ 	.short	(.L_251 - .L_250)
.L_250:
        /*1320*/ 	.word	0x00000000


	//----- nvinfo : EIATTR_CBANK_PARAM_SIZE
	.align		4
.L_251:
        /*1324*/ 	.byte	0x03, 0x19
        /*1326*/ 	.short	0x0af0


	//----- nvinfo : EIATTR_PARAM_CBANK
	.align		4
        /*1328*/ 	.byte	0x04, 0x0a
        /*132a*/ 	.short	(.L_253 - .L_252)
	.align		4
.L_252:
        /*132c*/ 	.word	index@(.nv.constant0._ZN7cutlass13device_kernelIN5flash11enable_sm90INS1_16FlashAttnFwdSm90INS1_25CollectiveMainloopFwdSm90ILi2EN4cute5tupleIJNS5_1CILi1EEES8_S8_EEENS6_IJNS7_ILi128EEESA_NS7_ILi192EEEEEELi128ENS_12float_e4m3_tEfNS_4arch4Sm90ELb0ELb1ELb1ELb1ELb1ELb1ELb0ELb1ELb1ELb1ELb0ELb0EEENS1_21CollectiveEpilogueFwdINS6_IJSA_SA_SA_EEES9_NS_10bfloat16_tESF_Li256ELb1ELb1ELb0ELb1EEENS1_36VarlenDynamicPersistentTileSchedulerILi128ELi128ELi256ELi128ELb0ELb1ELb1ELb1ELb0ELb1EEEEEEEEEvNT_6ParamsE)
        /*1330*/ 	.short	0x0210
        /*1332*/ 	.short	0x0af0


	//----- nvinfo : EIATTR_SW_WAR
	.align		4
.L_253:
        /*1334*/ 	.byte	0x04, 0x36
        /*1336*/ 	.short	(.L_255 - .L_254)
.L_254:
        /*1338*/ 	.word	0x00000008
.L_255:


//--------------------- .nv.info._ZN7cutlass13device_kernelIN5flash11enable_sm90INS1_16FlashAttnFwdSm90INS1_25CollectiveMainloopFwdSm90ILi2EN4cute5tupleIJNS5_1CILi1EEES8_S8_EEENS6_IJNS7_ILi128EEENS7_ILi160EEENS7_ILi192EEEEEELi128ENS_12float_e4m3_tEfNS_4arch4Sm90ELb1ELb0ELb1ELb0ELb1ELb0ELb0ELb1ELb1ELb1ELb0ELb0EEENS1_21CollectiveEpilogueFwdINS6_IJSA_SA_SB_EEES9_NS_10bfloat16_tESG_Li256ELb0ELb1ELb0ELb1EEENS1_30DynamicPersistentTileSchedulerILi256ELi128ELb0ELb1ELb1EEEEEEEEEvNT_6ParamsE --------------------------
	.section	.nv.info._ZN7cutlass13device_kernelIN5flash11enable_sm90INS1_16FlashAttnFwdSm90INS1_25CollectiveMainloopFwdSm90ILi2EN4cute5tupleIJNS5_1CILi1EEES8_S8_EEENS6_IJNS7_ILi128EEENS7_ILi160EEENS7_ILi192EEEEEELi128ENS_12float_e4m3_tEfNS_4arch4Sm90ELb1ELb0ELb1ELb0ELb1ELb0ELb0ELb1ELb1ELb1ELb0ELb0EEENS1_21CollectiveEpilogueFwdINS6_IJSA_SA_SB_EEES9_NS_10bfloat16_tESG_Li256ELb0ELb1ELb0ELb1EEENS1_30DynamicPersistentTileSchedulerILi256ELi128ELb0ELb1ELb1EEEEEEEEEvNT_6ParamsE,"",@"SHT_CUDA_INFO"
	.sectionflags	@""
	.align	4


	//----- nvinfo : EIATTR_CUDA_API_VERSION
	.align		4
        /*0000*/ 	.byte	0x04, 0x37
        /*0002*/ 	.short	(.L_257 - .L_256)
.L_256:
        /*0004*/ 	.word	0x00000082


	//----- nvinfo : EIATTR_KPARAM_INFO
	.align		4
.L_257:
        /*0008*/ 	.byte	0x04, 0x17
        /*000a*/ 	.short	(.L_259 - .L_258)
.L_258:
        /*000c*/ 	.word	0x00000000
        /*0010*/ 	.short	0x0000
        /*0012*/ 	.short	0x0070
        /*0014*/ 	.byte	0x00, 0xf0, 0x01, 0x2a


	//----- nvinfo : EIATTR_SPARSE_MMA_MASK
	.align		4
.L_259:
        /*0018*/ 	.byte	0x03, 0x50
        /*001a*/ 	.short	0x0000


	//----- nvinfo : EIATTR_MAXREG_COUNT
	.align		4
        /*001c*/ 	.byte	0x03, 0x1b
        /*001e*/ 	.short	0x00a8


	//----- nvinfo : EIATTR_NUM_BARRIERS
	.align		4
        /*0020*/ 	.byte	0x02, 0x4c
        /*0022*/ 	.byte	0x10
	.zero		1


	//----- nvinfo : EIATTR_EXTERNS
	.align		4
        /*0024*/ 	.byte	0x04, 0x0f
        /*0026*/ 	.short	(.L_261 - .L_260)


	//   ....[0]....
	.align		4
.L_260:
        /*0028*/ 	.word	index@(__assertfail)


	//----- nvinfo : EIATTR_ANNOTATIONS
	.align		4
.L_261:
        /*002c*/ 	.byte	0x04, 0x55
        /*002e*/ 	.short	(.L_263 - .L_262)


	//   ....[0]....
.L_262:
        /* <DEDUP_REMOVED lines=18> */


	//----- nvinfo : EIATTR_MERCURY_ISA_VERSION
	.align		4
.L_263:
        /*0138*/ 	.byte	0x03, 0x5f
        /*013a*/ 	.short	0x0101


	//----- nvinfo : EIATTR_INT_WARP_WIDE_INSTR_OFFSETS
	.align		4
        /*013c*/ 	.byte	0x04, 0x31
        /*013e*/ 	.short	(.L_265 - .L_264)


	//   ....[0]....
.L_264:
        /*0140*/ 	.word	0x000000c0


	//   ....[1]....
        /*0144*/ 	.word	0x000000d0


	//   ....[2]....
        /*0148*/ 	.word	0x00000170


	//   ....[3]....
        /*014c*/ 	.word	0x00010aa0


	//   ....[4]....
        /*0150*/ 	.word	0x00010b30


	//   ....[5]....
        /*0154*/ 	.word	0x000145c0


	//   ....[6]....
        /*0158*/ 	.word	0x00014650


	//----- nvinfo : EIATTR_COOP_GROUP_MASK_REGIDS
	.align		4
.L_265:
        /*015c*/ 	.byte	0x04, 0x29
        /*015e*/ 	.short	(.L_267 - .L_266)


	//   ....[0]....
.L_266:
        /*0160*/ 	.word	0xffffffff


	//   ....[1]....
        /*0164*/ 	.word	0xffffffff


	//   ....[2]....
        /*0168*/ 	.word	0xffffffff


	//   ....[3]....
        /*016c*/ 	.word	0xffffffff


	//   ....[4]....
        /*0170*/ 	.word	0xffffffff


	//   ....[5]....
        /*0174*/ 	.word	0xffffffff


	//   ....[6]....
        /*0178*/ 	.word	0xffffffff


	//   ....[7]....
        /*017c*/ 	.word	0xffffffff


	//   ....[8]....
        /*0180*/ 	.word	0xffffffff


	//   ....[9]....
        /*0184*/ 	.word	0xffffffff


	//   ....[10]....
        /*0188*/ 	.word	0xffffffff


	//   ....[11]....
        /*018c*/ 	.word	0xffffffff


	//   ....[12]....
        /*0190*/ 	.word	0xffffffff


	//   ....[13]....
        /*0194*/ 	.word	0xffffffff


	//   ....[14]....
        /*0198*/ 	.word	0xffffffff


	//   ....[15]....
        /*019c*/ 	.word	0xffffffff


	//   ....[16]....
        /*01a0*/ 	.word	0xffffffff


	//   ....[17]....
        /*01a4*/ 	.word	0xffffffff


	//   ....[18]....
        /*01a8*/ 	.word	0xffffffff


	//   ....[19]....
        /*01ac*/ 	.word	0xffffffff


	//   ....[20]....
        /*01b0*/ 	.word	0xffffffff


	//   ....[21]....
        /*01b4*/ 	.word	0xffffffff


	//   ....[22]....
        /*01b8*/ 	.word	0xffffffff


	//   ....[23]....
        /*01bc*/ 	.word	0xffffffff


	//   ....[24]....
        /*01c0*/ 	.word	0xffffffff


	//   ....[25]....
        /*01c4*/ 	.word	0xffffffff


	//   ....[26]....
        /*01c8*/ 	.word	0xffffffff


	//   ....[27]....
        /*01cc*/ 	.word	0xffffffff


	//   ....[28]....
        /*01d0*/ 	.word	0xffffffff


	//   ....[29]....
        /*01d4*/ 	.word	0xffffffff


	//   ....[30]....
        /*01d8*/ 	.word	0xffffffff


	//   ....[31]....
        /*01dc*/ 	.word	0xffffffff


	//   ....[32]....
        /*01e0*/ 	.word	0xffffffff


	//   ....[33]....
        /*01e4*/ 	.word	0xffffffff


	//   ....[34]....
        /*01e8*/ 	.word	0xffffffff


	//   ....[35]....
        /*01ec*/ 	.word	0xffffffff


	//   ....[36]....
        /*01f0*/ 	.word	0xffffffff


	//   ....[37]....
        /*01f4*/ 	.word	0xffffffff


	//   ....[38]....
        /*01f8*/ 	.word	0xffffffff


	//   ....[39]....
        /*01fc*/ 	.word	0xffffffff


	//   ....[40]....
        /*0200*/ 	.word	0xffffffff


	//   ....[41]....
        /*0204*/ 	.word	0xffffffff


	//   ....[42]....
        /*0208*/ 	.word	0xffffffff


	//   ....[43]....
        /*020c*/ 	.word	0xffffffff


	//   ....[44]....
        /*0210*/ 	.word	0xffffffff


	//   ....[45]....
        /*0214*/ 	.word	0xffffffff


	//   ....[46]....
        /*0218*/ 	.word	0xffffffff


	//   ....[47]....
        /*021c*/ 	.word	0xffffffff


	//   ....[48]....
        /*0220*/ 	.word	0xffffffff


	//   ....[49]....
        /*0224*/ 	.word	0xffffffff


	//   ....[50]....
        /*0228*/ 	.word	0xffffffff


	//   ....[51]....
        /*022c*/ 	.word	0xffffffff


	//   ....[52]....
        /*0230*/ 	.word	0xffffffff


	//   ....[53]....
        /*0234*/ 	.word	0xffffffff


	//   ....[54]....
        /*0238*/ 	.word	0xffffffff


	//   ....[55]....
        /*023c*/ 	.word	0xffffffff


	//   ....[56]....
        /*0240*/ 	.word	0xffffffff


	//   ....[57]....
        /*0244*/ 	.word	0xffffffff


	//   ....[58]....
        /*0248*/ 	.word	0xffffffff


	//   ....[59]....
        /*024c*/ 	.word	0xffffffff


	//   ....[60]....
        /*0250*/ 	.word	0xffffffff


	//   ....[61]....
        /*0254*/ 	.word	0xffffffff


	//   ....[62]....
        /*0258*/ 	.word	0xffffffff


	//   ....[63]....
        /*025c*/ 	.word	0xffffffff


	//   ....[64]....
        /*0260*/ 	.word	0xffffffff


	//   ....[65]....
        /*0264*/ 	.word	0xffffffff


	//   ....[66]....
        /*0268*/ 	.word	0xffffffff


	//   ....[67]....
        /*026c*/ 	.word	0xffffffff


	//   ....[68]....
        /*0270*/ 	.word	0xffffffff


	//   ....[69]....
        /*0274*/ 	.word	0xffffffff


	//   ....[70]....
        /*0278*/ 	.word	0xffffffff


	//   ....[71]....
        /*027c*/ 	.word	0xffffffff


	//   ....[72]....
        /*0280*/ 	.word	0xffffffff


	//   ....[73]....
        /*0284*/ 	.word	0xffffffff


	//   ....[74]....
        /*0288*/ 	.word	0xffffffff


	//   ....[75]....
        /*028c*/ 	.word	0xffffffff


	//   ....[76]....
        /*0290*/ 	.word	0xffffffff


	//   ....[77]....
        /*0294*/ 	.word	0xffffffff


	//   ....[78]....
        /*0298*/ 	.word	0xffffffff


	//   ....[79]....
        /*029c*/ 	.word	0xffffffff


	//   ....[80]....
        /*02a0*/ 	.word	0xffffffff


	//   ....[81]....
        /*02a4*/ 	.word	0xffffffff


	//   ....[82]....
        /*02a8*/ 	.word	0xffffffff


	//   ....[83]....
        /*02ac*/ 	.word	0xffffffff


	//   ....[84]....
        /*02b0*/ 	.word	0xffffffff


	//   ....[85]....
        /*02b4*/ 	.word	0xffffffff


	//   ....[86]....
        /*02b8*/ 	.word	0xffffffff


	//   ....[87]....
        /*02bc*/ 	.word	0xffffffff


	//   ....[88]....
        /*02c0*/ 	.word	0xffffffff


	//   ....[89]....
        /*02c4*/ 	.word	0xffffffff


	//   ....[90]....
        /*02c8*/ 	.word	0xffffffff


	//   ....[91]....
        /*02cc*/ 	.word	0xffffffff


	//   ....[92]....
        /*02d0*/ 	.word	0xffffffff


	//   ....[93]....
        /*02d4*/ 	.word	0xffffffff


	//   ....[94]....
        /*02d8*/ 	.word	0xffffffff


	//   ....[95]....
        /*02dc*/ 	.word	0xffffffff


	//   ....[96]....
        /*02e0*/ 	.word	0xffffffff


	//   ....[97]....
        /*02e4*/ 	.word	0xffffffff


	//   ....[98]....
        /*02e8*/ 	.word	0xffffffff


	//   ....[99]....
        /*02ec*/ 	.word	0xffffffff


	//   ....[100]....
        /*02f0*/ 	.word	0xffffffff


	//   ....[101]....
        /*02f4*/ 	.word	0xffffffff


	//   ....[102]....
        /*02f8*/ 	.word	0xffffffff


	//   ....[103]....
        /*02fc*/ 	.word	0xffffffff


	//   ....[104]....
        /*0300*/ 	.word	0xffffffff


	//   ....[105]....
        /*0304*/ 	.word	0xffffffff


	//   ....[106]....
        /*0308*/ 	.word	0xffffffff


	//   ....[107]....
        /*030c*/ 	.word	0xffffffff


	//   ....[108]....
        /*0310*/ 	.word	0xffffffff


	//   ....[109]....
        /*0314*/ 	.word	0xffffffff


	//   ....[110]....
        /*0318*/ 	.word	0xffffffff


	//   ....[111]....
        /*031c*/ 	.word	0xffffffff


	//   ....[112]....
        /*0320*/ 	.word	0xffffffff


	//   ....[113]....
        /*0324*/ 	.word	0xffffffff


	//   ....[114]....
        /*0328*/ 	.word	0xffffffff


	//   ....[115]....
        /*032c*/ 	.word	0xffffffff


	//   ....[116]....
        /*0330*/ 	.word	0xffffffff


	//   ....[117]....
        /*0334*/ 	.word	0xffffffff


	//   ....[118]....
        /*0338*/ 	.word	0xffffffff


	//   ....[119]....
        /*033c*/ 	.word	0xffffffff


	//   ....[120]....
        /*0340*/ 	.word	0xffffffff


	//   ....[121]....
        /*0344*/ 	.word	0xffffffff


	//   ....[122]....
        /*0348*/ 	.word	0xffffffff


	//   ....[123]....
        /*034c*/ 	.word	0xffffffff


	//   ....[124]....
        /*0350*/ 	.word	0xffffffff


	//   ....[125]....
        /*0354*/ 	.word	0xffffffff


	//   ....[126]....
        /*0358*/ 	.word	0xffffffff


	//   ....[127]....
        /*035c*/ 	.word	0xffffffff


	//   ....[128]....
        /*0360*/ 	.word	0xffffffff


	//   ....[129]....
        /*0364*/ 	.word	0xffffffff


	//   ....[130]....
        /*0368*/ 	.word	0x0500000f


	//   ....[131]....
        /*036c*/ 	.word	0x0500000f


	//   ....[132]....
        /*0370*/ 	.word	0x0500000f


	//   ....[133]....
        /*0374*/ 	.word	0x0500000f


	//   ....[134]....
        /*0378*/ 	.word	0x0500000f


	//   ....[135]....
        /*037c*/ 	.word	0x0500000f


	//   ....[136]....
        /*0380*/ 	.word	0x0500000f


	//   ....[137]....
        /*0384*/ 	.word	0x0500000f


	//   ....[138]....
        /*0388*/ 	.word	0x0500000f


	//   ....[139]....
        /*038c*/ 	.word	0x0500000f


	//   ....[140]....
        /*0390*/ 	.word	0x0500000f


	//   ....[141]....
        /*0394*/ 	.word	0x0500000f


	//   ....[142]....
        /*0398*/ 	.word	0x0500000f


	//   ....[143]....
        /*039c*/ 	.word	0x0500000f


	//   ....[144]....
        /*03a0*/ 	.word	0x0500000f


	//   ....[145]....
        /*03a4*/ 	.word	0x0500000f


	//   ....[146]....
        /*03a8*/ 	.word	0x0500000f


	//   ....[147]....
        /*03ac*/ 	.word	0x0500000f


	//   ....[148]....
        /*03b0*/ 	.word	0x0500000f


	//   ....[149]....
        /*03b4*/ 	.word	0x0500000f


	//   ....[150]....
        /*03b8*/ 	.word	0x0500000f


	//   ....[151]....
        /*03bc*/ 	.word	0x0500000f


	//   ....[152]....
        /*03c0*/ 	.word	0x0500000f


	//   ....[153]....
        /*03c4*/ 	.word	0x0500000f


	//   ....[154]....
        /*03c8*/ 	.word	0x0500000f


	//   ....[155]....
        /*03cc*/ 	.word	0x0500000f


	//   ....[156]....
        /*03d0*/ 	.word	0x0500000f


	//   ....[157]....
        /*03d4*/ 	.word	0x0500000f


	//   ....[158]....
        /*03d8*/ 	.word	0x0500000f


	//   ....[159]....
        /*03dc*/ 	.word	0x0500000f


	//   ....[160]....
        /*03e0*/ 	.word	0x0500000f


	//   ....[161]....
        /*03e4*/ 	.word	0x0500000f


	//   ....[162]....
        /*03e8*/ 	.word	0x0500000f


	//   ....[163]....
        /*03ec*/ 	.word	0x0500000f


	//   ....[164]....
        /*03f0*/ 	.word	0x0500000f


	//   ....[165]....
        /*03f4*/ 	.word	0x0500000f


	//   ....[166]....
        /*03f8*/ 	.word	0x0500000f


	//   ....[167]....
        /*03fc*/ 	.word	0x0500000f


	//   ....[168]....
        /*0400*/ 	.word	0x0500000f


	//   ....[169]....
        /*0404*/ 	.word	0x0500000f


	//   ....[170]....
        /*0408*/ 	.word	0x0500000f


	//   ....[171]....
        /*040c*/ 	.word	0x0500000f


	//   ....[172]....
        /*0410*/ 	.word	0x0500000f


	//   ....[173]....
        /*0414*/ 	.word	0x0500000f


	//   ....[174]....
        /*0418*/ 	.word	0x0500000f


	//   ....[175]....
        /*041c*/ 	.word	0x0500000f


	//   ....[176]....
        /*0420*/ 	.word	0x0500000f


	//   ....[177]....
        /*0424*/ 	.word	0x0500000f


	//   ....[178]....
        /*0428*/ 	.word	0x0500000f


	//   ....[179]....
        /*042c*/ 	.word	0x0500000f


	//----- nvinfo : EIATTR_COOP_GROUP_INSTR_OFFSETS
	.align		4
.L_267:
        /*0430*/ 	.byte	0x04, 0x28
        /*0432*/ 	.short	(.L_269 - .L_268)


	//   ....[0]....
.L_268:
        /*0434*/ 	.word	0x00000080


	//   ....[1]....
        /*0438*/ 	.word	0x00000090


	//   ....[2]....
        /*043c*/ 	.word	0x000002d0


	//   ....[3]....
        /*0440*/ 	.word	0x00000430


	//   ....[4]....
        /*0444*/ 	.word	0x00000550


	//   ....[5]....
        /*0448*/ 	.word	0x000006b0


	//   ....[6]....
        /*044c*/ 	.word	0x000013e0


	//   ....[7]....
        /*0450*/ 	.word	0x000028d0


	//   ....[8]....
        /*0454*/ 	.word	0x00002d70


	//   ....[9]....
        /*0458*/ 	.word	0x000038a0


	//   ....[10]....
        /*045c*/ 	.word	0x00003910


	//   ....[11]....
        /*0460*/ 	.word	0x00004620


	//   ....[12]....
        /*0464*/ 	.word	0x00004670


	//   ....[13]....
        /*0468*/ 	.word	0x00006910


	//   ....[14]....
        /*046c*/ 	.word	0x000077b0


	//   ....[15]....
        /*0470*/ 	.word	0x00007810


	//   ....[16]....
        /*0474*/ 	.word	0x000078e0


	//   ....[17]....
        /*0478*/ 	.word	0x00008530


	//   ....[18]....
        /*047c*/ 	.word	0x000085b0


	//   ....[19]....
        /*0480*/ 	.word	0x0000b8f0


	//   ....[20]....
        /*0484*/ 	.word	0x0000b920


	//   ....[21]....
        /*0488*/ 	.word	0x0000b950


	//   ....[22]....
        /*048c*/ 	.word	0x0000b960


	//   ....[23]....
        /*0490*/ 	.word	0x0000d440


	//   ....[24]....
        /*0494*/ 	.word	0x0000d450


	//   ....[25]....
        /*0498*/ 	.word	0x0000d4d0


	//   ....[26]....
        /*049c*/ 	.word	0x0000d4e0


	//   ....[27]....
        /*04a0*/ 	.word	0x0000e810


	//   ....[28]....
        /*04a4*/ 	.word	0x0000e820


	//   ....[29]....
        /*04a8*/ 	.word	0x0000e830


	//   ....[30]....
        /*04ac*/ 	.word	0x0000e840


	//   ....[31]....
        /*04b0*/ 	.word	0x0000e850


	//   ....[32]....
        /*04b4*/ 	.word	0x0000e860


	//   ....[33]....
        /*04b8*/ 	.word	0x0000e870


	//   ....[34]....
        /*04bc*/ 	.word	0x0000e880


	//   ....[35]....
        /*04c0*/ 	.word	0x0000e890


	//   ....[36]....
        /*04c4*/ 	.word	0x0000e8a0


	//   ....[37]....
        /*04c8*/ 	.word	0x0000e8d0


	//   ....[38]....
        /*04cc*/ 	.word	0x0000e8e0


	//   ....[39]....
        /*04d0*/ 	.word	0x0000e8f0


	//   ....[40]....
        /*04d4*/ 	.word	0x0000e900


	//   ....[41]....
        /*04d8*/ 	.word	0x0000e920


	//   ....[42]....
        /*04dc*/ 	.word	0x0000e930


	//   ....[43]....
        /*04e0*/ 	.word	0x0000e960


	//   ....[44]....
        /*04e4*/ 	.word	0x0000e970


	//   ....[45]....
        /*04e8*/ 	.word	0x0000e990


	//   ....[46]....
        /*04ec*/ 	.word	0x0000e9a0


	//   ....[47]....
        /*04f0*/ 	.word	0x0000e9b0


	//   ....[48]....
        /*04f4*/ 	.word	0x0000e9c0


	//   ....[49]....
        /*04f8*/ 	.word	0x0000e9d0


	//   ....[50]....
        /*04fc*/ 	.word	0x0000e9e0


	//   ....[51]....
        /*0500*/ 	.word	0x0000ea00


	//   ....[52]....
        /*0504*/ 	.word	0x0000ea30


	//   ....[53]....
        /*0508*/ 	.word	0x0000ea70


	//   ....[54]....
        /*050c*/ 	.word	0x0000eab0


	//   ....[55]....
        /*0510*/ 	.word	0x0000eaf0


	//   ....[56]....
        /*0514*/ 	.word	0x0000eb30


	//   ....[57]....
        /*0518*/ 	.word	0x0000eb40


	//   ....[58]....
        /*051c*/ 	.word	0x0000eb50


	//   ....[59]....
        /*0520*/ 	.word	0x0000ec40


	//   ....[60]....
        /*0524*/ 	.word	0x0000ec70


	//   ....[61]....
        /*0528*/ 	.word	0x0000eca0


	//   ....[62]....
        /*052c*/ 	.word	0x0000ed00


	//   ....[63]....
        /*0530*/ 	.word	0x0000f180


	//   ....[64]....
        /*0534*/ 	.word	0x0000f1c0


	//   ....[65]....
        /*0538*/ 	.word	0x0000f280


	//   ....[66]....
        /*053c*/ 	.word	0x0000f2a0


	//   ....[67]....
        /*0540*/ 	.word	0x0000f360


	//   ....[68]....
        /*0544*/ 	.word	0x0000f380


	//   ....[69]....
        /*0548*/ 	.word	0x0000f450


	//   ....[70]....
        /*054c*/ 	.word	0x0000f470


	//   ....[71]....
        /*0550*/ 	.word	0x0000fb10


	//   ....[72]....
        /*0554*/ 	.word	0x0000fb30


	//   ....[73]....
        /*0558*/ 	.word	0x0000fbf0


	//   ....[74]....
        /*055c*/ 	.word	0x0000fc10


	//   ....[75]....
        /*0560*/ 	.word	0x0000fcd0


	//   ....[76]....
        /*0564*/ 	.word	0x0000fcf0


	//   ....[77]....
        /*0568*/ 	.word	0x0000fdc0


	//   ....[78]....
        /*056c*/ 	.word	0x0000fde0


	//   ....[79]....
        /*0570*/ 	.word	0x0000ff70


	//   ....[80]....
        /*0574*/ 	.word	0x00011980


	//   ....[81]....
        /*0578*/ 	.word	0x000119b0


	//   ....[82]....
        /*057c*/ 	.word	0x000119f0


	//   ....[83]....
        /*0580*/ 	.word	0x00011a80


	//   ....[84]....
        /*0584*/ 	.word	0x00011a90


	//   ....[85]....
        /*0588*/ 	.word	0x00011b00


	//   ....[86]....
        /*058c*/ 	.word	0x00011b10


	//   ....[87]....
        /*0590*/ 	.word	0x00011b20


	//   ....[88]....
        /*0594*/ 	.word	0x00011b90


	//   ....[89]....
        /*0598*/ 	.word	0x00011c10


	//   ....[90]....
        /*059c*/ 	.word	0x00012010


	//   ....[91]....
        /*05a0*/ 	.word	0x00012050


	//   ....[92]....
        /*05a4*/ 	.word	0x00012070


	//   ....[93]....
        /*05a8*/ 	.word	0x00012090


	//   ....[94]....
        /*05ac*/ 	.word	0x00012120


	//   ....[95]....
        /*05b0*/ 	.word	0x00012130


	//   ....[96]....
        /*05b4*/ 	.word	0x00012190


	//   ....[97]....
        /*05b8*/ 	.word	0x000121d0


	//   ....[98]....
        /*05bc*/ 	.word	0x000121e0


	//   ....[99]....
        /*05c0*/ 	.word	0x000122a0


	//   ....[100]....
        /*05c4*/ 	.word	0x000129b0


	//   ....[101]....
        /*05c8*/ 	.word	0x000129d0


	//   ....[102]....
        /*05cc*/ 	.word	0x000129f0


	//   ....[103]....
        /*05d0*/ 	.word	0x00012a50


	//   ....[104]....
        /*05d4*/ 	.word	0x00012ad0


	//   ....[105]....
        /*05d8*/ 	.word	0x00012b00


	//   ....[106]....
        /*05dc*/ 	.word	0x00012b50


	//   ....[107]....
        /*05e0*/ 	.word	0x00012ba0


	//   ....[108]....
        /*05e4*/ 	.word	0x00013550


	//   ....[109]....
        /*05e8*/ 	.word	0x00013570


	//   ....[110]....
        /*05ec*/ 	.word	0x00013590


	//   ....[111]....
        /*05f0*/ 	.word	0x000135e0


	//   ....[112]....
        /*05f4*/ 	.word	0x000135f0


	//   ....[113]....
        /*05f8*/ 	.word	0x00013640


	//   ....[114]....
        /*05fc*/ 	.word	0x00013650


	//   ....[115]....
        /*0600*/ 	.word	0x00013660


	//   ....[116]....
        /*0604*/ 	.word	0x000136b0


	//   ....[117]....
        /*0608*/ 	.word	0x00013700


	//   ....[118]....
        /*060c*/ 	.word	0x00013b00


	//   ....[119]....
        /*0610*/ 	.word	0x00013b20


	//   ....[120]....
        /*0614*/ 	.word	0x00013b30


	//   ....[121]....
        /*0618*/ 	.word	0x00013b40


	//   ....[122]....
        /*061c*/ 	.word	0x00013b50


	//   ....[123]....
        /*0620*/ 	.word	0x00013bb0


	//   ....[124]....
        /*0624*/ 	.word	0x00013bc0


	//   ....[125]....
        /*0628*/ 	.word	0x00013c20


	//   ....[126]....
        /*062c*/ 	.word	0x00013c50


	//   ....[127]....
        /*0630*/ 	.word	0x00013c90


	//   ....[128]....
        /*0634*/ 	.word	0x00014ef0


	//   ....[129]....
        /*0638*/ 	.word	0x00015090


	//   ....[130]....
        /*063c*/ 	.word	0x000156a0


	//   ....[131]....
        /*0640*/ 	.word	0x00015780


	//   ....[132]....
        /*0644*/ 	.word	0x00015870


	//   ....[133]....
        /*0648*/ 	.word	0x000158d0


	//   ....[134]....
        /*064c*/ 	.word	0x000159b0


	//   ....[135]....
        /*0650*/ 	.word	0x00015a10


	//   ....[136]....
        /*0654*/ 	.word	0x00015af0


	//   ....[137]....
        /*0658*/ 	.word	0x00015b50


	//   ....[138]....
        /*065c*/ 	.word	0x00015c20


	//   ....[139]....
        /*0660*/ 	.word	0x00015cc0


	//   ....[140]....
        /*0664*/ 	.word	0x00015da0


	//   ....[141]....
        /*0668*/ 	.word	0x00015ef0


	//   ....[142]....
        /*066c*/ 	.word	0x00015fb0


	//   ....[143]....
        /*0670*/ 	.word	0x000160a0


	//   ....[144]....
        /*0674*/ 	.word	0x00016150


	//   ....[145]....
        /*0678*/ 	.word	0x00016230


	//   ....[146]....
        /*067c*/ 	.word	0x000162e0


	//   ....[147]....
        /*0680*/ 	.word	0x00016340


	//   ....[148]....
        /*0684*/ 	.word	0x00016430


	//   ....[149]....
        /*0688*/ 	.word	0x000164a0


	//   ....[150]....
        /*068c*/ 	.word	0x00016570


	//   ....[151]....
        /*0690*/ 	.word	0x00016600


	//   ....[152]....
        /*0694*/ 	.word	0x00016680


	//   ....[153]....
        /*0698*/ 	.word	0x00016700


	//   ....[154]....
        /*069c*/ 	.word	0x000167c0


	//   ....[155]....
        /*06a0*/ 	.word	0x00016830


	//   ....[156]....
        /*06a4*/ 	.word	0x00016920


	//   ....[157]....
        /*06a8*/ 	.word	0x00016990


	//   ....[158]....
        /*06ac*/ 	.word	0x00016a60


	//   ....[159]....
        /*06b0*/ 	.word	0x00016b90


	//   ....[160]....
        /*06b4*/ 	.word	0x00016c40


	//   ....[161]....
        /*06b8*/ 	.word	0x00016ca0


	//   ....[162]....
        /*06bc*/ 	.word	0x00016d60


	//   ....[163]....
        /*06c0*/ 	.word	0x00016dc0


	//   ....[164]....
        /*06c4*/ 	.word	0x00016e80


	//   ....[165]....
        /*06c8*/ 	.word	0x00016ee0


	//   ....[166]....
        /*06cc*/ 	.word	0x00016fa0


	//   ....[167]....
        /*06d0*/ 	.word	0x00017000


	//   ....[168]....
        /*06d4*/ 	.word	0x000170c0


	//   ....[169]....
        /*06d8*/ 	.word	0x000171b0


	//   ....[170]....
        /*06dc*/ 	.word	0x00017250


	//   ....[171]....
        /*06e0*/ 	.word	0x000172b0


	//   ....[172]....
        /*06e4*/ 	.word	0x00017380


	//   ....[173]....
        /*06e8*/ 	.word	0x000173e0


	//   ....[174]....
        /*06ec*/ 	.word	0x000174b0


	//   ....[175]....
        /*06f0*/ 	.word	0x00017510


	//   ....[176]....
        /*06f4*/ 	.word	0x000175e0


	//   ....[177]....
        /*06f8*/ 	.word	0x00017640


	//   ....[178]....
        /*06fc*/ 	.word	0x00017710


	//   ....[179]....
        /*0700*/ 	.word	0x00017960


	//----- nvinfo : EIATTR_REG_RECONFIG
	.align		4
.L_269:
        /*0704*/ 	.byte	0x01, 0x54
	.zero		2


	//----- nvinfo : EIATTR_SYSCALL_OFFSETS
	.align		4
        /*0708*/ 	.byte	0x04, 0x46
        /*070a*/ 	.short	(.L_271 - .L_270)


	//   ....[0]....
.L_270:
        /*070c*/ 	.word	0x000015c0


	//   ....[1]....
        /*0710*/ 	.word	0x00010ca0


	//   ....[2]....
        /*0714*/ 	.word	0x00010e10


	//   ....[3]....
        /*0718*/ 	.word	0x00010f60


	//   ....[4]....
        /*071c*/ 	.word	0x000110a0


	//   ....[5]....
        /*0720*/ 	.word	0x00012610


	//----- nvinfo : EIATTR_MBARRIER_INSTR_OFFSETS
	.align		4
.L_271:
        /*0724*/ 	.byte	0x04, 0x39
        /*0726*/ 	.short	(.L_273 - .L_272)


	//   ....[0]....
.L_272:
        /*0728*/ 	.word	0x00000180
        /*072c*/ 	.word	0x000000ff
        /*0730*/ 	.word	0x00029800
        /*0734*/ 	.short	0x0100
        /*0736*/ 	.byte	0x08
	.zero		1


	//   ....[1]....
        /*0738*/ 	.word	0x00000190
        /*073c*/ 	.word	0x000000ff
        /*0740*/ 	.word	0x00029820
        /*0744*/ 	.short	0x0100
        /*0746*/ 	.byte	0x08
	.zero		1


	//   ....[2]....
        /*0748*/ 	.word	0x00000280
        /*074c*/ 	.word	0x000000ff
        /*0750*/ 	.word	0x00029830
        /*0754*/ 	.short	0x0100
        /*0756*/ 	.byte	0x08
	.zero		1


	//   ....[3]....
        /*0758*/ 	.word	0x00000290
        /*075c*/ 	.word	0x000000ff
        /*0760*/ 	.word	0x00029840
        /*0764*/ 	.short	0x0100
        /*0766*/ 	.byte	0x08
	.zero		1


	//   ....[4]....
        /*0768*/ 	.word	0x000002a0
        /*076c*/ 	.word	0x000000ff
        /*0770*/ 	.word	0x00029838
        /*0774*/ 	.short	0x0100
        /*0776*/ 	.byte	0x08
	.zero		1


	//   ....[5]....
        /*0778*/ 	.word	0x000002b0
        /*077c*/ 	.word	0x000000ff
        /*0780*/ 	.word	0x00029848
        /*0784*/ 	.short	0x0100
        /*0786*/ 	.byte	0x08
	.zero		1


	//   ....[6]....
        /*0788*/ 	.word	0x000003e0
        /*078c*/ 	.word	0x000000ff
        /*0790*/ 	.word	0x00029850
        /*0794*/ 	.short	0x0100
        /*0796*/ 	.byte	0x08
	.zero		1


	//   ....[7]....
        /*0798*/ 	.word	0x000003f0
        /*079c*/ 	.word	0x000000ff
        /*07a0*/ 	.word	0x00029860
        /*07a4*/ 	.short	0x0100
        /*07a6*/ 	.byte	0x08
	.zero		1


	//   ....[8]....
        /*07a8*/ 	.word	0x00000400
        /*07ac*/ 	.word	0x000000ff
        /*07b0*/ 	.word	0x00029858
        /*07b4*/ 	.short	0x0100
        /*07b6*/ 	.byte	0x08
	.zero		1


	//   ....[9]....
        /*07b8*/ 	.word	0x00000410
        /*07bc*/ 	.word	0x000000ff
        /*07c0*/ 	.word	0x00029868
        /*07c4*/ 	.short	0x0100
        /*07c6*/ 	.byte	0x08
	.zero		1


	//   ....[10]....
        /*07c8*/ 	.word	0x00000500
        /*07cc*/ 	.word	0x000000ff
        /*07d0*/ 	.word	0x00029870
        /*07d4*/ 	.short	0x0100
        /*07d6*/ 	.byte	0x06
	.zero		1


	//   ....[11]....
        /*07d8*/ 	.word	0x00000510
        /*07dc*/ 	.word	0x000000ff
        /*07e0*/ 	.word	0x00029880
        /*07e4*/ 	.short	0x0100
        /*07e6*/ 	.byte	0x06
	.zero		1


	//   ....[12]....
        /*07e8*/ 	.word	0x00000520
        /*07ec*/ 	.word	0x000000ff
        /*07f0*/ 	.word	0x00029878
        /*07f4*/ 	.short	0x0100
        /*07f6*/ 	.byte	0x06
	.zero		1


	//   ....[13]....
        /*07f8*/ 	.word	0x00000530
        /*07fc*/ 	.word	0x000000ff
        /*0800*/ 	.word	0x00029888
        /*0804*/ 	.short	0x0100
        /*0806*/ 	.byte	0x06
	.zero		1


	//   ....[14]....
        /*0808*/ 	.word	0x00000660
        /*080c*/ 	.word	0x000000ff
        /*0810*/ 	.word	0x00029890
        /*0814*/ 	.short	0x0100
        /*0816*/ 	.byte	0x08
	.zero		1


	//   ....[15]....
        /*0818*/ 	.word	0x00000670
        /*081c*/ 	.word	0x000000ff
        /*0820*/ 	.word	0x000298a0
        /*0824*/ 	.short	0x0100
        /*0826*/ 	.byte	0x08
	.zero		1


	//   ....[16]....
        /*0828*/ 	.word	0x00000680
        /*082c*/ 	.word	0x000000ff
        /*0830*/ 	.word	0x00029898
        /*0834*/ 	.short	0x0100
        /*0836*/ 	.byte	0x08
	.zero		1


	//   ....[17]....
        /*0838*/ 	.word	0x00000690
        /*083c*/ 	.word	0x000000ff
        /*0840*/ 	.word	0x000298a8
        /*0844*/ 	.short	0x0100
        /*0846*/ 	.byte	0x08
	.zero		1


	//   ....[18]....
        /*0848*/ 	.word	0x000007e0
        /*084c*/ 	.word	0x000000ff
        /*0850*/ 	.word	0x000298b0
        /*0854*/ 	.short	0x0100
        /*0856*/ 	.byte	0x08
	.zero		1


	//   ....[19]....
        /*0858*/ 	.word	0x000007f0
        /*085c*/ 	.word	0x000000ff
        /*0860*/ 	.word	0x000298c0
        /*0864*/ 	.short	0x0100
        /*0866*/ 	.byte	0x08
	.zero		1


	//   ....[20]....
        /*0868*/ 	.word	0x00000800
        /*086c*/ 	.word	0x000000ff
        /*0870*/ 	.word	0x000298b8
        /*0874*/ 	.short	0x0100
        /*0876*/ 	.byte	0x08
	.zero		1


	//   ....[21]....
        /*0878*/ 	.word	0x00000810
        /*087c*/ 	.word	0x000000ff
        /*0880*/ 	.word	0x000298c8
        /*0884*/ 	.short	0x0100
        /*0886*/ 	.byte	0x08
	.zero		1


	//   ....[22]....
        /*0888*/ 	.word	0x00001910
        /*088c*/ 	.word	0x000000ff
        /*0890*/ 	.word	0x00029800
        /*0894*/ 	.short	0x010a
        /*0896*/ 	.byte	0x29
	.zero		1


	//   ....[23]....
        /*0898*/ 	.word	0x000019b0
        /*089c*/ 	.word	0x00000002
        /*08a0*/ 	.word	0x00029830
        /*08a4*/ 	.short	0x010a
        /*08a6*/ 	.byte	0x3f
	.zero		1


	//   ....[24]....
        /*08a8*/ 	.word	0x000019f0
        /*08ac*/ 	.word	0x00000002
        /*08b0*/ 	.word	0x00029830
        /*08b4*/ 	.short	0x010a
        /*08b6*/ 	.byte	0x3f
	.zero		1


	//   ....[25]....
        /*08b8*/ 	.word	0x00003550
        /*08bc*/ 	.word	0x000000ff
        /*08c0*/ 	.word	0x00000000
        /*08c4*/ 	.short	0x0101
        /*08c6*/ 	.byte	0x06
	.zero		1


	//   ....[26]....
        /*08c8*/ 	.word	0x00005820
        /*08cc*/ 	.word	0x000000ff
        /*08d0*/ 	.word	0x00029830
        /*08d4*/ 	.short	0x010a
        /*08d6*/ 	.byte	0x06
	.zero		1


	//   ....[27]....
        /*08d8*/ 	.word	0x00005860
        /*08dc*/ 	.word	0x000000ff
        /*08e0*/ 	.word	0x00029830
        /*08e4*/ 	.short	0x010a
        /*08e6*/ 	.byte	0x06
	.zero		1


	//   ....[28]....
        /*08e8*/ 	.word	0x000064a0
        /*08ec*/ 	.word	0x000000ff
        /*08f0*/ 	.word	0x00029850
        /*08f4*/ 	.short	0x010a
        /*08f6*/ 	.byte	0x06
	.zero		1


	//   ....[29]....
        /*08f8*/ 	.word	0x000064e0
        /*08fc*/ 	.word	0x000000ff
        /*0900*/ 	.word	0x00029850
        /*0904*/ 	.short	0x010a
        /*0906*/ 	.byte	0x06
	.zero		1


	//   ....[30]....
        /*0908*/ 	.word	0x00007140
        /*090c*/ 	.word	0x000000ff
        /*0910*/ 	.word	0x00000000
        /*0914*/ 	.short	0x0101
        /*0916*/ 	.byte	0x06
	.zero		1


	//   ....[31]....
        /*0918*/ 	.word	0x00009370
        /*091c*/ 	.word	0x000000ff
        /*0920*/ 	.word	0x00000000
        /*0924*/ 	.short	0x0101
        /*0926*/ 	.byte	0x06
	.zero		1


	//   ....[32]....
        /*0928*/ 	.word	0x00009aa0
        /*092c*/ 	.word	0x000000ff
        /*0930*/ 	.word	0x00029830
        /*0934*/ 	.short	0x010a
        /*0936*/ 	.byte	0x06
	.zero		1


	//   ....[33]....
        /*0938*/ 	.word	0x00009ae0
        /*093c*/ 	.word	0x000000ff
        /*0940*/ 	.word	0x00029830
        /*0944*/ 	.short	0x010a
        /*0946*/ 	.byte	0x06
	.zero		1


	//   ....[34]....
        /*0948*/ 	.word	0x0000a720
        /*094c*/ 	.word	0x000000ff
        /*0950*/ 	.word	0x00029850
        /*0954*/ 	.short	0x010a
        /*0956*/ 	.byte	0x06
	.zero		1


	//   ....[35]....
        /*0958*/ 	.word	0x0000a760
        /*095c*/ 	.word	0x000000ff
        /*0960*/ 	.word	0x00029850
        /*0964*/ 	.short	0x010a
        /*0966*/ 	.byte	0x06
	.zero		1


	//   ....[36]....
        /*0968*/ 	.word	0x0000b0c0
        /*096c*/ 	.word	0x000000ff
        /*0970*/ 	.word	0x00000000
        /*0974*/ 	.short	0x0101
        /*0976*/ 	.byte	0x06
	.zero		1


	//   ....[37]....
        /*0978*/ 	.word	0x0000ca50
        /*097c*/ 	.word	0x000000ff
        /*0980*/ 	.word	0x00000000
        /*0984*/ 	.short	0x0101
        /*0986*/ 	.byte	0x06
	.zero		1


	//   ....[38]....
        /*0988*/ 	.word	0x0000d0f0
        /*098c*/ 	.word	0x000000ff
        /*0990*/ 	.word	0x00029850
        /*0994*/ 	.short	0x010a
        /*0996*/ 	.byte	0x09
	.zero		1


	//   ....[39]....
        /*0998*/ 	.word	0x0000d130
        /*099c*/ 	.word	0x000000ff
        /*09a0*/ 	.word	0x00029850
        /*09a4*/ 	.short	0x010a
        /*09a6*/ 	.byte	0x09
	.zero		1


	//   ....[40]....
        /*09a8*/ 	.word	0x0000d7b0
        /*09ac*/ 	.word	0x000000ff
        /*09b0*/ 	.word	0x00000000
        /*09b4*/ 	.short	0x0101
        /*09b6*/ 	.byte	0x04
	.zero		1


	//   ....[41]....
        /*09b8*/ 	.word	0x0000f1b0
        /*09bc*/ 	.word	0x00000003
        /*09c0*/ 	.word	0x00000000
        /*09c4*/ 	.short	0x0101
        /*09c6*/ 	.byte	0x3f
	.zero		1


	//   ....[42]....
        /*09c8*/ 	.word	0x00011690
        /*09cc*/ 	.word	0x00000000
        /*09d0*/ 	.word	0x00029880
        /*09d4*/ 	.short	0x010a
        /*09d6*/ 	.byte	0x3f
	.zero		1


	//   ....[43]....
        /*09d8*/ 	.word	0x00011ce0
        /*09dc*/ 	.word	0x00000000
        /*09e0*/ 	.word	0x00029870
        /*09e4*/ 	.short	0x0107
        /*09e6*/ 	.byte	0x3f
	.zero		1


	//   ....[44]....
        /*09e8*/ 	.word	0x00011da0
        /*09ec*/ 	.word	0x00000000
        /*09f0*/ 	.word	0x00029870
        /*09f4*/ 	.short	0x0101
        /*09f6*/ 	.byte	0x3f
	.zero		1


	//   ....[45]....
        /*09f8*/ 	.word	0x00011dd0
        /*09fc*/ 	.word	0x00000000
        /*0a00*/ 	.word	0x00029840
        /*0a04*/ 	.short	0x010a
        /*0a06*/ 	.byte	0x3f
	.zero		1


	//   ....[46]....
        /*0a08*/ 	.word	0x000123e0
        /*0a0c*/ 	.word	0x00000000
        /*0a10*/ 	.word	0x00029830
        /*0a14*/ 	.short	0x0107
        /*0a16*/ 	.byte	0x3f
	.zero		1


	//   ....[47]....
        /*0a18*/ 	.word	0x000124b0
        /*0a1c*/ 	.word	0x00000000
        /*0a20*/ 	.word	0x00029830
        /*0a24*/ 	.short	0x0101
        /*0a26*/ 	.byte	0x3f
	.zero		1


	//   ....[48]....
        /*0a28*/ 	.word	0x00012c90
        /*0a2c*/ 	.word	0x00000011
        /*0a30*/ 	.word	0x00029800
        /*0a34*/ 	.short	0x0107
        /*0a36*/ 	.byte	0x3f
	.zero		1


	//   ....[49]....
        /*0a38*/ 	.word	0x00012d80
        /*0a3c*/ 	.word	0x00000011
        /*0a40*/ 	.word	0x00029800
        /*0a44*/ 	.short	0x0101
        /*0a46*/ 	.byte	0x3f
	.zero		1


	//   ....[50]....
        /*0a48*/ 	.word	0x00012da0
        /*0a4c*/ 	.word	0x00000011
        /*0a50*/ 	.word	0x00029820
        /*0a54*/ 	.short	0x010a
        /*0a56*/ 	.byte	0x3f
	.zero		1


	//   ....[51]....
        /*0a58*/ 	.word	0x000132b0
        /*0a5c*/ 	.word	0x00000000
        /*0a60*/ 	.word	0x00029880
        /*0a64*/ 	.short	0x010a
        /*0a66*/ 	.byte	0x3f
	.zero		1


	//   ....[52]....
        /*0a68*/ 	.word	0x00013790
        /*0a6c*/ 	.word	0x00000000
        /*0a70*/ 	.word	0x00029870
        /*0a74*/ 	.short	0x0107
        /*0a76*/ 	.byte	0x3f
	.zero		1


	//   ....[53]....
        /*0a78*/ 	.word	0x00013850
        /*0a7c*/ 	.word	0x00000000
        /*0a80*/ 	.word	0x00029870
        /*0a84*/ 	.short	0x0101
        /*0a86*/ 	.byte	0x3f
	.zero		1


	//   ....[54]....
        /*0a88*/ 	.word	0x00013880
        /*0a8c*/ 	.word	0x00000000
        /*0a90*/ 	.word	0x00029840
        /*0a94*/ 	.short	0x010a
        /*0a96*/ 	.byte	0x3f
	.zero		1


	//   ....[55]....
        /*0a98*/ 	.word	0x00013d80
        /*0a9c*/ 	.word	0x00000000
        /*0aa0*/ 	.word	0x00029830
        /*0aa4*/ 	.short	0x0107
        /*0aa6*/ 	.byte	0x3f
	.zero		1


	//   ....[56]....
        /*0aa8*/ 	.word	0x00013e40
        /*0aac*/ 	.word	0x00000000
        /*0ab0*/ 	.word	0x00029830
        /*0ab4*/ 	.short	0x0101
        /*0ab6*/ 	.byte	0x3f
	.zero		1


	//   ....[57]....
        /*0ab8*/ 	.word	0x00013ed0
        /*0abc*/ 	.word	0x00000000
        /*0ac0*/ 	.word	0x00029870
        /*0ac4*/ 	.short	0x010a
        /*0ac6*/ 	.byte	0x3f
	.zero		1


	//   ....[58]....
        /*0ac8*/ 	.word	0x00013f60
        /*0acc*/ 	.word	0x00000000
        /*0ad0*/ 	.word	0x00029860
        /*0ad4*/ 	.short	0x010a
        /*0ad6*/ 	.byte	0x3f
	.zero		1


	//   ....[59]....
        /*0ad8*/ 	.word	0x000144a0
        /*0adc*/ 	.word	0x00000000
        /*0ae0*/ 	.word	0x00029850
        /*0ae4*/ 	.short	0x0101
        /*0ae6*/ 	.byte	0x3f
	.zero		1


	//   ....[60]....
        /*0ae8*/ 	.word	0x00014530
        /*0aec*/ 	.word	0x00000000
        /*0af0*/ 	.word	0x00000000
        /*0af4*/ 	.short	0x0101
        /*0af6*/ 	.byte	0x3f
	.zero		1


	//   ....[61]....
        /*0af8*/ 	.word	0x00014700
        /*0afc*/ 	.word	0x00000012
        /*0b00*/ 	.word	0x00029870
        /*0b04*/ 	.short	0x010a
        /*0b06*/ 	.byte	0x3f
	.zero		1


	//   ....[62]....
        /*0b08*/ 	.word	0x00014780
        /*0b0c*/ 	.word	0x00000012
        /*0b10*/ 	.word	0x00029860
        /*0b14*/ 	.short	0x010a
        /*0b16*/ 	.byte	0x3f
	.zero		1


	//   ....[63]....
        /*0b18*/ 	.word	0x00014cd0
        /*0b1c*/ 	.word	0x00000012
        /*0b20*/ 	.word	0x00029850
        /*0b24*/ 	.short	0x0101
        /*0b26*/ 	.byte	0x3f
	.zero		1


	//   ....[64]....
        /*0b28*/ 	.word	0x00014d90
        /*0b2c*/ 	.word	0x00000012
        /*0b30*/ 	.word	0x00000000
        /*0b34*/ 	.short	0x0101
        /*0b36*/ 	.byte	0x3f
	.zero		1


	//   ....[65]....
        /*0b38*/ 	.word	0x00015010
        /*0b3c*/ 	.word	0x00000004
        /*0b40*/ 	.word	0x00029820
        /*0b44*/ 	.short	0x010a
        /*0b46*/ 	.byte	0x3f
	.zero		1


	//   ....[66]....
        /*0b48*/ 	.word	0x00015190
        /*0b4c*/ 	.word	0x00000005
        /*0b50*/ 	.word	0x00029840
        /*0b54*/ 	.short	0x010a
        /*0b56*/ 	.byte	0x3f
	.zero		1


	//   ....[67]....
        /*0b58*/ 	.word	0x00015230
        /*0b5c*/ 	.word	0x00000013
        /*0b60*/ 	.word	0x00029840
        /*0b64*/ 	.short	0x010a
        /*0b66*/ 	.byte	0x3f
	.zero		1


	//   ....[68]....
        /*0b68*/ 	.word	0x00015270
        /*0b6c*/ 	.word	0x00000005
        /*0b70*/ 	.word	0x00029860
        /*0b74*/ 	.short	0x010a
        /*0b76*/ 	.byte	0x3f
	.zero		1


	//   ....[69]....
        /*0b78*/ 	.word	0x000152b0
        /*0b7c*/ 	.word	0x00000013
        /*0b80*/ 	.word	0x00029860
        /*0b84*/ 	.short	0x010a
        /*0b86*/ 	.byte	0x3f
	.zero		1


	//   ....[70]....
        /*0b88*/ 	.word	0x000152f0
        /*0b8c*/ 	.word	0x00000005
        /*0b90*/ 	.word	0x00029880
        /*0b94*/ 	.short	0x010a
        /*0b96*/ 	.byte	0x3f
	.zero		1


	//   ....[71]....
        /*0b98*/ 	.word	0x00015330
        /*0b9c*/ 	.word	0x00000013
        /*0ba0*/ 	.word	0x00029880
        /*0ba4*/ 	.short	0x010a
        /*0ba6*/ 	.byte	0x3f
	.zero		1


	//   ....[72]....
        /*0ba8*/ 	.word	0x000153a0
        /*0bac*/ 	.word	0x00000003
        /*0bb0*/ 	.word	0x00029800
        /*0bb4*/ 	.short	0x010a
        /*0bb6*/ 	.byte	0x3f
	.zero		1


	//   ....[73]....
        /*0bb8*/ 	.word	0x000153f0
        /*0bbc*/ 	.word	0x00000002
        /*0bc0*/ 	.word	0x00029830
        /*0bc4*/ 	.short	0x010a
        /*0bc6*/ 	.byte	0x3f
	.zero		1


	//   ....[74]....
        /*0bc8*/ 	.word	0x00015450
        /*0bcc*/ 	.word	0x00000007
        /*0bd0*/ 	.word	0x00029830
        /*0bd4*/ 	.short	0x010a
        /*0bd6*/ 	.byte	0x3f
	.zero		1


	//   ....[75]....
        /*0bd8*/ 	.word	0x000154b0
        /*0bdc*/ 	.word	0x00000007
        /*0be0*/ 	.word	0x00029850
        /*0be4*/ 	.short	0x010a
        /*0be6*/ 	.byte	0x3f
	.zero		1


	//   ....[76]....
        /*0be8*/ 	.word	0x00015510
        /*0bec*/ 	.word	0x00000007
        /*0bf0*/ 	.word	0x00029830
        /*0bf4*/ 	.short	0x010a
        /*0bf6*/ 	.byte	0x3f
	.zero		1


	//   ....[77]....
        /*0bf8*/ 	.word	0x00015570
        /*0bfc*/ 	.word	0x00000007
        /*0c00*/ 	.word	0x00029850
        /*0c04*/ 	.short	0x010a
        /*0c06*/ 	.byte	0x3f
	.zero		1


	//   ....[78]....
        /*0c08*/ 	.word	0x000155d0
        /*0c0c*/ 	.word	0x00000005
        /*0c10*/ 	.word	0x00029850
        /*0c14*/ 	.short	0x010a
        /*0c16*/ 	.byte	0x3f
	.zero		1


	//   ....[79]....
        /*0c18*/ 	.word	0x000156d0
        /*0c1c*/ 	.word	0x00000000
        /*0c20*/ 	.word	0x00029880
        /*0c24*/ 	.short	0x010a
        /*0c26*/ 	.byte	0x3f
	.zero		1


	//   ....[80]....
        /*0c28*/ 	.word	0x00015e40
        /*0c2c*/ 	.word	0x00000000
        /*0c30*/ 	.word	0x00029840
        /*0c34*/ 	.short	0x010a
        /*0c36*/ 	.byte	0x3f
	.zero		1


	//   ....[81]....
        /*0c38*/ 	.word	0x00016a90
        /*0c3c*/ 	.word	0x00000011
        /*0c40*/ 	.word	0x00029820
        /*0c44*/ 	.short	0x010a
        /*0c46*/ 	.byte	0x3f
	.zero		1


	//   ....[82]....
        /*0c48*/ 	.word	0x00016ae0
        /*0c4c*/ 	.word	0x00000000
        /*0c50*/ 	.word	0x00029880
        /*0c54*/ 	.short	0x010a
        /*0c56*/ 	.byte	0x3f
	.zero		1


	//   ....[83]....
        /*0c58*/ 	.word	0x00017100
        /*0c5c*/ 	.word	0x00000000
        /*0c60*/ 	.word	0x00029840
        /*0c64*/ 	.short	0x010a
        /*0c66*/ 	.byte	0x3f
	.zero		1


	//   ....[84]....
        /*0c68*/ 	.word	0x00017740
        /*0c6c*/ 	.word	0x00000000
        /*0c70*/ 	.word	0x00029870
        /*0c74*/ 	.short	0x010a
        /*0c76*/ 	.byte	0x3f
	.zero		1


	//   ....[85]....
        /*0c78*/ 	.word	0x00017790
        /*0c7c*/ 	.word	0x00000000
        /*0c80*/ 	.word	0x00029860
        /*0c84*/ 	.short	0x010a
        /*0c86*/ 	.byte	0x3f
	.zero		1


	//   ....[86]....
        /*0c88*/ 	.word	0x000177e0
        /*0c8c*/ 	.word	0x00000012
        /*0c90*/ 	.word	0x00029870
        /*0c94*/ 	.short	0x010a
        /*0c96*/ 	.byte	0x3f
	.zero		1


	//   ....[87]....
        /*0c98*/ 	.word	0x00017830
        /*0c9c*/ 	.word	0x00000012
        /*0ca0*/ 	.word	0x00029860
        /*0ca4*/ 	.short	0x010a
        /*0ca6*/ 	.byte	0x3f
	.zero		1


	//   ....[88]....
        /*0ca8*/ 	.word	0x00017880
        /*0cac*/ 	.word	0x00000004
        /*0cb0*/ 	.word	0x00029820
        /*0cb4*/ 	.short	0x010a
        /*0cb6*/ 	.byte	0x3f
	.zero		1


	//   ....[89]....
        /*0cb8*/ 	.word	0x00017a20
        /*0cbc*/ 	.word	0x00000005
        /*0cc0*/ 	.word	0x00029840
        /*0cc4*/ 	.short	0x010a
        /*0cc6*/ 	.byte	0x3f
	.zero		1


	//   ....[90]....
        /*0cc8*/ 	.word	0x00017a70
        /*0ccc*/ 	.word	0x00000013
        /*0cd0*/ 	.word	0x00029840
        /*0cd4*/ 	.short	0x010a
        /*0cd6*/ 	.byte	0x3f
	.zero		1


	//   ....[91]....
        /*0cd8*/ 	.word	0x00017ac0
        /*0cdc*/ 	.word	0x00000005
        /*0ce0*/ 	.word	0x00029860
        /*0ce4*/ 	.short	0x010a
        /*0ce6*/ 	.byte	0x3f
	.zero		1


	//   ....[92]....
        /*0ce8*/ 	.word	0x00017b10
        /*0cec*/ 	.word	0x00000013
        /*0cf0*/ 	.word	0x00029860
        /*0cf4*/ 	.short	0x010a
        /*0cf6*/ 	.byte	0x3f
	.zero		1


	//   ....[93]....
        /*0cf8*/ 	.word	0x00017b60
        /*0cfc*/ 	.word	0x00000005
        /*0d00*/ 	.word	0x00029880
        /*0d04*/ 	.short	0x010a
        /*0d06*/ 	.byte	0x3f
	.zero		1


	//----- nvinfo : EIATTR_NUM_MBARRIERS
	.align		4
.L_273:
        /*0d08*/ 	.byte	0x03, 0x38
        /*0d0a*/ 	.short	0x0016


	//----- nvinfo : EIATTR_EXIT_INSTR_OFFSETS
	.align		4
        /*0d0c*/ 	.byte	0x04, 0x1c
        /*0d0e*/ 	.short	(.L_275 - .L_274)


	//   ....[0]....
.L_274:
        /*0d10*/ 	.word	0x000009a0


	//   ....[1]....
        /*0d14*/ 	.word	0x0000fee0


	//   ....[2]....
        /*0d18*/ 	.word	0x00015380


	//----- nvinfo : EIATTR_MAX_THREADS
	.align		4
.L_275:
        /*0d1c*/ 	.byte	0x04, 0x05
        /*0d1e*/ 	.short	(.L_277 - .L_276)
.L_276:
        /*0d20*/ 	.word	0x00000180
        /*0d24*/ 	.word	0x00000001
        /*0d28*/ 	.word	0x00000001


	//----- nvinfo : EIATTR_CRS_STACK_SIZE
	.align		4
.L_277:
        /*0d2c*/ 	.byte	0x04, 0x1e
        /*0d2e*/ 	.short	(.L_279 - .L_278)
.L_278:
        /*0d30*/ 	.word	0x00000000


	//----- nvinfo : EIATTR_CBANK_PARAM_SIZE
	.align		4
.L_279:
        /*0d34*/ 	.byte	0x03, 0x19
        /*0d36*/ 	.short	0x0af0


	//----- nvinfo : EIATTR_PARAM_CBANK
	.align		4
        /*0d38*/ 	.byte	0x04, 0x0a
        /*0d3a*/ 	.short	(.L_281 - .L_280)
	.align		4
.L_280:
        /*0d3c*/ 	.word	index@(.nv.constant0._ZN7cutlass13device_kernelIN5flash11enable_sm90INS1_16FlashAttnFwdSm90INS1_25CollectiveMainloopFwdSm90ILi2EN4cute5tupleIJNS5_1CILi1EEES8_S8_EEENS6_IJNS7_ILi128EEENS7_ILi160EEENS7_ILi192EEEEEELi128ENS_12float_e4m3_tEfNS_4arch4Sm90ELb1ELb0ELb1ELb0ELb1ELb0ELb0ELb1ELb1ELb1ELb0ELb0EEENS1_21CollectiveEpilogueFwdINS6_IJSA_SA_SB_EEES9_NS_10bfloat16_tESG_Li256ELb0ELb1ELb0ELb1EEENS1_30DynamicPersistentTileSchedulerILi256ELi128ELb0ELb1ELb1EEEEEEEEEvNT_6ParamsE)
        /*0d40*/ 	.short	0x0210
        /*0d42*/ 	.short	0x0af0


	//----- nvinfo : EIATTR_SW_WAR
	.align		4
.L_281:
        /*0d44*/ 	.byte	0x04, 0x36
        /*0d46*/ 	.short	(.L_283 - .L_282)
.L_282:
        /*0d48*/ 	.word	0x00000008
.L_283:


//--------------------- .nv.info._ZN7cutlass13device_kernelIN5flash11enable_sm90INS1_16FlashAttnFwdSm90INS1_25CollectiveMainloopFwdSm90ILi2EN4cute5tupleIJNS5_1CILi1EEES8_S8_EEENS6_IJNS7_ILi128EEENS7_ILi160EEENS7_ILi192EEEEEELi128ENS_12float_e4m3_tEfNS_4arch4Sm90ELb1ELb0ELb1ELb1ELb1ELb0ELb0ELb1ELb1ELb1ELb0ELb0EEENS1_21CollectiveEpilogueFwdINS6_IJSA_SA_SB_EEES9_NS_10bfloat16_tESG_Li256ELb1ELb1ELb0ELb1EEENS1_36VarlenDynamicPersistentTileSchedulerILi128ELi160ELi256ELi128ELb0ELb1ELb1ELb1ELb1ELb1EEEEEEEEEvNT_6ParamsE --------------------------
	.section	.nv.info._ZN7cutlass13device_kernelIN5flash11enable_sm90INS1_16FlashAttnFwdSm90INS1_25CollectiveMainloopFwdSm90ILi2EN4cute5tupleIJNS5_1CILi1EEES8_S8_EEENS6_IJNS7_ILi128EEENS7_ILi160EEENS7_ILi192EEEEEELi128ENS_12float_e4m3_tEfNS_4arch4Sm90ELb1ELb0ELb1ELb1ELb1ELb0ELb0ELb1ELb1ELb1ELb0ELb0EEENS1_21CollectiveEpilogueFwdINS6_IJSA_SA_SB_EEES9_NS_10bfloat16_tESG_Li256ELb1ELb1ELb0ELb1EEENS1_36VarlenDynamicPersistentTileSchedulerILi128ELi160ELi256ELi128ELb0ELb1ELb1ELb1ELb1ELb1EEEEEEEEEvNT_6ParamsE,"",@"SHT_CUDA_INFO"
	.sectionflags	@""
	.align	4


	//----- nvinfo : EIATTR_CUDA_API_VERSION
	.align		4
        /*0000*/ 	.byte	0x04, 0x37
        /*0002*/ 	.short	(.L_285 - .L_284)
.L_284:
        /*0004*/ 	.word	0x00000082


	//----- nvinfo : EIATTR_KPARAM_INFO
	.align		4
.L_285:
        /*0008*/ 	.byte	0x04, 0x17
        /*000a*/ 	.short	(.L_287 - .L_286)
.L_286:
        /*000c*/ 	.word	0x00000000
        /*0010*/ 	.short	0x0000
        /*0012*/ 	.short	0x0070
        /*0014*/ 	.byte	0x00, 0xf0, 0x01, 0x2a


	//----- nvinfo : EIATTR_SPARSE_MMA_MASK
	.align		4
.L_287:
        /*0018*/ 	.byte	0x03, 0x50
        /*001a*/ 	.short	0x0000


	//----- nvinfo : EIATTR_MAXREG_COUNT
	.align		4
        /*001c*/ 	.byte	0x03, 0x1b
        /*001e*/ 	.short	0x00a8


	//----- nvinfo : EIATTR_NUM_BARRIERS
	.align		4
        /*0020*/ 	.byte	0x02, 0x4c
        /*0022*/ 	.byte	0x10
	.zero		1


	//----- nvinfo : EIATTR_EXTERNS
	.align		4
        /*0024*/ 	.byte	0x04, 0x0f
        /*0026*/ 	.short	(.L_289 - .L_288)


	//   ....[0]....
	.align		4
.L_288:
        /*0028*/ 	.word	index@(__assertfail)


	//----- nvinfo : EIATTR_ANNOTATIONS
	.align		4
.L_289:
        /*002c*/ 	.byte	0x04, 0x55
        /*002e*/ 	.short	(.L_291 - .L_290)


	//   ....[0]....
.L_290:
        /* <DEDUP_REMOVED lines=15> */


	//----- nvinfo : EIATTR_MERCURY_ISA_VERSION
	.align		4
.L_291:
        /*0108*/ 	.byte	0x03, 0x5f
        /*010a*/ 	.short	0x0101


	//----- nvinfo : EIATTR_UNUSED_LOAD_BYTE_OFFSET
	.align		4
        /*010c*/ 	.byte	0x04, 0x44
        /*010e*/ 	.short	(.L_293 - .L_292)


	//   ....[0]....
.L_292:
        /*0110*/ 	.word	0x00000980
        /*0114*/ 	.word	0x0000fff0


	//   ....[1]....
        /*0118*/ 	.word	0x0000dca0
        /*011c*/ 	.word	0x0000fff0


	//----- nvinfo : EIATTR_INT_WARP_WIDE_INSTR_OFFSETS
	.align		4
.L_293:
        /*0120*/ 	.byte	0x04, 0x31
        /*0122*/ 	.short	(.L_295 - .L_294)


	//   ....[0]....
.L_294:
        /*0124*/ 	.word	0x000000c0


	//   ....[1]....
        /*0128*/ 	.word	0x000000d0


	//   ....[2]....
        /*012c*/ 	.word	0x00000170


	//   ....[3]....
        /*0130*/ 	.word	0x00011a50


	//   ....[4]....
        /*0134*/ 	.word	0x00011ae0


	//   ....[5]....
        /*0138*/ 	.word	0x00015780


	//   ....[6]....
        /*013c*/ 	.word	0x00015810


	//----- nvinfo : EIATTR_COOP_GROUP_MASK_REGIDS
	.align		4
.L_295:
        /*0140*/ 	.byte	0x04, 0x29
        /*0142*/ 	.short	(.L_297 - .L_296)


	//   ....[0]....
.L_296:
        /*0144*/ 	.word	0xffffffff


	//   ....[1]....
        /*0148*/ 	.word	0xffffffff


	//   ....[2]....
        /*014c*/ 	.word	0xffffffff


	//   ....[3]....
        /*0150*/ 	.word	0xffffffff


	//   ....[4]....
        /*0154*/ 	.word	0xffffffff


	//   ....[5]....
        /*0158*/ 	.word	0xffffffff


	//   ....[6]....
        /*015c*/ 	.word	0xffffffff


	//   ....[7]....
        /*0160*/ 	.word	0xffffffff


	//   ....[8]....
        /*0164*/ 	.word	0xffffffff


	//   ....[9]....
        /*0168*/ 	.word	0xffffffff


	//   ....[10]....
        /*016c*/ 	.word	0xffffffff


	//   ....[11]....
        /*0170*/ 	.word	0xffffffff


	//   ....[12]....
        /*0174*/ 	.word	0xffffffff


	//   ....[13]....
        /*0178*/ 	.word	0xffffffff


	//   ....[14]....
        /*017c*/ 	.word	0xffffffff


	//   ....[15]....
        /*0180*/ 	.word	0xffffffff


	//   ....[16]....
        /*0184*/ 	.word	0xffffffff


	//   ....[17]....
        /*0188*/ 	.word	0xffffffff


	//   ....[18]....
        /*018c*/ 	.word	0xffffffff


	//   ....[19]....
        /*0190*/ 	.word	0xffffffff


	//   ....[20]....
        /*0194*/ 	.word	0xffffffff


	//   ....[21]....
        /*0198*/ 	.word	0xffffffff


	//   ....[22]....
        /*019c*/ 	.word	0xffffffff


	//   ....[23]....
        /*01a0*/ 	.word	0xffffffff


	//   ....[24]....
        /*01a4*/ 	.word	0xffffffff


	//   ....[25]....
        /*01a8*/ 	.word	0xffffffff


	//   ....[26]....
        /*01ac*/ 	.word	0xffffffff


	//   ....[27]....
        /*01b0*/ 	.word	0xffffffff


	//   ....[28]....
        /*01b4*/ 	.word	0xffffffff


	//   ....[29]....
        /*01b8*/ 	.word	0xffffffff


	//   ....[30]....
        /*01bc*/ 	.word	0xffffffff


	//   ....[31]....
        /*01c0*/ 	.word	0xffffffff


	//   ....[32]....
        /*01c4*/ 	.word	0xffffffff


	//   ....[33]....
        /*01c8*/ 	.word	0xffffffff


	//   ....[34]....
        /*01cc*/ 	.word	0xffffffff


	//   ....[35]....
        /*01d0*/ 	.word	0xffffffff


	//   ....[36]....
        /*01d4*/ 	.word	0xffffffff


	//   ....[37]....
        /*01d8*/ 	.word	0xffffffff


	//   ....[38]....
        /*01dc*/ 	.word	0xffffffff


	//   ....[39]....
        /*01e0*/ 	.word	0xffffffff


	//   ....[40]....
        /*01e4*/ 	.word	0xffffffff


	//   ....[41]....
        /*01e8*/ 	.word	0xffffffff


	//   ....[42]....
        /*01ec*/ 	.word	0xffffffff


	//   ....[43]....
        /*01f0*/ 	.word	0xffffffff


	//   ....[44]....
        /*01f4*/ 	.word	0xffffffff


	//   ....[45]....
        /*01f8*/ 	.word	0xffffffff


	//   ....[46]....
        /*01fc*/ 	.word	0xffffffff


	//   ....[47]....
        /*0200*/ 	.word	0xffffffff


	//   ....[48]....
        /*0204*/ 	.word	0xffffffff


	//   ....[49]....
        /*0208*/ 	.word	0xffffffff


	//   ....[50]....
        /*020c*/ 	.word	0xffffffff


	//   ....[51]....
        /*0210*/ 	.word	0xffffffff


	//   ....[52]....
        /*0214*/ 	.word	0xffffffff


	//   ....[53]....
        /*0218*/ 	.word	0xffffffff


	//   ....[54]....
        /*021c*/ 	.word	0xffffffff


	//   ....[55]....
        /*0220*/ 	.word	0xffffffff


	//   ....[56]....
        /*0224*/ 	.word	0xffffffff


	//   ....[57]....
        /*0228*/ 	.word	0xffffffff


	//   ....[58]....
        /*022c*/ 	.word	0xffffffff


	//   ....[59]....
        /*0230*/ 	.word	0xffffffff


	//   ....[60]....
        /*0234*/ 	.word	0xffffffff


	//   ....[61]....
        /*0238*/ 	.word	0xffffffff


	//   ....[62]....
        /*023c*/ 	.word	0xffffffff


	//   ....[63]....
        /*0240*/ 	.word	0xffffffff


	//   ....[64]....
        /*0244*/ 	.word	0xffffffff


	//   ....[65]....
        /*0248*/ 	.word	0xffffffff


	//   ....[66]....
        /*024c*/ 	.word	0xffffffff


	//   ....[67]....
        /*0250*/ 	.word	0xffffffff


	//   ....[68]....
        /*0254*/ 	.word	0xffffffff


	//   ....[69]....
        /*0258*/ 	.word	0xffffffff


	//   ....[70]....
        /*025c*/ 	.word	0xffffffff


	//   ....[71]....
        /*0260*/ 	.word	0xffffffff


	//   ....[72]....
        /*0264*/ 	.word	0xffffffff


	//   ....[73]....
        /*0268*/ 	.word	0xffffffff


	//   ....[74]....
        /*026c*/ 	.word	0xffffffff


	//   ....[75]....
        /*0270*/ 	.word	0xffffffff


	//   ....[76]....
        /*0274*/ 	.word	0xffffffff


	//   ....[77]....
        /*0278*/ 	.word	0xffffffff


	//   ....[78]....
        /*027c*/ 	.word	0xffffffff


	//   ....[79]....
        /*0280*/ 	.word	0xffffffff


	//   ....[80]....
        /*0284*/ 	.word	0xffffffff


	//   ....[81]....
        /*0288*/ 	.word	0xffffffff


	//   ....[82]....
        /*028c*/ 	.word	0xffffffff


	//   ....[83]....
        /*0290*/ 	.word	0xffffffff


	//   ....[84]....
        /*0294*/ 	.word	0xffffffff


	//   ....[85]....
        /*0298*/ 	.word	0xffffffff


	//   ....[86]....
        /*029c*/ 	.word	0xffffffff


	//   ....[87]....
        /*02a0*/ 	.word	0xffffffff


	//   ....[88]....
        /*02a4*/ 	.word	0xffffffff


	//   ....[89]....
        /*02a8*/ 	.word	0xffffffff


	//   ....[90]....
        /*02ac*/ 	.word	0xffffffff


	//   ....[91]....
        /*02b0*/ 	.word	0xffffffff


	//   ....[92]....
        /*02b4*/ 	.word	0xffffffff


	//   ....[93]....
        /*02b8*/ 	.word	0xffffffff


	//   ....[94]....
        /*02bc*/ 	.word	0xffffffff


	//   ....[95]....
        /*02c0*/ 	.word	0xffffffff


	//   ....[96]....
        /*02c4*/ 	.word	0xffffffff


	//   ....[97]....
        /*02c8*/ 	.word	0xffffffff


	//   ....[98]....
        /*02cc*/ 	.word	0xffffffff


	//   ....[99]....
        /*02d0*/ 	.word	0xffffffff


	//   ....[100]....
        /*02d4*/ 	.word	0xffffffff


	//   ....[101]....
        /*02d8*/ 	.word	0xffffffff


	//   ....[102]....
        /*02dc*/ 	.word	0xffffffff


	//   ....[103]....
        /*02e0*/ 	.word	0xffffffff


	//   ....[104]....
        /*02e4*/ 	.word	0xffffffff


	//   ....[105]....
        /*02e8*/ 	.word	0xffffffff


	//   ....[106]....
        /*02ec*/ 	.word	0xffffffff


	//   ....[107]....
        /*02f0*/ 	.word	0xffffffff


	//   ....[108]....
        /*02f4*/ 	.word	0xffffffff


	//   ....[109]....
        /*02f8*/ 	.word	0xffffffff


	//   ....[110]....
        /*02fc*/ 	.word	0xffffffff


	//   ....[111]....
        /*0300*/ 	.word	0xffffffff


	//   ....[112]....
        /*0304*/ 	.word	0xffffffff


	//   ....[113]....
        /*0308*/ 	.word	0xffffffff


	//   ....[114]....
        /*030c*/ 	.word	0xffffffff


	//   ....[115]....
        /*0310*/ 	.word	0xffffffff


	//   ....[116]....
        /*0314*/ 	.word	0xffffffff


	//   ....[117]....
        /*0318*/ 	.word	0xffffffff


	//   ....[118]....
        /*031c*/ 	.word	0xffffffff


	//   ....[119]....
        /*0320*/ 	.word	0xffffffff


	//   ....[120]....
        /*0324*/ 	.word	0xffffffff


	//   ....[121]....
        /*0328*/ 	.word	0xffffffff


	//   ....[122]....
        /*032c*/ 	.word	0xffffffff


	//   ....[123]....
        /*0330*/ 	.word	0xffffffff


	//   ....[124]....
        /*0334*/ 	.word	0xffffffff


	//   ....[125]....
        /*0338*/ 	.word	0xffffffff


	//   ....[126]....
        /*033c*/ 	.word	0xffffffff


	//   ....[127]....
        /*0340*/ 	.word	0xffffffff


	//   ....[128]....
        /*0344*/ 	.word	0xffffffff


	//   ....[129]....
        /*0348*/ 	.word	0xffffffff


	//   ....[130]....
        /*034c*/ 	.word	0xffffffff


	//   ....[131]....
        /*0350*/ 	.word	0xffffffff


	//   ....[132]....
        /*0354*/ 	.word	0xffffffff


	//   ....[133]....
        /*0358*/ 	.word	0xffffffff


	//   ....[134]....
        /*035c*/ 	.word	0xffffffff


	//   ....[135]....
        /*0360*/ 	.word	0xffffffff


	//   ....[136]....
        /*0364*/ 	.word	0xffffffff


	//   ....[137]....
        /*0368*/ 	.word	0xffffffff


	//   ....[138]....
        /*036c*/ 	.word	0xffffffff


	//   ....[139]....
        /*0370*/ 	.word	0xffffffff


	//   ....[140]....
        /*0374*/ 	.word	0xffffffff


	//   ....[141]....
        /*0378*/ 	.word	0xffffffff


	//   ....[142]....
        /*037c*/ 	.word	0xffffffff


	//   ....[143]....
        /*0380*/ 	.word	0xffffffff


	//   ....[144]....
        /*0384*/ 	.word	0xffffffff


	//   ....[145]....
        /*0388*/ 	.word	0xffffffff


	//   ....[146]....
        /*038c*/ 	.word	0xffffffff


	//   ....[147]....
        /*0390*/ 	.word	0xffffffff


	//   ....[148]....
        /*0394*/ 	.word	0xffffffff


	//   ....[149]....
        /*0398*/ 	.word	0xffffffff


	//   ....[150]....
        /*039c*/ 	.word	0xffffffff


	//   ....[151]....
        /*03a0*/ 	.word	0xffffffff


	//   ....[152]....
        /*03a4*/ 	.word	0xffffffff


	//   ....[153]....
        /*03a8*/ 	.word	0xffffffff


	//   ....[154]....
        /*03ac*/ 	.word	0xffffffff


	//   ....[155]....
        /*03b0*/ 	.word	0xffffffff


	//   ....[156]....
        /*03b4*/ 	.word	0xffffffff


	//   ....[157]....
        /*03b8*/ 	.word	0xffffffff


	//   ....[158]....
        /*03bc*/ 	.word	0xffffffff


	//   ....[159]....
        /*03c0*/ 	.word	0xffffffff


	//   ....[160]....
        /*03c4*/ 	.word	0xffffffff


	//   ....[161]....
        /*03c8*/ 	.word	0x0500000f


	//   ....[162]....
        /*03cc*/ 	.word	0x0500000f


	//   ....[163]....
        /*03d0*/ 	.word	0x0500000f


	//   ....[164]....
        /*03d4*/ 	.word	0x0500000f


	//   ....[165]....
        /*03d8*/ 	.word	0x0500000f


	//   ....[166]....
        /*03dc*/ 	.word	0x0500000f


	//   ....[167]....
        /*03e0*/ 	.word	0x0500000f


	//   ....[168]....
        /*03e4*/ 	.word	0x0500000f


	//   ....[169]....
        /*03e8*/ 	.word	0x0500000f


	//   ....[170]....
        /*03ec*/ 	.word	0x0500000f


	//   ....[171]....
        /*03f0*/ 	.word	0x0500000f


	//   ....[172]....
        /*03f4*/ 	.word	0x0500000f


	//   ....[173]....
        /*03f8*/ 	.word	0x0500000f


	//   ....[174]....
        /*03fc*/ 	.word	0x0500000f


	//   ....[175]....
        /*0400*/ 	.word	0x0500000f


	//   ....[176]....
        /*0404*/ 	.word	0x0500000f


	//   ....[177]....
        /*0408*/ 	.word	0x0500000f


	//   ....[178]....
        /*040c*/ 	.word	0x0500000f


	//   ....[179]....
        /*0410*/ 	.word	0x0500000f


	//   ....[180]....
        /*0414*/ 	.word	0x0500000f


	//   ....[181]....
        /*0418*/ 	.word	0x0500000f


	//   ....[182]....
        /*041c*/ 	.word	0x0500000f


	//   ....[183]....
        /*0420*/ 	.word	0x0500000f


	//   ....[184]....
        /*0424*/ 	.word	0x0500000f


	//   ....[185]....
        /*0428*/ 	.word	0x0500000f


	//   ....[186]....
        /*042c*/ 	.word	0x0500000f


	//   ....[187]....
        /*0430*/ 	.word	0x0500000f


	//   ....[188]....
        /*0434*/ 	.word	0x0500000f


	//   ....[189]....
        /*0438*/ 	.word	0x0500000f


	//   ....[190]....
        /*043c*/ 	.word	0x0500000f


	//   ....[191]....
        /*0440*/ 	.word	0x0500000f


	//   ....[192]....
        /*0444*/ 	.word	0x0500000f


	//   ....[193]....
        /*0448*/ 	.word	0x0500000f


	//   ....[194]....
        /*044c*/ 	.word	0x0500000f


	//   ....[195]....
        /*0450*/ 	.word	0x0500000f


	//   ....[196]....
        /*0454*/ 	.word	0x0500000f


	//   ....[197]....
        /*0458*/ 	.word	0x0500000f


	//   ....[198]....
        /*045c*/ 	.word	0x0500000f


	//   ....[199]....
        /*0460*/ 	.word	0x0500000f


	//   ....[200]....
        /*0464*/ 	.word	0x0500000f


	//   ....[201]....
        /*0468*/ 	.word	0x0500000f


	//   ....[202]....
        /*046c*/ 	.word	0x0500000f


	//   ....[203]....
        /*0470*/ 	.word	0x0500000f


	//   ....[204]....
        /*0474*/ 	.word	0x0500000f


	//   ....[205]....
        /*0478*/ 	.word	0x0500000f


	//   ....[206]....
        /*047c*/ 	.word	0x0500000f


	//   ....[207]....
        /*0480*/ 	.word	0x0500000f


	//   ....[208]....
        /*0484*/ 	.word	0x0500000f


	//   ....[209]....
        /*0488*/ 	.word	0x0500000f


	//   ....[210]....
        /*048c*/ 	.word	0x0500000f


	//----- nvinfo : EIATTR_COOP_GROUP_INSTR_OFFSETS
	.align		4
.L_297:
        /*0490*/ 	.byte	0x04, 0x28
        /*0492*/ 	.short	(.L_299 - .L_298)


	//   ....[0]....
.L_298:
        /*0494*/ 	.word	0x00000080


	//   ....[1]....
        /*0498*/ 	.word	0x00000090


	//   ....[2]....
        /*049c*/ 	.word	0x000002d0


	//   ....[3]....
        /*04a0*/ 	.word	0x00000430


	//   ....[4]....
        /*04a4*/ 	.word	0x00000550


	//   ....[5]....
        /*04a8*/ 	.word	0x000006b0


	//   ....[6]....
        /*04ac*/ 	.word	0x00001590


	//   ....[7]....
        /*04b0*/ 	.word	0x00002a60


	//   ....[8]....
        /*04b4*/ 	.word	0x00002e70


	//   ....[9]....
        /*04b8*/ 	.word	0x00003a30


	//   ....[10]....
        /*04bc*/ 	.word	0x00003aa0


	//   ....[11]....
        /*04c0*/ 	.word	0x00004760


	//   ....[12]....
        /*04c4*/ 	.word	0x000047d0


	//   ....[13]....
        /*04c8*/ 	.word	0x00006a40


	//   ....[14]....
        /*04cc*/ 	.word	0x000078e0


	//   ....[15]....
        /*04d0*/ 	.word	0x00007940


	//   ....[16]....
        /*04d4*/ 	.word	0x00007a10


	//   ....[17]....
        /*04d8*/ 	.word	0x00008660


	//   ....[18]....
        /*04dc*/ 	.word	0x000086e0


	//   ....[19]....
        /*04e0*/ 	.word	0x0000b9e0


	//   ....[20]....
        /*04e4*/ 	.word	0x0000ba10


	//   ....[21]....
        /*04e8*/ 	.word	0x0000ba40


	//   ....[22]....
        /*04ec*/ 	.word	0x0000ba50


	//   ....[23]....
        /*04f0*/ 	.word	0x0000d520


	//   ....[24]....
        /*04f4*/ 	.word	0x0000d530


	//   ....[25]....
        /*04f8*/ 	.word	0x0000d5b0


	//   ....[26]....
        /*04fc*/ 	.word	0x0000d5c0


	//   ....[27]....
        /*0500*/ 	.word	0x0000e520


	//   ....[28]....
        /*0504*/ 	.word	0x0000e530


	//   ....[29]....
        /*0508*/ 	.word	0x0000e540


	//   ....[30]....
        /*050c*/ 	.word	0x0000e550


	//   ....[31]....
        /*0510*/ 	.word	0x0000e560


	//   ....[32]....
        /*0514*/ 	.word	0x0000e570


	//   ....[33]....
        /*0518*/ 	.word	0x0000e580


	//   ....[34]....
        /*051c*/ 	.word	0x0000e590


	//   ....[35]....
        /*0520*/ 	.word	0x0000e5c0


	//   ....[36]....
        /*0524*/ 	.word	0x0000e5d0


	//   ....[37]....
        /*0528*/ 	.word	0x0000e600


	//   ....[38]....
        /*052c*/ 	.word	0x0000e610


	//   ....[39]....
        /*0530*/ 	.word	0x0000e640


	//   ....[40]....
        /*0534*/ 	.word	0x0000e650


	//   ....[41]....
        /*0538*/ 	.word	0x0000e680


	//   ....[42]....
        /*053c*/ 	.word	0x0000e690


	//   ....[43]....
        /*0540*/ 	.word	0x0000e6c0


	//   ....[44]....
        /*0544*/ 	.word	0x0000e6d0


	//   ....[45]....
        /*0548*/ 	.word	0x0000e700


	//   ....[46]....
        /*054c*/ 	.word	0x0000e710


	//   ....[47]....
        /*0550*/ 	.word	0x0000e730


	//   ....[48]....
        /*0554*/ 	.word	0x0000e740


	//   ....[49]....
        /*0558*/ 	.word	0x0000e770


	//   ....[50]....
        /*055c*/ 	.word	0x0000e790


	//   ....[51]....
        /*0560*/ 	.word	0x0000e7a0


	//   ....[52]....
        /*0564*/ 	.word	0x0000e7d0


	//   ....[53]....
        /*0568*/ 	.word	0x0000e820


	//   ....[54]....
        /*056c*/ 	.word	0x0000e830


	//   ....[55]....
        /*0570*/ 	.word	0x0000e860


	//   ....[56]....
        /*0574*/ 	.word	0x0000e890


	//   ....[57]....
        /*0578*/ 	.word	0x0000e8b0


	//   ....[58]....
        /*057c*/ 	.word	0x0000e8c0


	//   ....[59]....
        /*0580*/ 	.word	0x0000ee60


	//   ....[60]....
        /*0584*/ 	.word	0x0000eea0


	//   ....[61]....
        /*0588*/ 	.word	0x0000eee0


	//   ....[62]....
        /*058c*/ 	.word	0x0000ef20


	//   ....[63]....
        /*0590*/ 	.word	0x0000f490


	//   ....[64]....
        /*0594*/ 	.word	0x0000f4d0


	//   ....[65]....
        /*0598*/ 	.word	0x0000f590


	//   ....[66]....
        /*059c*/ 	.word	0x0000f5b0


	//   ....[67]....
        /*05a0*/ 	.word	0x0000f670


	//   ....[68]....
        /*05a4*/ 	.word	0x0000f690


	//   ....[69]....
        /*05a8*/ 	.word	0x0000f760


	//   ....[70]....
        /*05ac*/ 	.word	0x0000f780


	//   ....[71]....
        /*05b0*/ 	.word	0x00010040


	//   ....[72]....
        /*05b4*/ 	.word	0x00010060


	//   ....[73]....
        /*05b8*/ 	.word	0x00010120


	//   ....[74]....
        /*05bc*/ 	.word	0x00010140


	//   ....[75]....
        /*05c0*/ 	.word	0x00010200


	//   ....[76]....
        /*05c4*/ 	.word	0x00010220


	//   ....[77]....
        /*05c8*/ 	.word	0x000102f0


	//   ....[78]....
        /*05cc*/ 	.word	0x00010310


	//   ....[79]....
        /*05d0*/ 	.word	0x00010450


	//   ....[80]....
        /*05d4*/ 	.word	0x00010600


	//   ....[81]....
        /*05d8*/ 	.word	0x00010630


	//   ....[82]....
        /*05dc*/ 	.word	0x00010660


	//   ....[83]....
        /*05e0*/ 	.word	0x00010690


	//   ....[84]....
        /*05e4*/ 	.word	0x000106c0


	//   ....[85]....
        /*05e8*/ 	.word	0x00010700


	//   ....[86]....
        /*05ec*/ 	.word	0x00010850


	//   ....[87]....
        /*05f0*/ 	.word	0x00010880


	//   ....[88]....
        /*05f4*/ 	.word	0x000108b0


	//   ....[89]....
        /*05f8*/ 	.word	0x000108e0


	//   ....[90]....
        /*05fc*/ 	.word	0x00010910


	//   ....[91]....
        /*0600*/ 	.word	0x00010950


	//   ....[92]....
        /*0604*/ 	.word	0x000109d0


	//   ....[93]....
        /*0608*/ 	.word	0x00010a70


	//   ....[94]....
        /*060c*/ 	.word	0x00010b10


	//   ....[95]....
        /*0610*/ 	.word	0x00012a10


	//   ....[96]....
        /*0614*/ 	.word	0x00012a40


	//   ....[97]....
        /*0618*/ 	.word	0x00012a80


	//   ....[98]....
        /*061c*/ 	.word	0x00012b10


	//   ....[99]....
        /*0620*/ 	.word	0x00012b20


	//   ....[100]....
        /*0624*/ 	.word	0x00012b90


	//   ....[101]....
        /*0628*/ 	.word	0x00012ba0


	//   ....[102]....
        /*062c*/ 	.word	0x00012bb0


	//   ....[103]....
        /*0630*/ 	.word	0x00012c20


	//   ....[104]....
        /*0634*/ 	.word	0x00012ca0


	//   ....[105]....
        /*0638*/ 	.word	0x000130b0


	//   ....[106]....
        /*063c*/ 	.word	0x000130f0


	//   ....[107]....
        /*0640*/ 	.word	0x00013110


	//   ....[108]....
        /*0644*/ 	.word	0x00013120


	//   ....[109]....
        /*0648*/ 	.word	0x000131d0


	//   ....[110]....
        /*064c*/ 	.word	0x000131f0


	//   ....[111]....
        /*0650*/ 	.word	0x00013280


	//   ....[112]....
        /*0654*/ 	.word	0x000132a0


	//   ....[113]....
        /*0658*/ 	.word	0x000132b0


	//   ....[114]....
        /*065c*/ 	.word	0x00013340


	//   ....[115]....
        /*0660*/ 	.word	0x00013b50


	//   ....[116]....
        /*0664*/ 	.word	0x00013b80


	//   ....[117]....
        /*0668*/ 	.word	0x00013bb0


	//   ....[118]....
        /*066c*/ 	.word	0x00013c30


	//   ....[119]....
        /*0670*/ 	.word	0x00013c80


	//   ....[120]....
        /*0674*/ 	.word	0x00013ce0


	//   ....[121]....
        /*0678*/ 	.word	0x00013d00


	//   ....[122]....
        /*067c*/ 	.word	0x00013d40


	//   ....[123]....
        /*0680*/ 	.word	0x00014730


	//   ....[124]....
        /*0684*/ 	.word	0x00014750


	//   ....[125]....
        /*0688*/ 	.word	0x00014770


	//   ....[126]....
        /*068c*/ 	.word	0x000147c0


	//   ....[127]....
        /*0690*/ 	.word	0x000147d0


	//   ....[128]....
        /*0694*/ 	.word	0x00014820


	//   ....[129]....
        /*0698*/ 	.word	0x00014830


	//   ....[130]....
        /*069c*/ 	.word	0x00014840


	//   ....[131]....
        /*06a0*/ 	.word	0x00014890


	//   ....[132]....
        /*06a4*/ 	.word	0x000148e0


	//   ....[133]....
        /*06a8*/ 	.word	0x00014ce0


	//   ....[134]....
        /*06ac*/ 	.word	0x00014d00


	//   ....[135]....
        /*06b0*/ 	.word	0x00014d10


	//   ....[136]....
        /*06b4*/ 	.word	0x00014d20


	//   ....[137]....
        /*06b8*/ 	.word	0x00014d30


	//   ....[138]....
        /*06bc*/ 	.word	0x00014d90


	//   ....[139]....
        /*06c0*/ 	.word	0x00014da0


	//   ....[140]....
        /*06c4*/ 	.word	0x00014e00


	//   ....[141]....
        /*06c8*/ 	.word	0x00014e30


	//   ....[142]....
        /*06cc*/ 	.word	0x00014e70


	//   ....[143]....
        /*06d0*/ 	.word	0x000160e0


	//   ....[144]....
        /*06d4*/ 	.word	0x00016110


	//   ....[145]....
        /*06d8*/ 	.word	0x00016140


	//   ....[146]....
        /*06dc*/ 	.word	0x00016170


	//   ....[147]....
        /*06e0*/ 	.word	0x00016180


	//   ....[148]....
        /*06e4*/ 	.word	0x000161a0


	//   ....[149]....
        /*06e8*/ 	.word	0x000161c0


	//   ....[150]....
        /*06ec*/ 	.word	0x00016200


	//   ....[151]....
        /*06f0*/ 	.word	0x00016340


	//   ....[152]....
        /*06f4*/ 	.word	0x00016370


	//   ....[153]....
        /*06f8*/ 	.word	0x000163b0


	//   ....[154]....
        /*06fc*/ 	.word	0x000163e0


	//   ....[155]....
        /*0700*/ 	.word	0x00016410


	//   ....[156]....
        /*0704*/ 	.word	0x00016440


	//   ....[157]....
        /*0708*/ 	.word	0x000164e0


	//   ....[158]....
        /*070c*/ 	.word	0x00016580


	//   ....[159]....
        /*0710*/ 	.word	0x00016630


	//   ....[160]....
        /*0714*/ 	.word	0x00016c10


	//   ....[161]....
        /*0718*/ 	.word	0x00017220


	//   ....[162]....
        /*071c*/ 	.word	0x00017300


	//   ....[163]....
        /*0720*/ 	.word	0x000173f0


	//   ....[164]....
        /*0724*/ 	.word	0x00017450


	//   ....[165]....
        /*0728*/ 	.word	0x00017530


	//   ....[166]....
        /*072c*/ 	.word	0x00017590


	//   ....[167]....
        /*0730*/ 	.word	0x00017670


	//   ....[168]....
        /*0734*/ 	.word	0x000176d0


	//   ....[169]....
        /*0738*/ 	.word	0x000177a0


	//   ....[170]....
        /*073c*/ 	.word	0x00017840


	//   ....[171]....
        /*0740*/ 	.word	0x00017920


	//   ....[172]....
        /*0744*/ 	.word	0x00017a70


	//   ....[173]....
        /*0748*/ 	.word	0x00017b30


	//   ....[174]....
        /*074c*/ 	.word	0x00017c50


	//   ....[175]....
        /*0750*/ 	.word	0x00017d00


	//   ....[176]....
        /*0754*/ 	.word	0x00017e00


	//   ....[177]....
        /*0758*/ 	.word	0x00017ec0


	//   ....[178]....
        /*075c*/ 	.word	0x00017f20


	//   ....[179]....
        /*0760*/ 	.word	0x00017fc0


	//   ....[180]....
        /*0764*/ 	.word	0x00018080


	//   ....[181]....
        /*0768*/ 	.word	0x00018150


	//   ....[182]....
        /*076c*/ 	.word	0x000181f0


	//   ....[183]....
        /*0770*/ 	.word	0x00018260


	//   ....[184]....
        /*0774*/ 	.word	0x000182c0


	//   ....[185]....
        /*0778*/ 	.word	0x000183b0


	//   ....[186]....
        /*077c*/ 	.word	0x00018430


	//   ....[187]....
        /*0780*/ 	.word	0x00018510


	//   ....[188]....
        /*0784*/ 	.word	0x00018590


	//   ....[189]....
        /*0788*/ 	.word	0x00018650


	//   ....[190]....
        /*078c*/ 	.word	0x00018780


	//   ....[191]....
        /*0790*/ 	.word	0x00018830


	//   ....[192]....
        /*0794*/ 	.word	0x00018890


	//   ....[193]....
        /*0798*/ 	.word	0x00018950


	//   ....[194]....
        /*079c*/ 	.word	0x000189b0


	//   ....[195]....
        /*07a0*/ 	.word	0x00018a70


	//   ....[196]....
        /*07a4*/ 	.word	0x00018ad0


	//   ....[197]....
        /*07a8*/ 	.word	0x00018b90


	//   ....[198]....
        /*07ac*/ 	.word	0x00018bf0


	//   ....[199]....
        /*07b0*/ 	.word	0x00018cb0


	//   ....[200]....
        /*07b4*/ 	.word	0x00018da0


	//   ....[201]....
        /*07b8*/ 	.word	0x00018e40


	//   ....[202]....
        /*07bc*/ 	.word	0x00018ea0


	//   ....[203]....
        /*07c0*/ 	.word	0x00018f70


	//   ....[204]....
        /*07c4*/ 	.word	0x00018fd0


	//   ....[205]....
        /*07c8*/ 	.word	0x000190a0


	//   ....[206]....
        /*07cc*/ 	.word	0x00019100


	//   ....[207]....
        /*07d0*/ 	.word	0x000191d0


	//   ....[208]....
        /*07d4*/ 	.word	0x00019230


	//   ....[209]....
        /*07d8*/ 	.word	0x00019300


	//   ....[210]....
        /*07dc*/ 	.word	0x00019550


	//----- nvinfo : EIATTR_REG_RECONFIG
	.align		4
.L_299:
        /*07e0*/ 	.byte	0x01, 0x54
	.zero		2


	//----- nvinfo : EIATTR_SYSCALL_OFFSETS
	.align		4
        /*07e4*/ 	.byte	0x04, 0x46
        /*07e6*/ 	.short	(.L_301 - .L_300)


	//   ....[0]....
.L_300:
        /*07e8*/ 	.word	0x00001770


	//   ....[1]....
        /*07ec*/ 	.word	0x00011c40


	//   ....[2]....
        /*07f0*/ 	.word	0x00011db0


	//   ....[3]....
        /*07f4*/ 	.word	0x00011f00


	//   ....[4]....
        /*07f8*/ 	.word	0x00012040


	//   ....[5]....
        /*07fc*/ 	.word	0x00013780


	//----- nvinfo : EIATTR_MBARRIER_INSTR_OFFSETS
	.align		4
.L_301:
        /*0800*/ 	.byte	0x04, 0x39
        /*0802*/ 	.short	(.L_303 - .L_302)


	//   ....[0]....
.L_302:
        /*0804*/ 	.word	0x00000180
        /*0808*/ 	.word	0x000000ff
        /*080c*/ 	.word	0x00029800
        /*0810*/ 	.short	0x0100
        /*0812*/ 	.byte	0x08
	.zero		1


	//   ....[1]....
        /*0814*/ 	.word	0x00000190
        /*0818*/ 	.word	0x000000ff
        /*081c*/ 	.word	0x00029820
        /*0820*/ 	.short	0x0100
        /*0822*/ 	.byte	0x08
	.zero		1


	//   ....[2]....
        /*0824*/ 	.word	0x00000280
        /*0828*/ 	.word	0x000000ff
        /*082c*/ 	.word	0x00029830
        /*0830*/ 	.short	0x0100
        /*0832*/ 	.byte	0x08
	.zero		1


	//   ....[3]....
        /*0834*/ 	.word	0x00000290
        /*0838*/ 	.word	0x000000ff
        /*083c*/ 	.word	0x00029840
        /*0840*/ 	.short	0x0100
        /*0842*/ 	.byte	0x08
	.zero		1


	//   ....[4]....
        /*0844*/ 	.word	0x000002a0
        /*0848*/ 	.word	0x000000ff
        /*084c*/ 	.word	0x00029838
        /*0850*/ 	.short	0x0100
        /*0852*/ 	.byte	0x08
	.zero		1


	//   ....[5]....
        /*0854*/ 	.word	0x000002b0
        /*0858*/ 	.word	0x000000ff
        /*085c*/ 	.word	0x00029848
        /*0860*/ 	.short	0x0100
        /*0862*/ 	.byte	0x08
	.zero		1


	//   ....[6]....
        /*0864*/ 	.word	0x000003e0
        /*0868*/ 	.word	0x000000ff
        /*086c*/ 	.word	0x00029850
        /*0870*/ 	.short	0x0100
        /*0872*/ 	.byte	0x08
	.zero		1


	//   ....[7]....
        /*0874*/ 	.word	0x000003f0
        /*0878*/ 	.word	0x000000ff
        /*087c*/ 	.word	0x00029860
        /*0880*/ 	.short	0x0100
        /*0882*/ 	.byte	0x08
	.zero		1


	//   ....[8]....
        /*0884*/ 	.word	0x00000400
        /*0888*/ 	.word	0x000000ff
        /*088c*/ 	.word	0x00029858
        /*0890*/ 	.short	0x0100
        /*0892*/ 	.byte	0x08
	.zero		1


	//   ....[9]....
        /*0894*/ 	.word	0x00000410
        /*0898*/ 	.word	0x000000ff
        /*089c*/ 	.word	0x00029868
        /*08a0*/ 	.short	0x0100
        /*08a2*/ 	.byte	0x08
	.zero		1


	//   ....[10]....
        /*08a4*/ 	.word	0x00000500
        /*08a8*/ 	.word	0x000000ff
        /*08ac*/ 	.word	0x00029870
        /*08b0*/ 	.short	0x0100
        /*08b2*/ 	.byte	0x06
	.zero		1


	//   ....[11]....
        /*08b4*/ 	.word	0x00000510
        /*08b8*/ 	.word	0x000000ff
        /*08bc*/ 	.word	0x00029880
        /*08c0*/ 	.short	0x0100
        /*08c2*/ 	.byte	0x06
	.zero		1


	//   ....[12]....
        /*08c4*/ 	.word	0x00000520
        /*08c8*/ 	.word	0x000000ff
        /*08cc*/ 	.word	0x00029878
        /*08d0*/ 	.short	0x0100
        /*08d2*/ 	.byte	0x06
	.zero		1


	//   ....[13]....
        /*08d4*/ 	.word	0x00000530
        /*08d8*/ 	.word	0x000000ff
        /*08dc*/ 	.word	0x00029888
        /*08e0*/ 	.short	0x0100
        /*08e2*/ 	.byte	0x06
	.zero		1


	//   ....[14]....
        /*08e4*/ 	.word	0x00000660
        /*08e8*/ 	.word	0x000000ff
        /*08ec*/ 	.word	0x00029890
        /*08f0*/ 	.short	0x0100
        /*08f2*/ 	.byte	0x08
	.zero		1


	//   ....[15]....
        /*08f4*/ 	.word	0x00000670
        /*08f8*/ 	.word	0x000000ff
        /*08fc*/ 	.word	0x000298a0
        /*0900*/ 	.short	0x0100
        /*0902*/ 	.byte	0x08
	.zero		1


	//   ....[16]....
        /*0904*/ 	.word	0x00000680
        /*0908*/ 	.word	0x000000ff
        /*090c*/ 	.word	0x00029898
        /*0910*/ 	.short	0x0100
        /*0912*/ 	.byte	0x08
	.zero		1


	//   ....[17]....
        /*0914*/ 	.word	0x00000690
        /*0918*/ 	.word	0x000000ff
        /*091c*/ 	.word	0x000298a8
        /*0920*/ 	.short	0x0100
        /*0922*/ 	.byte	0x08
	.zero		1


	//   ....[18]....
        /*0924*/ 	.word	0x000007e0
        /*0928*/ 	.word	0x000000ff
        /*092c*/ 	.word	0x000298b0
        /*0930*/ 	.short	0x0100
        /*0932*/ 	.byte	0x08
	.zero		1


	//   ....[19]....
        /*0934*/ 	.word	0x000007f0
        /*0938*/ 	.word	0x000000ff
        /*093c*/ 	.word	0x000298c0
        /*0940*/ 	.short	0x0100
        /*0942*/ 	.byte	0x08
	.zero		1


	//   ....[20]....
        /*0944*/ 	.word	0x00000800
        /*0948*/ 	.word	0x000000ff
        /*094c*/ 	.word	0x000298b8
        /*0950*/ 	.short	0x0100
        /*0952*/ 	.byte	0x08
	.zero		1


	//   ....[21]....
        /*0954*/ 	.word	0x00000810
        /*0958*/ 	.word	0x000000ff
        /*095c*/ 	.word	0x000298c8
        /*0960*/ 	.short	0x0100
        /*0962*/ 	.byte	0x08
	.zero		1


	//   ....[22]....
        /*0964*/ 	.word	0x00001aa0
        /*0968*/ 	.word	0x000000ff
        /*096c*/ 	.word	0x00029800
        /*0970*/ 	.short	0x010a
        /*0972*/ 	.byte	0x29
	.zero		1


	//   ....[23]....
        /*0974*/ 	.word	0x00001b40
        /*0978*/ 	.word	0x00000002
        /*097c*/ 	.word	0x00029830
        /*0980*/ 	.short	0x010a
        /*0982*/ 	.byte	0x3f
	.zero		1


	//   ....[24]....
        /*0984*/ 	.word	0x00001b80
        /*0988*/ 	.word	0x00000002
        /*098c*/ 	.word	0x00029830
        /*0990*/ 	.short	0x010a
        /*0992*/ 	.byte	0x3f
	.zero		1


	//   ....[25]....
        /*0994*/ 	.word	0x000036c0
        /*0998*/ 	.word	0x000000ff
        /*099c*/ 	.word	0x00000000
        /*09a0*/ 	.short	0x0101
        /*09a2*/ 	.byte	0x06
	.zero		1


	//   ....[26]....
        /*09a4*/ 	.word	0x00005950
        /*09a8*/ 	.word	0x000000ff
        /*09ac*/ 	.word	0x00029830
        /*09b0*/ 	.short	0x010a
        /*09b2*/ 	.byte	0x06
	.zero		1


	//   ....[27]....
        /*09b4*/ 	.word	0x00005990
        /*09b8*/ 	.word	0x000000ff
        /*09bc*/ 	.word	0x00029830
        /*09c0*/ 	.short	0x010a
        /*09c2*/ 	.byte	0x06
	.zero		1


	//   ....[28]....
        /*09c4*/ 	.word	0x000065d0
        /*09c8*/ 	.word	0x000000ff
        /*09cc*/ 	.word	0x00029850
        /*09d0*/ 	.short	0x010a
        /*09d2*/ 	.byte	0x06
	.zero		1


	//   ....[29]....
        /*09d4*/ 	.word	0x00006610
        /*09d8*/ 	.word	0x000000ff
        /*09dc*/ 	.word	0x00029850
        /*09e0*/ 	.short	0x010a
        /*09e2*/ 	.byte	0x06
	.zero		1


	//   ....[30]....
        /*09e4*/ 	.word	0x00007270
        /*09e8*/ 	.word	0x000000ff
        /*09ec*/ 	.word	0x00000000
        /*09f0*/ 	.short	0x0101
        /*09f2*/ 	.byte	0x06
	.zero		1


	//   ....[31]....
        /*09f4*/ 	.word	0x000094a0
        /*09f8*/ 	.word	0x000000ff
        /*09fc*/ 	.word	0x00000000
        /*0a00*/ 	.short	0x0101
        /*0a02*/ 	.byte	0x06
	.zero		1


	//   ....[32]....
        /*0a04*/ 	.word	0x00009bc0
        /*0a08*/ 	.word	0x000000ff
        /*0a0c*/ 	.word	0x00029830
        /*0a10*/ 	.short	0x010a
        /*0a12*/ 	.byte	0x06
	.zero		1


	//   ....[33]....
        /*0a14*/ 	.word	0x00009c00
        /*0a18*/ 	.word	0x000000ff
        /*0a1c*/ 	.word	0x00029830
        /*0a20*/ 	.short	0x010a
        /*0a22*/ 	.byte	0x06
	.zero		1


	//   ....[34]....
        /*0a24*/ 	.word	0x0000a810
        /*0a28*/ 	.word	0x000000ff
        /*0a2c*/ 	.word	0x00029850
        /*0a30*/ 	.short	0x010a
        /*0a32*/ 	.byte	0x06
	.zero		1


	//   ....[35]....
        /*0a34*/ 	.word	0x0000a850
        /*0a38*/ 	.word	0x000000ff
        /*0a3c*/ 	.word	0x00029850
        /*0a40*/ 	.short	0x010a
        /*0a42*/ 	.byte	0x06
	.zero		1


	//   ....[36]....
        /*0a44*/ 	.word	0x0000b1b0
        /*0a48*/ 	.word	0x000000ff
        /*0a4c*/ 	.word	0x00000000
        /*0a50*/ 	.short	0x0101
        /*0a52*/ 	.byte	0x06
	.zero		1


	//   ....[37]....
        /*0a54*/ 	.word	0x0000cb40
        /*0a58*/ 	.word	0x000000ff
        /*0a5c*/ 	.word	0x00000000
        /*0a60*/ 	.short	0x0101
        /*0a62*/ 	.byte	0x06
	.zero		1


	//   ....[38]....
        /*0a64*/ 	.word	0x0000d1e0
        /*0a68*/ 	.word	0x000000ff
        /*0a6c*/ 	.word	0x00029850
        /*0a70*/ 	.short	0x010a
        /*0a72*/ 	.byte	0x09
	.zero		1


	//   ....[39]....
        /*0a74*/ 	.word	0x0000d220
        /*0a78*/ 	.word	0x000000ff
        /*0a7c*/ 	.word	0x00029850
        /*0a80*/ 	.short	0x010a
        /*0a82*/ 	.byte	0x09
	.zero		1


	//   ....[40]....
        /*0a84*/ 	.word	0x0000d880
        /*0a88*/ 	.word	0x000000ff
        /*0a8c*/ 	.word	0x00000000
        /*0a90*/ 	.short	0x0101
        /*0a92*/ 	.byte	0x04
	.zero		1


	//   ....[41]....
        /*0a94*/ 	.word	0x0000f4c0
        /*0a98*/ 	.word	0x00000003
        /*0a9c*/ 	.word	0x00000000
        /*0aa0*/ 	.short	0x0101
        /*0aa2*/ 	.byte	0x3f
	.zero		1


	//   ....[42]....
        /*0aa4*/ 	.word	0x00012720
        /*0aa8*/ 	.word	0x00000000
        /*0aac*/ 	.word	0x00029880
        /*0ab0*/ 	.short	0x010a
        /*0ab2*/ 	.byte	0x3f
	.zero		1


	//   ....[43]....
        /*0ab4*/ 	.word	0x00012d70
        /*0ab8*/ 	.word	0x00000000
        /*0abc*/ 	.word	0x00029870
        /*0ac0*/ 	.short	0x0107
        /*0ac2*/ 	.byte	0x3f
	.zero		1


	//   ....[44]....
        /*0ac4*/ 	.word	0x00012e30
        /*0ac8*/ 	.word	0x00000000
        /*0acc*/ 	.word	0x00029870
        /*0ad0*/ 	.short	0x0101
        /*0ad2*/ 	.byte	0x3f
	.zero		1


	//   ....[45]....
        /*0ad4*/ 	.word	0x00012e60
        /*0ad8*/ 	.word	0x00000000
        /*0adc*/ 	.word	0x00029840
        /*0ae0*/ 	.short	0x010a
        /*0ae2*/ 	.byte	0x3f
	.zero		1


	//   ....[46]....
        /*0ae4*/ 	.word	0x000134a0
        /*0ae8*/ 	.word	0x00000000
        /*0aec*/ 	.word	0x00029830
        /*0af0*/ 	.short	0x0107
        /*0af2*/ 	.byte	0x3f
	.zero		1


	//   ....[47]....
        /*0af4*/ 	.word	0x00013570
        /*0af8*/ 	.word	0x00000000
        /*0afc*/ 	.word	0x00029830
        /*0b00*/ 	.short	0x0101
        /*0b02*/ 	.byte	0x3f
	.zero		1


	//   ....[48]....
        /*0b04*/ 	.word	0x00013e50
        /*0b08*/ 	.word	0x00000016
        /*0b0c*/ 	.word	0x00029800
        /*0b10*/ 	.short	0x0107
        /*0b12*/ 	.byte	0x3f
	.zero		1


	//   ....[49]....
        /*0b14*/ 	.word	0x00013f50
        /*0b18*/ 	.word	0x00000016
        /*0b1c*/ 	.word	0x00029800
        /*0b20*/ 	.short	0x0101
        /*0b22*/ 	.byte	0x3f
	.zero		1


	//   ....[50]....
        /*0b24*/ 	.word	0x00013f70
        /*0b28*/ 	.word	0x00000016
        /*0b2c*/ 	.word	0x00029820
        /*0b30*/ 	.short	0x010a
        /*0b32*/ 	.byte	0x3f
	.zero		1


	//   ....[51]....
        /*0b34*/ 	.word	0x00014490
        /*0b38*/ 	.word	0x00000000
        /*0b3c*/ 	.word	0x00029880
        /*0b40*/ 	.short	0x010a
        /*0b42*/ 	.byte	0x3f
	.zero		1


	//   ....[52]....
        /*0b44*/ 	.word	0x00014970
        /*0b48*/ 	.word	0x00000000
        /*0b4c*/ 	.word	0x00029870
        /*0b50*/ 	.short	0x0107
        /*0b52*/ 	.byte	0x3f
	.zero		1


	//   ....[53]....
        /*0b54*/ 	.word	0x00014a30
        /*0b58*/ 	.word	0x00000000
        /*0b5c*/ 	.word	0x00029870
        /*0b60*/ 	.short	0x0101
        /*0b62*/ 	.byte	0x3f
	.zero		1


	//   ....[54]....
        /*0b64*/ 	.word	0x00014a60
        /*0b68*/ 	.word	0x00000000
        /*0b6c*/ 	.word	0x00029840
        /*0b70*/ 	.short	0x010a
        /*0b72*/ 	.byte	0x3f
	.zero		1


	//   ....[55]....
        /*0b74*/ 	.word	0x00014f60
        /*0b78*/ 	.word	0x00000000
        /*0b7c*/ 	.word	0x00029830
        /*0b80*/ 	.short	0x0107
        /*0b82*/ 	.byte	0x3f
	.zero		1


	//   ....[56]....
        /*0b84*/ 	.word	0x00015020
        /*0b88*/ 	.word	0x00000000
        /*0b8c*/ 	.word	0x00029830
        /*0b90*/ 	.short	0x0101
        /*0b92*/ 	.byte	0x3f
	.zero		1


	//   ....[57]....
        /*0b94*/ 	.word	0x000150b0
        /*0b98*/ 	.word	0x00000003
        /*0b9c*/ 	.word	0x00029870
        /*0ba0*/ 	.short	0x010a
        /*0ba2*/ 	.byte	0x3f
	.zero		1


	//   ....[58]....
        /*0ba4*/ 	.word	0x00015140
        /*0ba8*/ 	.word	0x00000003
        /*0bac*/ 	.word	0x00029860
        /*0bb0*/ 	.short	0x010a
        /*0bb2*/ 	.byte	0x3f
	.zero		1


	//   ....[59]....
        /*0bb4*/ 	.word	0x00015650
        /*0bb8*/ 	.word	0x00000003
        /*0bbc*/ 	.word	0x00029850
        /*0bc0*/ 	.short	0x0101
        /*0bc2*/ 	.byte	0x3f
	.zero		1


	//   ....[60]....
        /*0bc4*/ 	.word	0x000156e0
        /*0bc8*/ 	.word	0x00000003
        /*0bcc*/ 	.word	0x00000000
        /*0bd0*/ 	.short	0x0101
        /*0bd2*/ 	.byte	0x3f
	.zero		1


	//   ....[61]....
        /*0bd4*/ 	.word	0x000158a0
        /*0bd8*/ 	.word	0x00000011
        /*0bdc*/ 	.word	0x00029870
        /*0be0*/ 	.short	0x010a
        /*0be2*/ 	.byte	0x3f
	.zero		1


	//   ....[62]....
        /*0be4*/ 	.word	0x00015920
        /*0be8*/ 	.word	0x00000011
        /*0bec*/ 	.word	0x00029860
        /*0bf0*/ 	.short	0x010a
        /*0bf2*/ 	.byte	0x3f
	.zero		1


	//   ....[63]....
        /*0bf4*/ 	.word	0x00015e40
        /*0bf8*/ 	.word	0x00000011
        /*0bfc*/ 	.word	0x00029850
        /*0c00*/ 	.short	0x0101
        /*0c02*/ 	.byte	0x3f
	.zero		1


	//   ....[64]....
        /*0c04*/ 	.word	0x00015ef0
        /*0c08*/ 	.word	0x00000011
        /*0c0c*/ 	.word	0x00000000
        /*0c10*/ 	.short	0x0101
        /*0c12*/ 	.byte	0x3f
	.zero		1


	//   ....[65]....
        /*0c14*/ 	.word	0x00016b90
        /*0c18*/ 	.word	0x00000005
        /*0c1c*/ 	.word	0x00029820
        /*0c20*/ 	.short	0x010a
        /*0c22*/ 	.byte	0x3f
	.zero		1


	//   ....[66]....
        /*0c24*/ 	.word	0x00016d10
        /*0c28*/ 	.word	0x00000003
        /*0c2c*/ 	.word	0x00029840
        /*0c30*/ 	.short	0x010a
        /*0c32*/ 	.byte	0x3f
	.zero		1


	//   ....[67]....
        /*0c34*/ 	.word	0x00016db0
        /*0c38*/ 	.word	0x00000005
        /*0c3c*/ 	.word	0x00029840
        /*0c40*/ 	.short	0x010a
        /*0c42*/ 	.byte	0x3f
	.zero		1


	//   ....[68]....
        /*0c44*/ 	.word	0x00016df0
        /*0c48*/ 	.word	0x00000003
        /*0c4c*/ 	.word	0x00029860
        /*0c50*/ 	.short	0x010a
        /*0c52*/ 	.byte	0x3f
	.zero		1


	//   ....[69]....
        /*0c54*/ 	.word	0x00016e30
        /*0c58*/ 	.word	0x00000005
        /*0c5c*/ 	.word	0x00029860
        /*0c60*/ 	.short	0x010a
        /*0c62*/ 	.byte	0x3f
	.zero		1


	//   ....[70]....
        /*0c64*/ 	.word	0x00016e70
        /*0c68*/ 	.word	0x00000003
        /*0c6c*/ 	.word	0x00029880
        /*0c70*/ 	.short	0x010a
        /*0c72*/ 	.byte	0x3f
	.zero		1


	//   ....[71]....
        /*0c74*/ 	.word	0x00016eb0
        /*0c78*/ 	.word	0x00000005
        /*0c7c*/ 	.word	0x00029880
        /*0c80*/ 	.short	0x010a
        /*0c82*/ 	.byte	0x3f
	.zero		1


	//   ....[72]....
        /*0c84*/ 	.word	0x00016f20
        /*0c88*/ 	.word	0x00000003
        /*0c8c*/ 	.word	0x00029800
        /*0c90*/ 	.short	0x010a
        /*0c92*/ 	.byte	0x3f
	.zero		1


	//   ....[73]....
        /*0c94*/ 	.word	0x00016f70
        /*0c98*/ 	.word	0x00000002
        /*0c9c*/ 	.word	0x00029830
        /*0ca0*/ 	.short	0x010a
        /*0ca2*/ 	.byte	0x3f
	.zero		1


	//   ....[74]....
        /*0ca4*/ 	.word	0x00016fd0
        /*0ca8*/ 	.word	0x00000007
        /*0cac*/ 	.word	0x00029830
        /*0cb0*/ 	.short	0x010a
        /*0cb2*/ 	.byte	0x3f
	.zero		1


	//   ....[75]....
        /*0cb4*/ 	.word	0x00017030
        /*0cb8*/ 	.word	0x00000007
        /*0cbc*/ 	.word	0x00029850
        /*0cc0*/ 	.short	0x010a
        /*0cc2*/ 	.byte	0x3f
	.zero		1


	//   ....[76]....
        /*0cc4*/ 	.word	0x00017090
        /*0cc8*/ 	.word	0x00000007
        /*0ccc*/ 	.word	0x00029830
        /*0cd0*/ 	.short	0x010a
        /*0cd2*/ 	.byte	0x3f
	.zero		1


	//   ....[77]....
        /*0cd4*/ 	.word	0x000170f0
        /*0cd8*/ 	.word	0x00000007
        /*0cdc*/ 	.word	0x00029850
        /*0ce0*/ 	.short	0x010a
        /*0ce2*/ 	.byte	0x3f
	.zero		1


	//   ....[78]....
        /*0ce4*/ 	.word	0x00017150
        /*0ce8*/ 	.word	0x00000005
        /*0cec*/ 	.word	0x00029850
        /*0cf0*/ 	.short	0x010a
        /*0cf2*/ 	.byte	0x3f
	.zero		1


	//   ....[79]....
        /*0cf4*/ 	.word	0x00017250
        /*0cf8*/ 	.word	0x00000000
        /*0cfc*/ 	.word	0x00029880
        /*0d00*/ 	.short	0x010a
        /*0d02*/ 	.byte	0x3f
	.zero		1


	//   ....[80]....
        /*0d04*/ 	.word	0x000179c0
        /*0d08*/ 	.word	0x00000000
        /*0d0c*/ 	.word	0x00029840
        /*0d10*/ 	.short	0x010a
        /*0d12*/ 	.byte	0x3f
	.zero		1


	//   ....[81]....
        /*0d14*/ 	.word	0x00018680
        /*0d18*/ 	.word	0x00000016
        /*0d1c*/ 	.word	0x00029820
        /*0d20*/ 	.short	0x010a
        /*0d22*/ 	.byte	0x3f
	.zero		1


	//   ....[82]....
        /*0d24*/ 	.word	0x000186d0
        /*0d28*/ 	.word	0x00000000
        /*0d2c*/ 	.word	0x00029880
        /*0d30*/ 	.short	0x010a
        /*0d32*/ 	.byte	0x3f
	.zero		1


	//   ....[83]....
        /*0d34*/ 	.word	0x00018cf0
        /*0d38*/ 	.word	0x00000000
        /*0d3c*/ 	.word	0x00029840
        /*0d40*/ 	.short	0x010a
        /*0d42*/ 	.byte	0x3f
	.zero		1


	//   ....[84]....
        /*0d44*/ 	.word	0x00019330
        /*0d48*/ 	.word	0x00000003
        /*0d4c*/ 	.word	0x00029870
        /*0d50*/ 	.short	0x010a
        /*0d52*/ 	.byte	0x3f
	.zero		1


	//   ....[85]....
        /*0d54*/ 	.word	0x00019380
        /*0d58*/ 	.word	0x00000003
        /*0d5c*/ 	.word	0x00029860
        /*0d60*/ 	.short	0x010a
        /*0d62*/ 	.byte	0x3f
	.zero		1


	//   ....[86]....
        /*0d64*/ 	.word	0x000193d0
        /*0d68*/ 	.word	0x00000011
        /*0d6c*/ 	.word	0x00029870
        /*0d70*/ 	.short	0x010a
        /*0d72*/ 	.byte	0x3f
	.zero		1


	//   ....[87]....
        /*0d74*/ 	.word	0x00019420
        /*0d78*/ 	.word	0x00000011
        /*0d7c*/ 	.word	0x00029860
        /*0d80*/ 	.short	0x010a
        /*0d82*/ 	.byte	0x3f
	.zero		1


	//   ....[88]....
        /*0d84*/ 	.word	0x00019470
        /*0d88*/ 	.word	0x00000005
        /*0d8c*/ 	.word	0x00029820
        /*0d90*/ 	.short	0x010a
        /*0d92*/ 	.byte	0x3f
	.zero		1


	//   ....[89]....
        /*0d94*/ 	.word	0x00019610
        /*0d98*/ 	.word	0x00000003
        /*0d9c*/ 	.word	0x00029840
        /*0da0*/ 	.short	0x010a
        /*0da2*/ 	.byte	0x3f
	.zero		1


	//   ....[90]....
        /*0da4*/ 	.word	0x00019660
        /*0da8*/ 	.word	0x00000005
        /*0dac*/ 	.word	0x00029840
        /*0db0*/ 	.short	0x010a
        /*0db2*/ 	.byte	0x3f
	.zero		1


	//   ....[91]....
        /*0db4*/ 	.word	0x000196b0
        /*0db8*/ 	.word	0x00000003
        /*0dbc*/ 	.word	0x00029860
        /*0dc0*/ 	.short	0x010a
        /*0dc2*/ 	.byte	0x3f
	.zero		1


	//   ....[92]....
        /*0dc4*/ 	.word	0x00019700
        /*0dc8*/ 	.word	0x00000005
        /*0dcc*/ 	.word	0x00029860
        /*0dd0*/ 	.short	0x010a
        /*0dd2*/ 	.byte	0x3f
	.zero		1


	//   ....[93]....
        /*0dd4*/ 	.word	0x00019750
        /*0dd8*/ 	.word	0x00000003
        /*0ddc*/ 	.word	0x00029880
        /*0de0*/ 	.short	0x010a
        /*0de2*/ 	.byte	0x3f
	.zero		1


	//----- nvinfo : EIATTR_NUM_MBARRIERS
	.align		4
.L_303:
        /*0de4*/ 	.byte	0x03, 0x38
        /*0de6*/ 	.short	0x0016


	//----- nvinfo : EIATTR_EXIT_INSTR_OFFSETS
	.align		4
        /*0de8*/ 	.byte	0x04, 0x1c
        /*0dea*/ 	.short	(.L_305 - .L_304)


	//   ....[0]....
.L_304:
        /*0dec*/ 	.word	0x000009c0


	//   ....[1]....
        /*0df0*/ 	.word	0x00010400


	//   ....[2]....
        /*0df4*/ 	.word	0x00016f00


	//----- nvinfo : EIATTR_MAX_THREADS
	.align		4
.L_305:
        /*0df8*/ 	.byte	0x04, 0x05
        /*0dfa*/ 	.short	(.L_307 - .L_306)
.L_306:
        /*0dfc*/ 	.word	0x00000180
        /*0e00*/ 	.word	0x00000001
        /*0e04*/ 	.word	0x00000001


	//----- nvinfo : EIATTR_CRS_STACK_SIZE
	.align		4
.L_307:
        /*0e08*/ 	.byte	0x04, 0x1e
        /*0e0a*/ 	.short	(.L_309 - .L_308)
.L_308:
        /*0e0c*/ 	.word	0x00000000


	//----- nvinfo : EIATTR_CBANK_PARAM_SIZE
	.align		4
.L_309:
        /*0e10*/ 	.byte	0x03, 0x19
        /*0e12*/ 	.short	0x0af0


	//----- nvinfo : EIATTR_PARAM_CBANK
	.align		4
        /*0e14*/ 	.byte	0x04, 0x0a
        /*0e16*/ 	.short	(.L_311 - .L_310)
	.align		4
.L_310:
        /*0e18*/ 	.word	index@(.nv.constant0._ZN7cutlass13device_kernelIN5flash11enable_sm90INS1_16FlashAttnFwdSm90INS1_25CollectiveMainloopFwdSm90ILi2EN4cute5tupleIJNS5_1CILi1EEES8_S8_EEENS6_IJNS7_ILi128EEENS7_ILi160EEENS7_ILi192EEEEEELi128ENS_12float_e4m3_tEfNS_4arch4Sm90ELb1ELb0ELb1ELb1ELb1ELb0ELb0ELb1ELb1ELb1ELb0ELb0EEENS1_21CollectiveEpilogueFwdINS6_IJSA_SA_SB_EEES9_NS_10bfloat16_tESG_Li256ELb1ELb1ELb0ELb1EEENS1_36VarlenDynamicPersistentTileSchedulerILi128ELi160ELi256ELi128ELb0ELb1ELb1ELb1ELb1ELb1EEEEEEEEEvNT_6ParamsE)
        /*0e1c*/ 	.short	0x0210
        /*0e1e*/ 	.short	0x0af0


	//----- nvinfo : EIATTR_SW_WAR
	.align		4
.L_311:
        /*0e20*/ 	.byte	0x04, 0x36
        /*0e22*/ 	.short	(.L_313 - .L_312)
.L_312:
        /*0e24*/ 	.word	0x00000008
.L_313:


//--------------------- .nv.info._ZN7cutlass13device_kernelIN5flash11enable_sm90INS1_16FlashAttnFwdSm90INS1_25CollectiveMainloopFwdSm90ILi2EN4cute5tupleIJNS5_1CILi1EEES8_S8_EEENS6_IJNS7_ILi128EEENS7_ILi160EEENS7_ILi192EEEEEELi128ENS_12float_e4m3_tEfNS_4arch4Sm90ELb1ELb0ELb1ELb1ELb1ELb1ELb0ELb1ELb1ELb1ELb0ELb0EEENS1_21CollectiveEpilogueFwdINS6_IJSA_SA_SB_EEES9_NS_10bfloat16_tESG_Li256ELb1ELb1ELb0ELb1EEENS1_36VarlenDynamicPersistentTileSchedulerILi128ELi160ELi256ELi128ELb0ELb1ELb1ELb1ELb1ELb1EEEEEEEEEvNT_6ParamsE --------------------------
	.section	.nv.info._ZN7cutlass13device_kernelIN5flash11enable_sm90INS1_16FlashAttnFwdSm90INS1_25CollectiveMainloopFwdSm90ILi2EN4cute5tupleIJNS5_1CILi1EEES8_S8_EEENS6_IJNS7_ILi128EEENS7_ILi160EEENS7_ILi192EEEEEELi128ENS_12float_e4m3_tEfNS_4arch4Sm90ELb1ELb0ELb1ELb1ELb1ELb1ELb0ELb1ELb1ELb1ELb0ELb0EEENS1_21CollectiveEpilogueFwdINS6_IJSA_SA_SB_EEES9_NS_10bfloat16_tESG_Li256ELb1ELb1ELb0ELb1EEENS1_36VarlenDynamicPersistentTileSchedulerILi128ELi160ELi256ELi128ELb0ELb1ELb1ELb1ELb1ELb1EEEEEEEEEvNT_6ParamsE,"",@"SHT_CUDA_INFO"
	.sectionflags	@""
	.align	4


	//----- nvinfo : EIATTR_CUDA_API_VERSION
	.align		4
        /*0000*/ 	.byte	0x04, 0x37
        /*0002*/ 	.short	(.L_315 - .L_314)
.L_314:
        /*0004*/ 	.word	0x00000082


	//----- nvinfo : EIATTR_KPARAM_INFO
	.align		4
.L_315:
        /*0008*/ 	.byte	0x04, 0x17
        /*000a*/ 	.short	(.L_317 - .L_316)
.L_316:
        /*000c*/ 	.word	0x00000000
        /*0010*/ 	.short	0x0000
        /*0012*/ 	.short	0x0070
        /*0014*/ 	.byte	0x00, 0xf0, 0x01, 0x2a


	//----- nvinfo : EIATTR_SPARSE_MMA_MASK
	.align		4
.L_317:
        /*0018*/ 	.byte	0x03, 0x50
        /*001a*/ 	.short	0x0000


	//----- nvinfo : EIATTR_MAXREG_COUNT
	.align		4
        /*001c*/ 	.byte	0x03, 0x1b
        /*001e*/ 	.short	0x00a8


	//----- nvinfo : EIATTR_NUM_BARRIERS
	.align		4
        /*0020*/ 	.byte	0x02, 0x4c
        /*0022*/ 	.byte	0x10
	.zero		1


	//----- nvinfo : EIATTR_EXTERNS
	.align		4
        /*0024*/ 	.byte	0x04, 0x0f
        /*0026*/ 	.short	(.L_319 - .L_318)


	//   ....[0]....
	.align		4
.L_318:
        /*0028*/ 	.word	index@(__assertfail)


	//----- nvinfo : EIATTR_ANNOTATIONS
	.align		4
.L_319:
        /*002c*/ 	.byte	0x04, 0x55
        /*002e*/ 	.short	(.L_321 - .L_320)


	//   ....[0]....
.L_320:
        /* <DEDUP_REMOVED lines=48> */


	//----- nvinfo : EIATTR_MERCURY_ISA_VERSION
	.align		4
.L_321:
        /*0320*/ 	.byte	0x03, 0x5f
        /*0322*/ 	.short	0x0101


	//----- nvinfo : EIATTR_UNUSED_LOAD_BYTE_OFFSET
	.align		4
        /*0324*/ 	.byte	0x04, 0x44
        /*0326*/ 	.short	(.L_323 - .L_322)


	//   ....[0]....
.L_322:
        /*0328*/ 	.word	0x00000a90
        /*032c*/ 	.word	0x0000fff0


	//   ....[1]....
        /*0330*/ 	.word	0x00024b40
        /*0334*/ 	.word	0x0000fff0


	//----- nvinfo : EIATTR_INT_WARP_WIDE_INSTR_OFFSETS
	.align		4
.L_323:
        /*0338*/ 	.byte	0x04, 0x31
        /*033a*/ 	.short	(.L_325 - .L_324)


	//   ....[0]....
.L_324:
        /*033c*/ 	.word	0x00000130


	//   ....[1]....
        /*0340*/ 	.word	0x00000170


	//   ....[2]....
        /*0344*/ 	.word	0x000001e0


	//   ....[3]....
        /*0348*/ 	.word	0x00029aa0


	//   ....[4]....
        /*034c*/ 	.word	0x00029b30


	//   ....[5]....
        /*0350*/ 	.word	0x0002da80


	//   ....[6]....
        /*0354*/ 	.word	0x0002db10


	//----- nvinfo : EIATTR_COOP_GROUP_MASK_REGIDS
	.align		4
.L_325:
        /*0358*/ 	.byte	0x04, 0x29
        /*035a*/ 	.short	(.L_327 - .L_326)


	//   ....[0]....
.L_326:
        /*035c*/ 	.word	0xffffffff


	//   ....[1]....
        /*0360*/ 	.word	0xffffffff


	//   ....[2]....
        /*0364*/ 	.word	0xffffffff


	//   ....[3]....
        /*0368*/ 	.word	0xffffffff


	//   ....[4]....
        /*036c*/ 	.word	0xffffffff


	//   ....[5]....
        /*0370*/ 	.word	0xffffffff


	//   ....[6]....
        /*0374*/ 	.word	0xffffffff


	//   ....[7]....
        /*0378*/ 	.word	0xffffffff


	//   ....[8]....
        /*037c*/ 	.word	0xffffffff


	//   ....[9]....
        /*0380*/ 	.word	0xffffffff


	//   ....[10]....
        /*0384*/ 	.word	0xffffffff


	//   ....[11]....
        /*0388*/ 	.word	0xffffffff


	//   ....[12]....
        /*038c*/ 	.word	0xffffffff


	//   ....[13]....
        /*0390*/ 	.word	0xffffffff


	//   ....[14]....
        /*0394*/ 	.word	0xffffffff


	//   ....[15]....
        /*0398*/ 	.word	0xffffffff


	//   ....[16]....
        /*039c*/ 	.word	0xffffffff


	//   ....[17]....
        /*03a0*/ 	.word	0xffffffff


	//   ....[18]....
        /*03a4*/ 	.word	0xffffffff


	//   ....[19]....
        /*03a8*/ 	.word	0xffffffff


	//   ....[20]....
        /*03ac*/ 	.word	0xffffffff


	//   ....[21]....
        /*03b0*/ 	.word	0xffffffff


	//   ....[22]....
        /*03b4*/ 	.word	0xffffffff


	//   ....[23]....
        /*03b8*/ 	.word	0xffffffff


	//   ....[24]....
        /*03bc*/ 	.word	0xffffffff


	//   ....[25]....
        /*03c0*/ 	.word	0xffffffff


	//   ....[26]....
        /*03c4*/ 	.word	0xffffffff


	//   ....[27]....
        /*03c8*/ 	.word	0xffffffff


	//   ....[28]....
        /*03cc*/ 	.word	0xffffffff


	//   ....[29]....
        /*03d0*/ 	.word	0xffffffff


	//   ....[30]....
        /*03d4*/ 	.word	0xffffffff


	//   ....[31]....
        /*03d8*/ 	.word	0xffffffff


	//   ....[32]....
        /*03dc*/ 	.word	0xffffffff


	//   ....[33]....
        /*03e0*/ 	.word	0xffffffff


	//   ....[34]....
        /*03e4*/ 	.word	0xffffffff


	//   ....[35]....
        /*03e8*/ 	.word	0xffffffff


	//   ....[36]....
        /*03ec*/ 	.word	0xffffffff


	//   ....[37]....
        /*03f0*/ 	.word	0xffffffff


	//   ....[38]....
        /*03f4*/ 	.word	0xffffffff


	//   ....[39]....
        /*03f8*/ 	.word	0xffffffff


	//   ....[40]....
        /*03fc*/ 	.word	0xffffffff


	//   ....[41]....
        /*0400*/ 	.word	0xffffffff


	//   ....[42]....
        /*0404*/ 	.word	0xffffffff


	//   ....[43]....
        /*0408*/ 	.word	0xffffffff


	//   ....[44]....
        /*040c*/ 	.word	0xffffffff


	//   ....[45]....
        /*0410*/ 	.word	0xffffffff


	//   ....[46]....
        /*0414*/ 	.word	0xffffffff


	//   ....[47]....
        /*0418*/ 	.word	0xffffffff


	//   ....[48]....
        /*041c*/ 	.word	0xffffffff


	//   ....[49]....
        /*0420*/ 	.word	0xffffffff


	//   ....[50]....
        /*0424*/ 	.word	0xffffffff


	//   ....[51]....
        /*0428*/ 	.word	0xffffffff


	//   ....[52]....
        /*042c*/ 	.word	0xffffffff


	//   ....[53]....
        /*0430*/ 	.word	0xffffffff


	//   ....[54]....
        /*0434*/ 	.word	0xffffffff


	//   ....[55]....
        /*0438*/ 	.word	0xffffffff


	//   ....[56]....
        /*043c*/ 	.word	0xffffffff


	//   ....[57]....
        /*0440*/ 	.word	0xffffffff


	//   ....[58]....
        /*0444*/ 	.word	0xffffffff


	//   ....[59]....
        /*0448*/ 	.word	0xffffffff


	//   ....[60]....
        /*044c*/ 	.word	0xffffffff


	//   ....[61]....
        /*0450*/ 	.word	0xffffffff


	//   ....[62]....
        /*0454*/ 	.word	0xffffffff


	//   ....[63]....
        /*0458*/ 	.word	0xffffffff


	//   ....[64]....
        /*045c*/ 	.word	0xffffffff


	//   ....[65]....
        /*0460*/ 	.word	0xffffffff


	//   ....[66]....
        /*0464*/ 	.word	0xffffffff


	//   ....[67]....
        /*0468*/ 	.word	0xffffffff


	//   ....[68]....
        /*046c*/ 	.word	0xffffffff


	//   ....[69]....
        /*0470*/ 	.word	0xffffffff


	//   ....[70]....
        /*0474*/ 	.word	0xffffffff


	//   ....[71]....
        /*0478*/ 	.word	0xffffffff


	//   ....[72]....
        /*047c*/ 	.word	0xffffffff


	//   ....[73]....
        /*0480*/ 	.word	0xffffffff


	//   ....[74]....
        /*0484*/ 	.word	0xffffffff


	//   ....[75]....
        /*0488*/ 	.word	0xffffffff


	//   ....[76]....
        /*048c*/ 	.word	0xffffffff


	//   ....[77]....
        /*0490*/ 	.word	0xffffffff


	//   ....[78]....
        /*0494*/ 	.word	0xffffffff


	//   ....[79]....
        /*0498*/ 	.word	0xffffffff


	//   ....[80]....
        /*049c*/ 	.word	0xffffffff


	//   ....[81]....
        /*04a0*/ 	.word	0xffffffff


	//   ....[82]....
        /*04a4*/ 	.word	0xffffffff


	//   ....[83]....
        /*04a8*/ 	.word	0xffffffff


	//   ....[84]....
        /*04ac*/ 	.word	0xffffffff


	//   ....[85]....
        /*04b0*/ 	.word	0xffffffff


	//   ....[86]....
        /*04b4*/ 	.word	0xffffffff


	//   ....[87]....
        /*04b8*/ 	.word	0xffffffff


	//   ....[88]....
        /*04bc*/ 	.word	0xffffffff


	//   ....[89]....
        /*04c0*/ 	.word	0xffffffff


	//   ....[90]....
        /*04c4*/ 	.word	0xffffffff


	//   ....[91]....
        /*04c8*/ 	.word	0xffffffff


	//   ....[92]....
        /*04cc*/ 	.word	0xffffffff


	//   ....[93]....
        /*04d0*/ 	.word	0xffffffff


	//   ....[94]....
        /*04d4*/ 	.word	0xffffffff


	//   ....[95]....
        /*04d8*/ 	.word	0xffffffff


	//   ....[96]....
        /*04dc*/ 	.word	0xffffffff


	//   ....[97]....
        /*04e0*/ 	.word	0xffffffff


	//   ....[98]....
        /*04e4*/ 	.word	0xffffffff


	//   ....[99]....
        /*04e8*/ 	.word	0xffffffff


	//   ....[100]....
        /*04ec*/ 	.word	0xffffffff


	//   ....[101]....
        /*04f0*/ 	.word	0xffffffff


	//   ....[102]....
        /*04f4*/ 	.word	0xffffffff


	//   ....[103]....
        /*04f8*/ 	.word	0xffffffff


	//   ....[104]....
        /*04fc*/ 	.word	0xffffffff


	//   ....[105]....
        /*0500*/ 	.word	0xffffffff


	//   ....[106]....
        /*0504*/ 	.word	0xffffffff


	//   ....[107]....
        /*0508*/ 	.word	0xffffffff


	//   ....[108]....
        /*050c*/ 	.word	0xffffffff


	//   ....[109]....
        /*0510*/ 	.word	0xffffffff


	//   ....[110]....
        /*0514*/ 	.word	0xffffffff


	//   ....[111]....
        /*0518*/ 	.word	0xffffffff


	//   ....[112]....
        /*051c*/ 	.word	0xffffffff


	//   ....[113]....
        /*0520*/ 	.word	0xffffffff


	//   ....[114]....
        /*0524*/ 	.word	0xffffffff


	//   ....[115]....
        /*0528*/ 	.word	0xffffffff


	//   ....[116]....
        /*052c*/ 	.word	0xffffffff


	//   ....[117]....
        /*0530*/ 	.word	0xffffffff


	//   ....[118]....
        /*0534*/ 	.word	0xffffffff


	//   ....[119]....
        /*0538*/ 	.word	0xffffffff


	//   ....[120]....
        /*053c*/ 	.word	0xffffffff


	//   ....[121]....
        /*0540*/ 	.word	0xffffffff


	//   ....[122]....
        /*0544*/ 	.word	0xffffffff


	//   ....[123]....
        /*0548*/ 	.word	0xffffffff


	//   ....[124]....
        /*054c*/ 	.word	0xffffffff


	//   ....[125]....
        /*0550*/ 	.word	0xffffffff


	//   ....[126]....
        /*0554*/ 	.word	0xffffffff


	//   ....[127]....
        /*0558*/ 	.word	0xffffffff


	//   ....[128]....
        /*055c*/ 	.word	0xffffffff


	//   ....[129]....
        /*0560*/ 	.word	0xffffffff


	//   ....[130]....
        /*0564*/ 	.word	0xffffffff


	//   ....[131]....
        /*0568*/ 	.word	0xffffffff


	//   ....[132]....
        /*056c*/ 	.word	0xffffffff


	//   ....[133]....
        /*0570*/ 	.word	0xffffffff


	//   ....[134]....
        /*0574*/ 	.word	0xffffffff


	//   ....[135]....
        /*0578*/ 	.word	0xffffffff


	//   ....[136]....
        /*057c*/ 	.word	0xffffffff


	//   ....[137]....
        /*0580*/ 	.word	0xffffffff


	//   ....[138]....
        /*0584*/ 	.word	0xffffffff


	//   ....[139]....
        /*0588*/ 	.word	0xffffffff


	//   ....[140]....
        /*058c*/ 	.word	0xffffffff


	//   ....[141]....
        /*0590*/ 	.word	0xffffffff


	//   ....[142]....
        /*0594*/ 	.word	0xffffffff


	//   ....[143]....
        /*0598*/ 	.word	0xffffffff


	//   ....[144]....
        /*059c*/ 	.word	0xffffffff


	//   ....[145]....
        /*05a0*/ 	.word	0xffffffff


	//   ....[146]....
        /*05a4*/ 	.word	0xffffffff


	//   ....[147]....
        /*05a8*/ 	.word	0xffffffff


	//   ....[148]....
        /*05ac*/ 	.word	0xffffffff


	//   ....[149]....
        /*05b0*/ 	.word	0xffffffff


	//   ....[150]....
        /*05b4*/ 	.word	0xffffffff


	//   ....[151]....
        /*05b8*/ 	.word	0xffffffff


	//   ....[152]....
        /*05bc*/ 	.word	0xffffffff


	//   ....[153]....
        /*05c0*/ 	.word	0xffffffff


	//   ....[154]....
        /*05c4*/ 	.word	0xffffffff


	//   ....[155]....
        /*05c8*/ 	.word	0xffffffff


	//   ....[156]....
        /*05cc*/ 	.word	0xffffffff


	//   ....[157]....
        /*05d0*/ 	.word	0xffffffff


	//   ....[158]....
        /*05d4*/ 	.word	0xffffffff


	//   ....[159]....
        /*05d8*/ 	.word	0xffffffff


	//   ....[160]....
        /*05dc*/ 	.word	0xffffffff


	//   ....[161]....
        /*05e0*/ 	.word	0xffffffff


	//   ....[162]....
        /*05e4*/ 	.word	0xffffffff


	//   ....[163]....
        /*05e8*/ 	.word	0xffffffff


	//   ....[164]....
        /*05ec*/ 	.word	0xffffffff


	//   ....[165]....
        /*05f0*/ 	.word	0xffffffff


	//   ....[166]....
        /*05f4*/ 	.word	0xffffffff


	//   ....[167]....
        /*05f8*/ 	.word	0xffffffff


	//   ....[168]....
        /*05fc*/ 	.word	0xffffffff


	//   ....[169]....
        /*0600*/ 	.word	0xffffffff


	//   ....[170]....
        /*0604*/ 	.word	0xffffffff


	//   ....[171]....
        /*0608*/ 	.word	0xffffffff


	//   ....[172]....
        /*060c*/ 	.word	0xffffffff


	//   ....[173]....
        /*0610*/ 	.word	0xffffffff


	//   ....[174]....
        /*0614*/ 	.word	0xffffffff


	//   ....[175]....
        /*0618*/ 	.word	0xffffffff


	//   ....[176]....
        /*061c*/ 	.word	0xffffffff


	//   ....[177]....
        /*0620*/ 	.word	0xffffffff


	//   ....[178]....
        /*0624*/ 	.word	0xffffffff


	//   ....[179]....
        /*0628*/ 	.word	0xffffffff


	//   ....[180]....
        /*062c*/ 	.word	0xffffffff


	//   ....[181]....
        /*0630*/ 	.word	0xffffffff


	//   ....[182]....
        /*0634*/ 	.word	0xffffffff


	//   ....[183]....
        /*0638*/ 	.word	0xffffffff


	//   ....[184]....
        /*063c*/ 	.word	0xffffffff


	//   ....[185]....
        /*0640*/ 	.word	0xffffffff


	//   ....[186]....
        /*0644*/ 	.word	0xffffffff


	//   ....[187]....
        /*0648*/ 	.word	0x0500000f


	//   ....[188]....
        /*064c*/ 	.word	0x0500000f


	//   ....[189]....
        /*0650*/ 	.word	0x0500000f


	//   ....[190]....
        /*0654*/ 	.word	0x0500000f


	//   ....[191]....
        /*0658*/ 	.word	0x0500000f


	//   ....[192]....
        /*065c*/ 	.word	0x0500000f


	//   ....[193]....
        /*0660*/ 	.word	0x0500000f


	//   ....[194]....
        /*0664*/ 	.word	0x0500000f


	//   ....[195]....
        /*0668*/ 	.word	0x0500000f


	//   ....[196]....
        /*066c*/ 	.word	0x0500000f


	//   ....[197]....
        /*0670*/ 	.word	0x0500000f


	//   ....[198]....
        /*0674*/ 	.word	0x0500000f


	//   ....[199]....
        /*0678*/ 	.word	0x0500000f


	//   ....[200]....
        /*067c*/ 	.word	0x0500000f


	//   ....[201]....
        /*0680*/ 	.word	0x0500000f


	//   ....[202]....
        /*0684*/ 	.word	0x0500000f


	//   ....[203]....
        /*0688*/ 	.word	0x0500000f


	//   ....[204]....
        /*068c*/ 	.word	0x0500000f


	//   ....[205]....
        /*0690*/ 	.word	0x0500000f


	//   ....[206]....
        /*0694*/ 	.word	0x0500000f


	//   ....[207]....
        /*0698*/ 	.word	0x0500000f


	//   ....[208]....
        /*069c*/ 	.word	0x0500000f


	//   ....[209]....
        /*06a0*/ 	.word	0x0500000f


	//   ....[210]....
        /*06a4*/ 	.word	0x0500000f


	//   ....[211]....
        /*06a8*/ 	.word	0x0500000f


	//   ....[212]....
        /*06ac*/ 	.word	0x0500000f


	//   ....[213]....
        /*06b0*/ 	.word	0x0500000f


	//   ....[214]....
        /*06b4*/ 	.word	0x0500000f


	//   ....[215]....
        /*06b8*/ 	.word	0x0500000f


	//   ....[216]....
        /*06bc*/ 	.word	0x0500000f


	//   ....[217]....
        /*06c0*/ 	.word	0x0500000f


	//   ....[218]....
        /*06c4*/ 	.word	0x0500000f


	//   ....[219]....
        /*06c8*/ 	.word	0x0500000f


	//   ....[220]....
        /*06cc*/ 	.word	0x0500000f


	//   ....[221]....
        /*06d0*/ 	.word	0x0500000f


	//   ....[222]....
        /*06d4*/ 	.word	0x0500000f


	//   ....[223]....
        /*06d8*/ 	.word	0x0500000f


	//   ....[224]....
        /*06dc*/ 	.word	0x0500000f


	//   ....[225]....
        /*06e0*/ 	.word	0x0500000f


	//   ....[226]....
        /*06e4*/ 	.word	0x0500000f


	//   ....[227]....
        /*06e8*/ 	.word	0x0500000f


	//   ....[228]....
        /*06ec*/ 	.word	0x0500000f


	//   ....[229]....
        /*06f0*/ 	.word	0x0500000f


	//   ....[230]....
        /*06f4*/ 	.word	0x0500000f


	//   ....[231]....
        /*06f8*/ 	.word	0x0500000f


	//   ....[232]....
        /*06fc*/ 	.word	0x0500000f


	//   ....[233]....
        /*0700*/ 	.word	0x0500000f


	//   ....[234]....
        /*0704*/ 	.word	0x0500000f


	//   ....[235]....
        /*0708*/ 	.word	0x0500000f


	//   ....[236]....
        /*070c*/ 	.word	0x0500000f


	//   ....[237]....
        /*0710*/ 	.word	0x0500000f


	//   ....[238]....
        /*0714*/ 	.word	0x0500000f


	//   ....[239]....
        /*0718*/ 	.word	0x0500000f


	//   ....[240]....
        /*071c*/ 	.word	0x0500000f


	//   ....[241]....
        /*0720*/ 	.word	0x0500000f


	//   ....[242]....
        /*0724*/ 	.word	0x0500000f


	//   ....[243]....
        /*0728*/ 	.word	0x0500000f


	//   ....[244]....
        /*072c*/ 	.word	0x0500000f


	//   ....[245]....
        /*0730*/ 	.word	0x0500000f


	//   ....[246]....
        /*0734*/ 	.word	0x0500000f


	//   ....[247]....
        /*0738*/ 	.word	0x0500000f


	//   ....[248]....
        /*073c*/ 	.word	0x0500000f


	//   ....[249]....
        /*0740*/ 	.word	0x0500000f


	//   ....[250]....
        /*0744*/ 	.word	0x0500000f


	//   ....[251]....
        /*0748*/ 	.word	0x0500000f


	//   ....[252]....
        /*074c*/ 	.word	0x0500000f


	//   ....[253]....
        /*0750*/ 	.word	0x0500000f


	//   ....[254]....
        /*0754*/ 	.word	0x0500000f


	//   ....[255]....
        /*0758*/ 	.word	0x0500000f


	//   ....[0]....
        /*075c*/ 	.word	0x0500000f


	//   ....[1]....
        /*0760*/ 	.word	0x0500000f


	//   ....[2]....
        /*0764*/ 	.word	0x0500000f


	//   ....[3]....
        /*0768*/ 	.word	0x0500000f


	//   ....[4]....
        /*076c*/ 	.word	0x0500000f


	//   ....[5]....
        /*0770*/ 	.word	0x0500000f


	//   ....[6]....
        /*0774*/ 	.word	0x0500000f


	//   ....[7]....
        /*0778*/ 	.word	0x0500000f


	//   ....[8]....
        /*077c*/ 	.word	0x0500000f


	//   ....[9]....
        /*0780*/ 	.word	0x0500000f


	//   ....[10]....
        /*0784*/ 	.word	0x0500000f


	//   ....[11]....
        /*0788*/ 	.word	0x0500000f


	//   ....[12]....
        /*078c*/ 	.word	0x0500000f


	//   ....[13]....
        /*0790*/ 	.word	0x0500000f


	//   ....[14]....
        /*0794*/ 	.word	0x0500000f


	//   ....[15]....
        /*0798*/ 	.word	0x0500000f


	//   ....[16]....
        /*079c*/ 	.word	0x0500000f


	//   ....[17]....
        /*07a0*/ 	.word	0x0500000f


	//   ....[18]....
        /*07a4*/ 	.word	0x0500000f


	//   ....[19]....
        /*07a8*/ 	.word	0x0500000f


	//   ....[20]....
        /*07ac*/ 	.word	0x0500000f


	//   ....[21]....
        /*07b0*/ 	.word	0x0500000f


	//   ....[22]....
        /*07b4*/ 	.word	0x0500000f


	//   ....[23]....
        /*07b8*/ 	.word	0x0500000f


	//   ....[24]....
        /*07bc*/ 	.word	0x0500000f


	//   ....[25]....
        /*07c0*/ 	.word	0x0500000f


	//   ....[26]....
        /*07c4*/ 	.word	0x0500000f


	//   ....[27]....
        /*07c8*/ 	.word	0x0500000f


	//   ....[28]....
        /*07cc*/ 	.word	0x0500000f


	//   ....[29]....
        /*07d0*/ 	.word	0x0500000f


	//   ....[30]....
        /*07d4*/ 	.word	0x0500000f


	//   ....[31]....
        /*07d8*/ 	.word	0x0500000f


	//   ....[32]....
        /*07dc*/ 	.word	0x0500000f


	//   ....[33]....
        /*07e0*/ 	.word	0x0500000f


	//   ....[34]....
        /*07e4*/ 	.word	0x0500000f


	//   ....[35]....
        /*07e8*/ 	.word	0x0500000f


	//   ....[36]....
        /*07ec*/ 	.word	0x0500000f


	//   ....[37]....
        /*07f0*/ 	.word	0x0500000f


	//   ....[38]....
        /*07f4*/ 	.word	0x0500000f


	//   ....[39]....
        /*07f8*/ 	.word	0x0500000f


	//   ....[40]....
        /*07fc*/ 	.word	0x0500000f


	//   ....[41]....
        /*0800*/ 	.word	0x0500000f


	//   ....[42]....
        /*0804*/ 	.word	0x0500000f


	//   ....[43]....
        /*0808*/ 	.word	0x0500000f


	//   ....[44]....
        /*080c*/ 	.word	0x0500000f


	//   ....[45]....
        /*0810*/ 	.word	0x0500000f


	//   ....[46]....
        /*0814*/ 	.word	0x0500000f


	//   ....[47]....
        /*0818*/ 	.word	0x0500000f


	//   ....[48]....
        /*081c*/ 	.word	0x0500000f


	//   ....[49]....
        /*0820*/ 	.word	0x0500000f


	//   ....[50]....
        /*0824*/ 	.word	0x0500000f


	//   ....[51]....
        /*0828*/ 	.word	0x0500000f


	//   ....[52]....
        /*082c*/ 	.word	0x0500000f


	//   ....[53]....
        /*0830*/ 	.word	0x0500000f


	//   ....[54]....
        /*0834*/ 	.word	0x0500000f


	//   ....[55]....
        /*0838*/ 	.word	0x0500000f


	//   ....[56]....
        /*083c*/ 	.word	0x0500000f


	//   ....[57]....
        /*0840*/ 	.word	0x0500000f


	//   ....[58]....
        /*0844*/ 	.word	0x0500000f


	//   ....[59]....
        /*0848*/ 	.word	0x0500000f


	//----- nvinfo : EIATTR_COOP_GROUP_INSTR_OFFSETS
	.align		4
.L_327:
        /*084c*/ 	.byte	0x04, 0x28
        /*084e*/ 	.short	(.L_329 - .L_328)


	//   ....[0]....
.L_328:
        /*0850*/ 	.word	0x00000070


	//   ....[1]....
        /*0854*/ 	.word	0x00000140


	//   ....[2]....
        /*0858*/ 	.word	0x00000190


	//   ....[3]....
        /*085c*/ 	.word	0x000003c0


	//   ....[4]....
        /*0860*/ 	.word	0x00000520


	//   ....[5]....
        /*0864*/ 	.word	0x00000640


	//   ....[6]....
        /*0868*/ 	.word	0x000007a0


	//   ....[7]....
        /*086c*/ 	.word	0x000036e0


	//   ....[8]....
        /*0870*/ 	.word	0x000036f0


	//   ....[9]....
        /*0874*/ 	.word	0x00006340


	//   ....[10]....
        /*0878*/ 	.word	0x00006350


	//   ....[11]....
        /*087c*/ 	.word	0x000096f0


	//   ....[12]....
        /*0880*/ 	.word	0x00009700


	//   ....[13]....
        /*0884*/ 	.word	0x0000c4e0


	//   ....[14]....
        /*0888*/ 	.word	0x0000c4f0


	//   ....[15]....
        /*088c*/ 	.word	0x0000f510


	//   ....[16]....
        /*0890*/ 	.word	0x0000f520


	//   ....[17]....
        /*0894*/ 	.word	0x0000f790


	//   ....[18]....
        /*0898*/ 	.word	0x0000f7a0


	//   ....[19]....
        /*089c*/ 	.word	0x0000fca0


	//   ....[20]....
        /*08a0*/ 	.word	0x0000fce0


	//   ....[21]....
        /*08a4*/ 	.word	0x0000fe80


	//   ....[22]....
        /*08a8*/ 	.word	0x0000fea0


	//   ....[23]....
        /*08ac*/ 	.word	0x00010570


	//   ....[24]....
        /*08b0*/ 	.word	0x00010ea0


	//   ....[25]....
        /*08b4*/ 	.word	0x00010eb0


	//   ....[26]....
        /*08b8*/ 	.word	0x00010ec0


	//   ....[27]....
        /*08bc*/ 	.word	0x00010ed0


	//   ....[28]....
        /*08c0*/ 	.word	0x000144d0


	//   ....[29]....
        /*08c4*/ 	.word	0x000144e0


	//   ....[30]....
        /*08c8*/ 	.word	0x000144f0


	//   ....[31]....
        /*08cc*/ 	.word	0x00014500


	//   ....[32]....
        /*08d0*/ 	.word	0x000190a0


	//   ....[33]....
        /*08d4*/ 	.word	0x000190f0


	//   ....[34]....
        /*08d8*/ 	.word	0x00019c60


	//   ....[35]....
        /*08dc*/ 	.word	0x00019cd0


	//   ....[36]....
        /*08e0*/ 	.word	0x0001a960


	//   ....[37]....
        /*08e4*/ 	.word	0x0001a9e0


	//   ....[38]....
        /*08e8*/ 	.word	0x0001d380


	//   ....[39]....
        /*08ec*/ 	.word	0x0001d520


	//   ....[40]....
        /*08f0*/ 	.word	0x0001e280


	//   ....[41]....
        /*08f4*/ 	.word	0x0001e3c0


	//   ....[42]....
        /*08f8*/ 	.word	0x0001ef40


	//   ....[43]....
        /*08fc*/ 	.word	0x0001efd0


	//   ....[44]....
        /*0900*/ 	.word	0x000227c0


	//   ....[45]....
        /*0904*/ 	.word	0x000227e0


	//   ....[46]....
        /*0908*/ 	.word	0x00022810


	//   ....[47]....
        /*090c*/ 	.word	0x00022830


	//   ....[48]....
        /*0910*/ 	.word	0x00024370


	//   ....[49]....
        /*0914*/ 	.word	0x00024380


	//   ....[50]....
        /*0918*/ 	.word	0x00024400


	//   ....[51]....
        /*091c*/ 	.word	0x00024410


	//   ....[52]....
        /*0920*/ 	.word	0x00025190


	//   ....[53]....
        /*0924*/ 	.word	0x000251c0


	//   ....[54]....
        /*0928*/ 	.word	0x000251f0


	//   ....[55]....
        /*092c*/ 	.word	0x00025220


	//   ....[56]....
        /*0930*/ 	.word	0x00025250


	//   ....[57]....
        /*0934*/ 	.word	0x00025280


	//   ....[58]....
        /*0938*/ 	.word	0x000252b0


	//   ....[59]....
        /*093c*/ 	.word	0x000252e0


	//   ....[60]....
        /*0940*/ 	.word	0x00025310


	//   ....[61]....
        /*0944*/ 	.word	0x00025340


	//   ....[62]....
        /*0948*/ 	.word	0x00025370


	//   ....[63]....
        /*094c*/ 	.word	0x000253a0


	//   ....[64]....
        /*0950*/ 	.word	0x000253d0


	//   ....[65]....
        /*0954*/ 	.word	0x00025400


	//   ....[66]....
        /*0958*/ 	.word	0x00025430


	//   ....[67]....
        /*095c*/ 	.word	0x00025460


	//   ....[68]....
        /*0960*/ 	.word	0x00025490


	//   ....[69]....
        /*0964*/ 	.word	0x000254c0


	//   ....[70]....
        /*0968*/ 	.word	0x000254f0


	//   ....[71]....
        /*096c*/ 	.word	0x00025510


	//   ....[72]....
        /*0970*/ 	.word	0x00025540


	//   ....[73]....
        /*0974*/ 	.word	0x00025570


	//   ....[74]....
        /*0978*/ 	.word	0x000255a0


	//   ....[75]....
        /*097c*/ 	.word	0x000255d0


	//   ....[76]....
        /*0980*/ 	.word	0x000255e0


	//   ....[77]....
        /*0984*/ 	.word	0x000255f0


	//   ....[78]....
        /*0988*/ 	.word	0x00025620


	//   ....[79]....
        /*098c*/ 	.word	0x00025650


	//   ....[80]....
        /*0990*/ 	.word	0x00025680


	//   ....[81]....
        /*0994*/ 	.word	0x00025690


	//   ....[82]....
        /*0998*/ 	.word	0x000256a0


	//   ....[83]....
        /*099c*/ 	.word	0x000256b0


	//   ....[84]....
        /*09a0*/ 	.word	0x00025c50


	//   ....[85]....
        /*09a4*/ 	.word	0x00025c90


	//   ....[86]....
        /*09a8*/ 	.word	0x00025cc0


	//   ....[87]....
        /*09ac*/ 	.word	0x00025cf0


	//   ....[88]....
        /*09b0*/ 	.word	0x00026310


	//   ....[89]....
        /*09b4*/ 	.word	0x00026350


	//   ....[90]....
        /*09b8*/ 	.word	0x00026410


	//   ....[91]....
        /*09bc*/ 	.word	0x00026430


	//   ....[92]....
        /*09c0*/ 	.word	0x000264f0


	//   ....[93]....
        /*09c4*/ 	.word	0x00026510


	//   ....[94]....
        /*09c8*/ 	.word	0x000265e0


	//   ....[95]....
        /*09cc*/ 	.word	0x00026600


	//   ....[96]....
        /*09d0*/ 	.word	0x00026dd0


	//   ....[97]....
        /*09d4*/ 	.word	0x00026de0


	//   ....[98]....
        /*09d8*/ 	.word	0x00026f20


	//   ....[99]....
        /*09dc*/ 	.word	0x00026f30


	//   ....[100]....
        /*09e0*/ 	.word	0x00027060


	//   ....[101]....
        /*09e4*/ 	.word	0x00027070


	//   ....[102]....
        /*09e8*/ 	.word	0x000271a0


	//   ....[103]....
        /*09ec*/ 	.word	0x000271b0


	//   ....[104]....
        /*09f0*/ 	.word	0x00027330


	//   ....[105]....
        /*09f4*/ 	.word	0x00027500


	//   ....[106]....
        /*09f8*/ 	.word	0x00027530


	//   ....[107]....
        /*09fc*/ 	.word	0x00027560


	//   ....[108]....
        /*0a00*/ 	.word	0x00027590


	//   ....[109]....
        /*0a04*/ 	.word	0x000275c0


	//   ....[110]....
        /*0a08*/ 	.word	0x000275f0


	//   ....[111]....
        /*0a0c*/ 	.word	0x00027760


	//   ....[112]....
        /*0a10*/ 	.word	0x00027790


	//   ....[113]....
        /*0a14*/ 	.word	0x000277c0


	//   ....[114]....
        /*0a18*/ 	.word	0x000277f0


	//   ....[115]....
        /*0a1c*/ 	.word	0x00027820


	//   ....[116]....
        /*0a20*/ 	.word	0x00027850


	//   ....[117]....
        /*0a24*/ 	.word	0x000278e0


	//   ....[118]....
        /*0a28*/ 	.word	0x00027940


	//   ....[119]....
        /*0a2c*/ 	.word	0x000279d0


	//   ....[120]....
        /*0a30*/ 	.word	0x00028980


	//   ....[121]....
        /*0a34*/ 	.word	0x0002ab30


	//   ....[122]....
        /*0a38*/ 	.word	0x0002ab50


	//   ....[123]....
        /*0a3c*/ 	.word	0x0002aba0


	//   ....[124]....
        /*0a40*/ 	.word	0x0002ac40


	//   ....[125]....
        /*0a44*/ 	.word	0x0002aca0


	//   ....[126]....
        /*0a48*/ 	.word	0x0002acc0


	//   ....[127]....
        /*0a4c*/ 	.word	0x0002acd0


	//   ....[128]....
        /*0a50*/ 	.word	0x0002ace0


	//   ....[129]....
        /*0a54*/ 	.word	0x0002ade0


	//   ....[130]....
        /*0a58*/ 	.word	0x0002adf0


	//   ....[131]....
        /*0a5c*/ 	.word	0x0002b2b0


	//   ....[132]....
        /*0a60*/ 	.word	0x0002b2d0


	//   ....[133]....
        /*0a64*/ 	.word	0x0002b3c0


	//   ....[134]....
        /*0a68*/ 	.word	0x0002b3e0


	//   ....[135]....
        /*0a6c*/ 	.word	0x0002b470


	//   ....[136]....
        /*0a70*/ 	.word	0x0002b490


	//   ....[137]....
        /*0a74*/ 	.word	0x0002b4a0


	//   ....[138]....
        /*0a78*/ 	.word	0x0002b530


	//   ....[139]....
        /*0a7c*/ 	.word	0x0002b590


	//   ....[140]....
        /*0a80*/ 	.word	0x0002b5a0


	//   ....[141]....
        /*0a84*/ 	.word	0x0002bd80


	//   ....[142]....
        /*0a88*/ 	.word	0x0002bdb0


	//   ....[143]....
        /*0a8c*/ 	.word	0x0002be70


	//   ....[144]....
        /*0a90*/ 	.word	0x0002be90


	//   ....[145]....
        /*0a94*/ 	.word	0x0002bf30


	//   ....[146]....
        /*0a98*/ 	.word	0x0002bf50


	//   ....[147]....
        /*0a9c*/ 	.word	0x0002bf60


	//   ....[148]....
        /*0aa0*/ 	.word	0x0002bff0


	//   ....[149]....
        /*0aa4*/ 	.word	0x0002c990


	//   ....[150]....
        /*0aa8*/ 	.word	0x0002c9c0


	//   ....[151]....
        /*0aac*/ 	.word	0x0002ca20


	//   ....[152]....
        /*0ab0*/ 	.word	0x0002ca50


	//   ....[153]....
        /*0ab4*/ 	.word	0x0002ca60


	//   ....[154]....
        /*0ab8*/ 	.word	0x0002cab0


	//   ....[155]....
        /*0abc*/ 	.word	0x0002cac0


	//   ....[156]....
        /*0ac0*/ 	.word	0x0002cb10


	//   ....[157]....
        /*0ac4*/ 	.word	0x0002cb20


	//   ....[158]....
        /*0ac8*/ 	.word	0x0002cb70


	//   ....[159]....
        /*0acc*/ 	.word	0x0002cfe0


	//   ....[160]....
        /*0ad0*/ 	.word	0x0002d000


	//   ....[161]....
        /*0ad4*/ 	.word	0x0002d010


	//   ....[162]....
        /*0ad8*/ 	.word	0x0002d020


	//   ....[163]....
        /*0adc*/ 	.word	0x0002d080


	//   ....[164]....
        /*0ae0*/ 	.word	0x0002d090


	//   ....[165]....
        /*0ae4*/ 	.word	0x0002d0f0


	//   ....[166]....
        /*0ae8*/ 	.word	0x0002d120


	//   ....[167]....
        /*0aec*/ 	.word	0x0002d160


	//   ....[168]....
        /*0af0*/ 	.word	0x0002d1c0


	//   ....[169]....
        /*0af4*/ 	.word	0x0002e3b0


	//   ....[170]....
        /*0af8*/ 	.word	0x0002e3e0


	//   ....[171]....
        /*0afc*/ 	.word	0x0002e420


	//   ....[172]....
        /*0b00*/ 	.word	0x0002e450


	//   ....[173]....
        /*0b04*/ 	.word	0x0002e480


	//   ....[174]....
        /*0b08*/ 	.word	0x0002e4b0


	//   ....[175]....
        /*0b0c*/ 	.word	0x0002e4e0


	//   ....[176]....
        /*0b10*/ 	.word	0x0002e510


	//   ....[177]....
        /*0b14*/ 	.word	0x0002e690


	//   ....[178]....
        /*0b18*/ 	.word	0x0002e6c0


	//   ....[179]....
        /*0b1c*/ 	.word	0x0002e6f0


	//   ....[180]....
        /*0b20*/ 	.word	0x0002e720


	//   ....[181]....
        /*0b24*/ 	.word	0x0002e750


	//   ....[182]....
        /*0b28*/ 	.word	0x0002e780


	//   ....[183]....
        /*0b2c*/ 	.word	0x0002e840


	//   ....[184]....
        /*0b30*/ 	.word	0x0002e860


	//   ....[185]....
        /*0b34*/ 	.word	0x0002e8d0


	//   ....[186]....
        /*0b38*/ 	.word	0x0002ef90


	//   ....[187]....
        /*0b3c*/ 	.word	0x0002f330


	//   ....[188]....
        /*0b40*/ 	.word	0x0002f3c0


	//   ....[189]....
        /*0b44*/ 	.word	0x0002f460


	//   ....[190]....
        /*0b48*/ 	.word	0x0002f4f0


	//   ....[191]....
        /*0b4c*/ 	.word	0x0002f5e0


	//   ....[192]....
        /*0b50*/ 	.word	0x0002f670


	//   ....[193]....
        /*0b54*/ 	.word	0x0002f710


	//   ....[194]....
        /*0b58*/ 	.word	0x0002f7a0


	//   ....[195]....
        /*0b5c*/ 	.word	0x0002f890


	//   ....[196]....
        /*0b60*/ 	.word	0x0002f920


	//   ....[197]....
        /*0b64*/ 	.word	0x0002f9c0


	//   ....[198]....
        /*0b68*/ 	.word	0x0002fa50


	//   ....[199]....
        /*0b6c*/ 	.word	0x0002fb90


	//   ....[200]....
        /*0b70*/ 	.word	0x0002fc30


	//   ....[201]....
        /*0b74*/ 	.word	0x0002fcc0


	//   ....[202]....
        /*0b78*/ 	.word	0x0002fd10


	//   ....[203]....
        /*0b7c*/ 	.word	0x0002fd60


	//   ....[204]....
        /*0b80*/ 	.word	0x0002fe30


	//   ....[205]....
        /*0b84*/ 	.word	0x0002fec0


	//   ....[206]....
        /*0b88*/ 	.word	0x0002ff10


	//   ....[207]....
        /*0b8c*/ 	.word	0x0002ff60


	//   ....[208]....
        /*0b90*/ 	.word	0x00030230


	//   ....[209]....
        /*0b94*/ 	.word	0x00030350


	//   ....[210]....
        /*0b98*/ 	.word	0x00030480


	//   ....[211]....
        /*0b9c*/ 	.word	0x00030530


	//   ....[212]....
        /*0ba0*/ 	.word	0x00030590


	//   ....[213]....
        /*0ba4*/ 	.word	0x00030610


	//   ....[214]....
        /*0ba8*/ 	.word	0x00030670


	//   ....[215]....
        /*0bac*/ 	.word	0x000306d0


	//   ....[216]....
        /*0bb0*/ 	.word	0x00030730


	//   ....[217]....
        /*0bb4*/ 	.word	0x000307b0


	//   ....[218]....
        /*0bb8*/ 	.word	0x00030810


	//   ....[219]....
        /*0bbc*/ 	.word	0x00030890


	//   ....[220]....
        /*0bc0*/ 	.word	0x000308f0


	//   ....[221]....
        /*0bc4*/ 	.word	0x00030970


	//   ....[222]....
        /*0bc8*/ 	.word	0x000309d0


	//   ....[223]....
        /*0bcc*/ 	.word	0x00030a50


	//   ....[224]....
        /*0bd0*/ 	.word	0x00030ab0


	//   ....[225]....
        /*0bd4*/ 	.word	0x00030b30


	//   ....[226]....
        /*0bd8*/ 	.word	0x00030b90


	//   ....[227]....
        /*0bdc*/ 	.word	0x00030c10


	//   ....[228]....
        /*0be0*/ 	.word	0x00030c70


	//   ....[229]....
        /*0be4*/ 	.word	0x00030cd0


	//   ....[230]....
        /*0be8*/ 	.word	0x00030d30


	//   ....[231]....
        /*0bec*/ 	.word	0x00030d90


	//   ....[232]....
        /*0bf0*/ 	.word	0x00030df0


	//   ....[233]....
        /*0bf4*/ 	.word	0x00030e70


	//   ....[234]....
        /*0bf8*/ 	.word	0x00030ed0


	//   ....[235]....
        /*0bfc*/ 	.word	0x00030f50


	//   ....[236]....
        /*0c00*/ 	.word	0x00030fb0


	//   ....[237]....
        /*0c04*/ 	.word	0x00031030


	//   ....[238]....
        /*0c08*/ 	.word	0x00031090


	//   ....[239]....
        /*0c0c*/ 	.word	0x00031120


	//   ....[240]....
        /*0c10*/ 	.word	0x00031210


	//   ....[241]....
        /*0c14*/ 	.word	0x00031260


	//   ....[242]....
        /*0c18*/ 	.word	0x000312f0


	//   ....[243]....
        /*0c1c*/ 	.word	0x00031380


	//   ....[244]....
        /*0c20*/ 	.word	0x00031410


	//   ....[245]....
        /*0c24*/ 	.word	0x000314a0


	//   ....[246]....
        /*0c28*/ 	.word	0x00031530


	//   ....[247]....
        /*0c2c*/ 	.word	0x000315c0


	//   ....[248]....
        /*0c30*/ 	.word	0x00031680


	//   ....[249]....
        /*0c34*/ 	.word	0x00031950


	//   ....[250]....
        /*0c38*/ 	.word	0x00031a50


	//   ....[251]....
        /*0c3c*/ 	.word	0x00031b00


	//   ....[252]....
        /*0c40*/ 	.word	0x00031c50


	//   ....[253]....
        /*0c44*/ 	.word	0x00031cb0


	//   ....[254]....
        /*0c48*/ 	.word	0x00031d60


	//   ....[255]....
        /*0c4c*/ 	.word	0x00031e20


	//   ....[0]....
        /*0c50*/ 	.word	0x00031f40


	//   ....[1]....
        /*0c54*/ 	.word	0x00031fa0


	//   ....[2]....
        /*0c58*/ 	.word	0x00032050


	//   ....[3]....
        /*0c5c*/ 	.word	0x00032110


	//   ....[4]....
        /*0c60*/ 	.word	0x00032270


	//   ....[5]....
        /*0c64*/ 	.word	0x00032330


	//   ....[6]....
        /*0c68*/ 	.word	0x00032480


	//   ....[7]....
        /*0c6c*/ 	.word	0x00032530


	//   ....[8]....
        /*0c70*/ 	.word	0x00032630


	//   ....[9]....
        /*0c74*/ 	.word	0x000326f0


	//   ....[10]....
        /*0c78*/ 	.word	0x00032750


	//   ....[11]....
        /*0c7c*/ 	.word	0x00032830


	//   ....[12]....
        /*0c80*/ 	.word	0x000328e0


	//   ....[13]....
        /*0c84*/ 	.word	0x000329b0


	//   ....[14]....
        /*0c88*/ 	.word	0x00032a60


	//   ....[15]....
        /*0c8c*/ 	.word	0x00032ad0


	//   ....[16]....
        /*0c90*/ 	.word	0x00032b30


	//   ....[17]....
        /*0c94*/ 	.word	0x00032c40


	//   ....[18]....
        /*0c98*/ 	.word	0x00032ca0


	//   ....[19]....
        /*0c9c*/ 	.word	0x00032dc0


	//   ....[20]....
        /*0ca0*/ 	.word	0x00032e20


	//   ....[21]....
        /*0ca4*/ 	.word	0x00032f00


	//   ....[22]....
        /*0ca8*/ 	.word	0x00033090


	//   ....[23]....
        /*0cac*/ 	.word	0x00033150


	//   ....[24]....
        /*0cb0*/ 	.word	0x00033200


	//   ....[25]....
        /*0cb4*/ 	.word	0x000332c0


	//   ....[26]....
        /*0cb8*/ 	.word	0x00033370


	//   ....[27]....
        /*0cbc*/ 	.word	0x00033420


	//   ....[28]....
        /*0cc0*/ 	.word	0x000334d0


	//   ....[29]....
        /*0cc4*/ 	.word	0x00033580


	//   ....[30]....
        /*0cc8*/ 	.word	0x000335e0


	//   ....[31]....
        /*0ccc*/ 	.word	0x000336c0


	//   ....[32]....
        /*0cd0*/ 	.word	0x000337b0


	//   ....[33]....
        /*0cd4*/ 	.word	0x00033850


	//   ....[34]....
        /*0cd8*/ 	.word	0x000338b0


	//   ....[35]....
        /*0cdc*/ 	.word	0x00033980


	//   ....[36]....
        /*0ce0*/ 	.word	0x000339e0


	//   ....[37]....
        /*0ce4*/ 	.word	0x00033ab0


	//   ....[38]....
        /*0ce8*/ 	.word	0x00033b10


	//   ....[39]....
        /*0cec*/ 	.word	0x00033be0


	//   ....[40]....
        /*0cf0*/ 	.word	0x00033c40


	//   ....[41]....
        /*0cf4*/ 	.word	0x00033d10


	//   ....[42]....
        /*0cf8*/ 	.word	0x00033ef0


	//   ....[43]....
        /*0cfc*/ 	.word	0x00033f90


	//   ....[44]....
        /*0d00*/ 	.word	0x000340b0


	//   ....[45]....
        /*0d04*/ 	.word	0x00034120


	//   ....[46]....
        /*0d08*/ 	.word	0x00034190


	//   ....[47]....
        /*0d0c*/ 	.word	0x00034200


	//   ....[48]....
        /*0d10*/ 	.word	0x00034270


	//   ....[49]....
        /*0d14*/ 	.word	0x000342f0


	//   ....[50]....
        /*0d18*/ 	.word	0x00034380


	//   ....[51]....
        /*0d1c*/ 	.word	0x00034410


	//   ....[52]....
        /*0d20*/ 	.word	0x00034480


	//   ....[53]....
        /*0d24*/ 	.word	0x000344f0


	//   ....[54]....
        /*0d28*/ 	.word	0x00034560


	//   ....[55]....
        /*0d2c*/ 	.word	0x000345e0


	//   ....[56]....
        /*0d30*/ 	.word	0x00034650


	//   ....[57]....
        /*0d34*/ 	.word	0x000346f0


	//   ....[58]....
        /*0d38*/ 	.word	0x00034780


	//   ....[59]....
        /*0d3c*/ 	.word	0x000348b0


	//----- nvinfo : EIATTR_REG_RECONFIG
	.align		4
.L_329:
        /*0d40*/ 	.byte	0x01, 0x54
	.zero		2


	//----- nvinfo : EIATTR_SYSCALL_OFFSETS
	.align		4
        /*0d44*/ 	.byte	0x04, 0x46
        /*0d46*/ 	.short	(.L_331 - .L_330)


	//   ....[0]....
.L_330:
        /*0d48*/ 	.word	0x00001d40


	//   ....[1]....
        /*0d4c*/ 	.word	0x00001e90


	//   ....[2]....
        /*0d50*/ 	.word	0x00010700


	//   ....[3]....
        /*0d54*/ 	.word	0x00010c80


	//   ....[4]....
        /*0d58*/ 	.word	0x00029c90


	//   ....[5]....
        /*0d5c*/ 	.word	0x00029e20


	//   ....[6]....
        /*0d60*/ 	.word	0x00029f70


	//   ....[7]....
        /*0d64*/ 	.word	0x0002a0b0


	//   ....[8]....
        /*0d68*/ 	.word	0x0002b9d0


	//----- nvinfo : EIATTR_MBARRIER_INSTR_OFFSETS
	.align		4
.L_331:
        /*0d6c*/ 	.byte	0x04, 0x39
        /*0d6e*/ 	.short	(.L_333 - .L_332)


	//   ....[0]....
.L_332:
        /*0d70*/ 	.word	0x00000270
        /*0d74*/ 	.word	0x000000ff
        /*0d78*/ 	.word	0x00029800
        /*0d7c*/ 	.short	0x0100
        /*0d7e*/ 	.byte	0x08
	.zero		1


	//   ....[1]....
        /*0d80*/ 	.word	0x00000280
        /*0d84*/ 	.word	0x000000ff
        /*0d88*/ 	.word	0x00029820
        /*0d8c*/ 	.short	0x0100
        /*0d8e*/ 	.byte	0x08
	.zero		1


	//   ....[2]....
        /*0d90*/ 	.word	0x00000370
        /*0d94*/ 	.word	0x000000ff
        /*0d98*/ 	.word	0x00029830
        /*0d9c*/ 	.short	0x0100
        /*0d9e*/ 	.byte	0x08
	.zero		1


	//   ....[3]....
        /*0da0*/ 	.word	0x00000380
        /*0da4*/ 	.word	0x000000ff
        /*0da8*/ 	.word	0x00029840
        /*0dac*/ 	.short	0x0100
        /*0dae*/ 	.byte	0x08
	.zero		1


	//   ....[4]....
        /*0db0*/ 	.word	0x00000390
        /*0db4*/ 	.word	0x000000ff
        /*0db8*/ 	.word	0x00029838
        /*0dbc*/ 	.short	0x0100
        /*0dbe*/ 	.byte	0x08
	.zero		1


	//   ....[5]....
        /*0dc0*/ 	.word	0x000003a0
        /*0dc4*/ 	.word	0x000000ff
        /*0dc8*/ 	.word	0x00029848
        /*0dcc*/ 	.short	0x0100
        /*0dce*/ 	.byte	0x08
	.zero		1


	//   ....[6]....
        /*0dd0*/ 	.word	0x000004d0
        /*0dd4*/ 	.word	0x000000ff
        /*0dd8*/ 	.word	0x00029850
        /*0ddc*/ 	.short	0x0100
        /*0dde*/ 	.byte	0x08
	.zero		1


	//   ....[7]....
        /*0de0*/ 	.word	0x000004e0
        /*0de4*/ 	.word	0x000000ff
        /*0de8*/ 	.word	0x00029860
        /*0dec*/ 	.short	0x0100
        /*0dee*/ 	.byte	0x08
	.zero		1


	//   ....[8]....
        /*0df0*/ 	.word	0x000004f0
        /*0df4*/ 	.word	0x000000ff
        /*0df8*/ 	.word	0x00029858
        /*0dfc*/ 	.short	0x0100
        /*0dfe*/ 	.byte	0x08
	.zero		1


	//   ....[9]....
        /*0e00*/ 	.word	0x00000500
        /*0e04*/ 	.word	0x000000ff
        /*0e08*/ 	.word	0x00029868
        /*0e0c*/ 	.short	0x0100
        /*0e0e*/ 	.byte	0x08
	.zero		1


	//   ....[10]....
        /*0e10*/ 	.word	0x000005f0
        /*0e14*/ 	.word	0x000000ff
        /*0e18*/ 	.word	0x00029870
        /*0e1c*/ 	.short	0x0100
        /*0e1e*/ 	.byte	0x06
	.zero		1


	//   ....[11]....
        /*0e20*/ 	.word	0x00000600
        /*0e24*/ 	.word	0x000000ff
        /*0e28*/ 	.word	0x00029880
        /*0e2c*/ 	.short	0x0100
        /*0e2e*/ 	.byte	0x06
	.zero		1


	//   ....[12]....
        /*0e30*/ 	.word	0x00000610
        /*0e34*/ 	.word	0x000000ff
        /*0e38*/ 	.word	0x00029878
        /*0e3c*/ 	.short	0x0100
        /*0e3e*/ 	.byte	0x06
	.zero		1


	//   ....[13]....
        /*0e40*/ 	.word	0x00000620
        /*0e44*/ 	.word	0x000000ff
        /*0e48*/ 	.word	0x00029888
        /*0e4c*/ 	.short	0x0100
        /*0e4e*/ 	.byte	0x06
	.zero		1


	//   ....[14]....
        /*0e50*/ 	.word	0x00000750
        /*0e54*/ 	.word	0x000000ff
        /*0e58*/ 	.word	0x00029890
        /*0e5c*/ 	.short	0x0100
        /*0e5e*/ 	.byte	0x08
	.zero		1


	//   ....[15]....
        /*0e60*/ 	.word	0x00000760
        /*0e64*/ 	.word	0x000000ff
        /*0e68*/ 	.word	0x000298a0
        /*0e6c*/ 	.short	0x0100
        /*0e6e*/ 	.byte	0x08
	.zero		1


	//   ....[16]....
        /*0e70*/ 	.word	0x00000770
        /*0e74*/ 	.word	0x000000ff
        /*0e78*/ 	.word	0x00029898
        /*0e7c*/ 	.short	0x0100
        /*0e7e*/ 	.byte	0x08
	.zero		1


	//   ....[17]....
        /*0e80*/ 	.word	0x00000780
        /*0e84*/ 	.word	0x000000ff
        /*0e88*/ 	.word	0x000298a8
        /*0e8c*/ 	.short	0x0100
        /*0e8e*/ 	.byte	0x08
	.zero		1


	//   ....[18]....
        /*0e90*/ 	.word	0x000008c0
        /*0e94*/ 	.word	0x000000ff
        /*0e98*/ 	.word	0x000298b0
        /*0e9c*/ 	.short	0x0100
        /*0e9e*/ 	.byte	0x08
	.zero		1


	//   ....[19]....
        /*0ea0*/ 	.word	0x000008d0
        /*0ea4*/ 	.word	0x000000ff
        /*0ea8*/ 	.word	0x000298c0
        /*0eac*/ 	.short	0x0100
        /*0eae*/ 	.byte	0x08
	.zero		1


	//   ....[20]....
        /*0eb0*/ 	.word	0x000008e0
        /*0eb4*/ 	.word	0x000000ff
        /*0eb8*/ 	.word	0x000298b8
        /*0ebc*/ 	.short	0x0100
        /*0ebe*/ 	.byte	0x08
	.zero		1


	//   ....[21]....
        /*0ec0*/ 	.word	0x000008f0
        /*0ec4*/ 	.word	0x000000ff
        /*0ec8*/ 	.word	0x000298c8
        /*0ecc*/ 	.short	0x0100
        /*0ece*/ 	.byte	0x08
	.zero		1


	//   ....[22]....
        /*0ed0*/ 	.word	0x00003690
        /*0ed4*/ 	.word	0x0000005e
        /*0ed8*/ 	.word	0x00029890
        /*0edc*/ 	.short	0x010a
        /*0ede*/ 	.byte	0x3f
	.zero		1


	//   ....[23]....
        /*0ee0*/ 	.word	0x00009690
        /*0ee4*/ 	.word	0x0000005e
        /*0ee8*/ 	.word	0x00029890
        /*0eec*/ 	.short	0x010a
        /*0eee*/ 	.byte	0x3f
	.zero		1


	//   ....[24]....
        /*0ef0*/ 	.word	0x0000f360
        /*0ef4*/ 	.word	0x0000005e
        /*0ef8*/ 	.word	0x00029890
        /*0efc*/ 	.short	0x010a
        /*0efe*/ 	.byte	0x3f
	.zero		1


	//   ....[25]....
        /*0f00*/ 	.word	0x0000fac0
        /*0f04*/ 	.word	0x0000000b
        /*0f08*/ 	.word	0x00000000
        /*0f0c*/ 	.short	0x0101
        /*0f0e*/ 	.byte	0x3f
	.zero		1


	//   ....[26]....
        /*0f10*/ 	.word	0x0000fb00
        /*0f14*/ 	.word	0x0000005e
        /*0f18*/ 	.word	0x000298b0
        /*0f1c*/ 	.short	0x010a
        /*0f1e*/ 	.byte	0x3f
	.zero		1


	//   ....[27]....
        /*0f20*/ 	.word	0x00010120
        /*0f24*/ 	.word	0x0000005e
        /*0f28*/ 	.word	0x00000000
        /*0f2c*/ 	.short	0x0101
        /*0f2e*/ 	.byte	0x3f
	.zero		1


	//   ....[28]....
        /*0f30*/ 	.word	0x00010a00
        /*0f34*/ 	.word	0x00000012
        /*0f38*/ 	.word	0x00029800
        /*0f3c*/ 	.short	0x010a
        /*0f3e*/ 	.byte	0x3f
	.zero		1


	//   ....[29]....
        /*0f40*/ 	.word	0x00010a50
        /*0f44*/ 	.word	0x00000012
        /*0f48*/ 	.word	0x00029800
        /*0f4c*/ 	.short	0x010a
        /*0f4e*/ 	.byte	0x3f
	.zero		1


	//   ....[30]....
        /*0f50*/ 	.word	0x00011440
        /*0f54*/ 	.word	0x00000012
        /*0f58*/ 	.word	0x00029800
        /*0f5c*/ 	.short	0x010a
        /*0f5e*/ 	.byte	0x3f
	.zero		1


	//   ....[31]....
        /*0f60*/ 	.word	0x00014920
        /*0f64*/ 	.word	0x00000012
        /*0f68*/ 	.word	0x00029800
        /*0f6c*/ 	.short	0x010a
        /*0f6e*/ 	.byte	0x3f
	.zero		1


	//   ....[32]....
        /*0f70*/ 	.word	0x00017a40
        /*0f74*/ 	.word	0x00000000
        /*0f78*/ 	.word	0x00029830
        /*0f7c*/ 	.short	0x010a
        /*0f7e*/ 	.byte	0x3f
	.zero		1


	//   ....[33]....
        /*0f80*/ 	.word	0x00017a80
        /*0f84*/ 	.word	0x00000000
        /*0f88*/ 	.word	0x00029830
        /*0f8c*/ 	.short	0x010a
        /*0f8e*/ 	.byte	0x3f
	.zero		1


	//   ....[34]....
        /*0f90*/ 	.word	0x0001abf0
        /*0f94*/ 	.word	0x0000003c
        /*0f98*/ 	.word	0x00000000
        /*0f9c*/ 	.short	0x0101
        /*0f9e*/ 	.byte	0x3f
	.zero		1


	//   ....[35]....
        /*0fa0*/ 	.word	0x0001bca0
        /*0fa4*/ 	.word	0x0000000b
        /*0fa8*/ 	.word	0x00029830
        /*0fac*/ 	.short	0x010a
        /*0fae*/ 	.byte	0x3f
	.zero		1


	//   ....[36]....
        /*0fb0*/ 	.word	0x0001bcf0
        /*0fb4*/ 	.word	0x0000000b
        /*0fb8*/ 	.word	0x00029830
        /*0fbc*/ 	.short	0x010a
        /*0fbe*/ 	.byte	0x3f
	.zero		1


	//   ....[37]....
        /*0fc0*/ 	.word	0x0001cdf0
        /*0fc4*/ 	.word	0x0000000a
        /*0fc8*/ 	.word	0x00029850
        /*0fcc*/ 	.short	0x010a
        /*0fce*/ 	.byte	0x3f
	.zero		1


	//   ....[38]....
        /*0fd0*/ 	.word	0x0001ce30
        /*0fd4*/ 	.word	0x0000000a
        /*0fd8*/ 	.word	0x00029850
        /*0fdc*/ 	.short	0x010a
        /*0fde*/ 	.byte	0x3f
	.zero		1


	//   ....[39]....
        /*0fe0*/ 	.word	0x0001f190
        /*0fe4*/ 	.word	0x000000a2
        /*0fe8*/ 	.word	0x00000000
        /*0fec*/ 	.short	0x0101
        /*0fee*/ 	.byte	0x3f
	.zero		1


	//   ....[40]....
        /*0ff0*/ 	.word	0x0001fd30
        /*0ff4*/ 	.word	0x00000005
        /*0ff8*/ 	.word	0x00000000
        /*0ffc*/ 	.short	0x0101
        /*0ffe*/ 	.byte	0x3f
	.zero		1


	//   ....[41]....
        /*1000*/ 	.word	0x00020460
        /*1004*/ 	.word	0x0000000a
        /*1008*/ 	.word	0x00029830
        /*100c*/ 	.short	0x010a
        /*100e*/ 	.byte	0x3f
	.zero		1


	//   ....[42]....
        /*1010*/ 	.word	0x000204b0
        /*1014*/ 	.word	0x0000000a
        /*1018*/ 	.word	0x00029830
        /*101c*/ 	.short	0x010a
        /*101e*/ 	.byte	0x3f
	.zero		1


	//   ....[43]....
        /*1020*/ 	.word	0x00021580
        /*1024*/ 	.word	0x0000000a
        /*1028*/ 	.word	0x00029850
        /*102c*/ 	.short	0x010a
        /*102e*/ 	.byte	0x3f
	.zero		1


	//   ....[44]....
        /*1030*/ 	.word	0x000215c0
        /*1034*/ 	.word	0x0000000a
        /*1038*/ 	.word	0x00029850
        /*103c*/ 	.short	0x010a
        /*103e*/ 	.byte	0x3f
	.zero		1


	//   ....[45]....
        /*1040*/ 	.word	0x00022ce0
        /*1044*/ 	.word	0x0000009e
        /*1048*/ 	.word	0x00000000
        /*104c*/ 	.short	0x0101
        /*104e*/ 	.byte	0x3f
	.zero		1


	//   ....[46]....
        /*1050*/ 	.word	0x00023990
        /*1054*/ 	.word	0x00000007
        /*1058*/ 	.word	0x00000000
        /*105c*/ 	.short	0x0101
        /*105e*/ 	.byte	0x3f
	.zero		1


	//   ....[47]....
        /*1060*/ 	.word	0x00024000
        /*1064*/ 	.word	0x0000000b
        /*1068*/ 	.word	0x00029850
        /*106c*/ 	.short	0x010a
        /*106e*/ 	.byte	0x3f
	.zero		1


	//   ....[48]....
        /*1070*/ 	.word	0x00024080
        /*1074*/ 	.word	0x0000000b
        /*1078*/ 	.word	0x00029850
        /*107c*/ 	.short	0x010a
        /*107e*/ 	.byte	0x3f
	.zero		1


	//   ....[49]....
        /*1080*/ 	.word	0x000246d0
        /*1084*/ 	.word	0x00000000
        /*1088*/ 	.word	0x00000000
        /*108c*/ 	.short	0x0101
        /*108e*/ 	.byte	0x3f
	.zero		1


	//   ....[50]....
        /*1090*/ 	.word	0x00026340
        /*1094*/ 	.word	0x00000000
        /*1098*/ 	.word	0x00000000
        /*109c*/ 	.short	0x0101
        /*109e*/ 	.byte	0x3f
	.zero		1


	//   ....[51]....
        /*10a0*/ 	.word	0x00028a60
        /*10a4*/ 	.word	0x00000016
        /*10a8*/ 	.word	0x00029820
        /*10ac*/ 	.short	0x010a
        /*10ae*/ 	.byte	0x3f
	.zero		1


	//   ....[52]....
        /*10b0*/ 	.word	0x00028af0
        /*10b4*/ 	.word	0x00000009
        /*10b8*/ 	.word	0x000298a0
        /*10bc*/ 	.short	0x010a
        /*10be*/ 	.byte	0x3f
	.zero		1


	//   ....[53]....
        /*10c0*/ 	.word	0x00028f20
        /*10c4*/ 	.word	0x00000009
        /*10c8*/ 	.word	0x000298c0
        /*10cc*/ 	.short	0x010a
        /*10ce*/ 	.byte	0x3f
	.zero		1


	//   ....[54]....
        /*10d0*/ 	.word	0x00029260
        /*10d4*/ 	.word	0x00000008
        /*10d8*/ 	.word	0x000298a0
        /*10dc*/ 	.short	0x010a
        /*10de*/ 	.byte	0x3f
	.zero		1


	//   ....[55]....
        /*10e0*/ 	.word	0x00029680
        /*10e4*/ 	.word	0x00000008
        /*10e8*/ 	.word	0x000298c0
        /*10ec*/ 	.short	0x010a
        /*10ee*/ 	.byte	0x3f
	.zero		1


	//   ....[56]....
        /*10f0*/ 	.word	0x0002a7d0
        /*10f4*/ 	.word	0x00000000
        /*10f8*/ 	.word	0x00029880
        /*10fc*/ 	.short	0x010a
        /*10fe*/ 	.byte	0x3f
	.zero		1


	//   ....[57]....
        /*1100*/ 	.word	0x0002af00
        /*1104*/ 	.word	0x00000000
        /*1108*/ 	.word	0x00029870
        /*110c*/ 	.short	0x0107
        /*110e*/ 	.byte	0x3f
	.zero		1


	//   ....[58]....
        /*1110*/ 	.word	0x0002afc0
        /*1114*/ 	.word	0x00000000
        /*1118*/ 	.word	0x00029870
        /*111c*/ 	.short	0x0101
        /*111e*/ 	.byte	0x3f
	.zero		1


	//   ....[59]....
        /*1120*/ 	.word	0x0002b010
        /*1124*/ 	.word	0x00000000
        /*1128*/ 	.word	0x00029840
        /*112c*/ 	.short	0x010a
        /*112e*/ 	.byte	0x3f
	.zero		1


	//   ....[60]....
        /*1130*/ 	.word	0x0002b6e0
        /*1134*/ 	.word	0x00000000
        /*1138*/ 	.word	0x00029830
        /*113c*/ 	.short	0x0107
        /*113e*/ 	.byte	0x3f
	.zero		1


	//   ....[61]....
        /*1140*/ 	.word	0x0002b7c0
        /*1144*/ 	.word	0x00000000
        /*1148*/ 	.word	0x00029830
        /*114c*/ 	.short	0x0101
        /*114e*/ 	.byte	0x3f
	.zero		1


	//   ....[62]....
        /*1150*/ 	.word	0x0002c0d0
        /*1154*/ 	.word	0x00000016
        /*1158*/ 	.word	0x00029800
        /*115c*/ 	.short	0x0107
        /*115e*/ 	.byte	0x3f
	.zero		1


	//   ....[63]....
        /*1160*/ 	.word	0x0002c1d0
        /*1164*/ 	.word	0x00000016
        /*1168*/ 	.word	0x00029800
        /*116c*/ 	.short	0x0101
        /*116e*/ 	.byte	0x3f
	.zero		1


	//   ....[64]....
        /*1170*/ 	.word	0x0002c1f0
        /*1174*/ 	.word	0x00000016
        /*1178*/ 	.word	0x00029820
        /*117c*/ 	.short	0x010a
        /*117e*/ 	.byte	0x3f
	.zero		1


	//   ....[65]....
        /*1180*/ 	.word	0x0002c6c0
        /*1184*/ 	.word	0x00000000
        /*1188*/ 	.word	0x00029880
        /*118c*/ 	.short	0x010a
        /*118e*/ 	.byte	0x3f
	.zero		1


	//   ....[66]....
        /*1190*/ 	.word	0x0002cc30
        /*1194*/ 	.word	0x00000000
        /*1198*/ 	.word	0x00029870
        /*119c*/ 	.short	0x0107
        /*119e*/ 	.byte	0x3f
	.zero		1


	//   ....[67]....
        /*11a0*/ 	.word	0x0002ccf0
        /*11a4*/ 	.word	0x00000000
        /*11a8*/ 	.word	0x00029870
        /*11ac*/ 	.short	0x0101
        /*11ae*/ 	.byte	0x3f
	.zero		1


	//   ....[68]....
        /*11b0*/ 	.word	0x0002cd20
        /*11b4*/ 	.word	0x00000000
        /*11b8*/ 	.word	0x00029840
        /*11bc*/ 	.short	0x010a
        /*11be*/ 	.byte	0x3f
	.zero		1


	//   ....[69]....
        /*11c0*/ 	.word	0x0002d260
        /*11c4*/ 	.word	0x00000000
        /*11c8*/ 	.word	0x00029830
        /*11cc*/ 	.short	0x0107
        /*11ce*/ 	.byte	0x3f
	.zero		1


	//   ....[70]....
        /*11d0*/ 	.word	0x0002d320
        /*11d4*/ 	.word	0x00000000
        /*11d8*/ 	.word	0x00029830
        /*11dc*/ 	.short	0x0101
        /*11de*/ 	.byte	0x3f
	.zero		1


	//   ....[71]....
        /*11e0*/ 	.word	0x0002d3b0
        /*11e4*/ 	.word	0x00000003
        /*11e8*/ 	.word	0x00029870
        /*11ec*/ 	.short	0x010a
        /*11ee*/ 	.byte	0x3f
	.zero		1


	//   ....[72]....
        /*11f0*/ 	.word	0x0002d440
        /*11f4*/ 	.word	0x00000003
        /*11f8*/ 	.word	0x00029860
        /*11fc*/ 	.short	0x010a
        /*11fe*/ 	.byte	0x3f
	.zero		1


	//   ....[73]....
        /*1200*/ 	.word	0x0002d950
        /*1204*/ 	.word	0x00000003
        /*1208*/ 	.word	0x00029850
        /*120c*/ 	.short	0x0101
        /*120e*/ 	.byte	0x3f
	.zero		1


	//   ....[74]....
        /*1210*/ 	.word	0x0002d9e0
        /*1214*/ 	.word	0x00000003
        /*1218*/ 	.word	0x00000000
        /*121c*/ 	.short	0x0101
        /*121e*/ 	.byte	0x3f
	.zero		1


	//   ....[75]....
        /*1220*/ 	.word	0x0002dba0
        /*1224*/ 	.word	0x00000011
        /*1228*/ 	.word	0x00029870
        /*122c*/ 	.short	0x010a
        /*122e*/ 	.byte	0x3f
	.zero		1


	//   ....[76]....
        /*1230*/ 	.word	0x0002dc20
        /*1234*/ 	.word	0x00000011
        /*1238*/ 	.word	0x00029860
        /*123c*/ 	.short	0x010a
        /*123e*/ 	.byte	0x3f
	.zero		1


	//   ....[77]....
        /*1240*/ 	.word	0x0002e140
        /*1244*/ 	.word	0x00000011
        /*1248*/ 	.word	0x00029850
        /*124c*/ 	.short	0x0101
        /*124e*/ 	.byte	0x3f
	.zero		1


	//   ....[78]....
        /*1250*/ 	.word	0x0002e200
        /*1254*/ 	.word	0x00000011
        /*1258*/ 	.word	0x00000000
        /*125c*/ 	.short	0x0101
        /*125e*/ 	.byte	0x3f
	.zero		1


	//   ....[79]....
        /*1260*/ 	.word	0x0002ef10
        /*1264*/ 	.word	0x00000004
        /*1268*/ 	.word	0x00029820
        /*126c*/ 	.short	0x010a
        /*126e*/ 	.byte	0x3f
	.zero		1


	//   ....[80]....
        /*1270*/ 	.word	0x0002f080
        /*1274*/ 	.word	0x00000005
        /*1278*/ 	.word	0x00029840
        /*127c*/ 	.short	0x010a
        /*127e*/ 	.byte	0x3f
	.zero		1


	//   ....[81]....
        /*1280*/ 	.word	0x0002f120
        /*1284*/ 	.word	0x00000017
        /*1288*/ 	.word	0x00029840
        /*128c*/ 	.short	0x010a
        /*128e*/ 	.byte	0x3f
	.zero		1


	//   ....[82]....
        /*1290*/ 	.word	0x0002f160
        /*1294*/ 	.word	0x00000005
        /*1298*/ 	.word	0x00029860
        /*129c*/ 	.short	0x010a
        /*129e*/ 	.byte	0x3f
	.zero		1


	//   ....[83]....
        /*12a0*/ 	.word	0x0002f1a0
        /*12a4*/ 	.word	0x00000017
        /*12a8*/ 	.word	0x00029860
        /*12ac*/ 	.short	0x010a
        /*12ae*/ 	.byte	0x3f
	.zero		1


	//   ....[84]....
        /*12b0*/ 	.word	0x0002f1e0
        /*12b4*/ 	.word	0x00000005
        /*12b8*/ 	.word	0x00029880
        /*12bc*/ 	.short	0x010a
        /*12be*/ 	.byte	0x3f
	.zero		1


	//   ....[85]....
        /*12c0*/ 	.word	0x0002f220
        /*12c4*/ 	.word	0x00000017
        /*12c8*/ 	.word	0x00029880
        /*12cc*/ 	.short	0x010a
        /*12ce*/ 	.byte	0x3f
	.zero		1


	//   ....[86]....
        /*12d0*/ 	.word	0x0002f280
        /*12d4*/ 	.word	0x0000005e
        /*12d8*/ 	.word	0x00029890
        /*12dc*/ 	.short	0x010a
        /*12de*/ 	.byte	0x3f
	.zero		1


	//   ....[87]....
        /*12e0*/ 	.word	0x0002f530
        /*12e4*/ 	.word	0x0000005e
        /*12e8*/ 	.word	0x00029890
        /*12ec*/ 	.short	0x010a
        /*12ee*/ 	.byte	0x3f
	.zero		1


	//   ....[88]....
        /*12f0*/ 	.word	0x0002f7e0
        /*12f4*/ 	.word	0x0000005e
        /*12f8*/ 	.word	0x00029890
        /*12fc*/ 	.short	0x010a
        /*12fe*/ 	.byte	0x3f
	.zero		1


	//   ....[89]....
        /*1300*/ 	.word	0x0002fa90
        /*1304*/ 	.word	0x0000005e
        /*1308*/ 	.word	0x000298b0
        /*130c*/ 	.short	0x010a
        /*130e*/ 	.byte	0x3f
	.zero		1


	//   ....[90]....
        /*1310*/ 	.word	0x0002fd90
        /*1314*/ 	.word	0x00000012
        /*1318*/ 	.word	0x00029800
        /*131c*/ 	.short	0x010a
        /*131e*/ 	.byte	0x3f
	.zero		1


	//   ....[91]....
        /*1320*/ 	.word	0x0002ffa0
        /*1324*/ 	.word	0x00000012
        /*1328*/ 	.word	0x00029800
        /*132c*/ 	.short	0x010a
        /*132e*/ 	.byte	0x3f
	.zero		1


	//   ....[92]....
        /*1330*/ 	.word	0x0002fff0
        /*1334*/ 	.word	0x00000000
        /*1338*/ 	.word	0x00029830
        /*133c*/ 	.short	0x010a
        /*133e*/ 	.byte	0x3f
	.zero		1


	//   ....[93]....
        /*1340*/ 	.word	0x00030040
        /*1344*/ 	.word	0x0000000b
        /*1348*/ 	.word	0x00029830
        /*134c*/ 	.short	0x010a
        /*134e*/ 	.byte	0x3f
	.zero		1


	//   ....[94]....
        /*1350*/ 	.word	0x00030090
        /*1354*/ 	.word	0x0000000a
        /*1358*/ 	.word	0x00029850
        /*135c*/ 	.short	0x010a
        /*135e*/ 	.byte	0x3f
	.zero		1


	//   ....[95]....
        /*1360*/ 	.word	0x000300e0
        /*1364*/ 	.word	0x0000000a
        /*1368*/ 	.word	0x00029830
        /*136c*/ 	.short	0x010a
        /*136e*/ 	.byte	0x3f
	.zero		1


	//   ....[96]....
        /*1370*/ 	.word	0x00030130
        /*1374*/ 	.word	0x0000000a
        /*1378*/ 	.word	0x00029850
        /*137c*/ 	.short	0x010a
        /*137e*/ 	.byte	0x3f
	.zero		1


	//   ....[97]....
        /*1380*/ 	.word	0x00030180
        /*1384*/ 	.word	0x0000000b
        /*1388*/ 	.word	0x00029850
        /*138c*/ 	.short	0x010a
        /*138e*/ 	.byte	0x3f
	.zero		1


	//   ....[98]....
        /*1390*/ 	.word	0x00031740
        /*1394*/ 	.word	0x00000016
        /*1398*/ 	.word	0x00029820
        /*139c*/ 	.short	0x010a
        /*139e*/ 	.byte	0x3f
	.zero		1


	//   ....[99]....
        /*13a0*/ 	.word	0x00031790
        /*13a4*/ 	.word	0x00000009
        /*13a8*/ 	.word	0x000298a0
        /*13ac*/ 	.short	0x010a
        /*13ae*/ 	.byte	0x3f
	.zero		1


	//   ....[100]....
        /*13b0*/ 	.word	0x000317e0
        /*13b4*/ 	.word	0x00000009
        /*13b8*/ 	.word	0x000298c0
        /*13bc*/ 	.short	0x010a
        /*13be*/ 	.byte	0x3f
	.zero		1


	//   ....[101]....
        /*13c0*/ 	.word	0x00031830
        /*13c4*/ 	.word	0x00000008
        /*13c8*/ 	.word	0x000298a0
        /*13cc*/ 	.short	0x010a
        /*13ce*/ 	.byte	0x3f
	.zero		1


	//   ....[102]....
        /*13d0*/ 	.word	0x00031880
        /*13d4*/ 	.word	0x00000008
        /*13d8*/ 	.word	0x000298c0
        /*13dc*/ 	.short	0x010a
        /*13de*/ 	.byte	0x3f
	.zero		1


	//   ....[103]....
        /*13e0*/ 	.word	0x000319a0
        /*13e4*/ 	.word	0x00000000
        /*13e8*/ 	.word	0x00029880
        /*13ec*/ 	.short	0x010a
        /*13ee*/ 	.byte	0x3f
	.zero		1


	//   ....[104]....
        /*13f0*/ 	.word	0x000321c0
        /*13f4*/ 	.word	0x00000000
        /*13f8*/ 	.word	0x00029840
        /*13fc*/ 	.short	0x010a
        /*13fe*/ 	.byte	0x3f
	.zero		1


	//   ....[105]....
        /*1400*/ 	.word	0x00032f90
        /*1404*/ 	.word	0x00000016
        /*1408*/ 	.word	0x00029820
        /*140c*/ 	.short	0x010a
        /*140e*/ 	.byte	0x3f
	.zero		1


	//   ....[106]....
        /*1410*/ 	.word	0x00032fe0
        /*1414*/ 	.word	0x00000000
        /*1418*/ 	.word	0x00029880
        /*141c*/ 	.short	0x010a
        /*141e*/ 	.byte	0x3f
	.zero		1


	//   ....[107]....
        /*1420*/ 	.word	0x00033700
        /*1424*/ 	.word	0x00000000
        /*1428*/ 	.word	0x00029840
        /*142c*/ 	.short	0x010a
        /*142e*/ 	.byte	0x3f
	.zero		1


	//   ....[108]....
        /*1430*/ 	.word	0x00033d50
        /*1434*/ 	.word	0x00000003
        /*1438*/ 	.word	0x00029870
        /*143c*/ 	.short	0x010a
        /*143e*/ 	.byte	0x3f
	.zero		1


	//   ....[109]....
        /*1440*/ 	.word	0x00033da0
        /*1444*/ 	.word	0x00000003
        /*1448*/ 	.word	0x00029860
        /*144c*/ 	.short	0x010a
        /*144e*/ 	.byte	0x3f
	.zero		1


	//   ....[110]....
        /*1450*/ 	.word	0x00033df0
        /*1454*/ 	.word	0x00000011
        /*1458*/ 	.word	0x00029870
        /*145c*/ 	.short	0x010a
        /*145e*/ 	.byte	0x3f
	.zero		1


	//   ....[111]....
        /*1460*/ 	.word	0x00033e40
        /*1464*/ 	.word	0x00000011
        /*1468*/ 	.word	0x00029860
        /*146c*/ 	.short	0x010a
        /*146e*/ 	.byte	0x3f
	.zero		1


	//   ....[112]....
        /*1470*/ 	.word	0x000347d0
        /*1474*/ 	.word	0x00000004
        /*1478*/ 	.word	0x00029820
        /*147c*/ 	.short	0x010a
        /*147e*/ 	.byte	0x3f
	.zero		1


	//   ....[113]....
        /*1480*/ 	.word	0x00034970
        /*1484*/ 	.word	0x00000005
        /*1488*/ 	.word	0x00029840
        /*148c*/ 	.short	0x010a
        /*148e*/ 	.byte	0x3f
	.zero		1


	//   ....[114]....
        /*1490*/ 	.word	0x000349c0
        /*1494*/ 	.word	0x00000017
        /*1498*/ 	.word	0x00029840
        /*149c*/ 	.short	0x010a
        /*149e*/ 	.byte	0x3f
	.zero		1


	//   ....[115]....
        /*14a0*/ 	.word	0x00034a10
        /*14a4*/ 	.word	0x00000005
        /*14a8*/ 	.word	0x00029860
        /*14ac*/ 	.short	0x010a
        /*14ae*/ 	.byte	0x3f
	.zero		1


	//   ....[116]....
        /*14b0*/ 	.word	0x00034a60
        /*14b4*/ 	.word	0x00000017
        /*14b8*/ 	.word	0x00029860
        /*14bc*/ 	.short	0x010a
        /*14be*/ 	.byte	0x3f
	.zero		1


	//   ....[117]....
        /*14c0*/ 	.word	0x00034ab0
        /*14c4*/ 	.word	0x00000005
        /*14c8*/ 	.word	0x00029880
        /*14cc*/ 	.short	0x010a
        /*14ce*/ 	.byte	0x3f
	.zero		1


	//----- nvinfo : EIATTR_NUM_MBARRIERS
	.align		4
.L_333:
        /*14d0*/ 	.byte	0x03, 0x38
        /*14d2*/ 	.short	0x0016


	//----- nvinfo : EIATTR_EXIT_INSTR_OFFSETS
	.align		4
        /*14d4*/ 	.byte	0x04, 0x1c
        /*14d6*/ 	.short	(.L_335 - .L_334)


	//   ....[0]....
.L_334:
        /*14d8*/ 	.word	0x0002f270


	//----- nvinfo : EIATTR_MAX_THREADS
	.align		4
.L_335:
        /*14dc*/ 	.byte	0x04, 0x05
        /*14de*/ 	.short	(.L_337 - .L_336)
.L_336:
        /*14e0*/ 	.word	0x00000180
        /*14e4*/ 	.word	0x00000001
        /*14e8*/ 	.word	0x00000001


	//----- nvinfo : EIATTR_CRS_STACK_SIZE
	.align		4
.L_337:
        /*14ec*/ 	.byte	0x04, 0x1e
        /*14ee*/ 	.short	(.L_339 - .L_338)
.L_338:
        /*14f0*/ 	.word	0x00000000


	//----- nvinfo : EIATTR_CBANK_PARAM_SIZE
	.align		4
.L_339:
        /*14f4*/ 	.byte	0x03, 0x19
        /*14f6*/ 	.short	0x0af0


	//----- nvinfo : EIATTR_PARAM_CBANK
	.align		4
        /*14f8*/ 	.byte	0x04, 0x0a
        /*14fa*/ 	.short	(.L_341 - .L_340)
	.align		4
.L_340:
        /*14fc*/ 	.word	index@(.nv.constant0._ZN7cutlass13device_kernelIN5flash11enable_sm90INS1_16FlashAttnFwdSm90INS1_25CollectiveMainloopFwdSm90ILi2EN4cute5tupleIJNS5_1CILi1EEES8_S8_EEENS6_IJNS7_ILi128EEENS7_ILi160EEENS7_ILi192EEEEEELi128ENS_12float_e4m3_tEfNS_4arch4Sm90ELb1ELb0ELb1ELb1ELb1ELb1ELb0ELb1ELb1ELb1ELb0ELb0EEENS1_21CollectiveEpilogueFwdINS6_IJSA_SA_SB_EEES9_NS_10bfloat16_tESG_Li256ELb1ELb1ELb0ELb1EEENS1_36VarlenDynamicPersistentTileSchedulerILi128ELi160ELi256ELi128ELb0ELb1ELb1ELb1ELb1ELb1EEEEEEEEEvNT_6ParamsE)
        /*1500*/ 	.short	0x0210
        /*1502*/ 	.short	0x0af0


	//----- nvinfo : EIATTR_SW_WAR
	.align		4
.L_341:
        /*1504*/ 	.byte	0x04, 0x36
        /*1506*/ 	.short	(.L_343 - .L_342)
.L_342:
        /*1508*/ 	.word	0x00000008
.L_343:


//--------------------- .nv.callgraph             --------------------------
	.section	.nv.callgraph,"",@"SHT_CUDA_CALLGRAPH"
	.align	4
	.sectionentsize	8
	.align		4
        /*0000*/ 	.word	0x00000000
	.align		4
        /*0004*/ 	.word	0xffffffff
	.align		4
        /*0008*/ 	.word	index@(_ZN7cutlass13device_kernelIN5flash11enable_sm90INS1_16FlashAttnFwdSm90INS1_25CollectiveMainloopFwdSm90ILi2EN4cute5tupleIJNS5_1CILi1EEES8_S8_EEENS6_IJNS7_ILi128EEENS7_ILi160EEENS7_ILi192EEEEEELi128ENS_12float_e4m3_tEfNS_4arch4Sm90ELb0ELb0ELb1ELb0ELb1ELb0ELb0ELb1ELb1ELb1ELb0ELb0EEENS1_21CollectiveEpilogueFwdINS6_IJSA_SA_SB_EEES9_NS_10bfloat16_tESG_Li256ELb0ELb1ELb0ELb1EEENS1_29StaticPersistentTileSchedulerILb0EEEEEEEEEvNT_6ParamsE)
	.align		4
        /*000c*/ 	.word	index@(__assertfail)
	.align		4
        /*0010*/ 	.word	index@(_ZN7cutlass13device_kernelIN5flash11enable_sm90INS1_16FlashAttnFwdSm90INS1_25CollectiveMainloopFwdSm90ILi2EN4cute5tupleIJNS5_1CILi1EEES8_S8_EEENS6_IJNS7_ILi128EEENS7_ILi160EEENS7_ILi192EEEEEELi128ENS_12float_e4m3_tEfNS_4arch4Sm90ELb0ELb0ELb1ELb1ELb1ELb0ELb0ELb1ELb1ELb1ELb0ELb0EEENS1_21CollectiveEpilogueFwdINS6_IJSA_SA_SB_EEES9_NS_10bfloat16_tESG_Li256ELb1ELb1ELb0ELb1EEENS1_36VarlenDynamicPersistentTileSchedulerILi128ELi160ELi256ELi128ELb0ELb1ELb1ELb0ELb1ELb1EEEEEEEEEvNT_6ParamsE)
	.align		4
        /*0014*/ 	.word	index@(__assertfail)
	.align		4
        /*0018*/ 	.word	index@(_ZN7cutlass13device_kernelIN5flash11enable_sm90INS1_16FlashAttnFwdSm90INS1_25CollectiveMainloopFwdSm90ILi2EN4cute5tupleIJNS5_1CILi1EEES8_S8_EEENS6_IJNS7_ILi128EEENS7_ILi160EEENS7_ILi192EEEEEELi128ENS_12float_e4m3_tEfNS_4arch4Sm90ELb0ELb0ELb1ELb1ELb1ELb1ELb0ELb1ELb1ELb1ELb0ELb0EEENS1_21CollectiveEpilogueFwdINS6_IJSA_SA_SB_EEES9_NS_10bfloat16_tESG_Li256ELb1ELb1ELb0ELb1EEENS1_36VarlenDynamicPersistentTileSchedulerILi128ELi160ELi256ELi128ELb0ELb1ELb1ELb0ELb1ELb1EEEEEEEEEvNT_6ParamsE)
	.align		4
        /*001c*/ 	.word	index@(__assertfail)
	.align		4
        /*0020*/ 	.word	index@(_ZN7cutlass13device_kernelIN5flash11enable_sm90INS1_16FlashAttnFwdSm90INS1_25CollectiveMainloopFwdSm90ILi2EN4cute5tupleIJNS5_1CILi1EEES8_S8_EEENS6_IJNS7_ILi128EEESA_NS7_ILi192EEEEEELi128ENS_12float_e4m3_tEfNS_4arch4Sm90ELb0ELb1ELb1ELb0ELb1ELb0ELb0ELb1ELb1ELb1ELb0ELb0EEENS1_21CollectiveEpilogueFwdINS6_IJSA_SA_SA_EEES9_NS_10bfloat16_tESF_Li256ELb0ELb1ELb0ELb1EEENS1_30DynamicPersistentTileSchedulerILi256ELi128ELb0ELb1ELb1EEEEEEEEEvNT_6ParamsE)
	.align		4
        /*0024*/ 	.word	index@(__assertfail)
	.align		4
        /*0028*/ 	.word	index@(_ZN7cutlass13device_kernelIN5flash11enable_sm90INS1_16FlashAttnFwdSm90INS1_25CollectiveMainloopFwdSm90ILi2EN4cute5tupleIJNS5_1CILi1EEES8_S8_EEENS6_IJNS7_ILi128EEESA_NS7_ILi192EEEEEELi128ENS_12float_e4m3_tEfNS_4arch4Sm90ELb0ELb1ELb1ELb1ELb1ELb0ELb0ELb1ELb1ELb1ELb0ELb0EEENS1_21CollectiveEpilogueFwdINS6_IJSA_SA_SA_EEES9_NS_10bfloat16_tESF_Li256ELb1ELb1ELb0ELb1EEENS1_36VarlenDynamicPersistentTileSchedulerILi128ELi128ELi256ELi128ELb0ELb1ELb1ELb1ELb0ELb1EEEEEEEEEvNT_6ParamsE)
	.align		4
        /*002c*/ 	.word	index@(__assertfail)
	.align		4
        /*0030*/ 	.word	index@(_ZN7cutlass13device_kernelIN5flash11enable_sm90INS1_16FlashAttnFwdSm90INS1_25CollectiveMainloopFwdSm90ILi2EN4cute5tupleIJNS5_1CILi1EEES8_S8_EEENS6_IJNS7_ILi128EEESA_NS7_ILi192EEEEEELi128ENS_12float_e4m3_tEfNS_4arch4Sm90ELb0ELb1ELb1ELb1ELb1ELb1ELb0ELb1ELb1ELb1ELb0ELb0EEENS1_21CollectiveEpilogueFwdINS6_IJSA_SA_SA_EEES9_NS_10bfloat16_tESF_Li256ELb1ELb1ELb0ELb1EEENS1_36VarlenDynamicPersistentTileSchedulerILi128ELi128ELi256ELi128ELb0ELb1ELb1ELb1ELb0ELb1EEEEEEEEEvNT_6ParamsE)
	.align		4
        /*0034*/ 	.word	index@(__assertfail)
	.align		4
        /*0038*/ 	.word	index@(_ZN7cutlass13device_kernelIN5flash11enable_sm90INS1_16FlashAttnFwdSm90INS1_25CollectiveMainloopFwdSm90ILi2EN4cute5tupleIJNS5_1CILi1EEES8_S8_EEENS6_IJNS7_ILi128EEENS7_ILi160EEENS7_ILi192EEEEEELi128ENS_12float_e4m3_tEfNS_4arch4Sm90ELb1ELb0ELb1ELb0ELb1ELb0ELb0ELb1ELb1ELb1ELb0ELb0EEENS1_21CollectiveEpilogueFwdINS6_IJSA_SA_SB_EEES9_NS_10bfloat16_tESG_Li256ELb0ELb1ELb0ELb1EEENS1_30DynamicPersistentTileSchedulerILi256ELi128ELb0ELb1ELb1EEEEEEEEEvNT_6ParamsE)
	.align		4
        /*003c*/ 	.word	index@(__assertfail)
	.align		4
        /*0040*/ 	.word	index@(_ZN7cutlass13device_kernelIN5flash11enable_sm90INS1_16FlashAttnFwdSm90INS1_25CollectiveMainloopFwdSm90ILi2EN4cute5tupleIJNS5_1CILi1EEES8_S8_EEENS6_IJNS7_ILi128EEENS7_ILi160EEENS7_ILi192EEEEEELi128ENS_12float_e4m3_tEfNS_4arch4Sm90ELb1ELb0ELb1ELb1ELb1ELb0ELb0ELb1ELb1ELb1ELb0ELb0EEENS1_21CollectiveEpilogueFwdINS6_IJSA_SA_SB_EEES9_NS_10bfloat16_tESG_Li256ELb1ELb1ELb0ELb1EEENS1_36VarlenDynamicPersistentTileSchedulerILi128ELi160ELi256ELi128ELb0ELb1ELb1ELb1ELb1ELb1EEEEEEEEEvNT_6ParamsE)
	.align		4
        /*0044*/ 	.word	index@(__assertfail)
	.align		4
        /*0048*/ 	.word	index@(_ZN7cutlass13device_kernelIN5flash11enable_sm90INS1_16FlashAttnFwdSm90INS1_25CollectiveMainloopFwdSm90ILi2EN4cute5tupleIJNS5_1CILi1EEES8_S8_EEENS6_IJNS7_ILi128EEENS7_ILi160EEENS7_ILi192EEEEEELi128ENS_12float_e4m3_tEfNS_4arch4Sm90ELb1ELb0ELb1ELb1ELb1ELb1ELb0ELb1ELb1ELb1ELb0ELb0EEENS1_21CollectiveEpilogueFwdINS6_IJSA_SA_SB_EEES9_NS_10bfloat16_tESG_Li256ELb1ELb1ELb0ELb1EEENS1_36VarlenDynamicPersistentTileSchedulerILi128ELi160ELi256ELi128ELb0ELb1ELb1ELb1ELb1ELb1EEEEEEEEEvNT_6ParamsE)
	.align		4
        /*004c*/ 	.word	index@(__assertfail)
	.align		4
        /*0050*/ 	.word	0x00000000
	.align		4
        /*0054*/ 	.word	0xfffffffe
	.align		4
        /*0058*/ 	.word	0x00000000
	.align		4
        /*005c*/ 	.word	0xfffffffd
	.align		4
        /*0060*/ 	.word	0x00000000
	.align		4
        /*0064*/ 	.word	0xfffffffc


//--------------------- .nv.constant4             --------------------------
	.section	.nv.constant4,"a",@progbits
	.align	8
	.align		8
.nv.constant4:
        /*0000*/ 	.dword	__assertfail
	.align		8
        /*0008*/ 	.dword	__unnamed_1
	.align		8
        /*0010*/ 	.dword	__unnamed_2
	.align		8
        /*0018*/ 	.dword	__unnamed_3
	.align		8
        /*0020*/ 	.dword	__unnamed_4
	.align		8
        /*0028*/ 	.dword	__unnamed_5
	.align		8
        /*0030*/ 	.dword	__unnamed_6
	.align		8
        /*0038*/ 	.dword	__unnamed_7
	.align		8
        /*0040*/ 	.dword	_ZZN5flash28permute_output_fp8_VcolmajorIN4cute6TensorINS1_11ArrayEngineIN7cutlass10bfloat16_tELm64EEENS1_6LayoutINS1_5tupleIJNS8_IJNS1_1CILi2EEESA_NS9_ILi16EEEEEENS9_ILi1EEESD_EEENS8_IJNS8_IJSD_SA_NS9_ILi4EEEEEENS9_ILi0EEESH_EEEEEEEEEvRT_E9upper_map
	.align		8
        /*0048*/ 	.dword	__unnamed_8
	.align		8
        /*0050*/ 	.dword	__unnamed_9
	.align		8
        /*0058*/ 	.dword	__unnamed_10
	.align		8
        /*0060*/ 	.dword	__unnamed_11
	.align		8
        /*0068*/ 	.dword	__unnamed_12
	.align		8
        /*0070*/ 	.dword	_ZN81_INTERNAL_bf65c093_45_flash_fwd_hdimdiff_e4m3_paged_softcap_sm90_cu_2acf44d3_33964cuda3std3__45__cpo5beginE
	.align		8
        /*0078*/ 	.dword	_ZN81_INTERNAL_bf65c093_45_flash_fwd_hdimdiff_e4m3_paged_softcap_sm90_cu_2acf44d3_33964cuda3std3__45__cpo3endE
	.align		8
        /*0080*/ 	.dword	_ZN81_INTERNAL_bf65c093_45_flash_fwd_hdimdiff_e4m3_paged_softcap_sm90_cu_2acf44d3_33964cuda3std3__45__cpo6cbeginE
	.align		8
        /*0088*/ 	.dword	_ZN81_INTERNAL_bf65c093_45_flash_fwd_hdimdiff_e4m3_paged_softcap_sm90_cu_2acf44d3_33964cuda3std3__45__cpo4cendE
	.align		8
        /*0090*/ 	.dword	_ZN81_INTERNAL_bf65c093_45_flash_fwd_hdimdiff_e4m3_paged_softcap_sm90_cu_2acf44d3_33964cuda3std3__483_GLOBAL__N__bf65c093_45_flash_fwd_hdimdiff_e4m3_paged_softcap_sm90_cu_2acf44d3_33966ignoreE
	.align		8
        /*0098*/ 	.dword	_ZN81_INTERNAL_bf65c093_45_flash_fwd_hdimdiff_e4m3_paged_softcap_sm90_cu_2acf44d3_33964cuda3std3__419piecewise_constructE
	.align		8
        /*00a0*/ 	.dword	_ZN81_INTERNAL_bf65c093_45_flash_fwd_hdimdiff_e4m3_paged_softcap_sm90_cu_2acf44d3_33964cuda3std3__48in_placeE
	.align		8
        /*00a8*/ 	.dword	_ZN81_INTERNAL_bf65c093_45_flash_fwd_hdimdiff_e4m3_paged_softcap_sm90_cu_2acf44d3_33964cuda3std6ranges3__45__cpo4swapE
	.align		8
        /*00b0*/ 	.dword	_ZN81_INTERNAL_bf65c093_45_flash_fwd_hdimdiff_e4m3_paged_softcap_sm90_cu_2acf44d3_33964cuda3std6ranges3__45__cpo9iter_moveE
	.align		8
        /*00b8*/ 	.dword	_ZN81_INTERNAL_bf65c093_45_flash_fwd_hdimdiff_e4m3_paged_softcap_sm90_cu_2acf44d3_33964cute7productE
	.align		8
        /*00c0*/ 	.dword	_ZN81_INTERNAL_bf65c093_45_flash_fwd_hdimdiff_e4m3_paged_softcap_sm90_cu_2acf44d3_33964cute1_E
	.align		8
        /*00c8*/ 	.dword	$str$23
	.align		8
        /*00d0*/ 	.dword	$str$24


//--------------------- .text._ZN7cutlass13device_kernelIN5flash11enable_sm90INS1_16FlashAttnFwdSm90INS1_25CollectiveMainloopFwdSm90ILi2EN4cute5tupleIJNS5_1CILi1EEES8_S8_EEENS6_IJNS7_ILi128EEENS7_ILi160EEENS7_ILi192EEEEEELi128ENS_12float_e4m3_tEfNS_4arch4Sm90ELb0ELb0ELb1ELb0ELb1ELb0ELb0ELb1ELb1ELb1ELb0ELb0EEENS1_21CollectiveEpilogueFwdINS6_IJSA_SA_SB_EEES9_NS_10bfloat16_tESG_Li256ELb0ELb1ELb0ELb1EEENS1_29StaticPersistentTileSchedulerILb0EEEEEEEEEvNT_6ParamsE --------------------------
	.section	.text._ZN7cutlass13device_kernelIN5flash11enable_sm90INS1_16FlashAttnFwdSm90INS1_25CollectiveMainloopFwdSm90ILi2EN4cute5tupleIJNS5_1CILi1EEES8_S8_EEENS6_IJNS7_ILi128EEENS7_ILi160EEENS7_ILi192EEEEEELi128ENS_12float_e4m3_tEfNS_4arch4Sm90ELb0ELb0ELb1ELb0ELb1ELb0ELb0ELb1ELb1ELb1ELb0ELb0EEENS1_21CollectiveEpilogueFwdINS6_IJSA_SA_SB_EEES9_NS_10bfloat16_tESG_Li256ELb0ELb1ELb0ELb1EEENS1_29StaticPersistentTileSchedulerILb0EEEEEEEEEvNT_6ParamsE,"ax",@progbits
	.align	128
.text._ZN7cutlass13device_kernelIN5flash11enable_sm90INS1_16FlashAttnFwdSm90INS1_25CollectiveMainloopFwdSm90ILi2EN4cute5tupleIJNS5_1CILi1EEES8_S8_EEENS6_IJNS7_ILi128EEENS7_ILi160EEENS7_ILi192EEEEEELi128ENS_12float_e4m3_tEfNS_4arch4Sm90ELb0ELb0ELb1ELb0ELb1ELb0ELb0ELb1ELb1ELb1ELb0ELb0EEENS1_21CollectiveEpilogueFwdINS6_IJSA_SA_SB_EEES9_NS_10bfloat16_tESG_Li256ELb0ELb1ELb0ELb1EEENS1_29StaticPersistentTileSchedulerILb0EEEEEEEEEvNT_6ParamsE:
        .type           _ZN7cutlass13device_kernelIN5flash11enable_sm90INS1_16FlashAttnFwdSm90INS1_25CollectiveMainloopFwdSm90ILi2EN4cute5tupleIJNS5_1CILi1EEES8_S8_EEENS6_IJNS7_ILi128EEENS7_ILi160EEENS7_ILi192EEEEEELi128ENS_12float_e4m3_tEfNS_4arch4Sm90ELb0ELb0ELb1ELb0ELb1ELb0ELb0ELb1ELb1ELb1ELb0ELb0EEENS1_21CollectiveEpilogueFwdINS6_IJSA_SA_SB_EEES9_NS_10bfloat16_tESG_Li256ELb0ELb1ELb0ELb1EEENS1_29StaticPersistentTileSchedulerILb0EEEEEEEEEvNT_6ParamsE,@function
        .size           _ZN7cutlass13device_kernelIN5flash11enable_sm90INS1_16FlashAttnFwdSm90INS1_25CollectiveMainloopFwdSm90ILi2EN4cute5tupleIJNS5_1CILi1EEES8_S8_EEENS6_IJNS7_ILi128EEENS7_ILi160EEENS7_ILi192EEEEEELi128ENS_12float_e4m3_tEfNS_4arch4Sm90ELb0ELb0ELb1ELb0ELb1ELb0ELb0ELb1ELb1ELb1ELb0ELb0EEENS1_21CollectiveEpilogueFwdINS6_IJSA_SA_SB_EEES9_NS_10bfloat16_tESG_Li256ELb0ELb1ELb0ELb1EEENS1_29StaticPersistentTileSchedulerILb0EEEEEEEEEvNT_6ParamsE,(.L_x_3190 - _ZN7cutlass13device_kernelIN5flash11enable_sm90INS1_16FlashAttnFwdSm90INS1_25CollectiveMainloopFwdSm90ILi2EN4cute5tupleIJNS5_1CILi1EEES8_S8_EEENS6_IJNS7_ILi128EEENS7_ILi160EEENS7_ILi192EEEEEELi128ENS_12float_e4m3_tEfNS_4arch4Sm90ELb0ELb0ELb1ELb0ELb1ELb0ELb0ELb1ELb1ELb1ELb0ELb0EEENS1_21CollectiveEpilogueFwdINS6_IJSA_SA_SB_EEES9_NS_10bfloat16_tESG_Li256ELb0ELb1ELb0ELb1EEENS1_29StaticPersistentTileSchedulerILb0EEEEEEEEEvNT_6ParamsE)
        .other          _ZN7cutlass13device_kernelIN5flash11enable_sm90INS1_16FlashAttnFwdSm90INS1_25CollectiveMainloopFwdSm90ILi2EN4cute5tupleIJNS5_1CILi1EEES8_S8_EEENS6_IJNS7_ILi128EEENS7_ILi160EEENS7_ILi192EEEEEELi128ENS_12float_e4m3_tEfNS_4arch4Sm90ELb0ELb0ELb1ELb0ELb1ELb0ELb0ELb1ELb1ELb1ELb0ELb0EEENS1_21CollectiveEpilogueFwdINS6_IJSA_SA_SB_EEES9_NS_10bfloat16_tESG_Li256ELb0ELb1ELb0ELb1EEENS1_29StaticPersistentTileSchedulerILb0EEEEEEEEEvNT_6ParamsE,@"STO_CUDA_ENTRY STV_DEFAULT"
_ZN7cutlass13device_kernelIN5flash11enable_sm90INS1_16FlashAttnFwdSm90INS1_25CollectiveMainloopFwdSm90ILi2EN4cute5tupleIJNS5_1CILi1EEES8_S8_EEENS6_IJNS7_ILi128EEENS7_ILi160EEENS7_ILi192EEEEEELi128ENS_12float_e4m3_tEfNS_4arch4Sm90ELb0ELb0ELb1ELb0ELb1ELb0ELb0ELb1ELb1ELb1ELb0ELb0EEENS1_21CollectiveEpilogueFwdINS6_IJSA_SA_SB_EEES9_NS_10bfloat16_tESG_Li256ELb0ELb1ELb0ELb1EEENS1_29StaticPersistentTileSchedulerILb0EEEEEEEEEvNT_6ParamsE:
[----:B------:R-:W0:Y:S02]  /*0000*/  LDC R1, c[0x0][0x28] ;  /* 0x00000a00ff017b82 */ /* 0x000e240000000800 */
[----:B0-----:R-:W-:Y:S01]  /*0010*/  VIADD R1, R1, 0xffffffd8 ;  /* 0xffffffd801017836 */ /* 0x001fe20000000000 */
[----:B------:R-:W0:Y:S01]  /*0020*/  S2R R3, SR_TID.X ;  /* 0x0000000000037919 */ /* 0x000e220000002100 */
[----:B------:R-:W-:Y:S01]  /*0030*/  ELECT P0, URZ, PT ;  /* 0x00000000003f782f */ /* 0x000fe20003800000 */
[----:B------:R-:W-:Y:S01]  /*0040*/  UMOV UR4, 0x80 ;  /* 0x0000008000047882 */ /* 0x000fe20000000000 */
[----:B------:R-:W-:Y:S01]  /*0050*/  UMOV UR7, 0x100 ;  /* 0x0000010000077882 */ /* 0x000fe20000000000 */
[--C-:B0-----:R-:W-:Y:S02]  /*0060*/  SHF.R.U32.HI R0, RZ, 0x5, R3.reuse ;  /* 0x00000005ff007819 */ /* 0x101fe40000011603 */
[----:B------:R-:W-:-:S03]  /*0070*/  SHF.R.U32.HI R22, RZ, 0x7, R3 ;  /* 0x00000007ff167819 */ /* 0x000fc60000011603 */
[----:B------:R-:W0:Y:S04]  /*0080*/  SHFL.IDX PT, R2, R0, RZ, 0x1f ;  /* 0x00001fff00027589 */ /* 0x000e2800000e0000 */
[----:B------:R1:W2:Y:S01]  /*0090*/  SHFL.IDX PT, R3, R22, RZ, 0x1f ;  /* 0x00001fff16037589 */ /* 0x0002a200000e0000 */
[C---:B0-----:R-:W-:Y:S02]  /*00a0*/  ISETP.NE.OR P0, PT, R2.reuse, RZ, !P0 ;  /* 0x000000ff0200720c */ /* 0x041fe40004705670 */
[----:B------:R-:W-:-:S11]  /*00b0*/  ISETP.NE.AND P1, PT, R2, RZ, PT ;  /* 0x000000ff0200720c */ /* 0x000fd60003f25270 */
[----:B------:R-:W-:Y:S01]  /*00c0*/  VOTEU.ALL UP0, P0 ;  /* 0x00000000003f7886 */ /* 0x000fe20000000000 */
[----:B------:R-:W-:-:S04]  /*00d0*/  VOTEU.ALL UP1, P0 ;  /* 0x00000000003f7886 */ /* 0x000fc80000020000 */
[----:B------:R-:W0:Y:S01]  /*00e0*/  @!UP0 S2UR UR8, SR_CgaCtaId ;  /* 0x00000000000889c3 */ /* 0x000e220000008800 */
[----:B------:R-:W-:Y:S01]  /*00f0*/  @!UP0 UMOV UR6, 0x400 ;  /* 0x0000040000068882 */ /* 0x000fe20000000000 */
[----:B------:R-:W-:-:S04]  /*0100*/  @!UP0 UIADD3 UR4, -UR4, 0x100000, URZ ;  /* 0x0010000004048890 */ /* 0x000fc8000fffe13f */
[----:B------:R-:W-:Y:S02]  /*0110*/  @!UP0 USHF.L.U32 UR5, UR4, 0xb, URZ ;  /* 0x0000000b04058899 */ /* 0x000fe4000800063f */
[----:B------:R-:W-:Y:S02]  /*0120*/  @!UP0 USHF.L.U32 UR4, UR4, 0x1, URZ ;  /* 0x0000000104048899 */ /* 0x000fe4000800063f */
[----:B0-----:R-:W-:Y:S02]  /*0130*/  @!UP0 ULEA UR8, UR8, UR6, 0x18 ;  /* 0x0000000608088291 */ /* 0x001fe4000f8ec03f */
[----:B------:R-:W-:-:S04]  /*0140*/  @!UP0 UIADD3 UR6, -UR7, 0x100000, URZ ;  /* 0x0010000007068890 */ /* 0x000fc8000fffe13f */
[----:B------:R-:W-:Y:S02]  /*0150*/  @!UP0 USHF.L.U32 UR7, UR6, 0xb, URZ ;  /* 0x0000000b06078899 */ /* 0x000fe4000800063f */
[----:B------:R-:W-:Y:S01]  /*0160*/  @!UP0 USHF.L.U32 UR6, UR6, 0x1, URZ ;  /* 0x0000000106068899 */ /* 0x000fe2000800063f */
[----:B------:R-:W-:-:S05]  /*0170*/  VOTEU.ALL UP0, P0 ;  /* 0x00000000003f7886 */ /* 0x000fca0000000000 */
[----:B------:R1:W0:Y:S06]  /*0180*/  @!UP0 SYNCS.EXCH.64 URZ, [UR8+0x29800], UR4 ;  /* 0x02980004083f85b2 */ /* 0x00022c0008000100 */
[----:B------:R1:W3:Y:S02]  /*0190*/  @!UP1 SYNCS.EXCH.64 URZ, [UR8+0x29820], UR6 ;  /* 0x02982006083f95b2 */ /* 0x0002e40008000100 */
[----:B-12---:R-:W-:Y:S05]  /*01a0*/  @P1 BRA `(.L_x_0) ;  /* 0x0000000000481947 */ /* 0x006fea0003800000 */
[----:B------:R-:W1:Y:S01]  /*01b0*/  S2UR UR5, SR_CgaCtaId ;  /* 0x00000000000579c3 */ /* 0x000e620000008800 */
[----:B------:R-:W-:Y:S01]  /*01c0*/  UMOV UR4, 0x400 ;  /* 0x0000040000047882 */ /* 0x000fe20000000000 */
[----:B------:R-:W-:Y:S01]  /*01d0*/  UMOV UR6, 0x80 ;  /* 0x0000008000067882 */ /* 0x000fe20000000000 */
[----:B------:R-:W-:Y:S01]  /*01e0*/  UMOV UR7, 0x100 ;  /* 0x0000010000077882 */ /* 0x000fe20000000000 */
[----:B------:R-:W-:Y:S01]  /*01f0*/  ELECT P0, URZ, PT ;  /* 0x00000000003f782f */ /* 0x000fe20003800000 */
[----:B-1----:R-:W-:Y:S02]  /*0200*/  ULEA UR8, UR5, UR4, 0x18 ;  /* 0x0000000405087291 */ /* 0x002fe4000f8ec03f */
[----:B------:R-:W-:-:S04]  /*0210*/  UIADD3 UR4, -UR6, 0x100000, URZ ;  /* 0x0010000006047890 */ /* 0x000fc8000fffe13f */
[----:B------:R-:W-:Y:S02]  /*0220*/  USHF.L.U32 UR5, UR4, 0xb, URZ ;  /* 0x0000000b04057899 */ /* 0x000fe4000800063f */
[----:B------:R-:W-:Y:S02]  /*0230*/  USHF.L.U32 UR4, UR4, 0x1, URZ ;  /* 0x0000000104047899 */ /* 0x000fe4000800063f */
[----:B------:R-:W-:-:S04]  /*0240*/  UIADD3 UR6, -UR7, 0x100000, URZ ;  /* 0x0010000007067890 */ /* 0x000fc8000fffe13f */
[----:B------:R-:W-:Y:S02]  /*0250*/  USHF.L.U32 UR7, UR6, 0xb, URZ ;  /* 0x0000000b06077899 */ /* 0x000fe4000800063f */
[----:B------:R-:W-:Y:S01]  /*0260*/  USHF.L.U32 UR6, UR6, 0x1, URZ ;  /* 0x0000000106067899 */ /* 0x000fe2000800063f */
[----:B------:R-:W1:Y:S03]  /*0270*/  FENCE.VIEW.ASYNC.S ;  /* 0x00000000000073c6 */ /* 0x000e660000000000 */
[----:B-1----:R1:W2:Y:S08]  /*0280*/  SYNCS.EXCH.64 URZ, [UR8+0x29830], UR4 ;  /* 0x02983004083f75b2 */ /* 0x0022b00008000100 */
[----:B------:R1:W4:Y:S01]  /*0290*/  SYNCS.EXCH.64 URZ, [UR8+0x29840], UR6 ;  /* 0x02984006083f75b2 */ /* 0x0003220008000100 */
[----:B------:R1:W0:Y:S01]  /*02a0*/  SYNCS.EXCH.64 URZ, [UR8+0x29838], UR4 ;  /* 0x02983804083f75b2 */ /* 0x0002220008000100 */
[----:B------:R1:W0:Y:S01]  /*02b0*/  SYNCS.EXCH.64 URZ, [UR8+0x29848], UR6 ;  /* 0x02984806083f75b2 */ /* 0x0002220008000100 */
[----:B------:R-:W-:Y:S01]  /*02c0*/  NOP ;  /* 0x0000000000007918 */ /* 0x000fe20000000000 */
.L_x_0:
[----:B------:R-:W5:Y:S01]  /*02d0*/  SHFL.IDX PT, R2, R0, RZ, 0x1f ;  /* 0x00001fff00027589 */ /* 0x000f6200000e0000 */
[----:B------:R-:W-:Y:S01]  /*02e0*/  NOP ;  /* 0x0000000000007918 */ /* 0x000fe20000000000 */
[----:B-----5:R-:W-:-:S13]  /*02f0*/  ISETP.NE.AND P0, PT, R2, RZ, PT ;  /* 0x000000ff0200720c */ /* 0x020fda0003f05270 */
[----:B------:R-:W-:Y:S05]  /*0300*/  @P0 BRA `(.L_x_1) ;  /* 0x0000000000480947 */ /* 0x000fea0003800000 */
[----:B-1----:R-:W1:Y:S01]  /*0310*/  S2UR UR5, SR_CgaCtaId ;  /* 0x00000000000579c3 */ /* 0x002e620000008800 */
        /* <DEDUP_REMOVED lines=12> */
[----:B-1----:R1:W0:Y:S08]  /*03e0*/  SYNCS.EXCH.64 URZ, [UR8+0x29850], UR4 ;  /* 0x02985004083f75b2 */ /* 0x0022300008000100 */
[----:B------:R1:W0:Y:S01]  /*03f0*/  SYNCS.EXCH.64 URZ, [UR8+0x29860], UR6 ;  /* 0x02986006083f75b2 */ /* 0x0002220008000100 */
[----:B------:R1:W0:Y:S01]  /*0400*/  SYNCS.EXCH.64 URZ, [UR8+0x29858], UR4 ;  /* 0x02985804083f75b2 */ /* 0x0002220008000100 */
[----:B------:R1:W0:Y:S01]  /*0410*/  SYNCS.EXCH.64 URZ, [UR8+0x29868], UR6 ;  /* 0x02986806083f75b2 */ /* 0x0002220008000100 */
[----:B------:R-:W-:Y:S01]  /*0420*/  NOP ;  /* 0x0000000000007918 */ /* 0x000fe20000000000 */
.L_x_1:
[----:B------:R-:W5:Y:S01]  /*0430*/  SHFL.IDX PT, R2, R0, RZ, 0x1f ;  /* 0x00001fff00027589 */ /* 0x000f6200000e0000 */
[----:B------:R-:W-:Y:S01]  /*0440*/  NOP ;  /* 0x0000000000007918 */ /* 0x000fe20000000000 */
[----:B-----5:R-:W-:-:S13]  /*0450*/  ISETP.NE.AND P0, PT, R2, RZ, PT ;  /* 0x000000ff0200720c */ /* 0x020fda0003f05270 */
[----:B------:R-:W-:Y:S05]  /*0460*/  @P0 BRA `(.L_x_2) ;  /* 0x0000000000380947 */ /* 0x000fea0003800000 */
[----:B-1----:R-:W1:Y:S01]  /*0470*/  S2UR UR5, SR_CgaCtaId ;  /* 0x00000000000579c3 */ /* 0x002e620000008800 */
[----:B------:R-:W-:Y:S01]  /*0480*/  UMOV UR4, 0x400 ;  /* 0x0000040000047882 */ /* 0x000fe20000000000 */
[----:B------:R-:W-:Y:S01]  /*0490*/  UMOV UR7, 0x80 ;  /* 0x0000008000077882 */ /* 0x000fe20000000000 */
[----:B------:R-:W-:Y:S01]  /*04a0*/  ELECT P0, URZ, PT ;  /* 0x00000000003f782f */ /* 0x000fe20003800000 */
[----:B-1----:R-:W-:Y:S02]  /*04b0*/  ULEA UR6, UR5, UR4, 0x18 ;  /* 0x0000000405067291 */ /* 0x002fe4000f8ec03f */
[----:B------:R-:W-:-:S04]  /*04c0*/  UIADD3 UR4, -UR7, 0x100000, URZ ;  /* 0x0010000007047890 */ /* 0x000fc8000fffe13f */
[----:B------:R-:W-:Y:S02]  /*04d0*/  USHF.L.U32 UR5, UR4, 0xb, URZ ;  /* 0x0000000b04057899 */ /* 0x000fe4000800063f */
[----:B------:R-:W-:Y:S01]  /*04e0*/  USHF.L.U32 UR4, UR4, 0x1, URZ ;  /* 0x0000000104047899 */ /* 0x000fe2000800063f */
[----:B------:R-:W1:Y:S11]  /*04f0*/  FENCE.VIEW.ASYNC.S ;  /* 0x00000000000073c6 */ /* 0x000e760000000000 */
[----:B-1----:R1:W0:Y:S01]  /*0500*/  SYNCS.EXCH.64 URZ, [UR6+0x29870], UR4 ;  /* 0x02987004063f75b2 */ /* 0x0022220008000100 */
[----:B------:R1:W0:Y:S01]  /*0510*/  SYNCS.EXCH.64 URZ, [UR6+0x29880], UR4 ;  /* 0x02988004063f75b2 */ /* 0x0002220008000100 */
[----:B------:R1:W0:Y:S01]  /*0520*/  SYNCS.EXCH.64 URZ, [UR6+0x29878], UR4 ;  /* 0x02987804063f75b2 */ /* 0x0002220008000100 */
[----:B------:R1:W0:Y:S01]  /*0530*/  SYNCS.EXCH.64 URZ, [UR6+0x29888], UR4 ;  /* 0x02988804063f75b2 */ /* 0x0002220008000100 */
[----:B------:R-:W-:Y:S01]  /*0540*/  NOP ;  /* 0x0000000000007918 */ /* 0x000fe20000000000 */
.L_x_2:
        /* <DEDUP_REMOVED lines=22> */
.L_x_3:
[----:B------:R-:W5:Y:S01]  /*06b0*/  SHFL.IDX PT, R2, R0, RZ, 0x1f ;  /* 0x00001fff00027589 */ /* 0x000f6200000e0000 */
[----:B------:R-:W0:Y:S01]  /*06c0*/  S2UR UR45, SR_CgaCtaId ;  /* 0x00000000002d79c3 */ /* 0x000e220000008800 */
[----:B------:R-:W-:Y:S01]  /*06d0*/  R2UR UR9, R3 ;  /* 0x00000000030972ca */ /* 0x000fe200000e0000 */
[----:B------:R-:W-:Y:S01]  /*06e0*/  NOP ;  /* 0x0000000000007918 */ /* 0x000fe20000000000 */
[----:B-----5:R-:W-:-:S13]  /*06f0*/  ISETP.NE.AND P0, PT, R2, RZ, PT ;  /* 0x000000ff0200720c */ /* 0x020fda0003f05270 */
[----:B0-----:R-:W-:Y:S05]  /*0700*/  @P0 BRA `(.L_x_4) ;  /* 0x0000000000480947 */ /* 0x001fea0003800000 */
[----:B-1----:R-:W0:Y:S01]  /*0710*/  S2UR UR5, SR_CgaCtaId ;  /* 0x00000000000579c3 */ /* 0x002e220000008800 */
[----:B------:R-:W-:Y:S01]  /*0720*/  UMOV UR4, 0x400 ;  /* 0x0000040000047882 */ /* 0x000fe20000000000 */
[----:B------:R-:W-:Y:S01]  /*0730*/  UMOV UR6, 0x1 ;  /* 0x0000000100067882 */ /* 0x000fe20000000000 */
[----:B------:R-:W-:Y:S01]  /*0740*/  UMOV UR7, 0x2 ;  /* 0x0000000200077882 */ /* 0x000fe20000000000 */
[----:B------:R-:W-:Y:S01]  /*0750*/  ELECT P0, URZ, PT ;  /* 0x00000000003f782f */ /* 0x000fe20003800000 */
[----:B0-----:R-:W-:Y:S02]  /*0760*/  ULEA UR8, UR5, UR4, 0x18 ;  /* 0x0000000405087291 */ /* 0x001fe4000f8ec03f */
[----:B------:R-:W-:-:S04]  /*0770*/  UIADD3 UR4, -UR6, 0x100000, URZ ;  /* 0x0010000006047890 */ /* 0x000fc8000fffe13f */
[----:B------:R-:W-:Y:S02]  /*0780*/  USHF.L.U32 UR5, UR4, 0xb, URZ ;  /* 0x0000000b04057899 */ /* 0x000fe4000800063f */
[----:B------:R-:W-:Y:S02]  /*0790*/  USHF.L.U32 UR4, UR4, 0x1, URZ ;  /* 0x0000000104047899 */ /* 0x000fe4000800063f */
[----:B------:R-:W-:-:S04]  /*07a0*/  UIADD3 UR6, -UR7, 0x100000, URZ ;  /* 0x0010000007067890 */ /* 0x000fc8000fffe13f */
[----:B------:R-:W-:Y:S02]  /*07b0*/  USHF.L.U32 UR7, UR6, 0xb, URZ ;  /* 0x0000000b06077899 */ /* 0x000fe4000800063f */
[----:B------:R-:W-:Y:S01]  /*07c0*/  USHF.L.U32 UR6, UR6, 0x1, URZ ;  /* 0x0000000106067899 */ /* 0x000fe2000800063f */
[----:B------:R-:W0:Y:S03]  /*07d0*/  FENCE.VIEW.ASYNC.S ;  /* 0x00000000000073c6 */ /* 0x000e260000000000 */
[----:B0-----:R0:W1:Y:S08]  /*07e0*/  SYNCS.EXCH.64 URZ, [UR8+0x298b0], UR4 ;  /* 0x0298b004083f75b2 */ /* 0x0010700008000100 */
[----:B------:R0:W0:Y:S01]  /*07f0*/  SYNCS.EXCH.64 URZ, [UR8+0x298c0], UR6 ;  /* 0x0298c006083f75b2 */ /* 0x0000220008000100 */
[----:B------:R0:W0:Y:S01]  /*0800*/  SYNCS.EXCH.64 URZ, [UR8+0x298b8], UR4 ;  /* 0x0298b804083f75b2 */ /* 0x0000220008000100 */
[----:B------:R0:W0:Y:S01]  /*0810*/  SYNCS.EXCH.64 URZ, [UR8+0x298c8], UR6 ;  /* 0x0298c806083f75b2 */ /* 0x0000220008000100 */
[----:B------:R-:W-:Y:S01]  /*0820*/  NOP ;  /* 0x0000000000007918 */ /* 0x000fe20000000000 */
.L_x_4:
[----:B------:R-:W-:Y:S01]  /*0830*/  UISETP.NE.AND UP0, UPT, UR9, URZ, UPT ;  /* 0x0000003f0900728c */ /* 0x000fe2000bf05270 */
[----:B------:R-:W-:Y:S01]  /*0840*/  NOP ;  /* 0x0000000000007918 */ /* 0x000fe20000000000 */
[----:B------:R-:W-:Y:S01]  /*0850*/  UMOV UR36, 0x1 ;  /* 0x0000000100247882 */ /* 0x000fe20000000000 */
[----:B------:R-:W-:Y:S01]  /*0860*/  ULDC.64 UR48, c[0x0][0x208] ;  /* 0x0000820000307ab9 */ /* 0x000fe20000000a00 */
[----:B------:R-:W-:Y:S01]  /*0870*/  USEL UR36, UR36, 0x2, !UP0 ;  /* 0x0000000224247887 */ /* 0x000fe2000c000000 */
[----:B01234-:R-:W-:Y:S01]  /*0880*/  BAR.SYNC.DEFER_BLOCKING 0x0 ;  /* 0x0000000000007b1d */ /* 0x01ffe20000010000 */
[----:B------:R-:W-:-:S13]  /*0890*/  PLOP3.LUT P0, PT, PT, PT, UP0, 0x80, 0x0 ;  /* 0x000000000000781c */ /* 0x000fda0003f0f008 */
[----:B------:R-:W-:Y:S05]  /*08a0*/  @!P0 BRA `(.L_x_5) ;  /* 0x000000a000f88947 */ /* 0x000fea0003800000 */
.L_x_6:
[----:B------:R-:W-:-:S08]  /*08b0*/  NOP ;  /* 0x0000000000007918 */ /* 0x000fd00000000000 */
[----:B------:R-:W0:Y:S02]  /*08c0*/  USETMAXREG.TRY_ALLOC.CTAPOOL UP0, 0xe8 ;  /* 0x000000e8000079c8 */ /* 0x000e240008000600 */
[----:B0-----:R-:W-:-:S13]  /*08d0*/  PLOP3.LUT P0, PT, PT, PT, UP0, 0x80, 0x0 ;  /* 0x000000000000781c */ /* 0x001fda0003f0f008 */
[----:B------:R-:W-:Y:S05]  /*08e0*/  @!P0 BRA `(.L_x_6) ;  /* 0xfffffffc00f08947 */ /* 0x000fea000383ffff */
[----:B------:R-:W0:Y:S01]  /*08f0*/  S2R R2, SR_TID.X ;  /* 0x0000000000027919 */ /* 0x000e220000002100 */
[----:B------:R-:W1:Y:S08]  /*0900*/  S2UR UR41, SR_CTAID.X ;  /* 0x00000000002979c3 */ /* 0x000e700000002500 */
[----:B------:R-:W-:Y:S06]  /*0910*/  BAR.ARV 0x8, 0x180 ;  /* 0x0206000000007b1d */ /* 0x000fec0000002000 */
[----:B0-----:R-:W-:-:S04]  /*0920*/  LOP3.LUT R0, R2, 0xffffff80, RZ, 0xc0, !PT ;  /* 0xffffff8002007812 */ /* 0x001fc800078ec0ff */
[----:B------:R-:W-:Y:S02]  /*0930*/  ISETP.NE.AND P0, PT, R0, 0x80, PT ;  /* 0x000000800000780c */ /* 0x000fe40003f05270 */
[----:B------:R-:W1:Y:S11]  /*0940*/  LDC R0, c[0x0][0xc34] ;  /* 0x00030d00ff007b82 */ /* 0x000e760000000800 */
[----:B------:R-:W-:Y:S06]  /*0950*/  @!P0 BAR.ARV 0x9, 0x100 ;  /* 0x0244000000008b1d */ /* 0x000fec0000002000 */
[----:B-1----:R-:W-:-:S13]  /*0960*/  ISETP.LE.AND P0, PT, R0, UR41, PT ;  /* 0x0000002900007c0c */ /* 0x002fda000bf03270 */
[----:B------:R-:W-:Y:S05]  /*0970*/  @P0 EXIT ;  /* 0x000000000000094d */ /* 0x000fea0003800000 */
[----:B------:R-:W-:Y:S01]  /*0980*/  VIADD R17, R2, 0xffffff80 ;  /* 0xffffff8002117836 */ /* 0x000fe20000000000 */
[----:B------:R-:W-:Y:S01]  /*0990*/  ULOP3.LUT UR46, UR36, 0x1, URZ, 0xfc, !UPT ;  /* 0x00000001242e7892 */ /* 0x000fe2000f8efc3f */
[----:B------:R-:W-:Y:S01]  /*09a0*/  IMAD.MOV.U32 R171, RZ, RZ, -0x2 ;  /* 0xfffffffeffab7424 */ /* 0x000fe200078e00ff */
[----:B------:R-:W-:Y:S01]  /*09b0*/  UMOV UR45, URZ ;  /* 0x0000003f002d7c82 */ /* 0x000fe20008000000 */
[----:B------:R-:W-:Y:S01]  /*09c0*/  UMOV UR44, URZ ;  /* 0x0000003f002c7c82 */ /* 0x000fe20008000000 */
[----:B------:R-:W-:Y:S01]  /*09d0*/  SHF.R.S32.HI R0, RZ, 0x1f, R17 ;  /* 0x0000001fff007819 */ /* 0x000fe20000011411 */
[----:B------:R-:W-:-:S03]  /*09e0*/  UMOV UR43, URZ ;  /* 0x0000003f002b7c82 */ /* 0x000fc60008000000 */
[CC--:B------:R-:W-:Y:S02]  /*09f0*/  LEA.HI R2, R0.reuse, R17.reuse, RZ, 0x7 ;  /* 0x0000001100027211 */ /* 0x0c0fe400078f38ff */
[-C--:B------:R-:W-:Y:S02]  /*0a00*/  LEA.HI R3, R0, R17.reuse, RZ, 0x5 ;  /* 0x0000001100037211 */ /* 0x080fe400078f28ff */
[----:B------:R-:W-:Y:S02]  /*0a10*/  LOP3.LUT R4, R2, 0xffffff80, RZ, 0xc0, !PT ;  /* 0xffffff8002047812 */ /* 0x000fe400078ec0ff */
[CC--:B------:R-:W-:Y:S01]  /*0a20*/  LEA.HI R5, R0.reuse, R17.reuse, RZ, 0x4 ;  /* 0x0000001100057211 */ /* 0x0c0fe200078f20ff */
[----:B------:R-:W-:Y:S01]  /*0a30*/  IMAD.SHL.U32 R3, R3, 0x20, RZ ;  /* 0x0000002003037824 */ /* 0x000fe200078e00ff */
[----:B------:R-:W-:Y:S01]  /*0a40*/  LEA.HI R9, R0, R17, RZ, 0x2 ;  /* 0x0000001100097211 */ /* 0x000fe200078f10ff */
[----:B------:R-:W-:Y:S01]  /*0a50*/  IMAD.IADD R19, R17, 0x1, -R4 ;  /* 0x0000000111137824 */ /* 0x000fe200078e0a04 */
[----:B------:R-:W-:-:S02]  /*0a60*/  LOP3.LUT R6, R5, 0x3fffff0, RZ, 0xc0, !PT ;  /* 0x03fffff005067812 */ /* 0x000fc400078ec0ff */
[----:B------:R-:W-:Y:S02]  /*0a70*/  LOP3.LUT R7, R3, 0xfffffc00, RZ, 0xc0, !PT ;  /* 0xfffffc0003077812 */ /* 0x000fe400078ec0ff */
[----:B------:R-:W-:Y:S01]  /*0a80*/  SHF.R.S32.HI R4, RZ, 0x1f, R19 ;  /* 0x0000001fff047819 */ /* 0x000fe20000011413 */
[----:B------:R-:W-:Y:S01]  /*0a90*/  IMAD.IADD R6, R17, 0x1, -R6 ;  /* 0x0000000111067824 */ /* 0x000fe200078e0a06 */
[----:B------:R-:W-:Y:S02]  /*0aa0*/  SHF.R.S32.HI R8, RZ, 0x4, R5 ;  /* 0x00000004ff087819 */ /* 0x000fe40000011405 */
[----:B------:R-:W-:Y:S01]  /*0ab0*/  LEA.HI R3, R4, R19, RZ, 0x2 ;  /* 0x0000001304037211 */ /* 0x000fe200078f10ff */
[----:B------:R-:W-:Y:S01]  /*0ac0*/  IMAD R6, R6, 0x40, R7 ;  /* 0x0000004006067824 */ /* 0x000fe200078e0207 */
[----:B------:R-:W-:Y:S02]  /*0ad0*/  LEA.HI R5, R5, R8, RZ, 0x1 ;  /* 0x0000000805057211 */ /* 0x000fe400078f08ff */
[----:B------:R-:W-:-:S02]  /*0ae0*/  SHF.R.S32.HI R7, RZ, 0x2, R3 ;  /* 0x00000002ff077819 */ /* 0x000fc40000011403 */
[----:B------:R-:W-:Y:S02]  /*0af0*/  SHF.R.S32.HI R10, RZ, 0x1f, R3 ;  /* 0x0000001fff0a7819 */ /* 0x000fe40000011403 */
[----:B------:R-:W-:Y:S02]  /*0b00*/  LEA.HI R18, R0, R17, RZ, 0x3 ;  /* 0x0000001100127211 */ /* 0x000fe400078f18ff */
[----:B------:R-:W-:Y:S02]  /*0b10*/  LOP3.LUT R5, R5, 0x1ffffffe, RZ, 0xc0, !PT ;  /* 0x1ffffffe05057812 */ /* 0x000fe400078ec0ff */
[----:B------:R-:W-:Y:S02]  /*0b20*/  LOP3.LUT R0, R9, 0xfffffffc, RZ, 0xc0, !PT ;  /* 0xfffffffc09007812 */ /* 0x000fe400078ec0ff */
[----:B------:R-:W-:Y:S02]  /*0b30*/  LEA.HI R10, R10, R7, RZ, 0x3 ;  /* 0x000000070a0a7211 */ /* 0x000fe400078f18ff */
[----:B------:R-:W-:-:S02]  /*0b40*/  SHF.R.S32.HI R23, RZ, 0x7, R2 ;  /* 0x00000007ff177819 */ /* 0x000fc40000011402 */
[----:B------:R-:W-:Y:S01]  /*0b50*/  IADD3 R5, R8, -R5, RZ ;  /* 0x8000000508057210 */ /* 0x000fe20007ffe0ff */
[----:B------:R-:W-:Y:S01]  /*0b60*/  IMAD.IADD R8, R17, 0x1, -R0 ;  /* 0x0000000111087824 */ /* 0x000fe200078e0a00 */
[----:B------:R-:W-:Y:S02]  /*0b70*/  LOP3.LUT R10, R10, 0xfffffff8, RZ, 0xc0, !PT ;  /* 0xfffffff80a0a7812 */ /* 0x000fe400078ec0ff */
[----:B------:R-:W-:Y:S01]  /*0b80*/  LEA.HI R2, R2, R23, RZ, 0x1 ;  /* 0x0000001702027211 */ /* 0x000fe200078f08ff */
[----:B------:R-:W-:Y:S01]  /*0b90*/  IMAD R170, R5, 0x8, R6 ;  /* 0x0000000805aa7824 */ /* 0x000fe200078e0206 */
[----:B------:R-:W-:Y:S01]  /*0ba0*/  LOP3.LUT R12, R18, 0xfffffff8, RZ, 0xc0, !PT ;  /* 0xfffffff8120c7812 */ /* 0x000fe200078ec0ff */
[----:B------:R-:W-:Y:S01]  /*0bb0*/  IMAD.IADD R7, R7, 0x1, -R10 ;  /* 0x0000000107077824 */ /* 0x000fe200078e0a0a */
[----:B------:R-:W-:Y:S02]  /*0bc0*/  LEA.HI R4, R4, R19, RZ, 0x5 ;  /* 0x0000001304047211 */ /* 0x000fe400078f28ff */
[----:B------:R-:W-:Y:S01]  /*0bd0*/  LOP3.LUT R2, R2, 0x3fffffe, RZ, 0xc0, !PT ;  /* 0x03fffffe02027812 */ /* 0x000fe200078ec0ff */
[----:B------:R-:W-:Y:S01]  /*0be0*/  IMAD.IADD R17, R17, 0x1, -R12 ;  /* 0x0000000111117824 */ /* 0x000fe200078e0a0c */
[----:B------:R-:W-:-:S02]  /*0bf0*/  LEA.HI R5, R8, R8, RZ, 0x1 ;  /* 0x0000000808057211 */ /* 0x000fc400078f08ff */
[----:B------:R-:W-:Y:S01]  /*0c00*/  SHF.R.S32.HI R4, RZ, 0x5, R4 ;  /* 0x00000005ff047819 */ /* 0x000fe20000011404 */
[----:B------:R-:W-:Y:S01]  /*0c10*/  IMAD.IADD R168, R23, 0x1, -R2 ;  /* 0x0000000117a87824 */ /* 0x000fe200078e0a02 */
[----:B------:R-:W-:Y:S01]  /*0c20*/  LOP3.LUT R0, R3, 0x7ffffffc, RZ, 0xc0, !PT ;  /* 0x7ffffffc03007812 */ /* 0x000fe200078ec0ff */
[----:B------:R-:W-:Y:S01]  /*0c30*/  IMAD.SHL.U32 R2, R17, 0x8, RZ ;  /* 0x0000000811027824 */ /* 0x000fe200078e00ff */
[----:B------:R-:W-:Y:S02]  /*0c40*/  LOP3.LUT R5, R5, 0x1ffffffe, RZ, 0xc0, !PT ;  /* 0x1ffffffe05057812 */ /* 0x000fe400078ec0ff */
[----:B------:R-:W-:Y:S01]  /*0c50*/  LEA R7, R4, R7, 0x4 ;  /* 0x0000000704077211 */ /* 0x000fe200078e20ff */
[----:B------:R-:W-:Y:S01]  /*0c60*/  VIADD R16, R2, 0x40 ;  /* 0x0000004002107836 */ /* 0x000fe20000000000 */
[----:B------:R-:W-:Y:S01]  /*0c70*/  SHF.R.S32.HI R18, RZ, 0x3, R18 ;  /* 0x00000003ff127819 */ /* 0x000fe20000011412 */
[----:B------:R-:W-:Y:S02]  /*0c80*/  IMAD.IADD R0, R19, 0x1, -R0 ;  /* 0x0000000113007824 */ /* 0x000fe400078e0a00 */
[----:B------:R-:W-:Y:S01]  /*0c90*/  IMAD.IADD R5, R8, 0x1, -R5 ;  /* 0x0000000108057824 */ /* 0x000fe200078e0a05 */
[----:B------:R-:W-:Y:S01]  /*0ca0*/  SHF.R.S32.HI R192, RZ, 0x1f, R16 ;  /* 0x0000001fffc07819 */ /* 0x000fe20000011410 */
[----:B------:R-:W-:-:S02]  /*0cb0*/  IMAD R168, R168, 0x40, R7 ;  /* 0x00000040a8a87824 */ /* 0x000fc400078e0207 */
[----:B------:R-:W-:Y:S02]  /*0cc0*/  IMAD R171, R0, R171, 0xa0 ;  /* 0x000000a000ab7424 */ /* 0x000fe400078e02ab */
[----:B------:R-:W-:-:S07]  /*0cd0*/  IMAD R169, R5, 0x8, R168 ;  /* 0x0000000805a97824 */ /* 0x000fce00078e02a8 */
.L_x_39:
[----:B0-----:R-:W0:Y:S01]  /*0ce0*/  SHFL.IDX PT, R0, R23, RZ, 0x1f ;  /* 0x00001fff17007589 */ /* 0x001e2200000e0000 */
[----:B-1----:R-:W1:Y:S01]  /*0cf0*/  S2UR UR37, SR_CgaCtaId ;  /* 0x00000000002579c3 */ /* 0x002e620000008800 */
[----:B------:R-:W-:Y:S01]  /*0d00*/  ULDC UR4, c[0x0][0xc38] ;  /* 0x00030e0000047ab9 */ /* 0x000fe20000000800 */
[----:B------:R-:W-:Y:S01]  /*0d10*/  ULDC.64 UR6, c[0x0][0x418] ;  /* 0x0001060000067ab9 */ /* 0x000fe20000000a00 */
[----:B------:R-:W-:Y:S02]  /*0d20*/  UISETP.NE.AND UP1, UPT, UR4, 0x1, UPT ;  /* 0x000000010400788c */ /* 0x000fe4000bf25270 */
[----:B------:R-:W-:Y:S01]  /*0d30*/  UISETP.NE.U32.AND UP0, UPT, UR6, URZ, UPT ;  /* 0x0000003f0600728c */ /* 0x000fe2000bf05070 */
[----:B------:R-:W-:Y:S01]  /*0d40*/  UMOV UR39, 0x400 ;  /* 0x0000040000277882 */ /* 0x000fe20000000000 */
[----:B------:R-:W-:Y:S02]  /*0d50*/  ULDC UR4, c[0x0][0xc44] ;  /* 0x0003110000047ab9 */ /* 0x000fe40000000800 */
[----:B------:R-:W-:-:S02]  /*0d60*/  UISETP.NE.AND.EX UP0, UPT, UR7, URZ, UPT, UP0 ;  /* 0x0000003f0700728c */ /* 0x000fc4000bf05300 */
[----:B------:R-:W-:Y:S01]  /*0d70*/  UISETP.NE.AND UP2, UPT, UR4, 0x1, UPT ;  /* 0x000000010400788c */ /* 0x000fe2000bf45270 */
[----:B------:R-:W-:Y:S02]  /*0d80*/  ULDC UR51, c[0x0][0x424] ;  /* 0x0001090000337ab9 */ /* 0x000fe40000000800 */
[----:B------:R-:W-:Y:S01]  /*0d90*/  @UP1 ULDC UR4, c[0x0][0xc3c] ;  /* 0x00030f0000041ab9 */ /* 0x000fe20000000800 */
[----:B------:R-:W-:Y:S01]  /*0da0*/  USEL UR51, UR51, 0x1, UP0 ;  /* 0x0000000133337887 */ /* 0x000fe20008000000 */
[----:B------:R-:W-:Y:S01]  /*0db0*/  ULDC UR7, c[0x0][0x2f0] ;  /* 0x0000bc0000077ab9 */ /* 0x000fe20000000800 */
[----:B------:R-:W-:Y:S01]  /*0dc0*/  UIMAD.WIDE.U32 UR4, UR41, UR4, URZ ;  /* 0x00000004290472a5 */ /* 0x000fe2000f8e003f */
[----:B------:R-:W-:Y:S01]  /*0dd0*/  @UP1 ULDC UR11, c[0x0][0xc40] ;  /* 0x00031000000b1ab9 */ /* 0x000fe20000000800 */
[----:B------:R-:W-:Y:S01]  /*0de0*/  UIMAD UR51, UR51, UR7, URZ ;  /* 0x00000007333372a4 */ /* 0x000fe2000f8e023f */
[----:B0-----:R-:W-:Y:S01]  /*0df0*/  R2UR UR38, R0 ;  /* 0x00000000002672ca */ /* 0x001fe200000e0000 */
[----:B-1----:R-:W-:Y:S01]  /*0e00*/  ULEA UR39, UR37, UR39, 0x18 ;  /* 0x0000002725277291 */ /* 0x002fe2000f8ec03f */
[----:B------:R-:W-:Y:S01]  /*0e10*/  UMOV UR42, UR41 ;  /* 0x00000029002a7c82 */ /* 0x000fe20008000000 */
[----:B------:R-:W-:-:S02]  /*0e20*/  @UP1 USHF.R.U32.HI UR42, URZ, UR11, UR5 ;  /* 0x0000000b3f2a1299 */ /* 0x000fc40008011605 */
[----:B------:R-:W-:Y:S01]  /*0e30*/  UIADD3 UR10, UR39, 0x14400, URZ ;  /* 0x00014400270a7890 */ /* 0x000fe2000fffe03f */
[----:B------:R-:W-:Y:S01]  /*0e40*/  @UP2 ULDC.64 UR8, c[0x0][0xc48] ;  /* 0x0003120000082ab9 */ /* 0x000fe20000000a00 */
[----:B------:R-:W-:Y:S02]  /*0e50*/  UIADD3 UR7, UR51, 0x9f, URZ ;  /* 0x0000009f33077890 */ /* 0x000fe4000fffe03f */
[----:B------:R-:W-:-:S04]  /*0e60*/  ULOP3.LUT UP0, URZ, UR10, 0x9f, URZ, 0xc0, !UPT ;  /* 0x0000009f0a3f7892 */ /* 0x000fc8000f80c03f */
[----:B------:R-:W-:Y:S02]  /*0e70*/  ULEA.HI UR6, UR38, UR38, URZ, 0x1 ;  /* 0x0000002626067291 */ /* 0x000fe4000f8f083f */
[----:B------:R-:W-:Y:S02]  /*0e80*/  UIMAD.WIDE.U32 UR4, UR42, UR8, URZ ;  /* 0x000000082a0472a5 */ /* 0x000fe4000f8e003f */
[----:B------:R-:W-:Y:S01]  /*0e90*/  ULOP3.LUT UR6, UR6, 0x3e, URZ, 0xc0, !UPT ;  /* 0x0000003e06067892 */ /* 0x000fe2000f8ec03f */
[----:B------:R-:W-:Y:S01]  /*0ea0*/  PLOP3.LUT P0, PT, PT, PT, UP0, 0x80, 0x0 ;  /* 0x000000000000781c */ /* 0x000fe20003f0f008 */
[----:B------:R-:W-:Y:S01]  /*0eb0*/  UMOV UR40, UR42 ;  /* 0x0000002a00287c82 */ /* 0x000fe20008000000 */
[----:B------:R-:W-:Y:S02]  /*0ec0*/  @UP2 USHF.R.U32.HI UR40, URZ, UR9, UR5 ;  /* 0x000000093f282299 */ /* 0x000fe40008011605 */
[----:B------:R-:W-:-:S04]  /*0ed0*/  UIADD3 UR6, UR38, -UR6, URZ ;  /* 0x8000000626067290 */ /* 0x000fc8000fffe03f */
[----:B------:R-:W-:Y:S02]  /*0ee0*/  ULEA UR8, UR6, UR10, 0xc ;  /* 0x0000000a06087291 */ /* 0x000fe4000f8e603f */
[----:B------:R-:W-:Y:S02]  /*0ef0*/  UIMAD.WIDE UR6, UR7, 0x66666667, URZ ;  /* 0x66666667070678a5 */ /* 0x000fe4000f8e023f */
[----:B------:R-:W-:Y:S02]  /*0f00*/  USHF.R.U32.HI UR8, URZ, 0x4, UR8 ;  /* 0x000000043f087899 */ /* 0x000fe40008011608 */
[----:B------:R-:W-:Y:S02]  /*0f10*/  USHF.R.U32.HI UR50, URZ, 0x1f, UR7 ;  /* 0x0000001f3f327899 */ /* 0x000fe40008011607 */
[----:B------:R-:W-:Y:S02]  /*0f20*/  ULOP3.LUT UR47, UR8, 0x3fff, URZ, 0xc0, !UPT ;  /* 0x00003fff082f7892 */ /* 0x000fe4000f8ec03f */
[----:B------:R-:W-:Y:S01]  /*0f30*/  ULEA.HI.SX32 UR50, UR7, UR50, 0x1a ;  /* 0x0000003207327291 */ /* 0x000fe2000f8fd23f */
[----:B---345:R-:W-:Y:S11]  /*0f40*/  @!P0 BRA `(.L_x_7) ;  /* 0x0000000000408947 */ /* 0x038ff60003800000 */
[----:B------:R-:W-:Y:S01]  /*0f50*/  MOV R0, 0x0 ;  /* 0x0000000000007802 */ /* 0x000fe20000000f00 */
[----:B------:R-:W-:Y:S01]  /*0f60*/  ULDC.64 UR4, c[0x4][0xc8] ;  /* 0x0100320000047ab9 */ /* 0x000fe20000000a00 */
[----:B------:R-:W-:Y:S01]  /*0f70*/  ULDC.64 UR6, c[0x4][0x38] ;  /* 0x01000e0000067ab9 */ /* 0x000fe20000000a00 */
[----:B------:R-:W-:Y:S01]  /*0f80*/  MOV R4, UR4 ;  /* 0x0000000400047c02 */ /* 0x000fe20008000f00 */
[----:B------:R0:W1:Y:S01]  /*0f90*/  LDC.64 R14, c[0x4][R0] ;  /* 0x01000000000e7b82 */ /* 0x0000620000000a00 */
[----:B------:R-:W-:Y:S01]  /*0fa0*/  IMAD.U32 R5, RZ, RZ, UR5 ;  /* 0x00000005ff057e24 */ /* 0x000fe2000f8e00ff */
[----:B------:R-:W-:Y:S01]  /*0fb0*/  ULDC.64 UR4, c[0x4][0xd0] ;  /* 0x0100340000047ab9 */ /* 0x000fe20000000a00 */
[----:B------:R-:W-:Y:S01]  /*0fc0*/  IMAD.U32 R10, RZ, RZ, UR6 ;  /* 0x00000006ff0a7e24 */ /* 0x000fe2000f8e00ff */
[----:B------:R-:W-:Y:S01]  /*0fd0*/  MOV R12, 0x1 ;  /* 0x00000001000c7802 */ /* 0x000fe20000000f00 */
[----:B------:R-:W-:Y:S02]  /*0fe0*/  IMAD.U32 R6, RZ, RZ, UR4 ;  /* 0x00000004ff067e24 */ /* 0x000fe4000f8e00ff */
[----:B------:R-:W-:-:S02]  /*0ff0*/  IMAD.U32 R7, RZ, RZ, UR5 ;  /* 0x00000005ff077e24 */ /* 0x000fc4000f8e00ff */
[----:B------:R-:W-:Y:S02]  /*1000*/  IMAD.U32 R11, RZ, RZ, UR7 ;  /* 0x00000007ff0b7e24 */ /* 0x000fe4000f8e00ff */
[----:B------:R-:W-:Y:S02]  /*1010*/  IMAD.MOV.U32 R8, RZ, RZ, 0x70 ;  /* 0x00000070ff087424 */ /* 0x000fe400078e00ff */
[----:B0-----:R-:W-:-:S07]  /*1020*/  IMAD.MOV.U32 R13, RZ, RZ, RZ ;  /* 0x000000ffff0d7224 */ /* 0x001fce00078e00ff */
[----:B------:R-:W-:-:S07]  /*1030*/  LEPC R20, `(.L_x_7) ;  /* 0x000000001014794e */ /* 0x000fce0000000000 */
[----:B-1----:R-:W-:Y:S05]  /*1040*/  CALL.ABS.NOINC R14 ;  /* 0x000000000e007343 */ /* 0x002fea0003c00000 */
.L_x_7:
[----:B------:R-:W-:Y:S01]  /*1050*/  ULDC.64 UR4, c[0x0][0x990] ;  /* 0x0002640000047ab9 */ /* 0x000fe20000000a00 */
[----:B------:R-:W-:Y:S01]  /*1060*/  ULDC.64 UR6, c[0x0][0x998] ;  /* 0x0002660000067ab9 */ /* 0x000fe20000000a00 */
[----:B------:R-:W-:Y:S01]  /*1070*/  UISETP.NE.U32.AND UP0, UPT, UR4, URZ, UPT ;  /* 0x0000003f0400728c */ /* 0x000fe2000bf05070 */
[----:B------:R-:W-:Y:S01]  /*1080*/  IMAD.MOV.U32 R3, RZ, RZ, 0x3f800000 ;  /* 0x3f800000ff037424 */ /* 0x000fe200078e00ff */
[----:B------:R-:W-:Y:S01]  /*1090*/  UISETP.NE.U32.AND UP1, UPT, UR6, URZ, UPT ;  /* 0x0000003f0600728c */ /* 0x000fe2000bf25070 */
[----:B------:R-:W-:Y:S01]  /*10a0*/  IMAD.MOV.U32 R0, RZ, RZ, 0x3f800000 ;  /* 0x3f800000ff007424 */ /* 0x000fe200078e00ff */
[----:B------:R-:W-:Y:S02]  /*10b0*/  UISETP.NE.AND.EX UP0, UPT, UR5, URZ, UPT, UP0 ;  /* 0x0000003f0500728c */ /* 0x000fe4000bf05300 */
[----:B------:R-:W-:-:S04]  /*10c0*/  UISETP.NE.AND.EX UP1, UPT, UR7, URZ, UPT, UP1 ;  /* 0x0000003f0700728c */ /* 0x000fc8000bf25310 */
[----:B------:R-:W-:Y:S02]  /*10d0*/  PLOP3.LUT P0, PT, PT, PT, UP0, 0x80, 0x0 ;  /* 0x000000000000781c */ /* 0x000fe40003f0f008 */
[----:B------:R-:W-:-:S03]  /*10e0*/  PLOP3.LUT P1, PT, PT, PT, UP1, 0x80, 0x0 ;  /* 0x000000000000781c */ /* 0x000fc60003f2f018 */
[----:B------:R-:W-:Y:S02]  /*10f0*/  @UP0 USHF.R.S32.HI UR8, URZ, 0x1f, UR40 ;  /* 0x0000001f3f080899 */ /* 0x000fe40008011428 */
[----:B------:R-:W-:Y:S02]  /*1100*/  @UP1 USHF.R.S32.HI UR9, URZ, 0x1f, UR40 ;  /* 0x0000001f3f091899 */ /* 0x000fe40008011428 */
[----:B------:R-:W-:Y:S02]  /*1110*/  @UP0 UIADD3 UR16, -UR40, URZ, URZ ;  /* 0x0000003f28100290 */ /* 0x000fe4000fffe13f */
[----:B------:R-:W-:Y:S01]  /*1120*/  @UP1 UIADD3 UR20, -UR40, URZ, URZ ;  /* 0x0000003f28141290 */ /* 0x000fe2000fffe13f */
[----:B------:R-:W-:Y:S01]  /*1130*/  @UP0 ULDC.64 UR12, c[0x0][0x9a8] ;  /* 0x00026a00000c0ab9 */ /* 0x000fe20000000a00 */
[----:B------:R-:W-:Y:S01]  /*1140*/  @UP1 ULDC.64 UR14, c[0x0][0x9b8] ;  /* 0x00026e00000e1ab9 */ /* 0x000fe20000000a00 */
[----:B------:R-:W-:Y:S01]  /*1150*/  @UP0 ULDC UR17, c[0x0][0xc44] ;  /* 0x0003110000110ab9 */ /* 0x000fe20000000800 */
[----:B------:R-:W-:Y:S01]  /*1160*/  @UP1 ULDC UR21, c[0x0][0xc44] ;  /* 0x0003110000151ab9 */ /* 0x000fe20000000800 */
[----:B------:R-:W-:-:S02]  /*1170*/  @UP0 UIMAD UR8, UR8, UR12, URZ ;  /* 0x0000000c080802a4 */ /* 0x000fc4000f8e023f */
[----:B------:R-:W-:Y:S02]  /*1180*/  @UP1 UIMAD UR9, UR9, UR14, URZ ;  /* 0x0000000e090912a4 */ /* 0x000fe4000f8e023f */
[----:B------:R-:W-:Y:S02]  /*1190*/  @UP0 UIMAD UR16, UR17, UR16, UR42 ;  /* 0x00000010111002a4 */ /* 0x000fe4000f8e022a */
[----:B------:R-:W-:Y:S02]  /*11a0*/  @UP1 UIMAD UR20, UR21, UR20, UR42 ;  /* 0x00000014151412a4 */ /* 0x000fe4000f8e022a */
[----:B------:R-:W-:Y:S02]  /*11b0*/  @UP0 UIMAD.WIDE.U32 UR10, UR40, UR12, URZ ;  /* 0x0000000c280a02a5 */ /* 0x000fe4000f8e003f */
[----:B------:R-:W-:Y:S02]  /*11c0*/  @UP0 UIMAD UR18, UR40, UR13, UR8 ;  /* 0x0000000d281202a4 */ /* 0x000fe4000f8e0208 */
[----:B------:R-:W-:-:S02]  /*11d0*/  @UP0 USHF.R.S32.HI UR17, URZ, 0x1f, UR16 ;  /* 0x0000001f3f110899 */ /* 0x000fc40008011410 */
[----:B------:R-:W-:Y:S02]  /*11e0*/  @UP1 USHF.R.S32.HI UR21, URZ, 0x1f, UR20 ;  /* 0x0000001f3f151899 */ /* 0x000fe40008011414 */
[----:B------:R-:W-:Y:S02]  /*11f0*/  @UP1 UIMAD.WIDE.U32 UR12, UR40, UR14, URZ ;  /* 0x0000000e280c12a5 */ /* 0x000fe4000f8e003f */
[----:B------:R-:W-:Y:S02]  /*1200*/  @UP1 UIMAD UR19, UR40, UR15, UR9 ;  /* 0x0000000f281312a4 */ /* 0x000fe4000f8e0209 */
[----:B------:R-:W-:Y:S01]  /*1210*/  @UP0 UIADD3 UR11, UR11, UR18, URZ ;  /* 0x000000120b0b0290 */ /* 0x000fe2000fffe03f */
[----:B------:R-:W-:Y:S01]  /*1220*/  @UP0 ULDC.64 UR14, c[0x0][0x9b0] ;  /* 0x00026c00000e0ab9 */ /* 0x000fe20000000a00 */
[----:B------:R-:W-:Y:S01]  /*1230*/  @UP1 ULDC.64 UR8, c[0x0][0x9c0] ;  /* 0x0002700000081ab9 */ /* 0x000fe20000000a00 */
[----:B------:R-:W-:Y:S02]  /*1240*/  @UP0 UIMAD UR17, UR17, UR14, URZ ;  /* 0x0000000e111102a4 */ /* 0x000fe4000f8e023f */
[----:B------:R-:W-:-:S02]  /*1250*/  @UP1 UIMAD UR18, UR21, UR8, URZ ;  /* 0x00000008151212a4 */ /* 0x000fc4000f8e023f */
[----:B------:R-:W-:Y:S02]  /*1260*/  @UP1 UIADD3 UR13, UR13, UR19, URZ ;  /* 0x000000130d0d1290 */ /* 0x000fe4000fffe03f */
[----:B------:R-:W-:Y:S02]  /*1270*/  @UP0 UIMAD UR17, UR16, UR15, UR17 ;  /* 0x0000000f101102a4 */ /* 0x000fe4000f8e0211 */
[----:B------:R-:W-:Y:S02]  /*1280*/  @UP1 UIMAD UR18, UR20, UR9, UR18 ;  /* 0x00000009141212a4 */ /* 0x000fe4000f8e0212 */
[----:B------:R-:W-:Y:S02]  /*1290*/  @UP0 UIMAD.WIDE.U32 UR14, UR16, UR14, UR10 ;  /* 0x0000000e100e02a5 */ /* 0x000fe4000f8e000a */
[----:B------:R-:W-:Y:S02]  /*12a0*/  @UP1 UIMAD.WIDE.U32 UR8, UR20, UR8, UR12 ;  /* 0x00000008140812a5 */ /* 0x000fe4000f8e000c */
[----:B------:R-:W-:-:S02]  /*12b0*/  @UP0 UIADD3 UR10, UR15, UR17, URZ ;  /* 0x000000110f0a0290 */ /* 0x000fc4000fffe03f */
[----:B------:R-:W-:Y:S02]  /*12c0*/  @UP0 ULEA UR4, UP2, UR14, UR4, 0x2 ;  /* 0x000000040e040291 */ /* 0x000fe4000f84103f */
[----:B------:R-:W-:Y:S02]  /*12d0*/  @UP1 UIADD3 UR9, UR9, UR18, URZ ;  /* 0x0000001209091290 */ /* 0x000fe4000fffe03f */
[----:B------:R-:W-:Y:S02]  /*12e0*/  @UP1 ULEA UR6, UP3, UR8, UR6, 0x2 ;  /* 0x0000000608061291 */ /* 0x000fe4000f86103f */
[----:B------:R-:W-:Y:S01]  /*12f0*/  @UP0 ULEA.HI.X UR5, UR14, UR5, UR10, 0x2, UP2 ;  /* 0x000000050e050291 */ /* 0x000fe200090f140a */
[----:B------:R-:W-:Y:S01]  /*1300*/  IMAD.U32 R4, RZ, RZ, UR4 ;  /* 0x00000004ff047e24 */ /* 0x000fe2000f8e00ff */
[----:B------:R-:W-:Y:S02]  /*1310*/  @UP1 ULEA.HI.X UR7, UR8, UR7, UR9, 0x2, UP3 ;  /* 0x0000000708071291 */ /* 0x000fe400098f1409 */
[----:B------:R-:W-:-:S02]  /*1320*/  IMAD.U32 R6, RZ, RZ, UR6 ;  /* 0x00000006ff067e24 */ /* 0x000fc4000f8e00ff */
[----:B------:R-:W-:Y:S02]  /*1330*/  IMAD.U32 R5, RZ, RZ, UR5 ;  /* 0x00000005ff057e24 */ /* 0x000fe4000f8e00ff */
[----:B------:R-:W-:-:S03]  /*1340*/  MOV R7, UR7 ;  /* 0x0000000700077c02 */ /* 0x000fc60008000f00 */
[----:B------:R-:W2:Y:S04]  /*1350*/  @P0 LDG.E R3, desc[UR48][R4.64] ;  /* 0x0000003004030981 */ /* 0x000ea8000c1e1900 */
[----:B------:R-:W2:Y:S01]  /*1360*/  @P1 LDG.E R0, desc[UR48][R6.64] ;  /* 0x0000003006001981 */ /* 0x000ea2000c1e1900 */
[----:B------:R-:W-:Y:S01]  /*1370*/  ULOP3.LUT UR4, UR45, 0x1, URZ, 0xc0, !UPT ;  /* 0x000000012d047892 */ /* 0x000fe2000f8ec03f */
[----:B------:R-:W-:-:S05]  /*1380*/  IMAD.U32 R9, RZ, RZ, UR46 ;  /* 0x0000002eff097e24 */ /* 0x000fca000f8e00ff */
[----:B------:R-:W-:Y:S01]  /*1390*/  IMAD.U32 R8, RZ, RZ, UR4 ;  /* 0x00000004ff087e24 */ /* 0x000fe2000f8e00ff */
[----:B------:R-:W-:Y:S01]  /*13a0*/  ULDC UR4, c[0x0][0x9d8] ;  /* 0x0002760000047ab9 */ /* 0x000fe20000000800 */
[----:B------:R-:W-:-:S03]  /*13b0*/  ISETP.NE.AND P0, PT, R9, 0x3, PT ;  /* 0x000000030900780c */ /* 0x000fc60003f05270 */
[----:B------:R-:W-:-:S04]  /*13c0*/  SHF.L.U32 R8, R8, 0x1f, RZ ;  /* 0x0000001f08087819 */ /* 0x000fc800000006ff */
[----:B------:R-:W0:Y:S01]  /*13d0*/  SYNCS.PHASECHK.TRANS64.TRYWAIT P1, [UR39+0x29800], R8 ;  /* 0x02980008ff0075a7 */ /* 0x000e220008020167 */
[----:B--2---:R-:W-:-:S04]  /*13e0*/  FMUL.FTZ R0, R3, R0 ;  /* 0x0000000003007220 */ /* 0x004fc80000410000 */
[----:B------:R-:W-:Y:S01]  /*13f0*/  FMUL.FTZ R0, R0, UR4 ;  /* 0x0000000400007c20 */ /* 0x000fe20008410000 */
[----:B0-----:R-:W-:Y:S06]  /*1400*/  @!P1 BRA `(.L_x_8) ;  /* 0x000000e400689947 */ /* 0x001fec0003800000 */
.L_x_107:
[----:B------:R-:W-:Y:S05]  /*1410*/  @!P0 BRA `(.L_x_9) ;  /* 0x0000000000048947 */ /* 0x000fea0003800000 */
[----:B------:R-:W-:Y:S01]  /*1420*/  BPT.TRAP 0x1 ;  /* 0x000000040000795c */ /* 0x000fe20000300000 */
.L_x_9:
[----:B0-----:R-:W-:Y:S02]  /*1430*/  IMAD.U32 R3, RZ, RZ, UR43 ;  /* 0x0000002bff037e24 */ /* 0x001fe4000f8e00ff */
[----:B------:R-:W-:-:S03]  /*1440*/  IMAD.U32 R4, RZ, RZ, UR44 ;  /* 0x0000002cff047e24 */ /* 0x000fc6000f8e00ff */
[----:B------:R-:W-:Y:S02]  /*1450*/  LEA R3, R3, UR39, 0x3 ;  /* 0x0000002703037c11 */ /* 0x000fe4000f8e18ff */
[----:B------:R-:W-:-:S04]  /*1460*/  SHF.L.U32 R4, R4, 0x1f, RZ ;  /* 0x0000001f04047819 */ /* 0x000fc800000006ff */
[----:B------:R0:W1:Y:S01]  /*1470*/  SYNCS.PHASECHK.TRANS64.TRYWAIT P1, [R3+URZ+0x29830], R4 ;  /* 0x02983004030075a7 */ /* 0x000062000802017f */
[----:B------:R-:W-:Y:S05]  /*1480*/  @!P0 BRA `(.L_x_10) ;  /* 0x0000000000048947 */ /* 0x000fea0003800000 */
[----:B------:R-:W-:Y:S01]  /*1490*/  BPT.TRAP 0x1 ;  /* 0x000000040000795c */ /* 0x000fe20000300000 */
.L_x_10:
[----:B------:R-:W-:Y:S01]  /*14a0*/  IMAD.MOV.U32 R87, RZ, RZ, RZ ;  /* 0x000000ffff577224 */ /* 0x000fe200078e00ff */
[----:B-1----:R-:W-:Y:S06]  /*14b0*/  @P1 BRA `(.L_x_11) ;  /* 0x0000000000081947 */ /* 0x002fec0003800000 */
[----:B------:R-:W1:Y:S02]  /*14c0*/  SYNCS.PHASECHK.TRANS64.TRYWAIT P1, [R3+URZ+0x29830], R4 ;  /* 0x02983004030075a7 */ /* 0x000e64000802017f */
[----:B-1----:R-:W-:Y:S05]  /*14d0*/  @!P1 BRA `(.L_x_12) ;  /* 0x000000e4004c9947 */ /* 0x002fea0003800000 */
.L_x_11:
[----:B------:R-:W-:Y:S05]  /*14e0*/  WARPSYNC.ALL ;  /* 0x0000000000007948 */ /* 0x000fea0003800000 */
[----:B------:R-:W-:Y:S01]  /*14f0*/  UIADD3 UR4, UR39, 0x1a400, URZ ;  /* 0x0001a40027047890 */ /* 0x000fe2000fffe03f */
[----:B------:R-:W-:Y:S01]  /*1500*/  WARPGROUP.ARRIVE ;  /* 0x00000000000079c5 */ /* 0x000fe20000000000 */
[----:B------:R-:W-:Y:S02]  /*1510*/  ULOP3.LUT UR28, UR47, 0x10000, URZ, 0xfc, !UPT ;  /* 0x000100002f1c7892 */ /* 0x000fe4000f8efc3f */
[----:B------:R-:W-:Y:S01]  /*1520*/  USHF.R.U32.HI UR4, URZ, 0x4, UR4 ;  /* 0x000000043f047899 */ /* 0x000fe20008011604 */
[----:B------:R-:W-:Y:S01]  /*1530*/  UMOV UR25, 0x80000020 ;  /* 0x8000002000197882 */ /* 0x000fe20000000000 */
[----:B------:R-:W-:-:S02]  /*1540*/  UMOV UR27, 0x80000020 ;  /* 0x80000020001b7882 */ /* 0x000fc40000000000 */
[----:B------:R-:W-:Y:S01]  /*1550*/  ULOP3.LUT UR4, UR4, 0x3fff, URZ, 0xc0, !UPT ;  /* 0x00003fff04047892 */ /* 0x000fe2000f8ec03f */
[----:B------:R-:W-:Y:S01]  /*1560*/  UMOV UR24, UR28 ;  /* 0x0000001c00187c82 */ /* 0x000fe20008000000 */
[----:B------:R-:W-:Y:S02]  /*1570*/  UMOV UR5, UR25 ;  /* 0x0000001900057c82 */ /* 0x000fe40008000000 */
[----:B------:R-:W-:Y:S01]  /*1580*/  ULOP3.LUT UR47, UR4, 0x10000, URZ, 0xfc, !UPT ;  /* 0x00010000042f7892 */ /* 0x000fe2000f8efc3f */
[----:B------:R-:W-:Y:S02]  /*1590*/  UMOV UR7, 0x80000020 ;  /* 0x8000002000077882 */ /* 0x000fe40000000000 */
[----:B------:R-:W-:Y:S01]  /*15a0*/  UMOV UR4, UR24 ;  /* 0x0000001800047c82 */ /* 0x000fe20008000000 */
[----:B------:R-:W-:Y:S01]  /*15b0*/  UIMAD UR30, UR43, 0x780, UR47 ;  /* 0x000007802b1e78a4 */ /* 0x000fe2000f8e022f */
[----:B------:R-:W-:Y:S01]  /*15c0*/  UMOV UR11, 0x80000020 ;  /* 0x80000020000b7882 */ /* 0x000fe20000000000 */
[----:B------:R-:W-:-:S02]  /*15d0*/  UMOV UR15, 0x80000020 ;  /* 0x80000020000f7882 */ /* 0x000fc40000000000 */
[----:B------:R-:W-:Y:S02]  /*15e0*/  UIADD3 UR6, UR30, 0x80, URZ ;  /* 0x000000801e067890 */ /* 0x000fe4000fffe03f */
[----:B------:R-:W-:Y:S02]  /*15f0*/  UIADD3 UR8, UR30, 0x100, URZ ;  /* 0x000001001e087890 */ /* 0x000fe4000fffe03f */
[----:B------:R-:W-:Y:S01]  /*1600*/  UMOV UR26, UR30 ;  /* 0x0000001e001a7c82 */ /* 0x000fe20008000000 */
[----:B------:R-:W-:Y:S01]  /*1610*/  UIADD3 UR9, UR30, 0x180, URZ ;  /* 0x000001801e097890 */ /* 0x000fe2000fffe03f */
[----:B------:R-:W-:Y:S01]  /*1620*/  QGMMA.64x32x32.F32.E4M3.E4M3 R104, gdesc[UR24], RZ, !UPT, gsb0 ;  /* 0x00600000186879f3 */ /* 0x000fe2000c0008ff */
[----:B------:R-:W-:Y:S01]  /*1630*/  UMOV UR26, UR6 ;  /* 0x00000006001a7c82 */ /* 0x000fe20008000000 */
[----:B------:R-:W-:Y:S01]  /*1640*/  UMOV UR27, 0x80000020 ;  /* 0x80000020001b7882 */ /* 0x000fe20000000000 */
[----:B------:R-:W-:Y:S01]  /*1650*/  UMOV UR6, UR8 ;  /* 0x0000000800067c82 */ /* 0x000fe20008000000 */
[----:B------:R-:W-:-:S02]  /*1660*/  UIADD3 UR10, UR30, 0x200, URZ ;  /* 0x000002001e0a7890 */ /* 0x000fc4000fffe03f */
[----:B------:R-:W-:Y:S02]  /*1670*/  UIADD3 UR12, UR30, 0x102, URZ ;  /* 0x000001021e0c7890 */ /* 0x000fe4000fffe03f */
[----:B------:R-:W-:Y:S02]  /*1680*/  UIADD3 UR13, UR30, 0x182, URZ ;  /* 0x000001821e0d7890 */ /* 0x000fe4000fffe03f */
[----:B------:R-:W-:Y:S02]  /*1690*/  UIADD3 UR14, UR30, 0x202, URZ ;  /* 0x000002021e0e7890 */ /* 0x000fe4000fffe03f */
[----:B------:R-:W-:Y:S01]  /*16a0*/  UIADD3 UR18, UR30, 0x382, URZ ;  /* 0x000003821e127890 */ /* 0x000fe2000fffe03f */
[----:B------:R-:W-:Y:S01]  /*16b0*/  UMOV UR19, 0x80000020 ;  /* 0x8000002000137882 */ /* 0x000fe20000000000 */
[----:B------:R-:W-:Y:S01]  /*16c0*/  UIADD3 UR22, UR30, 0x600, URZ ;  /* 0x000006001e167890 */ /* 0x000fe2000fffe03f */
[----:B------:R-:W-:Y:S01]  /*16d0*/  UMOV UR23, 0x80000020 ;  /* 0x8000002000177882 */ /* 0x000fe20000000000 */
[----:B------:R-:W-:Y:S01]  /*16e0*/  UMOV UR31, 0x80000020 ;  /* 0x80000020001f7882 */ /* 0x000fe20000000000 */
[----:B------:R-:W-:-:S02]  /*16f0*/  WARPGROUP.DEPBAR.LE gsb0, 0x0 ;  /* 0x00008000000079c5 */ /* 0x000fc40000010000 */
[----:B------:R-:W-:-:S06]  /*1700*/  WARPGROUP.ARRIVE ;  /* 0x00000000000079c5 */ /* 0x000fcc0000000000 */
[----:B------:R-:W-:Y:S01]  /*1710*/  QGMMA.64x32x32.F32.E4M3.E4M3 R88, gdesc[UR24], RZ, !UPT, gsb0 ;  /* 0x00600000185879f3 */ /* 0x000fe2000c0008ff */
[----:B------:R-:W-:Y:S01]  /*1720*/  UMOV UR26, UR9 ;  /* 0x00000009001a7c82 */ /* 0x000fe20008000000 */
[----:B------:R-:W-:Y:S01]  /*1730*/  UMOV UR27, 0x80000020 ;  /* 0x80000020001b7882 */ /* 0x000fe20000000000 */
[----:B------:R-:W-:Y:S02]  /*1740*/  WARPGROUP.DEPBAR.LE gsb0, 0x0 ;  /* 0x00008000000079c5 */ /* 0x000fe40000010000 */
[----:B------:R-:W-:-:S06]  /*1750*/  WARPGROUP.ARRIVE ;  /* 0x00000000000079c5 */ /* 0x000fcc0000000000 */
[----:B------:R-:W-:Y:S01]  /*1760*/  QGMMA.64x32x32.F32.E4M3.E4M3 R56, gdesc[UR4], RZ, !UPT, gsb0 ;  /* 0x00600000043879f3 */ /* 0x000fe2000c0008ff */
[----:B------:R-:W-:Y:S02]  /*1770*/  UIADD3 UR4, UR28, 0x2, URZ ;  /* 0x000000021c047890 */ /* 0x000fe4000fffe03f */
[----:B------:R-:W-:Y:S01]  /*1780*/  UIADD3 UR6, UR30, 0x2, URZ ;  /* 0x000000021e067890 */ /* 0x000fe2000fffe03f */
[----:B------:R-:W-:Y:S01]  /*1790*/  UMOV UR5, 0x80000020 ;  /* 0x8000002000057882 */ /* 0x000fe20000000000 */
[----:B------:R-:W-:Y:S01]  /*17a0*/  UMOV UR7, 0x80000020 ;  /* 0x8000002000077882 */ /* 0x000fe20000000000 */
[----:B------:R-:W-:Y:S02]  /*17b0*/  UMOV UR9, UR5 ;  /* 0x0000000500097c82 */ /* 0x000fe40008000000 */
[----:B------:R-:W-:Y:S01]  /*17c0*/  UMOV UR8, UR4 ;  /* 0x0000000400087c82 */ /* 0x000fe20008000000 */
[----:B------:R-:W-:Y:S02]  /*17d0*/  WARPGROUP.DEPBAR.LE gsb0, 0x0 ;  /* 0x00008000000079c5 */ /* 0x000fe40000010000 */
[----:B------:R-:W-:-:S06]  /*17e0*/  WARPGROUP.ARRIVE ;  /* 0x00000000000079c5 */ /* 0x000fcc0000000000 */
[----:B------:R-:W-:Y:S01]  /*17f0*/  QGMMA.64x32x32.F32.E4M3.E4M3 R40, gdesc[UR24], RZ, !UPT, gsb0 ;  /* 0x00600000182879f3 */ /* 0x000fe2000c0008ff */
[----:B------:R-:W-:Y:S01]  /*1800*/  UMOV UR26, UR10 ;  /* 0x0000000a001a7c82 */ /* 0x000fe20008000000 */
[----:B------:R-:W-:Y:S01]  /*1810*/  UMOV UR27, 0x80000020 ;  /* 0x80000020001b7882 */ /* 0x000fe20000000000 */
[----:B------:R-:W-:Y:S01]  /*1820*/  UIADD3 UR10, UR30, 0x82, URZ ;  /* 0x000000821e0a7890 */ /* 0x000fe2000fffe03f */
[----:B------:R-:W-:Y:S02]  /*1830*/  WARPGROUP.DEPBAR.LE gsb0, 0x0 ;  /* 0x00008000000079c5 */ /* 0x000fe40000010000 */
[----:B------:R-:W-:-:S06]  /*1840*/  WARPGROUP.ARRIVE ;  /* 0x00000000000079c5 */ /* 0x000fcc0000000000 */
[----:B------:R-:W-:Y:S03]  /*1850*/  QGMMA.64x32x32.F32.E4M3.E4M3 R24, gdesc[UR24], RZ, !UPT, gsb0 ;  /* 0x00600000181879f3 */ /* 0x000fe6000c0008ff */
[----:B------:R-:W-:Y:S02]  /*1860*/  WARPGROUP.DEPBAR.LE gsb0, 0x0 ;  /* 0x00008000000079c5 */ /* 0x000fe40000010000 */
[----:B------:R-:W-:-:S06]  /*1870*/  WARPGROUP.ARRIVE ;  /* 0x00000000000079c5 */ /* 0x000fcc0000000000 */
[----:B------:R-:W-:Y:S01]  /*1880*/  QGMMA.64x32x32.F32.E4M3.E4M3 R104, gdesc[UR4], R104, gsb0 ;  /* 0x00600000046879f3 */ /* 0x000fe20008000868 */
[----:B------:R-:W-:Y:S01]  /*1890*/  UMOV UR6, UR10 ;  /* 0x0000000a00067c82 */ /* 0x000fe20008000000 */
[----:B------:R-:W-:Y:S01]  /*18a0*/  UMOV UR7, 0x80000020 ;  /* 0x8000002000077882 */ /* 0x000fe20000000000 */
[----:B------:R-:W-:Y:S01]  /*18b0*/  UMOV UR10, UR12 ;  /* 0x0000000c000a7c82 */ /* 0x000fe20008000000 */
[----:B------:R-:W-:Y:S02]  /*18c0*/  WARPGROUP.DEPBAR.LE gsb0, 0x0 ;  /* 0x00008000000079c5 */ /* 0x000fe40000010000 */
[----:B------:R-:W-:-:S06]  /*18d0*/  WARPGROUP.ARRIVE ;  /* 0x00000000000079c5 */ /* 0x000fcc0000000000 */
[----:B------:R-:W-:Y:S01]  /*18e0*/  QGMMA.64x32x32.F32.E4M3.E4M3 R88, gdesc[UR4], R88, gsb0 ;  /* 0x00600000045879f3 */ /* 0x000fe20008000858 */
[----:B------:R-:W-:Y:S01]  /*18f0*/  UMOV UR6, UR13 ;  /* 0x0000000d00067c82 */ /* 0x000fe20008000000 */
[----:B------:R-:W-:Y:S01]  /*1900*/  UMOV UR7, 0x80000020 ;  /* 0x8000002000077882 */ /* 0x000fe20000000000 */
[----:B------:R-:W-:Y:S02]  /*1910*/  WARPGROUP.DEPBAR.LE gsb0, 0x0 ;  /* 0x00008000000079c5 */ /* 0x000fe40000010000 */
[----:B------:R-:W-:-:S06]  /*1920*/  WARPGROUP.ARRIVE ;  /* 0x00000000000079c5 */ /* 0x000fcc0000000000 */
[----:B------:R-:W-:Y:S01]  /*1930*/  QGMMA.64x32x32.F32.E4M3.E4M3 R56, gdesc[UR8], R56, gsb0 ;  /* 0x00600000083879f3 */ /* 0x000fe20008000838 */
        /* <DEDUP_REMOVED lines=8> */
[----:B------:R-:W-:Y:S01]  /*19c0*/  QGMMA.64x32x32.F32.E4M3.E4M3 R40, gdesc[UR4], R40, gsb0 ;  /* 0x00600000042879f3 */ /* 0x000fe20008000828 */
[----:B------:R-:W-:Y:S01]  /*19d0*/  UMOV UR6, UR14 ;  /* 0x0000000e00067c82 */ /* 0x000fe20008000000 */
[----:B------:R-:W-:Y:S01]  /*19e0*/  UMOV UR7, 0x80000020 ;  /* 0x8000002000077882 */ /* 0x000fe20000000000 */
[----:B------:R-:W-:Y:S01]  /*19f0*/  UIADD3 UR14, UR30, 0x380, URZ ;  /* 0x000003801e0e7890 */ /* 0x000fe2000fffe03f */
[----:B------:R-:W-:Y:S02]  /*1a00*/  WARPGROUP.DEPBAR.LE gsb0, 0x0 ;  /* 0x00008000000079c5 */ /* 0x000fe40000010000 */
[----:B------:R-:W-:-:S06]  /*1a10*/  WARPGROUP.ARRIVE ;  /* 0x00000000000079c5 */ /* 0x000fcc0000000000 */
[----:B------:R-:W-:Y:S01]  /*1a20*/  QGMMA.64x32x32.F32.E4M3.E4M3 R24, gdesc[UR4], R24, gsb0 ;  /* 0x00600000041879f3 */ /* 0x000fe20008000818 */
[----:B------:R-:W-:Y:S02]  /*1a30*/  UIADD3 UR6, UR30, 0x300, URZ ;  /* 0x000003001e067890 */ /* 0x000fe4000fffe03f */
[----:B------:R-:W-:Y:S01]  /*1a40*/  UIADD3 UR7, UR30, 0x400, URZ ;  /* 0x000004001e077890 */ /* 0x000fe2000fffe03f */
        /* <DEDUP_REMOVED lines=60> */
[----:B------:R-:W-:Y:S03]  /*1e10*/  QGMMA.64x32x32.F32.E4M3.E4M3 R24, gdesc[UR12], R24, gsb0 ;  /* 0x006000000c1879f3 */ /* 0x000fe60008000818 */
        /* <DEDUP_REMOVED lines=35> */
[----:B------:R-:W-:-:S03]  /*2050*/  UIADD3 UR6, UR30, 0x702, URZ ;  /* 0x000007021e067890 */ /* 0x000fc6000fffe03f */
        /* <DEDUP_REMOVED lines=18> */
[----:B------:R-:W-:Y:S05]  /*2180*/  @!P0 BRA `(.L_x_13) ;  /* 0x0000000000048947 */ /* 0x000fea0003800000 */
[----:B------:R-:W-:Y:S01]  /*2190*/  BPT.TRAP 0x1 ;  /* 0x000000040000795c */ /* 0x000fe20000300000 */
.L_x_13:
[C---:B------:R-:W-:Y:S01]  /*21a0*/  FMUL.FTZ R10, R0.reuse, R106 ;  /* 0x0000006a000a7220 */ /* 0x040fe20000410000 */
[C---:B------:R-:W-:Y:S01]  /*21b0*/  FMUL.FTZ R11, R0.reuse, R107 ;  /* 0x0000006b000b7220 */ /* 0x040fe20000410000 */
[C---:B------:R-:W-:Y:S01]  /*21c0*/  FMUL.FTZ R14, R0.reuse, R110 ;  /* 0x0000006e000e7220 */ /* 0x040fe20000410000 */
[C---:B------:R-:W-:Y:S01]  /*21d0*/  FMUL.FTZ R24, R0.reuse, R24 ;  /* 0x0000001800187220 */ /* 0x040fe20000410000 */
[C---:B------:R-:W-:Y:S01]  /*21e0*/  FMUL.FTZ R21, R0.reuse, R111 ;  /* 0x0000006f00157220 */ /* 0x040fe20000410000 */
[C---:B------:R-:W-:Y:S01]  /*21f0*/  FMUL.FTZ R9, R0.reuse, R112 ;  /* 0x0000007000097220 */ /* 0x040fe20000410000 */
[----:B------:R-:W-:Y:S01]  /*2200*/  MUFU.TANH R10, R10 ;  /* 0x0000000a000a7308 */ /* 0x000fe20000002400 */
[----:B------:R-:W-:Y:S01]  /*2210*/  MOV R121, UR50 ;  /* 0x0000003200797c02 */ /* 0x000fe20008000f00 */
[C---:B------:R-:W-:Y:S01]  /*2220*/  FMUL.FTZ R75, R0.reuse, R114 ;  /* 0x00000072004b7220 */ /* 0x040fe20000410000 */
[C---:B------:R-:W-:Y:S01]  /*2230*/  FMUL.FTZ R5, R0.reuse, R104 ;  /* 0x0000006800057220 */ /* 0x040fe20000410000 */
[C---:B------:R-:W-:Y:S01]  /*2240*/  FMUL.FTZ R74, R0.reuse, R115 ;  /* 0x00000073004a7220 */ /* 0x040fe20000410000 */
[C---:B------:R-:W-:Y:S01]  /*2250*/  FMUL.FTZ R82, R0.reuse, R58 ;  /* 0x0000003a00527220 */ /* 0x040fe20000410000 */
[C---:B------:R-:W-:Y:S01]  /*2260*/  FMUL.FTZ R25, R0.reuse, R25 ;  /* 0x0000001900197220 */ /* 0x040fe20000410000 */
[C---:B01----:R-:W-:Y:S01]  /*2270*/  FMUL.FTZ R4, R0.reuse, R105 ;  /* 0x0000006900047220 */ /* 0x043fe20000410000 */
[----:B------:R-:W-:Y:S01]  /*2280*/  MUFU.TANH R11, R11 ;  /* 0x0000000b000b7308 */ /* 0x000fe20000002400 */
[C---:B------:R-:W-:Y:S01]  /*2290*/  FMUL.FTZ R81, R0.reuse, R118 ;  /* 0x0000007600517220 */ /* 0x040fe20000410000 */
[C---:B------:R-:W-:Y:S01]  /*22a0*/  FMUL.FTZ R8, R0.reuse, R113 ;  /* 0x0000007100087220 */ /* 0x040fe20000410000 */
[C---:B------:R-:W-:Y:S01]  /*22b0*/  FMUL.FTZ R86, R0.reuse, R59 ;  /* 0x0000003b00567220 */ /* 0x040fe20000410000 */
[C---:B------:R-:W-:Y:S01]  /*22c0*/  FMUL.FTZ R6, R0.reuse, R108 ;  /* 0x0000006c00067220 */ /* 0x040fe20000410000 */
[C---:B------:R-:W-:Y:S01]  /*22d0*/  FMUL.FTZ R78, R0.reuse, R119 ;  /* 0x00000077004e7220 */ /* 0x040fe20000410000 */
[C---:B------:R-:W-:Y:S01]  /*22e0*/  FMUL.FTZ R20, R0.reuse, R88 ;  /* 0x0000005800147220 */ /* 0x040fe20000410000 */
[C---:B------:R-:W-:Y:S01]  /*22f0*/  FMUL.FTZ R7, R0.reuse, R109 ;  /* 0x0000006d00077220 */ /* 0x040fe20000410000 */
[----:B------:R0:W-:Y:S01]  /*2300*/  MUFU.TANH R112, R24 ;  /* 0x0000001800707308 */ /* 0x0001e20000002400 */
[C---:B------:R-:W-:Y:S01]  /*2310*/  FMUL.FTZ R90, R0.reuse, R90 ;  /* 0x0000005a005a7220 */ /* 0x040fe20000410000 */
[C---:B------:R-:W-:Y:S01]  /*2320*/  FMUL.FTZ R91, R0.reuse, R91 ;  /* 0x0000005b005b7220 */ /* 0x040fe20000410000 */
[C---:B------:R-:W-:Y:S01]  /*2330*/  FMUL.FTZ R45, R0.reuse, R45 ;  /* 0x0000002d002d7220 */ /* 0x040fe20000410000 */
[C---:B------:R-:W-:Y:S01]  /*2340*/  FMUL.FTZ R94, R0.reuse, R94 ;  /* 0x0000005e005e7220 */ /* 0x040fe20000410000 */
[C---:B------:R-:W-:Y:S01]  /*2350*/  FMUL.FTZ R80, R0.reuse, R100 ;  /* 0x0000006400507220 */ /* 0x040fe20000410000 */
[C---:B------:R-:W-:Y:S01]  /*2360*/  FMUL.FTZ R55, R0.reuse, R55 ;  /* 0x0000003700377220 */ /* 0x040fe20000410000 */
[----:B------:R-:W-:Y:S01]  /*2370*/  FMUL.FTZ R13, R0, R116 ;  /* 0x00000074000d7220 */ /* 0x000fe20000410000 */
[----:B------:R-:W-:Y:S01]  /*2380*/  MUFU.TANH R14, R14 ;  /* 0x0000000e000e7308 */ /* 0x000fe20000002400 */
[----:B0-----:R-:W-:-:S02]  /*2390*/  VIADD R24, R171, UR51 ;  /* 0x00000033ab187c36 */ /* 0x001fc40008000000 */
[C---:B------:R-:W-:Y:S01]  /*23a0*/  FMUL.FTZ R95, R0.reuse, R95 ;  /* 0x0000005f005f7220 */ /* 0x040fe20000410000 */
[C---:B------:R-:W-:Y:S01]  /*23b0*/  FMUL.FTZ R26, R0.reuse, R26 ;  /* 0x0000001a001a7220 */ /* 0x040fe20000410000 */
[C---:B------:R-:W-:Y:S01]  /*23c0*/  FMUL.FTZ R12, R0.reuse, R117 ;  /* 0x00000075000c7220 */ /* 0x040fe20000410000 */
[----:B------:R-:W-:Y:S02]  /*23d0*/  IMAD R121, R121, -0xa0, R24 ;  /* 0xffffff6079797824 */ /* 0x000fe400078e0218 */
[C---:B------:R-:W-:Y:S01]  /*23e0*/  FMUL.FTZ R98, R0.reuse, R98 ;  /* 0x0000006200627220 */ /* 0x040fe20000410000 */
[C---:B------:R-:W-:Y:S01]  /*23f0*/  FMUL.FTZ R72, R0.reuse, R93 ;  /* 0x0000005d00487220 */ /* 0x040fe20000410000 */
[----:B------:R-:W0:Y:S01]  /*2400*/  MUFU.TANH R21, R21 ;  /* 0x0000001500157308 */ /* 0x000e220000002400 */
[C---:B------:R-:W-:Y:S01]  /*2410*/  FMUL.FTZ R30, R0.reuse, R30 ;  /* 0x0000001e001e7220 */ /* 0x040fe20000410000 */
[C---:B------:R-:W-:Y:S01]  /*2420*/  ISETP.GT.AND P4, PT, R121.reuse, RZ, PT ;  /* 0x000000ff7900720c */ /* 0x040fe20003f84270 */
[C---:B------:R-:W-:Y:S01]  /*2430*/  FMUL.FTZ R99, R0.reuse, R99 ;  /* 0x0000006300637220 */ /* 0x040fe20000410000 */
[C---:B------:R-:W-:Y:S01]  /*2440*/  ISETP.GT.AND P3, PT, R121.reuse, 0x1, PT ;  /* 0x000000017900780c */ /* 0x040fe20003f64270 */
[C---:B------:R-:W-:Y:S01]  /*2450*/  FMUL.FTZ R15, R0.reuse, R89 ;  /* 0x00000059000f7220 */ /* 0x040fe20000410000 */
[C---:B------:R-:W-:Y:S01]  /*2460*/  ISETP.GT.AND P2, PT, R121.reuse, 0x8, PT ;  /* 0x000000087900780c */ /* 0x040fe20003f44270 */
[C---:B------:R-:W-:Y:S01]  /*2470*/  FMUL.FTZ R102, R0.reuse, R102 ;  /* 0x0000006600667220 */ /* 0x040fe20000410000 */
[----:B------:R-:W1:Y:S01]  /*2480*/  MUFU.TANH R75, R75 ;  /* 0x0000004b004b7308 */ /* 0x000e620000002400 */
[C---:B------:R-:W-:Y:S01]  /*2490*/  ISETP.GT.AND P1, PT, R121.reuse, 0x9, PT ;  /* 0x000000097900780c */ /* 0x040fe20003f24270 */
[C---:B------:R-:W-:Y:S01]  /*24a0*/  FMUL.FTZ R53, R0.reuse, R53 ;  /* 0x0000003500357220 */ /* 0x040fe20000410000 */
[C---:B------:R-:W-:Y:S01]  /*24b0*/  ISETP.GT.AND P6, PT, R121.reuse, 0x10, PT ;  /* 0x000000107900780c */ /* 0x040fe20003fc4270 */
[C---:B------:R-:W-:Y:S01]  /*24c0*/  FMUL.FTZ R34, R0.reuse, R34 ;  /* 0x0000002200227220 */ /* 0x040fe20000410000 */
[----:B------:R-:W-:Y:S01]  /*24d0*/  ISETP.GT.AND P5, PT, R121, 0x11, PT ;  /* 0x000000117900780c */ /* 0x000fe20003fa4270 */
[C---:B------:R-:W-:Y:S01]  /*24e0*/  FMUL.FTZ R73, R0.reuse, R92 ;  /* 0x0000005c00497220 */ /* 0x040fe20000410000 */
[C---:B------:R-:W-:Y:S01]  /*24f0*/  FMUL.FTZ R103, R0.reuse, R103 ;  /* 0x0000006700677220 */ /* 0x040fe20000410000 */
[----:B------:R-:W-:Y:S01]  /*2500*/  MUFU.TANH R5, R5 ;  /* 0x0000000500057308 */ /* 0x000fe20000002400 */
[----:B0-----:R-:W-:Y:S01]  /*2510*/  FSEL R21, R21, -INF , P1 ;  /* 0xff80000015157808 */ /* 0x001fe20000800000 */
[C---:B------:R-:W-:Y:S01]  /*2520*/  FMUL.FTZ R38, R0.reuse, R38 ;  /* 0x0000002600267220 */ /* 0x040fe20000410000 */
[C---:B------:R-:W-:Y:S01]  /*2530*/  FMUL.FTZ R77, R0.reuse, R96 ;  /* 0x00000060004d7220 */ /* 0x040fe20000410000 */
[C---:B------:R-:W-:Y:S01]  /*2540*/  FMUL.FTZ R62, R0.reuse, R62 ;  /* 0x0000003e003e7220 */ /* 0x040fe20000410000 */
[C---:B------:R-:W-:Y:S01]  /*2550*/  FMUL.FTZ R71, R0.reuse, R71 ;  /* 0x0000004700477220 */ /* 0x040fe20000410000 */
[C---:B------:R-:W-:Y:S01]  /*2560*/  FMUL.FTZ R76, R0.reuse, R97 ;  /* 0x00000061004c7220 */ /* 0x040fe20000410000 */
[C---:B------:R-:W-:Y:S01]  /*2570*/  FMUL.FTZ R47, R0.reuse, R47 ;  /* 0x0000002f002f7220 */ /* 0x040fe20000410000 */
[----:B------:R-:W-:Y:S01]  /*2580*/  MUFU.TANH R74, R74 ;  /* 0x0000004a004a7308 */ /* 0x000fe20000002400 */
[----:B-1----:R-:W-:Y:S01]  /*2590*/  FSEL R75, R75, -INF , P6 ;  /* 0xff8000004b4b7808 */ /* 0x002fe20003000000 */
        /* <DEDUP_REMOVED lines=14> */
[----:B------:R1:W-:Y:S01]  /*2680*/  MUFU.TANH R113, R25 ;  /* 0x0000001900717308 */ /* 0x0003e20000002400 */
[----:B0-----:R-:W-:Y:S01]  /*2690*/  FSEL R82, R10, -INF , P4 ;  /* 0xff8000000a527808 */ /* 0x001fe20002000000 */
[C---:B------:R-:W-:Y:S01]  /*26a0*/  FMUL.FTZ R51, R0.reuse, R51 ;  /* 0x0000003300337220 */ /* 0x040fe20000410000 */
[C---:B------:R-:W-:Y:S01]  /*26b0*/  FMUL.FTZ R44, R0.reuse, R44 ;  /* 0x0000002c002c7220 */ /* 0x040fe20000410000 */
[C---:B------:R-:W-:Y:S01]  /*26c0*/  FMUL.FTZ R43, R0.reuse, R43 ;  /* 0x0000002b002b7220 */ /* 0x040fe20000410000 */
[C---:B------:R-:W-:Y:S01]  /*26d0*/  FMUL.FTZ R49, R0.reuse, R49 ;  /* 0x0000003100317220 */ /* 0x040fe20000410000 */
[C---:B------:R-:W-:Y:S01]  /*26e0*/  FMUL.FTZ R46, R0.reuse, R46 ;  /* 0x0000002e002e7220 */ /* 0x040fe20000410000 */
[C---:B------:R-:W-:Y:S01]  /*26f0*/  FMUL.FTZ R39, R0.reuse, R39 ;  /* 0x0000002700277220 */ /* 0x040fe20000410000 */
[----:B------:R-:W0:Y:S01]  /*2700*/  MUFU.TANH R4, R4 ;  /* 0x0000000400047308 */ /* 0x000e220000002400 */
[----:B-1----:R-:W-:Y:S01]  /*2710*/  FSEL R25, R11, -INF , P3 ;  /* 0xff8000000b197808 */ /* 0x002fe20001800000 */
[C---:B------:R-:W-:Y:S01]  /*2720*/  FMUL.FTZ R50, R0.reuse, R50 ;  /* 0x0000003200327220 */ /* 0x040fe20000410000 */
[C---:B------:R-:W-:Y:S01]  /*2730*/  FMUL.FTZ R31, R0.reuse, R31 ;  /* 0x0000001f001f7220 */ /* 0x040fe20000410000 */
[----:B------:R-:W-:Y:S01]  /*2740*/  FMUL.FTZ R48, R0, R48 ;  /* 0x0000003000307220 */ /* 0x000fe20000410000 */
[----:B------:R-:W-:Y:S01]  /*2750*/  FMNMX.FTZ R11, R82, R25, !PT ;  /* 0x00000019520b7209 */ /* 0x000fe20007810000 */
[C---:B------:R-:W-:Y:S01]  /*2760*/  FMUL.FTZ R41, R0.reuse, R41 ;  /* 0x0000002900297220 */ /* 0x040fe20000410000 */
[C---:B------:R-:W-:Y:S01]  /*2770*/  FMUL.FTZ R52, R0.reuse, R52 ;  /* 0x0000003400347220 */ /* 0x040fe20000410000 */
[----:B------:R-:W-:Y:S01]  /*2780*/  MUFU.TANH R81, R81 ;  /* 0x0000005100517308 */ /* 0x000fe20000002400 */
[C---:B------:R-:W-:Y:S01]  /*2790*/  FMUL.FTZ R54, R0.reuse, R54 ;  /* 0x0000003600367220 */ /* 0x040fe20000410000 */
[C---:B------:R-:W-:Y:S01]  /*27a0*/  FMUL.FTZ R27, R0.reuse, R27 ;  /* 0x0000001b001b7220 */ /* 0x040fe20000410000 */
[C---:B------:R-:W-:Y:S01]  /*27b0*/  FMUL.FTZ R35, R0.reuse, R35 ;  /* 0x0000002300237220 */ /* 0x040fe20000410000 */
[----:B------:R-:W-:Y:S01]  /*27c0*/  ULDC UR6, c[0x0][0x988] ;  /* 0x0002620000067ab9 */ /* 0x000fe20000000800 */
[----:B------:R-:W-:Y:S01]  /*27d0*/  P2R R120, PR, RZ, 0x1 ;  /* 0x00000001ff787803 */ /* 0x000fe20000000000 */
[C---:B------:R-:W-:Y:S01]  /*27e0*/  FMUL.FTZ R32, R0.reuse, R32 ;  /* 0x0000002000207220 */ /* 0x040fe20000410000 */
[----:B------:R-:W-:Y:S01]  /*27f0*/  FMUL.FTZ R28, R0, R28 ;  /* 0x0000001c001c7220 */ /* 0x000fe20000410000 */
[----:B------:R1:W-:Y:S01]  /*2800*/  MUFU.TANH R88, R86 ;  /* 0x0000005600587308 */ /* 0x0003e20000002400 */
[----:B0-----:R-:W-:Y:S01]  /*2810*/  FSEL R4, R4, -INF , P3 ;  /* 0xff80000004047808 */ /* 0x001fe20001800000 */
[C---:B------:R-:W-:Y:S01]  /*2820*/  FMUL.FTZ R29, R0.reuse, R29 ;  /* 0x0000001d001d7220 */ /* 0x040fe20000410000 */
[----:B------:R-:W-:Y:S01]  /*2830*/  ISETP.GT.AND P3, PT, R121, 0x19, PT ;  /* 0x000000197900780c */ /* 0x000fe20003f64270 */
[C---:B------:R-:W-:Y:S01]  /*2840*/  FMUL.FTZ R33, R0.reuse, R33 ;  /* 0x0000002100217220 */ /* 0x040fe20000410000 */
[C---:B------:R-:W-:Y:S01]  /*2850*/  FMUL.FTZ R37, R0.reuse, R37 ;  /* 0x0000002500257220 */ /* 0x040fe20000410000 */
[----:B------:R-:W-:Y:S01]  /*2860*/  FMUL.FTZ R36, R0, R36 ;  /* 0x0000002400247220 */ /* 0x000fe20000410000 */
[----:B------:R-:W-:Y:S01]  /*2870*/  UISETP.GE.AND UP0, UPT, UR51, 0xa1, UPT ;  /* 0x000000a13300788c */ /* 0x000fe2000bf06270 */
[----:B------:R-:W0:Y:S01]  /*2880*/  MUFU.TANH R6, R6 ;  /* 0x0000000600067308 */ /* 0x000e220000002400 */
[----:B-1----:R-:W-:-:S04]  /*2890*/  FSEL R86, R14, -INF , P2 ;  /* 0xff8000000e567808 */ /* 0x002fc80001000000 */
[----:B------:R-:W-:-:S03]  /*28a0*/  FMNMX.FTZ R14, R86, R11, !PT ;  /* 0x0000000b560e7209 */ /* 0x000fc60007810000 */
[----:B------:R-:W1:Y:S01]  /*28b0*/  MUFU.TANH R78, R78 ;  /* 0x0000004e004e7308 */ /* 0x000e620000002400 */
[----:B------:R-:W-:Y:S02]  /*28c0*/  FMNMX.FTZ R24, R21, R14, !PT ;  /* 0x0000000e15187209 */ /* 0x000fe40007810000 */
[----:B------:R-:W-:Y:S02]  /*28d0*/  FSEL R14, R5, -INF , P4 ;  /* 0xff800000050e7808 */ /* 0x000fe40002000000 */
[----:B------:R-:W-:Y:S02]  /*28e0*/  ISETP.GT.AND P4, PT, R121, 0x18, PT ;  /* 0x000000187900780c */ /* 0x000fe40003f84270 */
[----:B------:R-:W-:Y:S01]  /*28f0*/  FMNMX.FTZ R24, R75, R24, !PT ;  /* 0x000000184b187209 */ /* 0x000fe20007810000 */
[----:B------:R-:W-:Y:S01]  /*2900*/  MUFU.TANH R7, R7 ;  /* 0x0000000700077308 */ /* 0x000fe20000002400 */
[----:B0-----:R-:W-:Y:S02]  /*2910*/  FSEL R6, R6, -INF , P2 ;  /* 0xff80000006067808 */ /* 0x001fe40001000000 */
[----:B------:R-:W-:-:S05]  /*2920*/  ISETP.GT.AND P2, PT, R121, 0x20, PT ;  /* 0x000000207900780c */ /* 0x000fca0003f44270 */
[----:B------:R-:W0:Y:S01]  /*2930*/  MUFU.TANH R85, R90 ;  /* 0x0000005a00557308 */ /* 0x000e220000002400 */
[----:B-1----:R-:W-:-:S07]  /*2940*/  FSEL R93, R78, -INF , P3 ;  /* 0xff8000004e5d7808 */ /* 0x002fce0001800000 */
[----:B------:R-:W-:Y:S08]  /*2950*/  MUFU.TANH R9, R9 ;  /* 0x0000000900097308 */ /* 0x000ff00000002400 */
[----:B------:R-:W-:Y:S01]  /*2960*/  MUFU.TANH R83, R91 ;  /* 0x0000005b00537308 */ /* 0x000fe20000002400 */
[----:B0-----:R-:W-:-:S07]  /*2970*/  FSEL R85, R85, -INF , P2 ;  /* 0xff80000055557808 */ /* 0x001fce0001000000 */
[----:B------:R0:W-:Y:S08]  /*2980*/  MUFU.TANH R100, R45 ;  /* 0x0000002d00647308 */ /* 0x0001f00000002400 */
[----:B------:R-:W1:Y:S01]  /*2990*/  MUFU.TANH R8, R8 ;  /* 0x0000000800087308 */ /* 0x000e620000002400 */
[----:B0-----:R-:W-:-:S04]  /*29a0*/  FSEL R45, R74, -INF , P5 ;  /* 0xff8000004a2d7808 */ /* 0x001fc80002800000 */
[----:B------:R-:W-:-:S03]  /*29b0*/  FMNMX.FTZ R24, R45, R24, !PT ;  /* 0x000000182d187209 */ /* 0x000fc60007810000 */
[----:B------:R-:W-:Y:S08]  /*29c0*/  MUFU.TANH R94, R94 ;  /* 0x0000005e005e7308 */ /* 0x000ff00000002400 */
[----:B------:R0:W-:Y:S01]  /*29d0*/  MUFU.TANH R111, R55 ;  /* 0x00000037006f7308 */ /* 0x0001e20000002400 */
[----:B-1----:R-:W-:Y:S02]  /*29e0*/  FSEL R8, R8, -INF , P5 ;  /* 0xff80000008087808 */ /* 0x002fe40002800000 */
[----:B------:R-:W-:-:S05]  /*29f0*/  ISETP.GT.AND P5, PT, R121, 0x29, PT ;  /* 0x000000297900780c */ /* 0x000fca0003fa4270 */
[----:B------:R-:W-:Y:S01]  /*2a00*/  MUFU.TANH R13, R13 ;  /* 0x0000000d000d7308 */ /* 0x000fe20000002400 */
[----:B0-----:R-:W-:-:S07]  /*2a10*/  FSEL R55, R81, -INF , P4 ;  /* 0xff80000051377808 */ /* 0x001fce0002000000 */
[----:B------:R-:W0:Y:S08]  /*2a20*/  MUFU.TANH R95, R95 ;  /* 0x0000005f005f7308 */ /* 0x000e300000002400 */
[----:B------:R1:W-:Y:S08]  /*2a30*/  MUFU.TANH R114, R26 ;  /* 0x0000001a00727308 */ /* 0x0003f00000002400 */
[----:B------:R-:W-:Y:S01]  /*2a40*/  MUFU.TANH R12, R12 ;  /* 0x0000000c000c7308 */ /* 0x000fe20000002400 */
[----:B-1----:R-:W-:-:S02]  /*2a50*/  FMNMX.FTZ R26, R55, R24, !PT ;  /* 0x00000018371a7209 */ /* 0x002fc40007810000 */
[----:B------:R-:W-:Y:S02]  /*2a60*/  FSEL R24, R7, -INF , P1 ;  /* 0xff80000007187808 */ /* 0x000fe40000800000 */
[----:B------:R-:W-:Y:S02]  /*2a70*/  ISETP.GT.AND P1, PT, R121, 0x21, PT ;  /* 0x000000217900780c */ /* 0x000fe40003f24270 */
[----:B0-----:R-:W-:Y:S01]  /*2a80*/  FSEL R91, R95, -INF , P5 ;  /* 0xff8000005f5b7808 */ /* 0x001fe20002800000 */
[----:B------:R-:W-:Y:S01]  /*2a90*/  MUFU.TANH R98, R98 ;  /* 0x0000006200627308 */ /* 0x000fe20000002400 */
[----:B------:R-:W-:-:S07]  /*2aa0*/  FSEL R83, R83, -INF , P1 ;  /* 0xff80000053537808 */ /* 0x000fce0000800000 */
[----:B------:R0:W-:Y:S08]  /*2ab0*/  MUFU.TANH R116, R30 ;  /* 0x0000001e00747308 */ /* 0x0001f00000002400 */
[----:B------:R-:W1:Y:S01]  /*2ac0*/  MUFU.TANH R20, R20 ;  /* 0x0000001400147308 */ /* 0x000e620000002400 */
[----:B0-----:R-:W-:Y:S02]  /*2ad0*/  FMNMX.FTZ R30, R93, R26, !PT ;  /* 0x0000001a5d1e7209 */ /* 0x001fe40007810000 */
[----:B------:R-:W-:-:S02]  /*2ae0*/  FSEL R26, R9, -INF , P6 ;  /* 0xff800000091a7808 */ /* 0x000fc40003000000 */
[----:B------:R-:W-:Y:S02]  /*2af0*/  ISETP.GT.AND P6, PT, R121, 0x28, PT ;  /* 0x000000287900780c */ /* 0x000fe40003fc4270 */
[----:B------:R-:W-:Y:S01]  /*2b00*/  FMNMX.FTZ R30, R85, R30, !PT ;  /* 0x0000001e551e7209 */ /* 0x000fe20007810000 */
[----:B------:R-:W-:Y:S08]  /*2b10*/  MUFU.TANH R99, R99 ;  /* 0x0000006300637308 */ /* 0x000ff00000002400 */
[----:B------:R-:W-:Y:S01]  /*2b20*/  MUFU.TANH R15, R15 ;  /* 0x0000000f000f7308 */ /* 0x000fe20000002400 */
[----:B-1----:R-:W-:-:S02]  /*2b30*/  FSEL R20, R20, -INF , P2 ;  /* 0xff80000014147808 */ /* 0x002fc40001000000 */
[----:B------:R-:W-:-:S05]  /*2b40*/  ISETP.GT.AND P2, PT, R121, 0x38, PT ;  /* 0x000000387900780c */ /* 0x000fca0003f44270 */
[----:B------:R-:W-:Y:S08]  /*2b50*/  MUFU.TANH R102, R102 ;  /* 0x0000006600667308 */ /* 0x000ff00000002400 */
[----:B------:R0:W-:Y:S08]  /*2b60*/  MUFU.TANH R109, R53 ;  /* 0x00000035006d7308 */ /* 0x0001f00000002400 */
[----:B------:R1:W-:Y:S01]  /*2b70*/  MUFU.TANH R118, R34 ;  /* 0x0000002200767308 */ /* 0x0003e20000002400 */
[----:B0-----:R-:W-:-:S07]  /*2b80*/  FSEL R53, R94, -INF , P6 ;  /* 0xff8000005e357808 */ /* 0x001fce0003000000 */
[----:B------:R-:W0:Y:S01]  /*2b90*/  MUFU.TANH R73, R73 ;  /* 0x0000004900497308 */ /* 0x000e220000002400 */
[----:B-1----:R-:W-:Y:S02]  /*2ba0*/  FMNMX.FTZ R34, R83, R30, !PT ;  /* 0x0000001e53227209 */ /* 0x002fe40007810000 */
[----:B------:R-:W-:Y:S02]  /*2bb0*/  FSEL R30, R13, -INF , P4 ;  /* 0xff8000000d1e7808 */ /* 0x000fe40002000000 */
[----:B------:R-:W-:Y:S02]  /*2bc0*/  ISETP.GT.AND P4, PT, R121, 0x30, PT ;  /* 0x000000307900780c */ /* 0x000fe40003f84270 */
[----:B------:R-:W-:Y:S01]  /*2bd0*/  FMNMX.FTZ R13, R14, R4, !PT ;  /* 0x000000040e0d7209 */ /* 0x000fe20007810000 */
[----:B------:R-:W-:Y:S01]  /*2be0*/  MUFU.TANH R89, R103 ;  /* 0x0000006700597308 */ /* 0x000fe20000002400 */
[----:B------:R-:W-:-:S07]  /*2bf0*/  FSEL R81, R98, -INF , P4 ;  /* 0xff80000062517808 */ /* 0x000fce0002000000 */
[----:B------:R1:W-:Y:S01]  /*2c00*/  MUFU.TANH R10, R38 ;  /* 0x00000026000a7308 */ /* 0x0003e20000002400 */
[----:B0-----:R-:W-:Y:S02]  /*2c10*/  FSEL R40, R73, -INF , P6 ;  /* 0xff80000049287808 */ /* 0x001fe40003000000 */
[----:B------:R-:W-:-:S05]  /*2c20*/  ISETP.GT.AND P6, PT, R121, 0x40, PT ;  /* 0x000000407900780c */ /* 0x000fca0003fc4270 */
[----:B------:R-:W0:Y:S01]  /*2c30*/  MUFU.TANH R72, R72 ;  /* 0x0000004800487308 */ /* 0x000e220000002400 */
[----:B-1----:R-:W-:Y:S02]  /*2c40*/  FMNMX.FTZ R38, R53, R34, !PT ;  /* 0x0000002235267209 */ /* 0x002fe40007810000 */
[----:B------:R-:W-:Y:S02]  /*2c50*/  FSEL R34, R12, -INF , P3 ;  /* 0xff8000000c227808 */ /* 0x000fe40001800000 */
[----:B------:R-:W-:Y:S02]  /*2c60*/  ISETP.GT.AND P3, PT, R121, 0x31, PT ;  /* 0x000000317900780c */ /* 0x000fe40003f64270 */
[----:B------:R-:W-:Y:S01]  /*2c70*/  FMNMX.FTZ R38, R91, R38, !PT ;  /* 0x000000265b267209 */ /* 0x000fe20007810000 */
[----:B------:R1:W-:Y:S03]  /*2c80*/  MUFU.TANH R90, R62 ;  /* 0x0000003e005a7308 */ /* 0x0003e60000002400 */
[----:B------:R-:W-:-:S02]  /*2c90*/  FMNMX.FTZ R12, R81, R38, !PT ;  /* 0x00000026510c7209 */ /* 0x000fc40007810000 */
[----:B------:R-:W-:Y:S02]  /*2ca0*/  FSEL R38, R15, -INF , P1 ;  /* 0xff8000000f267808 */ /* 0x000fe40000800000 */
[----:B------:R-:W-:Y:S01]  /*2cb0*/  ISETP.GT.AND P1, PT, R121, 0x39, PT ;  /* 0x000000397900780c */ /* 0x000fe20003f24270 */
[----:B------:R-:W-:Y:S01]  /*2cc0*/  MUFU.TANH R77, R77 ;  /* 0x0000004d004d7308 */ /* 0x000fe20000002400 */
[----:B-1----:R-:W-:Y:S01]  /*2cd0*/  FMUL.FTZ R62, R0, R68 ;  /* 0x00000044003e7220 */ /* 0x002fe20000410000 */
[----:B0-----:R-:W-:Y:S02]  /*2ce0*/  FSEL R72, R72, -INF , P5 ;  /* 0xff80000048487808 */ /* 0x001fe40002800000 */
[----:B------:R-:W-:Y:S02]  /*2cf0*/  FSEL R89, R89, -INF , P1 ;  /* 0xff80000059597808 */ /* 0x000fe40000800000 */
[----:B------:R-:W-:Y:S02]  /*2d00*/  ISETP.GT.AND P5, PT, R121, 0x41, PT ;  /* 0x000000417900780c */ /* 0x000fe40003fa4270 */
[----:B------:R0:W-:Y:S01]  /*2d10*/  MUFU.TANH R68, R71 ;  /* 0x0000004700447308 */ /* 0x0001e20000002400 */
[----:B------:R-:W-:-:S04]  /*2d20*/  FMNMX.FTZ R15, R6, R13, !PT ;  /* 0x0000000d060f7209 */ /* 0x000fc80007810000 */
[----:B------:R-:W-:-:S03]  /*2d30*/  FMNMX.FTZ R15, R24, R15, !PT ;  /* 0x0000000f180f7209 */ /* 0x000fc60007810000 */
[----:B------:R-:W1:Y:S01]  /*2d40*/  MUFU.TANH R76, R76 ;  /* 0x0000004c004c7308 */ /* 0x000e620000002400 */
[----:B0-----:R-:W-:Y:S02]  /*2d50*/  FSEL R71, R99, -INF , P3 ;  /* 0xff80000063477808 */ /* 0x001fe40001800000 */
[----:B------:R-:W-:Y:S02]  /*2d60*/  FMNMX.FTZ R15, R26, R15, !PT ;  /* 0x0000000f1a0f7209 */ /* 0x000fe40007810000 */
[----:B------:R-:W-:Y:S02]  /*2d70*/  FMNMX.FTZ R12, R71, R12, !PT ;  /* 0x0000000c470c7209 */ /* 0x000fe40007810000 */
[----:B------:R-:W-:Y:S01]  /*2d80*/  FMNMX.FTZ R15, R8, R15, !PT ;  /* 0x0000000f080f7209 */ /* 0x000fe20007810000 */
[----:B------:R0:W-:Y:S08]  /*2d90*/  MUFU.TANH R103, R47 ;  /* 0x0000002f00677308 */ /* 0x0001f00000002400 */
[----:B------:R-:W2:Y:S01]  /*2da0*/  MUFU.TANH R80, R80 ;  /* 0x0000005000507308 */ /* 0x000ea20000002400 */
[----:B0-----:R-:W-:-:S02]  /*2db0*/  FSEL R47, R102, -INF , P2 ;  /* 0xff800000662f7808 */ /* 0x001fc40001000000 */
[----:B-1----:R-:W-:Y:S02]  /*2dc0*/  FSEL R76, R76, -INF , P3 ;  /* 0xff8000004c4c7808 */ /* 0x002fe40001800000 */
[----:B------:R-:W-:Y:S02]  /*2dd0*/  FMNMX.FTZ R12, R47, R12, !PT ;  /* 0x0000000c2f0c7209 */ /* 0x000fe40007810000 */
[----:B------:R-:W-:Y:S01]  /*2de0*/  ISETP.GT.AND P3, PT, R121, 0x49, PT ;  /* 0x000000497900780c */ /* 0x000fe20003f64270 */
[----:B------:R0:W1:Y:S01]  /*2df0*/  MUFU.TANH R92, R63 ;  /* 0x0000003f005c7308 */ /* 0x0000620000002400 */
[----:B------:R-:W-:-:S07]  /*2e00*/  FMNMX.FTZ R12, R89, R12, !PT ;  /* 0x0000000c590c7209 */ /* 0x000fce0007810000 */
[----:B------:R-:W-:Y:S01]  /*2e10*/  MUFU.TANH R79, R79 ;  /* 0x0000004f004f7308 */ /* 0x000fe20000002400 */
[----:B0-----:R-:W-:Y:S01]  /*2e20*/  FMUL.FTZ R63, R0, R69 ;  /* 0x00000045003f7220 */ /* 0x001fe20000410000 */
[----:B------:R-:W-:Y:S02]  /*2e30*/  FSEL R69, R84, -INF , P6 ;  /* 0xff80000054457808 */ /* 0x000fe40003000000 */
[----:B--2---:R-:W-:Y:S02]  /*2e40*/  FSEL R80, R80, -INF , P2 ;  /* 0xff80000050507808 */ /* 0x004fe40001000000 */
[----:B------:R-:W-:Y:S02]  /*2e50*/  FMNMX.FTZ R12, R69, R12, !PT ;  /* 0x0000000c450c7209 */ /* 0x000fe40007810000 */
[----:B------:R-:W0:Y:S01]  /*2e60*/  MUFU.TANH R65, R66 ;  /* 0x0000004200417308 */ /* 0x000e220000002400 */
[----:B------:R-:W-:Y:S02]  /*2e70*/  ISETP.GT.AND P2, PT, R121, 0x50, PT ;  /* 0x000000507900780c */ /* 0x000fe40003f44270 */
[----:B-1----:R-:W-:-:S05]  /*2e80*/  FSEL R73, R92, -INF , P3 ;  /* 0xff8000005c497808 */ /* 0x002fca0001800000 */
[----:B------:R-:W1:Y:S08]  /*2e90*/  MUFU.TANH R56, R56 ;  /* 0x0000003800387308 */ /* 0x000e700000002400 */
[----:B------:R2:W-:Y:S01]  /*2ea0*/  MUFU.TANH R66, R42 ;  /* 0x0000002a00427308 */ /* 0x0005e20000002400 */
[----:B0-----:R-:W-:-:S07]  /*2eb0*/  FSEL R65, R65, -INF , P2 ;  /* 0xff80000041417808 */ /* 0x001fce0001000000 */
[----:B------:R0:W-:Y:S01]  /*2ec0*/  MUFU.TANH R96, R67 ;  /* 0x0000004300607308 */ /* 0x0001e20000002400 */
[----:B--2---:R-:W-:Y:S02]  /*2ed0*/  FSEL R42, R77, -INF , P4 ;  /* 0xff8000004d2a7808 */ /* 0x004fe40002000000 */
[C---:B------:R-:W-:Y:S02]  /*2ee0*/  ISETP.GT.AND P4, PT, R121.reuse, 0x48, PT ;  /* 0x000000487900780c */ /* 0x040fe40003f84270 */
[----:B-1----:R-:W-:Y:S02]  /*2ef0*/  FSEL R56, R56, -INF , P6 ;  /* 0xff80000038387808 */ /* 0x002fe40003000000 */
[----:B------:R-:W-:Y:S01]  /*2f00*/  ISETP.GT.AND P6, PT, R121, 0x58, PT ;  /* 0x000000587900780c */ /* 0x000fe20003fc4270 */
[----:B------:R-:W-:Y:S01]  /*2f10*/  MUFU.TANH R57, R57 ;  /* 0x0000003900397308 */ /* 0x000fe20000002400 */
[----:B0-----:R-:W-:-:S04]  /*2f20*/  FSEL R67, R88, -INF , P5 ;  /* 0xff80000058437808 */ /* 0x001fc80002800000 */
[----:B------:R-:W-:-:S03]  /*2f30*/  FMNMX.FTZ R12, R67, R12, !PT ;  /* 0x0000000c430c7209 */ /* 0x000fc60007810000 */
[----:B------:R-:W-:Y:S08]  /*2f40*/  MUFU.TANH R70, R70 ;  /* 0x0000004600467308 */ /* 0x000ff00000002400 */
[----:B------:R0:W-:Y:S08]  /*2f50*/  MUFU.TANH R107, R51 ;  /* 0x00000033006b7308 */ /* 0x0001f00000002400 */
[----:B------:R-:W1:Y:S01]  /*2f60*/  MUFU.TANH R58, R58 ;  /* 0x0000003a003a7308 */ /* 0x000e620000002400 */
[----:B0-----:R-:W-:-:S04]  /*2f70*/  FSEL R51, R90, -INF , P4 ;  /* 0xff8000005a337808 */ /* 0x001fc80002000000 */
[----:B------:R-:W-:-:S03]  /*2f80*/  FMNMX.FTZ R12, R51, R12, !PT ;  /* 0x0000000c330c7209 */ /* 0x000fc60007810000 */
[----:B------:R-:W-:Y:S01]  /*2f90*/  MUFU.TANH R59, R59 ;  /* 0x0000003b003b7308 */ /* 0x000fe20000002400 */
[----:B------:R-:W-:-:S04]  /*2fa0*/  FMNMX.FTZ R12, R73, R12, !PT ;  /* 0x0000000c490c7209 */ /* 0x000fc80007810000 */
[----:B------:R-:W-:-:S03]  /*2fb0*/  FMNMX.FTZ R12, R65, R12, !PT ;  /* 0x0000000c410c7209 */ /* 0x000fc60007810000 */
[----:B------:R0:W-:Y:S01]  /*2fc0*/  MUFU.TANH R97, R44 ;  /* 0x0000002c00617308 */ /* 0x0001e20000002400 */
[----:B-1----:R-:W-:Y:S02]  /*2fd0*/  FSEL R58, R58, -INF , P4 ;  /* 0xff8000003a3a7808 */ /* 0x002fe40002000000 */
[----:B------:R-:W-:-:S05]  /*2fe0*/  ISETP.GT.AND P4, PT, R121, 0x60, PT ;  /* 0x000000607900780c */ /* 0x000fca0003f84270 */
[----:B------:R-:W-:Y:S01]  /*2ff0*/  MUFU.TANH R61, R61 ;  /* 0x0000003d003d7308 */ /* 0x000fe20000002400 */
[----:B0-----:R-:W-:Y:S02]  /*3000*/  FSEL R44, R79, -INF , P1 ;  /* 0xff8000004f2c7808 */ /* 0x001fe40000800000 */
[----:B------:R-:W-:-:S05]  /*3010*/  ISETP.GT.AND P1, PT, R121, 0x51, PT ;  /* 0x000000517900780c */ /* 0x000fca0003f24270 */
[----:B------:R-:W-:Y:S08]  /*3020*/  MUFU.TANH R43, R43 ;  /* 0x0000002b002b7308 */ /* 0x000ff00000002400 */
[----:B------:R0:W-:Y:S08]  /*3030*/  MUFU.TANH R105, R49 ;  /* 0x0000003100697308 */ /* 0x0001f00000002400 */
[----:B------:R-:W1:Y:S01]  /*3040*/  MUFU.TANH R60, R60 ;  /* 0x0000003c003c7308 */ /* 0x000e620000002400 */
[----:B0-----:R-:W-:-:S04]  /*3050*/  FSEL R49, R96, -INF , P1 ;  /* 0xff80000060317808 */ /* 0x001fc80000800000 */
[----:B------:R-:W-:-:S03]  /*3060*/  FMNMX.FTZ R12, R49, R12, !PT ;  /* 0x0000000c310c7209 */ /* 0x000fc60007810000 */
[----:B------:R0:W-:Y:S08]  /*3070*/  MUFU.TANH R101, R46 ;  /* 0x0000002e00657308 */ /* 0x0001f00000002400 */
[----:B------:R2:W-:Y:S01]  /*3080*/  MUFU.TANH R11, R39 ;  /* 0x00000027000b7308 */ /* 0x0005e20000002400 */
[----:B0-----:R-:W-:Y:S02]  /*3090*/  FSEL R46, R57, -INF , P5 ;  /* 0xff800000392e7808 */ /* 0x001fe40002800000 */
[----:B------:R-:W-:-:S02]  /*30a0*/  ISETP.GT.AND P5, PT, R121, 0x59, PT ;  /* 0x000000597900780c */ /* 0x000fc40003fa4270 */
[----:B-1----:R-:W-:Y:S02]  /*30b0*/  FSEL R60, R60, -INF , P1 ;  /* 0xff8000003c3c7808 */ /* 0x002fe40000800000 */
[----:B------:R-:W-:Y:S01]  /*30c0*/  ISETP.GT.AND P1, PT, R121, 0x69, PT ;  /* 0x000000697900780c */ /* 0x000fe20003f24270 */
[----:B------:R-:W0:Y:S01]  /*30d0*/  MUFU.TANH R62, R62 ;  /* 0x0000003e003e7308 */ /* 0x000e220000002400 */
[----:B--2---:R-:W-:-:S07]  /*30e0*/  FSEL R39, R70, -INF , P6 ;  /* 0xff80000046277808 */ /* 0x004fce0003000000 */
[----:B------:R1:W2:Y:S08]  /*30f0*/  MUFU.TANH R106, R50 ;  /* 0x00000032006a7308 */ /* 0x0002b00000002400 */
[----:B------:R3:W-:Y:S01]  /*3100*/  MUFU.TANH R117, R31 ;  /* 0x0000001f00757308 */ /* 0x0007e20000002400 */
[----:B-1----:R-:W-:Y:S02]  /*3110*/  FMNMX.FTZ R50, R39, R12, !PT ;  /* 0x0000000c27327209 */ /* 0x002fe40007810000 */
[----:B------:R-:W-:-:S02]  /*3120*/  FSEL R12, R66, -INF , P4 ;  /* 0xff800000420c7808 */ /* 0x000fc40002000000 */
[----:B0-----:R-:W-:Y:S02]  /*3130*/  FSEL R62, R62, -INF , P6 ;  /* 0xff8000003e3e7808 */ /* 0x001fe40003000000 */
[----:B------:R-:W-:Y:S01]  /*3140*/  ISETP.GT.AND P6, PT, R121, 0x70, PT ;  /* 0x000000707900780c */ /* 0x000fe20003fc4270 */
[----:B------:R-:W0:Y:S01]  /*3150*/  MUFU.TANH R63, R63 ;  /* 0x0000003f003f7308 */ /* 0x000e220000002400 */
[----:B---3--:R-:W-:-:S04]  /*3160*/  FSEL R31, R68, -INF , P5 ;  /* 0xff800000441f7808 */ /* 0x008fc80002800000 */
[----:B------:R-:W-:Y:S02]  /*3170*/  FMNMX.FTZ R5, R31, R50, !PT ;  /* 0x000000321f057209 */ /* 0x000fe40007810000 */
[----:B------:R-:W-:Y:S01]  /*3180*/  FSEL R50, R61, -INF , P2 ;  /* 0xff8000003d327808 */ /* 0x000fe20001000000 */
[----:B------:R1:W-:Y:S01]  /*3190*/  MUFU.TANH R104, R48 ;  /* 0x0000003000687308 */ /* 0x0003e20000002400 */
[----:B------:R-:W-:Y:S02]  /*31a0*/  ISETP.GT.AND P2, PT, R121, 0x68, PT ;  /* 0x000000687900780c */ /* 0x000fe40003f44270 */
[----:B------:R-:W-:-:S05]  /*31b0*/  FMNMX.FTZ R5, R12, R5, !PT ;  /* 0x000000050c057209 */ /* 0x000fca0007810000 */
[----:B------:R-:W3:Y:S01]  /*31c0*/  MUFU.TANH R64, R64 ;  /* 0x0000004000407308 */ /* 0x000ee20000002400 */
[----:B-1----:R-:W-:Y:S02]  /*31d0*/  FSEL R48, R59, -INF , P3 ;  /* 0xff8000003b307808 */ /* 0x002fe40001800000 */
[----:B------:R-:W-:-:S04]  /*31e0*/  ISETP.GT.AND P3, PT, R121, 0x61, PT ;  /* 0x000000617900780c */ /* 0x000fc80003f64270 */
[----:B------:R-:W-:Y:S01]  /*31f0*/  FSEL R84, R43, -INF , P3 ;  /* 0xff8000002b547808 */ /* 0x000fe20001800000 */
[----:B------:R-:W1:Y:S01]  /*3200*/  MUFU.TANH R41, R41 ;  /* 0x0000002900297308 */ /* 0x000e620000002400 */
[----:B--2---:R-:W-:-:S07]  /*3210*/  FSEL R43, R106, -INF , P6 ;  /* 0xff8000006a2b7808 */ /* 0x004fce0003000000 */
[----:B------:R2:W-:Y:S08]  /*3220*/  MUFU.TANH R108, R52 ;  /* 0x00000034006c7308 */ /* 0x0005f00000002400 */
[----:B------:R-:W4:Y:S01]  /*3230*/  MUFU.TANH R110, R54 ;  /* 0x00000036006e7308 */ /* 0x000f220000002400 */
[----:B--2---:R-:W-:-:S07]  /*3240*/  FMNMX.FTZ R52, R84, R5, !PT ;  /* 0x0000000554347209 */ /* 0x004fce0007810000 */
[----:B------:R2:W5:Y:S08]  /*3250*/  MUFU.TANH R115, R27 ;  /* 0x0000001b00737308 */ /* 0x0005700000002400 */
[----:B------:R3:W5:Y:S01]  /*3260*/  MUFU.TANH R119, R35 ;  /* 0x0000002300777308 */ /* 0x0007620000002400 */
[----:B--2---:R-:W-:-:S04]  /*3270*/  FSEL R27, R101, -INF , P2 ;  /* 0xff800000651b7808 */ /* 0x004fc80001000000 */
[----:B------:R-:W-:Y:S02]  /*3280*/  FMNMX.FTZ R54, R27, R52, !PT ;  /* 0x000000341b367209 */ /* 0x000fe40007810000 */
[----:B0-----:R-:W-:Y:S01]  /*3290*/  FSEL R52, R63, -INF , P5 ;  /* 0xff8000003f347808 */ /* 0x001fe20002800000 */
[----:B------:R-:W-:Y:S01]  /*32a0*/  MUFU.TANH R122, R37 ;  /* 0x00000025007a7308 */ /* 0x000fe20000002400 */
[----:B---3--:R-:W-:Y:S02]  /*32b0*/  FSEL R35, R103, -INF , P1 ;  /* 0xff80000067237808 */ /* 0x008fe40000800000 */
[----:B------:R-:W-:Y:S02]  /*32c0*/  ISETP.GT.AND P5, PT, R121, 0x71, PT ;  /* 0x000000717900780c */ /* 0x000fe40003fa4270 */
[----:B------:R-:W-:Y:S02]  /*32d0*/  FMNMX.FTZ R66, R35, R54, !PT ;  /* 0x0000003623427209 */ /* 0x000fe40007810000 */
[----:B------:R-:W-:-:S02]  /*32e0*/  FSEL R54, R64, -INF , P4 ;  /* 0xff80000040367808 */ /* 0x000fc40002000000 */
[----:B------:R-:W-:Y:S02]  /*32f0*/  ISETP.GT.AND P4, PT, R121, 0x78, PT ;  /* 0x000000787900780c */ /* 0x000fe40003f84270 */
[----:B------:R-:W-:Y:S02]  /*3300*/  FSEL R57, R107, -INF , P5 ;  /* 0xff8000006b397808 */ /* 0x000fe40002800000 */
[----:B------:R-:W-:Y:S02]  /*3310*/  FMNMX.FTZ R66, R43, R66, !PT ;  /* 0x000000422b427209 */ /* 0x000fe40007810000 */
[----:B-1----:R-:W-:Y:S02]  /*3320*/  FSEL R64, R41, -INF , P3 ;  /* 0xff80000029407808 */ /* 0x002fe40001800000 */
[----:B------:R-:W-:Y:S02]  /*3330*/  ISETP.GT.AND P3, PT, R121, 0x79, PT ;  /* 0x000000797900780c */ /* 0x000fe40003f64270 */
[----:B----4-:R-:W-:-:S02]  /*3340*/  FSEL R41, R110, -INF , P4 ;  /* 0xff8000006e297808 */ /* 0x010fc40002000000 */
[----:B------:R-:W-:Y:S01]  /*3350*/  FMNMX.FTZ R68, R57, R66, !PT ;  /* 0x0000004239447209 */ /* 0x000fe20007810000 */
[----:B------:R-:W0:Y:S01]  /*3360*/  MUFU.TANH R110, R28 ;  /* 0x0000001c006e7308 */ /* 0x000e220000002400 */
[----:B------:R-:W-:Y:S02]  /*3370*/  FSEL R66, R97, -INF , P2 ;  /* 0xff80000061427808 */ /* 0x000fe40001000000 */
[----:B------:R-:W-:Y:S02]  /*3380*/  ISETP.GT.AND P2, PT, R121, 0x80, PT ;  /* 0x000000807900780c */ /* 0x000fe40003f44270 */
[----:B------:R-:W-:Y:S02]  /*3390*/  FSEL R59, R111, -INF , P3 ;  /* 0xff8000006f3b7808 */ /* 0x000fe40001800000 */
[----:B------:R-:W-:Y:S02]  /*33a0*/  FMNMX.FTZ R70, R41, R68, !PT ;  /* 0x0000004429467209 */ /* 0x000fe40007810000 */
[----:B------:R-:W-:-:S02]  /*33b0*/  FSEL R68, R100, -INF , P1 ;  /* 0xff80000064447808 */ /* 0x000fc40000800000 */
[----:B------:R-:W-:Y:S02]  /*33c0*/  ISETP.GT.AND P1, PT, R121, 0x81, PT ;  /* 0x000000817900780c */ /* 0x000fe40003f24270 */
[----:B------:R-:W-:Y:S02]  /*33d0*/  FSEL R61, R114, -INF , P2 ;  /* 0xff800000723d7808 */ /* 0x000fe40001000000 */
[----:B------:R-:W-:Y:S01]  /*33e0*/  FMNMX.FTZ R74, R59, R70, !PT ;  /* 0x000000463b4a7209 */ /* 0x000fe20007810000 */
[----:B------:R-:W1:Y:S01]  /*33f0*/  MUFU.TANH R114, R29 ;  /* 0x0000001d00727308 */ /* 0x000e620000002400 */
[----:B------:R-:W-:Y:S02]  /*3400*/  FSEL R70, R104, -INF , P6 ;  /* 0xff80000068467808 */ /* 0x000fe40003000000 */
[----:B------:R-:W-:Y:S02]  /*3410*/  ISETP.GT.AND P6, PT, R121, 0x88, PT ;  /* 0x000000887900780c */ /* 0x000fe40003fc4270 */
[----:B-----5:R-:W-:-:S02]  /*3420*/  FSEL R63, R115, -INF , P1 ;  /* 0xff800000733f7808 */ /* 0x020fc40000800000 */
[----:B------:R-:W-:Y:S02]  /*3430*/  FMNMX.FTZ R78, R61, R74, !PT ;  /* 0x0000004a3d4e7209 */ /* 0x000fe40007810000 */
[----:B------:R-:W-:Y:S02]  /*3440*/  FSEL R74, R105, -INF , P5 ;  /* 0xff800000694a7808 */ /* 0x000fe40002800000 */
[----:B------:R-:W-:Y:S02]  /*3450*/  ISETP.GT.AND P5, PT, R121, 0x89, PT ;  /* 0x000000897900780c */ /* 0x000fe40003fa4270 */
[----:B------:R-:W-:Y:S02]  /*3460*/  FSEL R77, R116, -INF , P6 ;  /* 0xff800000744d7808 */ /* 0x000fe40003000000 */
[----:B------:R-:W-:Y:S01]  /*3470*/  FMNMX.FTZ R88, R63, R78, !PT ;  /* 0x0000004e3f587209 */ /* 0x000fe20007810000 */
[----:B------:R-:W2:Y:S01]  /*3480*/  MUFU.TANH R116, R32 ;  /* 0x0000002000747308 */ /* 0x000ea20000002400 */
[----:B------:R-:W-:-:S02]  /*3490*/  FSEL R78, R108, -INF , P4 ;  /* 0xff8000006c4e7808 */ /* 0x000fc40002000000 */
[----:B------:R-:W-:Y:S02]  /*34a0*/  ISETP.GT.AND P4, PT, R121, 0x90, PT ;  /* 0x000000907900780c */ /* 0x000fe40003f84270 */
[----:B------:R-:W-:Y:S02]  /*34b0*/  FSEL R79, R117, -INF , P5 ;  /* 0xff800000754f7808 */ /* 0x000fe40002800000 */
[----:B------:R-:W-:Y:S02]  /*34c0*/  FMNMX.FTZ R90, R77, R88, !PT ;  /* 0x000000584d5a7209 */ /* 0x000fe40007810000 */
[----:B------:R-:W-:Y:S02]  /*34d0*/  FSEL R88, R109, -INF , P3 ;  /* 0xff8000006d587808 */ /* 0x000fe40001800000 */
[----:B------:R-:W-:Y:S02]  /*34e0*/  ISETP.GT.AND P3, PT, R121, 0x91, PT ;  /* 0x000000917900780c */ /* 0x000fe40003f64270 */
[----:B------:R-:W-:-:S02]  /*34f0*/  FSEL R95, R118, -INF , P4 ;  /* 0xff800000765f7808 */ /* 0x000fc40002000000 */
[----:B------:R-:W-:Y:S01]  /*3500*/  FMNMX.FTZ R92, R79, R90, !PT ;  /* 0x0000005a4f5c7209 */ /* 0x000fe20007810000 */
[----:B------:R-:W3:Y:S01]  /*3510*/  MUFU.TANH R118, R33 ;  /* 0x0000002100767308 */ /* 0x000ee20000002400 */
[----:B------:R-:W-:Y:S02]  /*3520*/  FSEL R90, R112, -INF , P2 ;  /* 0xff800000705a7808 */ /* 0x000fe40001000000 */
[----:B------:R-:W-:Y:S02]  /*3530*/  ISETP.GT.AND P2, PT, R121, 0x98, PT ;  /* 0x000000987900780c */ /* 0x000fe40003f44270 */
[----:B------:R-:W-:Y:S02]  /*3540*/  FSEL R97, R119, -INF , P3 ;  /* 0xff80000077617808 */ /* 0x000fe40001800000 */
[----:B------:R-:W-:Y:S02]  /*3550*/  FMNMX.FTZ R94, R95, R92, !PT ;  /* 0x0000005c5f5e7209 */ /* 0x000fe40007810000 */
[----:B------:R-:W-:-:S02]  /*3560*/  FSEL R92, R113, -INF , P1 ;  /* 0xff800000715c7808 */ /* 0x000fc40000800000 */
[----:B------:R-:W-:Y:S02]  /*3570*/  FSEL R99, R10, -INF , P2 ;  /* 0xff8000000a637808 */ /* 0x000fe40001000000 */
[----:B------:R-:W-:Y:S02]  /*3580*/  ISETP.GT.AND P1, PT, R121, 0x99, PT ;  /* 0x000000997900780c */ /* 0x000fe40003f24270 */
[----:B------:R-:W-:Y:S02]  /*3590*/  FMNMX.FTZ R10, R97, R94, !PT ;  /* 0x0000005e610a7209 */ /* 0x000fe40007810000 */
[----:B------:R-:W-:Y:S01]  /*35a0*/  FSEL R94, R11, -INF , P1 ;  /* 0xff8000000b5e7808 */ /* 0x000fe20000800000 */
[----:B------:R-:W-:Y:S01]  /*35b0*/  IMAD.U32 R11, RZ, RZ, UR6 ;  /* 0x00000006ff0b7e24 */ /* 0x000fe2000f8e00ff */
[----:B------:R-:W-:Y:S02]  /*35c0*/  FMNMX.FTZ R5, R99, R10, !PT ;  /* 0x0000000a63057209 */ /* 0x000fe40007810000 */
[----:B0-----:R-:W-:-:S02]  /*35d0*/  FSEL R110, R110, -INF , P6 ;  /* 0xff8000006e6e7808 */ /* 0x001fc40003000000 */
[----:B------:R-:W-:Y:S02]  /*35e0*/  FMNMX.FTZ R5, R94, R5, !PT ;  /* 0x000000055e057209 */ /* 0x000fe40007810000 */
[----:B-1----:R-:W-:Y:S02]  /*35f0*/  FSEL R114, R114, -INF , P5 ;  /* 0xff80000072727808 */ /* 0x002fe40002800000 */
[----:B--2---:R-:W-:Y:S01]  /*3600*/  FSEL R116, R116, -INF , P4 ;  /* 0xff80000074747808 */ /* 0x004fe20002000000 */
[----:B------:R-:W0:Y:S01]  /*3610*/  SHFL.BFLY PT, R10, R5, 0x2, 0x1f ;  /* 0x0c401f00050a7f89 */ /* 0x000e2200000e0000 */
[----:B---3--:R-:W-:Y:S02]  /*3620*/  FSEL R118, R118, -INF , P3 ;  /* 0xff80000076767808 */ /* 0x008fe40001800000 */
[----:B------:R-:W-:Y:S02]  /*3630*/  FSEL R122, R122, -INF , P1 ;  /* 0xff8000007a7a7808 */ /* 0x000fe40000800000 */
[----:B------:R-:W-:-:S13]  /*3640*/  R2UR UR6, R3 ;  /* 0x00000000030672ca */ /* 0x000fda00000e0000 */
[----:B------:R-:W-:-:S04]  /*3650*/  UIADD3 UR6, UR6, 0x29840, URZ ;  /* 0x0002984006067890 */ /* 0x000fc8000fffe03f */
[----:B------:R-:W-:Y:S01]  /*3660*/  UPRMT UR6, UR37, 0x654, UR6 ;  /* 0x0000065425067896 */ /* 0x000fe20008000006 */
[----:B0-----:R-:W-:-:S05]  /*3670*/  FMNMX.FTZ R7, R5, R10, !PT ;  /* 0x0000000a05077209 */ /* 0x001fca0007810000 */
[----:B------:R-:W0:Y:S03]  /*3680*/  SHFL.BFLY PT, R10, R7, 0x1, 0x1f ;  /* 0x0c201f00070a7f89 */ /* 0x000e2600000e0000 */
[----:B------:R-:W-:Y:S01]  /*3690*/  SYNCS.ARRIVE.TRANS64.RED.A1T0 RZ, [UR6], RZ ;  /* 0x000000ffffff79a7 */ /* 0x000fe20008100406 */
[----:B0-----:R-:W-:-:S04]  /*36a0*/  FMNMX.FTZ R10, R7, R10, !PT ;  /* 0x0000000a070a7209 */ /* 0x001fc80007810000 */
[C---:B------:R-:W-:Y:S01]  /*36b0*/  FSETP.NEU.FTZ.AND P0, PT, R10.reuse, -INF , PT ;  /* 0xff8000000a00780b */ /* 0x040fe20003f1d000 */
[----:B------:R-:W-:-:S05]  /*36c0*/  FFMA.FTZ R96, R10, R11, -8 ;  /* 0xc10000000a607423 */ /* 0x000fca000001000b */
[----:B------:R-:W-:Y:S02]  /*36d0*/  FSEL R96, R96, RZ, P0 ;  /* 0x000000ff60607208 */ /* 0x000fe40000000000 */
[----:B------:R-:W-:Y:S02]  /*36e0*/  ISETP.NE.AND P0, PT, R120, RZ, PT ;  /* 0x000000ff7800720c */ /* 0x000fe40003f05270 */
[----:B------:R0:W1:Y:S01]  /*36f0*/  MUFU.TANH R120, R36 ;  /* 0x0000002400787308 */ /* 0x0000620000002400 */
[----:B------:R-:W-:-:S01]  /*3700*/  FFMA.FTZ R32, R21, R11, -R96 ;  /* 0x0000000b15207223 */ /* 0x000fc20000010860 */
[----:B------:R-:W-:Y:S01]  /*3710*/  FMNMX.FTZ R21, R30, R15, !PT ;  /* 0x0000000f1e157209 */ /* 0x000fe20007810000 */
[----:B------:R-:W-:-:S01]  /*3720*/  FFMA.FTZ R28, R25, R11, -R96 ;  /* 0x0000000b191c7223 */ /* 0x000fc20000010860 */
[-CC-:B------:R-:W-:Y:S01]  /*3730*/  FFMA.FTZ R47, R47, R11.reuse, -R96.reuse ;  /* 0x0000000b2f2f7223 */ /* 0x180fe20000010860 */
[----:B------:R-:W-:-:S01]  /*3740*/  FFMA.FTZ R112, R31, R11, -R96 ;  /* 0x0000000b1f707223 */ /* 0x000fc20000010860 */
[----:B------:R-:W-:Y:S01]  /*3750*/  FMNMX.FTZ R21, R34, R21, !PT ;  /* 0x0000001522157209 */ /* 0x000fe20007810000 */
[----:B------:R-:W-:-:S01]  /*3760*/  FFMA.FTZ R31, R12, R11, -R96 ;  /* 0x0000000b0c1f7223 */ /* 0x000fc20000010860 */
[-CC-:B------:R-:W-:Y:S01]  /*3770*/  FFMA.FTZ R108, R49, R11.reuse, -R96.reuse ;  /* 0x0000000b316c7223 */ /* 0x180fe20000010860 */
[----:B0-----:R-:W-:-:S01]  /*3780*/  FFMA.FTZ R36, R45, R11, -R96 ;  /* 0x0000000b2d247223 */ /* 0x001fc20000010860 */
[----:B------:R-:W-:Y:S01]  /*3790*/  FMNMX.FTZ R21, R20, R21, !PT ;  /* 0x0000001514157209 */ /* 0x000fe20007810000 */
[----:B------:R-:W-:-:S01]  /*37a0*/  FFMA.FTZ R51, R51, R11, -R96 ;  /* 0x0000000b33337223 */ /* 0x000fc20000010860 */
[-CC-:B------:R-:W-:Y:S01]  /*37b0*/  FFMA.FTZ R65, R65, R11.reuse, -R96.reuse ;  /* 0x0000000b41417223 */ /* 0x180fe20000010860 */
[----:B------:R-:W-:-:S01]  /*37c0*/  FFMA.FTZ R53, R53, R11, -R96 ;  /* 0x0000000b35357223 */ /* 0x000fc20000010860 */
[----:B------:R-:W-:Y:S01]  /*37d0*/  FMNMX.FTZ R21, R38, R21, !PT ;  /* 0x0000001526157209 */ /* 0x000fe20007810000 */
[----:B------:R-:W-:-:S01]  /*37e0*/  FFMA.FTZ R5, R82, R11, -R96 ;  /* 0x0000000b52057223 */ /* 0x000fc20000010860 */
[--C-:B------:R-:W-:Y:S01]  /*37f0*/  FFMA.FTZ R7, R86, R11, -R96.reuse ;  /* 0x0000000b56077223 */ /* 0x100fe20000010860 */
[----:B-1----:R-:W-:Y:S01]  /*3800*/  FSEL R120, R120, -INF , P2 ;  /* 0xff80000078787808 */ /* 0x002fe20001000000 */
[----:B------:R-:W-:Y:S01]  /*3810*/  MUFU.EX2 R28, R28 ;  /* 0x0000001c001c7308 */ /* 0x000fe20000000800 */
[----:B------:R-:W-:Y:S01]  /*3820*/  FMNMX.FTZ R25, R40, R21, !PT ;  /* 0x0000001528197209 */ /* 0x000fe20007810000 */
[-CC-:B------:R-:W-:Y:S01]  /*3830*/  FFMA.FTZ R104, R67, R11.reuse, -R96.reuse ;  /* 0x0000000b43687223 */ /* 0x180fe20000010860 */
[----:B------:R-:W-:-:S01]  /*3840*/  FFMA.FTZ R9, R75, R11, -R96 ;  /* 0x0000000b4b097223 */ /* 0x000fc20000010860 */
[--C-:B------:R-:W-:Y:S01]  /*3850*/  FFMA.FTZ R55, R55, R11, -R96.reuse ;  /* 0x0000000b37377223 */ /* 0x100fe20000010860 */
[----:B------:R-:W-:Y:S01]  /*3860*/  FMNMX.FTZ R25, R72, R25, !PT ;  /* 0x0000001948197209 */ /* 0x000fe20007810000 */
[-CC-:B------:R-:W-:Y:S01]  /*3870*/  FFMA.FTZ R69, R69, R11.reuse, -R96.reuse ;  /* 0x0000000b45457223 */ /* 0x180fe20000010860 */
[----:B------:R-:W-:-:S01]  /*3880*/  FFMA.FTZ R126, R57, R11, -R96 ;  /* 0x0000000b397e7223 */ /* 0x000fc20000010860 */
        /* <DEDUP_REMOVED lines=8> */
[----:B------:R-:W0:Y:S01]  /*3910*/  MUFU.EX2 R5, R5 ;  /* 0x0000000500057308 */ /* 0x000e220000000800 */
[----:B------:R-:W-:Y:S01]  /*3920*/  FMNMX.FTZ R29, R80, R25, !PT ;  /* 0x00000019501d7209 */ /* 0x000fe20007810000 */
[-CC-:B------:R-:W-:Y:S01]  /*3930*/  FFMA.FTZ R98, R91, R11.reuse, -R96.reuse ;  /* 0x0000000b5b627223 */ /* 0x180fe20000010860 */
[----:B------:R-:W-:-:S01]  /*3940*/  FFMA.FTZ R100, R71, R11, -R96 ;  /* 0x0000000b47647223 */ /* 0x000fc20000010860 */
[--C-:B------:R-:W-:Y:S01]  /*3950*/  FFMA.FTZ R128, R59, R11, -R96.reuse ;  /* 0x0000000b3b807223 */ /* 0x100fe20000010860 */
[----:B------:R-:W-:Y:S01]  /*3960*/  FMNMX.FTZ R29, R44, R29, !PT ;  /* 0x0000001d2c1d7209 */ /* 0x000fe20007810000 */
[-CC-:B------:R-:W-:Y:S01]  /*3970*/  FFMA.FTZ R102, R89, R11.reuse, -R96.reuse ;  /* 0x0000000b59667223 */ /* 0x180fe20000010860 */
[----:B------:R-:W-:-:S01]  /*3980*/  FFMA.FTZ R106, R73, R11, -R96 ;  /* 0x0000000b496a7223 */ /* 0x000fc20000010860 */
[----:B------:R-:W1:Y:S01]  /*3990*/  MUFU.EX2 R7, R7 ;  /* 0x0000000700077308 */ /* 0x000e620000000800 */
        /* <DEDUP_REMOVED lines=15> */
[----:B------:R2:W-:Y:S01]  /*3a90*/  MUFU.EX2 R29, R47 ;  /* 0x0000002f001d7308 */ /* 0x0005e20000000800 */
[----:B------:R-:W-:-:S04]  /*3aa0*/  FMNMX.FTZ R33, R50, R33, !PT ;  /* 0x0000002132217209 */ /* 0x000fc80007810000 */
[----:B------:R-:W-:-:S03]  /*3ab0*/  FMNMX.FTZ R33, R60, R33, !PT ;  /* 0x000000213c217209 */ /* 0x000fc60007810000 */
[----:B------:R-:W-:Y:S01]  /*3ac0*/  MUFU.EX2 R13, R55 ;  /* 0x00000037000d7308 */ /* 0x000fe20000000800 */
        /* <DEDUP_REMOVED lines=8> */
[----:B------:R3:W-:Y:S01]  /*3b50*/  MUFU.EX2 R37, R51 ;  /* 0x0000003300257308 */ /* 0x0007e20000000800 */
[----:B------:R-:W-:-:S04]  /*3b60*/  FMNMX.FTZ R45, R70, R45, !PT ;  /* 0x0000002d462d7209 */ /* 0x000fc80007810000 */
[----:B------:R-:W-:-:S03]  /*3b70*/  FMNMX.FTZ R45, R74, R45, !PT ;  /* 0x0000002d4a2d7209 */ /* 0x000fc60007810000 */
[----:B------:R-:W-:Y:S01]  /*3b80*/  MUFU.EX2 R33, R69 ;  /* 0x0000004500217308 */ /* 0x000fe20000000800 */
[----:B--2---:R-:W-:-:S04]  /*3b90*/  FMNMX.FTZ R47, R78, R45, !PT ;  /* 0x0000002d4e2f7209 */ /* 0x004fc80007810000 */
[----:B------:R-:W-:-:S03]  /*3ba0*/  FMNMX.FTZ R47, R88, R47, !PT ;  /* 0x0000002f582f7209 */ /* 0x000fc60007810000 */
[----:B------:R2:W-:Y:S01]  /*3bb0*/  MUFU.EX2 R45, R65 ;  /* 0x00000041002d7308 */ /* 0x0005e20000000800 */
[----:B------:R-:W-:-:S04]  /*3bc0*/  FMNMX.FTZ R47, R90, R47, !PT ;  /* 0x0000002f5a2f7209 */ /* 0x000fc80007810000 */
[----:B------:R-:W-:-:S03]  /*3bd0*/  FMNMX.FTZ R47, R92, R47, !PT ;  /* 0x0000002f5c2f7209 */ /* 0x000fc60007810000 */
        /* <DEDUP_REMOVED lines=9> */
[----:B------:R-:W-:Y:S02]  /*3c70*/  MUFU.EX2 R86, R86 ;  /* 0x0000005600567308 */ /* 0x000fe40000000800 */
[----:B------:R-:W4:Y:S06]  /*3c80*/  SHFL.BFLY PT, R12, R47, 0x2, 0x1f ;  /* 0x0c401f002f0c7f89 */ /* 0x000f2c00000e0000 */
[----:B------:R-:W-:Y:S08]  /*3c90*/  MUFU.EX2 R98, R98 ;  /* 0x0000006200627308 */ /* 0x000ff00000000800 */
[----:B------:R-:W-:Y:S08]  /*3ca0*/  MUFU.EX2 R100, R100 ;  /* 0x0000006400647308 */ /* 0x000ff00000000800 */
[----:B------:R-:W-:Y:S01]  /*3cb0*/  MUFU.EX2 R102, R102 ;  /* 0x0000006600667308 */ /* 0x000fe20000000800 */
[----:B----4-:R-:W-:Y:S01]  /*3cc0*/  FMNMX.FTZ R49, R47, R12, !PT ;  /* 0x0000000c2f317209 */ /* 0x010fe20007810000 */
[----:B------:R-:W-:-:S04]  /*3cd0*/  FFMA.FTZ R47, R77, R11, -R96 ;  /* 0x0000000b4d2f7223 */ /* 0x000fc80000010860 */
[----:B------:R-:W4:Y:S02]  /*3ce0*/  SHFL.BFLY PT, R12, R49, 0x1, 0x1f ;  /* 0x0c201f00310c7f89 */ /* 0x000f2400000e0000 */
[----:B------:R-:W-:Y:S08]  /*3cf0*/  MUFU.EX2 R104, R104 ;  /* 0x0000006800687308 */ /* 0x000ff00000000800 */
[----:B------:R-:W-:Y:S08]  /*3d00*/  MUFU.EX2 R106, R106 ;  /* 0x0000006a006a7308 */ /* 0x000ff00000000800 */
[----:B------:R-:W-:Y:S01]  /*3d10*/  MUFU.EX2 R108, R108 ;  /* 0x0000006c006c7308 */ /* 0x000fe20000000800 */
[----:B----4-:R-:W-:-:S07]  /*3d20*/  FMNMX.FTZ R12, R49, R12, !PT ;  /* 0x0000000c310c7209 */ /* 0x010fce0007810000 */
[----:B------:R-:W-:Y:S01]  /*3d30*/  MUFU.EX2 R39, R39 ;  /* 0x0000002700277308 */ /* 0x000fe20000000800 */
[----:B------:R-:W-:-:S01]  /*3d40*/  FFMA.FTZ R49, R95, R11, -R96 ;  /* 0x0000000b5f317223 */ /* 0x000fc20000010860 */
[C---:B------:R-:W-:Y:S01]  /*3d50*/  FSETP.NEU.FTZ.AND P1, PT, R12.reuse, -INF , PT ;  /* 0xff8000000c00780b */ /* 0x040fe20003f3d000 */
[----:B---3--:R-:W-:-:S05]  /*3d60*/  FFMA.FTZ R51, R12, R11, -8 ;  /* 0xc10000000c337423 */ /* 0x008fca000001000b */
[----:B------:R-:W-:Y:S01]  /*3d70*/  MUFU.EX2 R112, R112 ;  /* 0x0000007000707308 */ /* 0x000fe20000000800 */
[----:B--2---:R-:W-:Y:S01]  /*3d80*/  FSEL R65, R51, RZ, P1 ;  /* 0x000000ff33417208 */ /* 0x004fe20000800000 */
[----:B------:R-:W-:Y:S01]  /*3d90*/  FFMA.FTZ R51, R99, R11, -R96 ;  /* 0x0000000b63337223 */ /* 0x000fe20000010860 */
[----:B------:R-:W-:-:S03]  /*3da0*/  PLOP3.LUT P1, PT, PT, PT, UP0, 0x80, 0x0 ;  /* 0x000000000000781c */ /* 0x000fc60003f2f008 */
[-CC-:B------:R-:W-:Y:S01]  /*3db0*/  FFMA.FTZ R14, R14, R11.reuse, -R65.reuse ;  /* 0x0000000b0e0e7223 */ /* 0x180fe20000010841 */
[----:B------:R-:W-:-:S01]  /*3dc0*/  FFMA.FTZ R53, R4, R11, -R65 ;  /* 0x0000000b04357223 */ /* 0x000fc20000010841 */
[-CC-:B------:R-:W-:Y:S01]  /*3dd0*/  FFMA.FTZ R6, R6, R11.reuse, -R65.reuse ;  /* 0x0000000b06067223 */ /* 0x180fe20000010841 */
[----:B------:R-:W-:-:S01]  /*3de0*/  FFMA.FTZ R24, R24, R11, -R65 ;  /* 0x0000000b18187223 */ /* 0x000fc20000010841 */
[-CC-:B------:R-:W-:Y:S01]  /*3df0*/  FFMA.FTZ R4, R26, R11.reuse, -R65.reuse ;  /* 0x0000000b1a047223 */ /* 0x180fe20000010841 */
[----:B------:R-:W-:-:S01]  /*3e00*/  FFMA.FTZ R55, R8, R11, -R65 ;  /* 0x0000000b08377223 */ /* 0x000fc20000010841 */
[----:B------:R-:W-:Y:S01]  /*3e10*/  MUFU.EX2 R14, R14 ;  /* 0x0000000e000e7308 */ /* 0x000fe20000000800 */
[----:B------:R-:W-:-:S01]  /*3e20*/  FFMA.FTZ R34, R34, R11, -R65 ;  /* 0x0000000b22227223 */ /* 0x000fc20000010841 */
[-CC-:B------:R-:W-:Y:S01]  /*3e30*/  FFMA.FTZ R30, R30, R11.reuse, -R65.reuse ;  /* 0x0000000b1e1e7223 */ /* 0x180fe20000010841 */
[----:B------:R-:W-:-:S01]  /*3e40*/  FFMA.FTZ R57, R38, R11, -R65 ;  /* 0x0000000b26397223 */ /* 0x000fc20000010841 */
[----:B0-----:R-:W-:Y:S01]  /*3e50*/  FADD.FTZ R38, R5, R28 ;  /* 0x0000001c05267221 */ /* 0x001fe20000010000 */
[----:B------:R-:W-:-:S01]  /*3e60*/  FFMA.FTZ R40, R40, R11, -R65 ;  /* 0x0000000b28287223 */ /* 0x000fc20000010841 */
[-CC-:B------:R-:W-:Y:S01]  /*3e70*/  FFMA.FTZ R72, R72, R11.reuse, -R65.reuse ;  /* 0x0000000b48487223 */ /* 0x180fe20000010841 */
[----:B------:R-:W-:-:S01]  /*3e80*/  FFMA.FTZ R8, R42, R11, -R65 ;  /* 0x0000000b2a087223 */ /* 0x000fc20000010841 */
[----:B------:R-:W0:Y:S01]  /*3e90*/  MUFU.EX2 R53, R53 ;  /* 0x0000003500357308 */ /* 0x000e220000000800 */
[----:B-1----:R-:W-:-:S01]  /*3ea0*/  FADD.FTZ R81, R7, R38 ;  /* 0x0000002607517221 */ /* 0x002fc20000010000 */
[-CC-:B------:R-:W-:Y:S01]  /*3eb0*/  FFMA.FTZ R59, R76, R11.reuse, -R65.reuse ;  /* 0x0000000b4c3b7223 */ /* 0x180fe20000010841 */
[----:B------:R-:W-:-:S01]  /*3ec0*/  FFMA.FTZ R80, R80, R11, -R65 ;  /* 0x0000000b50507223 */ /* 0x000fc20000010841 */
[-CC-:B------:R-:W-:Y:S01]  /*3ed0*/  FFMA.FTZ R44, R44, R11.reuse, -R65.reuse ;  /* 0x0000000b2c2c7223 */ /* 0x180fe20000010841 */
[----:B------:R-:W-:-:S01]  /*3ee0*/  FFMA.FTZ R61, R46, R11, -R65 ;  /* 0x0000000b2e3d7223 */ /* 0x000fc20000010841 */
[-CC-:B------:R-:W-:Y:S01]  /*3ef0*/  FFMA.FTZ R58, R58, R11.reuse, -R65.reuse ;  /* 0x0000000b3a3a7223 */ /* 0x180fe20000010841 */
[----:B------:R-:W-:-:S01]  /*3f00*/  FFMA.FTZ R48, R48, R11, -R65 ;  /* 0x0000000b30307223 */ /* 0x000fc20000010841 */
[----:B------:R1:W2:Y:S01]  /*3f10*/  MUFU.EX2 R67, R6 ;  /* 0x0000000600437308 */ /* 0x0002a20000000800 */
[----:B------:R-:W-:-:S01]  /*3f20*/  FFMA.FTZ R63, R60, R11, -R65 ;  /* 0x0000000b3c3f7223 */ /* 0x000fc20000010841 */
[-CC-:B------:R-:W-:Y:S01]  /*3f30*/  FFMA.FTZ R62, R62, R11.reuse, -R65.reuse ;  /* 0x0000000b3e3e7223 */ /* 0x180fe20000010841 */
[----:B------:R-:W-:-:S01]  /*3f40*/  FFMA.FTZ R52, R52, R11, -R65 ;  /* 0x0000000b34347223 */ /* 0x000fc20000010841 */
[-CC-:B------:R-:W-:Y:S01]  /*3f50*/  FFMA.FTZ R26, R54, R11.reuse, -R65.reuse ;  /* 0x0000000b361a7223 */ /* 0x180fe20000010841 */
[----:B------:R-:W-:-:S01]  /*3f60*/  FFMA.FTZ R64, R64, R11, -R65 ;  /* 0x0000000b40407223 */ /* 0x000fc20000010841 */
[-CC-:B------:R-:W-:Y:S01]  /*3f70*/  FFMA.FTZ R66, R66, R11.reuse, -R65.reuse ;  /* 0x0000000b42427223 */ /* 0x180fe20000010841 */
[----:B------:R-:W-:-:S01]  /*3f80*/  FFMA.FTZ R68, R68, R11, -R65 ;  /* 0x0000000b44447223 */ /* 0x000fc20000010841 */
[----:B------:R3:W4:Y:S01]  /*3f90*/  MUFU.EX2 R136, R24 ;  /* 0x0000001800887308 */ /* 0x0007220000000800 */
[----:B-1----:R-:W-:-:S01]  /*3fa0*/  FFMA.FTZ R6, R20, R11, -R65 ;  /* 0x0000000b14067223 */ /* 0x002fc20000010841 */
[-CC-:B------:R-:W-:Y:S01]  /*3fb0*/  FFMA.FTZ R20, R56, R11.reuse, -R65.reuse ;  /* 0x0000000b38147223 */ /* 0x180fe20000010841 */
[----:B------:R-:W-:-:S01]  /*3fc0*/  FFMA.FTZ R70, R70, R11, -R65 ;  /* 0x0000000b46467223 */ /* 0x000fc20000010841 */
[-CC-:B------:R-:W-:Y:S01]  /*3fd0*/  FFMA.FTZ R74, R74, R11.reuse, -R65.reuse ;  /* 0x0000000b4a4a7223 */ /* 0x180fe20000010841 */
[----:B------:R-:W-:-:S01]  /*3fe0*/  FFMA.FTZ R78, R78, R11, -R65 ;  /* 0x0000000b4e4e7223 */ /* 0x000fc20000010841 */
[-CC-:B------:R-:W-:Y:S01]  /*3ff0*/  FFMA.FTZ R88, R88, R11.reuse, -R65.reuse ;  /* 0x0000000b58587223 */ /* 0x180fe20000010841 */
[----:B------:R-:W-:-:S01]  /*4000*/  FFMA.FTZ R90, R90, R11, -R65 ;  /* 0x0000000b5a5a7223 */ /* 0x000fc20000010841 */
[----:B------:R-:W1:Y:S01]  /*4010*/  MUFU.EX2 R4, R4 ;  /* 0x0000000400047308 */ /* 0x000e620000000800 */
[----:B---3--:R-:W-:-:S01]  /*4020*/  FFMA.FTZ R24, R50, R11, -R65 ;  /* 0x0000000b32187223 */ /* 0x008fc20000010841 */
[-CC-:B------:R-:W-:Y:S01]  /*4030*/  FFMA.FTZ R92, R92, R11.reuse, -R65.reuse ;  /* 0x0000000b5c5c7223 */ /* 0x180fe20000010841 */
[----:B------:R-:W-:-:S01]  /*4040*/  FFMA.FTZ R110, R110, R11, -R65 ;  /* 0x0000000b6e6e7223 */ /* 0x000fc20000010841 */
[-CC-:B------:R-:W-:Y:S01]  /*4050*/  FFMA.FTZ R114, R114, R11.reuse, -R65.reuse ;  /* 0x0000000b72727223 */ /* 0x180fe20000010841 */
[----:B------:R-:W-:-:S01]  /*4060*/  FFMA.FTZ R116, R116, R11, -R65 ;  /* 0x0000000b74747223 */ /* 0x000fc20000010841 */
[-CC-:B------:R-:W-:Y:S01]  /*4070*/  FFMA.FTZ R118, R118, R11.reuse, -R65.reuse ;  /* 0x0000000b76767223 */ /* 0x180fe20000010841 */
[----:B------:R-:W-:-:S01]  /*4080*/  FFMA.FTZ R120, R120, R11, -R65 ;  /* 0x0000000b78787223 */ /* 0x000fc20000010841 */
[----:B------:R-:W3:Y:S01]  /*4090*/  MUFU.EX2 R55, R55 ;  /* 0x0000003700377308 */ /* 0x000ee20000000800 */
[----:B------:R-:W-:-:S01]  /*40a0*/  FFMA.FTZ R65, R122, R11, -R65 ;  /* 0x0000000b7a417223 */ /* 0x000fc20000010841 */
[--C-:B------:R-:W-:Y:S01]  /*40b0*/  IMAD.MOV.U32 R76, RZ, RZ, R87.reuse ;  /* 0x000000ffff4c7224 */ /* 0x100fe200078e0057 */
[-C--:B------:R-:W-:Y:S01]  /*40c0*/  MOV R60, R87.reuse ;  /* 0x00000057003c7202 */ /* 0x080fe20000000f00 */
[--C-:B------:R-:W-:Y:S01]  /*40d0*/  IMAD.MOV.U32 R56, RZ, RZ, R87.reuse ;  /* 0x000000ffff387224 */ /* 0x100fe200078e0057 */
[----:B------:R-:W-:Y:S01]  /*40e0*/  MOV R46, R87 ;  /* 0x00000057002e7202 */ /* 0x000fe20000000f00 */
[----:B------:R-:W-:-:S02]  /*40f0*/  IMAD.MOV.U32 R54, RZ, RZ, R87 ;  /* 0x000000ffff367224 */ /* 0x000fc400078e0057 */
[----:B------:R0:W-:Y:S01]  /*4100*/  MUFU.EX2 R69, R34 ;  /* 0x0000002200457308 */ /* 0x0001e20000000800 */
[--C-:B------:R-:W-:Y:S02]  /*4110*/  IMAD.MOV.U32 R50, RZ, RZ, R87.reuse ;  /* 0x000000ffff327224 */ /* 0x100fe400078e0057 */
[----:B------:R-:W-:-:S05]  /*4120*/  IMAD.MOV.U32 R42, RZ, RZ, R87 ;  /* 0x000000ffff2a7224 */ /* 0x000fca00078e0057 */
[----:B------:R-:W5:Y:S01]  /*4130*/  MUFU.EX2 R30, R30 ;  /* 0x0000001e001e7308 */ /* 0x000f620000000800 */
[----:B0-----:R-:W-:-:S04]  /*4140*/  FADD.FTZ R34, R14, R53 ;  /* 0x000000350e227221 */ /* 0x001fc80000010000 */
[----:B--2---:R-:W-:Y:S01]  /*4150*/  FADD.FTZ R79, R67, R34 ;  /* 0x00000022434f7221 */ /* 0x004fe20000010000 */
[----:B------:R-:W-:-:S01]  /*4160*/  FADD.FTZ R34, R32, R81 ;  /* 0x0000005120227221 */ /* 0x000fc20000010000 */
[C---:B----4-:R-:W-:Y:S01]  /*4170*/  F2FP.SATFINITE.E4M3.F32.PACK_AB_MERGE_C R67, R136.reuse, R67, RZ ;  /* 0x000000438843723e */ /* 0x050fe200048070ff */
[----:B------:R-:W0:Y:S01]  /*4180*/  MUFU.EX2 R6, R6 ;  /* 0x0000000600067308 */ /* 0x000e220000000800 */
[----:B------:R-:W-:-:S01]  /*4190*/  FADD.FTZ R81, R136, R79 ;  /* 0x0000004f88517221 */ /* 0x000fc20000010000 */
[----:B------:R-:W-:Y:S01]  /*41a0*/  FADD.FTZ R83, R9, R34 ;  /* 0x0000002209537221 */ /* 0x000fe20000010000 */
[----:B------:R-:W-:Y:S02]  /*41b0*/  F2FP.SATFINITE.E4M3.F32.PACK_AB_MERGE_C R172, R53, R14, R67 ;  /* 0x0000000e35ac723e */ /* 0x000fe40004807043 */
[----:B-1----:R-:W-:Y:S01]  /*41c0*/  FADD.FTZ R34, R4, R81 ;  /* 0x0000005104227221 */ /* 0x002fe20000010000 */
[----:B------:R-:W-:-:S01]  /*41d0*/  FADD.FTZ R38, R36, R83 ;  /* 0x0000005324267221 */ /* 0x000fc20000010000 */
[----:B------:R-:W-:Y:S01]  /*41e0*/  MOV R67, R87 ;  /* 0x0000005700437202 */ /* 0x000fe20000000f00 */
[----:B------:R-:W1:Y:S01]  /*41f0*/  MUFU.EX2 R57, R57 ;  /* 0x0000003900397308 */ /* 0x000e620000000800 */
[----:B---3--:R-:W-:-:S01]  /*4200*/  FADD.FTZ R3, R55, R34 ;  /* 0x0000002237037221 */ /* 0x008fc20000010000 */
[----:B------:R-:W-:Y:S01]  /*4210*/  FADD.FTZ R81, R13, R38 ;  /* 0x000000260d517221 */ /* 0x000fe20000010000 */
[----:B------:R-:W-:-:S02]  /*4220*/  MOV R53, R87 ;  /* 0x0000005700357202 */ /* 0x000fc40000000f00 */
[----:B-----5:R-:W-:Y:S01]  /*4230*/  FADD.FTZ R34, R30, R3 ;  /* 0x000000031e227221 */ /* 0x020fe20000010000 */
[----:B------:R-:W-:-:S01]  /*4240*/  FADD.FTZ R38, R82, R81 ;  /* 0x0000005152267221 */ /* 0x000fc20000010000 */
[----:B------:R-:W-:Y:S01]  /*4250*/  F2FP.SATFINITE.E4M3.F32.PACK_AB_MERGE_C R82, R82, R13, RZ ;  /* 0x0000000d5252723e */ /* 0x000fe200048070ff */
[----:B------:R-:W2:Y:S01]  /*4260*/  MUFU.EX2 R40, R40 ;  /* 0x0000002800287308 */ /* 0x000ea20000000800 */
[----:B------:R-:W-:-:S01]  /*4270*/  FADD.FTZ R81, R69, R34 ;  /* 0x0000002245517221 */ /* 0x000fc20000010000 */
[----:B------:R-:W-:Y:S01]  /*4280*/  FADD.FTZ R83, R15, R38 ;  /* 0x000000260f537221 */ /* 0x000fe20000010000 */
[----:B------:R-:W-:Y:S02]  /*4290*/  F2FP.SATFINITE.E4M3.F32.PACK_AB_MERGE_C R69, R69, R30, RZ ;  /* 0x0000001e4545723e */ /* 0x000fe400048070ff */
[----:B0-----:R-:W-:Y:S01]  /*42a0*/  FADD.FTZ R34, R6, R81 ;  /* 0x0000005106227221 */ /* 0x001fe20000010000 */
[----:B------:R-:W-:-:S01]  /*42b0*/  FADD.FTZ R38, R86, R83 ;  /* 0x0000005356267221 */ /* 0x000fc20000010000 */
[----:B------:R-:W-:Y:S01]  /*42c0*/  F2FP.SATFINITE.E4M3.F32.PACK_AB_MERGE_C R175, R36, R9, R82 ;  /* 0x0000000924af723e */ /* 0x000fe20004807052 */
[----:B------:R0:W3:Y:S01]  /*42d0*/  MUFU.EX2 R71, R72 ;  /* 0x0000004800477308 */ /* 0x0000e20000000800 */
[----:B-1----:R-:W-:-:S01]  /*42e0*/  FADD.FTZ R81, R57, R34 ;  /* 0x0000002239517221 */ /* 0x002fc20000010000 */
[----:B------:R-:W-:Y:S01]  /*42f0*/  FADD.FTZ R83, R21, R38 ;  /* 0x0000002615537221 */ /* 0x000fe20000010000 */
[----:B------:R-:W-:Y:S01]  /*4300*/  F2FP.SATFINITE.E4M3.F32.PACK_AB_MERGE_C R174, R55, R4, R69 ;  /* 0x0000000437ae723e */ /* 0x000fe20004807045 */
[----:B------:R-:W-:-:S02]  /*4310*/  IMAD.MOV.U32 R82, RZ, RZ, R87 ;  /* 0x000000ffff527224 */ /* 0x000fc400078e0057 */
[----:B------:R-:W-:-:S01]  /*4320*/  FADD.FTZ R38, R98, R83 ;  /* 0x0000005362267221 */ /* 0x000fc20000010000 */
[----:B------:R-:W-:Y:S01]  /*4330*/  F2FP.SATFINITE.E4M3.F32.PACK_AB_MERGE_C R98, R98, R21, RZ ;  /* 0x000000156262723e */ /* 0x000fe200048070ff */
[----:B------:R-:W1:Y:S01]  /*4340*/  MUFU.EX2 R8, R8 ;  /* 0x0000000800087308 */ /* 0x000e620000000800 */
[----:B--2---:R-:W-:-:S01]  /*4350*/  FADD.FTZ R34, R40, R81 ;  /* 0x0000005128227221 */ /* 0x004fc20000010000 */
[----:B------:R-:W-:Y:S01]  /*4360*/  FADD.FTZ R85, R25, R38 ;  /* 0x0000002619557221 */ /* 0x000fe20000010000 */
[----:B------:R-:W-:Y:S01]  /*4370*/  F2FP.SATFINITE.E4M3.F32.PACK_AB_MERGE_C R177, R86, R15, R98 ;  /* 0x0000000f56b1723e */ /* 0x000fe20004807062 */
[----:B------:R-:W-:Y:S02]  /*4380*/  IMAD.MOV.U32 R86, RZ, RZ, R87 ;  /* 0x000000ffff567224 */ /* 0x000fe400078e0057 */
[----:B------:R-:W-:-:S01]  /*4390*/  FADD.FTZ R38, R100, R85 ;  /* 0x0000005564267221 */ /* 0x000fc20000010000 */
[----:B0-----:R-:W-:Y:S01]  /*43a0*/  IMAD.MOV.U32 R72, RZ, RZ, R87 ;  /* 0x000000ffff487224 */ /* 0x001fe200078e0057 */
[----:B------:R-:W0:Y:S01]  /*43b0*/  MUFU.EX2 R59, R59 ;  /* 0x0000003b003b7308 */ /* 0x000e220000000800 */
[----:B---3--:R-:W-:-:S01]  /*43c0*/  FADD.FTZ R83, R71, R34 ;  /* 0x0000002247537221 */ /* 0x008fc20000010000 */
[----:B------:R-:W-:Y:S01]  /*43d0*/  FADD.FTZ R85, R29, R38 ;  /* 0x000000261d557221 */ /* 0x000fe20000010000 */
[----:B------:R-:W-:Y:S01]  /*43e0*/  F2FP.SATFINITE.E4M3.F32.PACK_AB_MERGE_C R38, R32, R7, RZ ;  /* 0x000000072026723e */ /* 0x000fe200048070ff */
[----:B------:R-:W-:Y:S01]  /*43f0*/  IMAD.MOV.U32 R69, RZ, RZ, R87 ;  /* 0x000000ffff457224 */ /* 0x000fe200078e0057 */
[----:B------:R-:W-:Y:S01]  /*4400*/  F2FP.SATFINITE.E4M3.F32.PACK_AB_MERGE_C R40, R71, R40, RZ ;  /* 0x000000284728723e */ /* 0x000fe200048070ff */
[C---:B------:R-:W-:Y:S01]  /*4410*/  FADD.FTZ R32, R102.reuse, R85 ;  /* 0x0000005566207221 */ /* 0x040fe20000010000 */
[----:B------:R-:W-:Y:S01]  /*4420*/  F2FP.SATFINITE.E4M3.F32.PACK_AB_MERGE_C R102, R102, R29, RZ ;  /* 0x0000001d6666723e */ /* 0x000fe200048070ff */
[----:B------:R-:W2:Y:S01]  /*4430*/  MUFU.EX2 R80, R80 ;  /* 0x0000005000507308 */ /* 0x000ea20000000800 */
[----:B-1----:R-:W-:-:S01]  /*4440*/  FADD.FTZ R34, R8, R83 ;  /* 0x0000005308227221 */ /* 0x002fc20000010000 */
[----:B------:R-:W-:Y:S01]  /*4450*/  F2FP.SATFINITE.E4M3.F32.PACK_AB_MERGE_C R173, R28, R5, R38 ;  /* 0x000000051cad723e */ /* 0x000fe20004807026 */
[--C-:B------:R-:W-:Y:S01]  /*4460*/  IMAD.MOV.U32 R85, RZ, RZ, R87.reuse ;  /* 0x000000ffff557224 */ /* 0x100fe200078e0057 */
[----:B------:R-:W-:Y:S01]  /*4470*/  F2FP.SATFINITE.E4M3.F32.PACK_AB_MERGE_C R176, R57, R6, R40 ;  /* 0x0000000639b0723e */ /* 0x000fe20004807028 */
[--C-:B------:R-:W-:Y:S01]  /*4480*/  IMAD.MOV.U32 R71, RZ, RZ, R87.reuse ;  /* 0x000000ffff477224 */ /* 0x100fe200078e0057 */
[----:B------:R-:W-:Y:S01]  /*4490*/  F2FP.SATFINITE.E4M3.F32.PACK_AB_MERGE_C R179, R100, R25, R102 ;  /* 0x0000001964b3723e */ /* 0x000fe20004807066 */
[----:B------:R-:W-:Y:S01]  /*44a0*/  IMAD.MOV.U32 R57, RZ, RZ, R87 ;  /* 0x000000ffff397224 */ /* 0x000fe200078e0057 */
[----:B------:R1:W3:Y:S01]  /*44b0*/  MUFU.EX2 R73, R44 ;  /* 0x0000002c00497308 */ /* 0x0002e20000000800 */
[----:B0-----:R-:W-:-:S01]  /*44c0*/  FADD.FTZ R83, R59, R34 ;  /* 0x000000223b537221 */ /* 0x001fc20000010000 */
[--C-:B------:R-:W-:Y:S01]  /*44d0*/  IMAD.MOV.U32 R55, RZ, RZ, R87.reuse ;  /* 0x000000ffff377224 */ /* 0x100fe200078e0057 */
[----:B------:R-:W-:Y:S01]  /*44e0*/  MOV R25, R87 ;  /* 0x0000005700197202 */ /* 0x000fe20000000f00 */
[----:B------:R-:W-:-:S02]  /*44f0*/  IMAD.MOV.U32 R40, RZ, RZ, R87 ;  /* 0x000000ffff287224 */ /* 0x000fc400078e0057 */
[----:B------:R-:W-:Y:S02]  /*4500*/  IMAD.MOV.U32 R38, RZ, RZ, R87 ;  /* 0x000000ffff267224 */ /* 0x000fe400078e0057 */
[----:B------:R-:W0:Y:S01]  /*4510*/  MUFU.EX2 R20, R20 ;  /* 0x0000001400147308 */ /* 0x000e220000000800 */
[----:B--2---:R-:W-:-:S01]  /*4520*/  FADD.FTZ R34, R80, R83 ;  /* 0x0000005350227221 */ /* 0x004fc20000010000 */
[----:B------:R-:W-:Y:S01]  /*4530*/  FADD.FTZ R83, R33, R32 ;  /* 0x0000002021537221 */ /* 0x000fe20000010000 */
[--C-:B-1----:R-:W-:Y:S02]  /*4540*/  IMAD.MOV.U32 R44, RZ, RZ, R87.reuse ;  /* 0x000000ffff2c7224 */ /* 0x102fe400078e0057 */
[----:B------:R-:W-:-:S03]  /*4550*/  IMAD.MOV.U32 R36, RZ, RZ, R87 ;  /* 0x000000ffff247224 */ /* 0x000fc600078e0057 */
[----:B------:R-:W1:Y:S01]  /*4560*/  MUFU.EX2 R61, R61 ;  /* 0x0000003d003d7308 */ /* 0x000e620000000800 */
[----:B---3--:R-:W-:-:S01]  /*4570*/  FADD.FTZ R13, R73, R34 ;  /* 0x00000022490d7221 */ /* 0x008fc20000010000 */
[----:B------:R-:W-:Y:S01]  /*4580*/  FADD.FTZ R34, R104, R83 ;  /* 0x0000005368227221 */ /* 0x000fe20000010000 */
[----:B------:R-:W-:Y:S01]  /*4590*/  F2FP.SATFINITE.E4M3.F32.PACK_AB_MERGE_C R73, R73, R80, RZ ;  /* 0x000000504949723e */ /* 0x000fe200048070ff */
[----:B------:R-:W-:Y:S02]  /*45a0*/  IMAD.MOV.U32 R83, RZ, RZ, R87 ;  /* 0x000000ffff537224 */ /* 0x000fe400078e0057 */
[----:B------:R-:W-:-:S01]  /*45b0*/  FADD.FTZ R21, R37, R34 ;  /* 0x0000002225157221 */ /* 0x000fc20000010000 */
[----:B------:R-:W-:Y:S01]  /*45c0*/  F2FP.SATFINITE.E4M3.F32.PACK_AB_MERGE_C R37, R106, R37, RZ ;  /* 0x000000256a25723e */ /* 0x000fe200048070ff */
[----:B------:R-:W2:Y:S01]  /*45d0*/  MUFU.EX2 R58, R58 ;  /* 0x0000003a003a7308 */ /* 0x000ea20000000800 */
[----:B0-----:R-:W-:-:S01]  /*45e0*/  FADD.FTZ R32, R20, R13 ;  /* 0x0000000d14207221 */ /* 0x001fc20000010000 */
[----:B------:R-:W-:Y:S01]  /*45f0*/  FADD.FTZ R106, R106, R21 ;  /* 0x000000156a6a7221 */ /* 0x000fe20000010000 */
[----:B------:R-:W-:Y:S01]  /*4600*/  F2FP.SATFINITE.E4M3.F32.PACK_AB_MERGE_C R178, R59, R8, R73 ;  /* 0x000000083bb2723e */ /* 0x000fe20004807049 */
[----:B------:R-:W-:Y:S01]  /*4610*/  IMAD.MOV.U32 R80, RZ, RZ, R87 ;  /* 0x000000ffff507224 */ /* 0x000fe200078e0057 */
[----:B------:R-:W-:Y:S01]  /*4620*/  F2FP.SATFINITE.E4M3.F32.PACK_AB_MERGE_C R181, R104, R33, R37 ;  /* 0x0000002168b5723e */ /* 0x000fe20004807025 */
[----:B------:R-:W-:Y:S01]  /*4630*/  FADD.FTZ R29, R45, R106 ;  /* 0x0000006a2d1d7221 */ /* 0x000fe20000010000 */
[----:B------:R-:W-:Y:S01]  /*4640*/  IMAD.MOV.U32 R73, RZ, RZ, R87 ;  /* 0x000000ffff497224 */ /* 0x000fe200078e0057 */
[----:B------:R0:W3:Y:S01]  /*4650*/  MUFU.EX2 R75, R48 ;  /* 0x00000030004b7308 */ /* 0x0000e20000000800 */
[----:B-1----:R-:W-:-:S01]  /*4660*/  FADD.FTZ R13, R61, R32 ;  /* 0x000000203d0d7221 */ /* 0x002fc20000010000 */
[----:B------:R-:W-:Y:S01]  /*4670*/  FADD.FTZ R32, R108, R29 ;  /* 0x0000001d6c207221 */ /* 0x000fe20000010000 */
[----:B------:R-:W-:-:S02]  /*4680*/  IMAD.MOV.U32 R59, RZ, RZ, R87 ;  /* 0x000000ffff3b7224 */ /* 0x000fc400078e0057 */
[--C-:B------:R-:W-:Y:S02]  /*4690*/  IMAD.MOV.U32 R37, RZ, RZ, R87.reuse ;  /* 0x000000ffff257224 */ /* 0x100fe400078e0057 */
[----:B------:R-:W-:Y:S01]  /*46a0*/  IMAD.MOV.U32 R34, RZ, RZ, R87 ;  /* 0x000000ffff227224 */ /* 0x000fe200078e0057 */
[----:B------:R-:W1:Y:S01]  /*46b0*/  MUFU.EX2 R24, R24 ;  /* 0x0000001800187308 */ /* 0x000e620000000800 */
[----:B--2---:R-:W-:-:S01]  /*46c0*/  FADD.FTZ R30, R58, R13 ;  /* 0x0000000d3a1e7221 */ /* 0x004fc20000010000 */
[--C-:B0-----:R-:W-:Y:S02]  /*46d0*/  IMAD.MOV.U32 R48, RZ, RZ, R87.reuse ;  /* 0x000000ffff307224 */ /* 0x101fe400078e0057 */
[--C-:B------:R-:W-:Y:S02]  /*46e0*/  IMAD.MOV.U32 R33, RZ, RZ, R87.reuse ;  /* 0x000000ffff217224 */ /* 0x100fe400078e0057 */
[----:B------:R-:W-:Y:S02]  /*46f0*/  IMAD.MOV.U32 R29, RZ, RZ, R87 ;  /* 0x000000ffff1d7224 */ /* 0x000fe400078e0057 */
[----:B------:R-:W0:Y:S01]  /*4700*/  MUFU.EX2 R63, R63 ;  /* 0x0000003f003f7308 */ /* 0x000e220000000800 */
[----:B---3--:R-:W-:-:S01]  /*4710*/  FADD.FTZ R21, R75, R30 ;  /* 0x0000001e4b157221 */ /* 0x008fc20000010000 */
[----:B------:R-:W-:Y:S01]  /*4720*/  F2FP.SATFINITE.E4M3.F32.PACK_AB_MERGE_C R58, R75, R58, RZ ;  /* 0x0000003a4b3a723e */ /* 0x000fe200048070ff */
[----:B------:R-:W-:-:S03]  /*4730*/  IMAD.MOV.U32 R75, RZ, RZ, R87 ;  /* 0x000000ffff4b7224 */ /* 0x000fc600078e0057 */
[----:B------:R-:W-:Y:S01]  /*4740*/  F2FP.SATFINITE.E4M3.F32.PACK_AB_MERGE_C R180, R61, R20, R58 ;  /* 0x000000143db4723e */ /* 0x000fe2000480703a */
[----:B------:R-:W-:Y:S01]  /*4750*/  IMAD.MOV.U32 R61, RZ, RZ, R87 ;  /* 0x000000ffff3d7224 */ /* 0x000fe200078e0057 */
[----:B------:R-:W2:Y:S01]  /*4760*/  MUFU.EX2 R62, R62 ;  /* 0x0000003e003e7308 */ /* 0x000ea20000000800 */
[----:B-1----:R-:W-:-:S01]  /*4770*/  FADD.FTZ R30, R24, R21 ;  /* 0x00000015181e7221 */ /* 0x002fc20000010000 */
[----:B------:R-:W-:Y:S01]  /*4780*/  FADD.FTZ R21, R39, R32 ;  /* 0x0000002027157221 */ /* 0x000fe20000010000 */
[C---:B------:R-:W-:Y:S01]  /*4790*/  F2FP.SATFINITE.E4M3.F32.PACK_AB_MERGE_C R39, R112.reuse, R39, RZ ;  /* 0x000000277027723e */ /* 0x040fe200048070ff */
[----:B------:R-:W-:Y:S01]  /*47a0*/  IMAD.MOV.U32 R58, RZ, RZ, R87 ;  /* 0x000000ffff3a7224 */ /* 0x000fe200078e0057 */
[----:B------:R-:W-:Y:S01]  /*47b0*/  MOV R32, R87 ;  /* 0x0000005700207202 */ /* 0x000fe20000000f00 */
[----:B------:R-:W-:Y:S01]  /*47c0*/  FADD.FTZ R112, R112, R21 ;  /* 0x0000001570707221 */ /* 0x000fe20000010000 */
[----:B------:R-:W-:Y:S01]  /*47d0*/  F2FP.SATFINITE.E4M3.F32.PACK_AB_MERGE_C R183, R108, R45, R39 ;  /* 0x0000002d6cb7723e */ /* 0x000fe20004807027 */
[----:B------:R1:W3:Y:S01]  /*47e0*/  MUFU.EX2 R77, R52 ;  /* 0x00000034004d7308 */ /* 0x0002e20000000800 */
[----:B0-----:R-:W-:-:S01]  /*47f0*/  FADD.FTZ R5, R63, R30 ;  /* 0x0000001e3f057221 */ /* 0x001fc20000010000 */
[----:B------:R-:W-:Y:S01]  /*4800*/  IMAD.MOV.U32 R45, RZ, RZ, R87 ;  /* 0x000000ffff2d7224 */ /* 0x000fe200078e0057 */
[----:B------:R-:W-:-:S05]  /*4810*/  MOV R39, R87 ;  /* 0x0000005700277202 */ /* 0x000fca0000000f00 */
[----:B------:R-:W0:Y:S01]  /*4820*/  MUFU.EX2 R31, R31 ;  /* 0x0000001f001f7308 */ /* 0x000e220000000800 */
[----:B--2---:R-:W-:-:S01]  /*4830*/  FADD.FTZ R28, R62, R5 ;  /* 0x000000053e1c7221 */ /* 0x004fc20000010000 */
[----:B-1----:R-:W-:-:S06]  /*4840*/  IMAD.MOV.U32 R52, RZ, RZ, R87 ;  /* 0x000000ffff347224 */ /* 0x002fcc00078e0057 */
[----:B------:R-:W1:Y:S01]  /*4850*/  MUFU.EX2 R26, R26 ;  /* 0x0000001a001a7308 */ /* 0x000e620000000800 */
[C---:B---3--:R-:W-:Y:S01]  /*4860*/  F2FP.SATFINITE.E4M3.F32.PACK_AB_MERGE_C R62, R77.reuse, R62, RZ ;  /* 0x0000003e4d3e723e */ /* 0x048fe200048070ff */
[----:B------:R-:W-:-:S03]  /*4870*/  FADD.FTZ R77, R77, R28 ;  /* 0x0000001c4d4d7221 */ /* 0x000fc60000010000 */
[----:B------:R-:W-:Y:S01]  /*4880*/  F2FP.SATFINITE.E4M3.F32.PACK_AB_MERGE_C R182, R63, R24, R62 ;  /* 0x000000183fb6723e */ /* 0x000fe2000480703e */
[----:B------:R-:W-:Y:S02]  /*4890*/  IMAD.MOV.U32 R63, RZ, RZ, R87 ;  /* 0x000000ffff3f7224 */ /* 0x000fe400078e0057 */
[----:B------:R-:W2:Y:S01]  /*48a0*/  MUFU.EX2 R84, R84 ;  /* 0x0000005400547308 */ /* 0x000ea20000000800 */
[----:B0-----:R-:W-:-:S01]  /*48b0*/  FADD.FTZ R9, R31, R112 ;  /* 0x000000701f097221 */ /* 0x001fc20000010000 */
[--C-:B------:R-:W-:Y:S02]  /*48c0*/  IMAD.MOV.U32 R62, RZ, RZ, R87.reuse ;  /* 0x000000ffff3e7224 */ /* 0x100fe400078e0057 */
[----:B------:R-:W-:-:S04]  /*48d0*/  IMAD.MOV.U32 R24, RZ, RZ, R87 ;  /* 0x000000ffff187224 */ /* 0x000fc800078e0057 */
[----:B------:R0:W3:Y:S01]  /*48e0*/  MUFU.EX2 R79, R64 ;  /* 0x00000040004f7308 */ /* 0x0000e20000000800 */
[----:B-1----:R-:W-:-:S01]  /*48f0*/  FADD.FTZ R28, R26, R77 ;  /* 0x0000004d1a1c7221 */ /* 0x002fc20000010000 */
[----:B------:R-:W-:-:S06]  /*4900*/  IMAD.MOV.U32 R77, RZ, RZ, R87 ;  /* 0x000000ffff4d7224 */ /* 0x000fcc00078e0057 */
[----:B------:R-:W1:Y:S01]  /*4910*/  MUFU.EX2 R27, R27 ;  /* 0x0000001b001b7308 */ /* 0x000e620000000800 */
[----:B--2---:R-:W-:-:S01]  /*4920*/  FADD.FTZ R30, R84, R9 ;  /* 0x00000009541e7221 */ /* 0x004fc20000010000 */
[----:B0-----:R-:W-:-:S06]  /*4930*/  IMAD.MOV.U32 R64, RZ, RZ, R87 ;  /* 0x000000ffff407224 */ /* 0x001fcc00078e0057 */
[----:B------:R-:W0:Y:S01]  /*4940*/  MUFU.EX2 R66, R66 ;  /* 0x0000004200427308 */ /* 0x000e220000000800 */
[----:B---3--:R-:W-:-:S07]  /*4950*/  FADD.FTZ R9, R79, R28 ;  /* 0x0000001c4f097221 */ /* 0x008fce0000010000 */
[----:B------:R-:W2:Y:S01]  /*4960*/  MUFU.EX2 R124, R124 ;  /* 0x0000007c007c7308 */ /* 0x000ea20000000800 */
[----:B-1----:R-:W-:-:S07]  /*4970*/  FADD.FTZ R15, R27, R30 ;  /* 0x0000001e1b0f7221 */ /* 0x002fce0000010000 */
[----:B------:R1:W3:Y:S01]  /*4980*/  MUFU.EX2 R3, R68 ;  /* 0x0000004400037308 */ /* 0x0002e20000000800 */
[----:B0-----:R-:W-:-:S07]  /*4990*/  FADD.FTZ R28, R66, R9 ;  /* 0x00000009421c7221 */ /* 0x001fce0000010000 */
[----:B------:R-:W0:Y:S01]  /*49a0*/  MUFU.EX2 R35, R35 ;  /* 0x0000002300237308 */ /* 0x000e220000000800 */
[C---:B--2---:R-:W-:Y:S01]  /*49b0*/  F2FP.SATFINITE.E4M3.F32.PACK_AB_MERGE_C R27, R124.reuse, R27, RZ ;  /* 0x0000001b7c1b723e */ /* 0x044fe200048070ff */
[----:B------:R-:W-:Y:S01]  /*49c0*/  FADD.FTZ R124, R124, R15 ;  /* 0x0000000f7c7c7221 */ /* 0x000fe20000010000 */
[----:B-1----:R-:W-:Y:S02]  /*49d0*/  IMAD.MOV.U32 R68, RZ, RZ, R87 ;  /* 0x000000ffff447224 */ /* 0x002fe400078e0057 */
[----:B------:R-:W-:Y:S01]  /*49e0*/  F2FP.SATFINITE.E4M3.F32.PACK_AB_MERGE_C R185, R84, R31, R27 ;  /* 0x0000001f54b9723e */ /* 0x000fe2000480701b */
[----:B------:R-:W-:Y:S02]  /*49f0*/  IMAD.MOV.U32 R84, RZ, RZ, R87 ;  /* 0x000000ffff547224 */ /* 0x000fe400078e0057 */
[----:B------:R-:W1:Y:S01]  /*4a00*/  MUFU.EX2 R70, R70 ;  /* 0x0000004600467308 */ /* 0x000e620000000800 */
[----:B---3--:R-:W-:-:S01]  /*4a10*/  FADD.FTZ R9, R3, R28 ;  /* 0x0000001c03097221 */ /* 0x008fc20000010000 */
[----:B------:R-:W-:Y:S01]  /*4a20*/  F2FP.SATFINITE.E4M3.F32.PACK_AB_MERGE_C R66, R3, R66, RZ ;  /* 0x000000420342723e */ /* 0x000fe200048070ff */
[----:B------:R-:W-:-:S02]  /*4a30*/  IMAD.MOV.U32 R31, RZ, RZ, R87 ;  /* 0x000000ffff1f7224 */ /* 0x000fc400078e0057 */
[--C-:B------:R-:W-:Y:S01]  /*4a40*/  IMAD.MOV.U32 R27, RZ, RZ, R87.reuse ;  /* 0x000000ffff1b7224 */ /* 0x100fe200078e0057 */
[----:B------:R-:W-:Y:S01]  /*4a50*/  F2FP.SATFINITE.E4M3.F32.PACK_AB_MERGE_C R184, R79, R26, R66 ;  /* 0x0000001a4fb8723e */ /* 0x000fe20004807042 */
[----:B------:R-:W-:Y:S01]  /*4a60*/  IMAD.MOV.U32 R79, RZ, RZ, R87 ;  /* 0x000000ffff4f7224 */ /* 0x000fe200078e0057 */
[----:B------:R-:W2:Y:S01]  /*4a70*/  MUFU.EX2 R126, R126 ;  /* 0x0000007e007e7308 */ /* 0x000ea20000000800 */
[----:B0-----:R-:W-:-:S01]  /*4a80*/  FADD.FTZ R15, R35, R124 ;  /* 0x0000007c230f7221 */ /* 0x001fc20000010000 */
[--C-:B------:R-:W-:Y:S02]  /*4a90*/  IMAD.MOV.U32 R66, RZ, RZ, R87.reuse ;  /* 0x000000ffff427224 */ /* 0x100fe400078e0057 */
[----:B------:R-:W-:-:S04]  /*4aa0*/  IMAD.MOV.U32 R26, RZ, RZ, R87 ;  /* 0x000000ffff1a7224 */ /* 0x000fc800078e0057 */
[----:B------:R0:W3:Y:S01]  /*4ab0*/  MUFU.EX2 R81, R74 ;  /* 0x0000004a00517308 */ /* 0x0000e20000000800 */
[----:B-1----:R-:W-:-:S07]  /*4ac0*/  FADD.FTZ R28, R70, R9 ;  /* 0x00000009461c7221 */ /* 0x002fce0000010000 */
[----:B------:R-:W-:Y:S01]  /*4ad0*/  MUFU.EX2 R41, R41 ;  /* 0x0000002900297308 */ /* 0x000fe20000000800 */
[----:B--2---:R-:W-:-:S01]  /*4ae0*/  FADD.FTZ R30, R126, R15 ;  /* 0x0000000f7e1e7221 */ /* 0x004fc20000010000 */
[----:B0-----:R-:W-:-:S06]  /*4af0*/  MOV R74, R87 ;  /* 0x00000057004a7202 */ /* 0x001fcc0000000f00 */
[----:B------:R-:W0:Y:S01]  /*4b00*/  MUFU.EX2 R128, R128 ;  /* 0x0000008000807308 */ /* 0x000e220000000800 */
[----:B---3--:R-:W-:-:S01]  /*4b10*/  FADD.FTZ R9, R81, R28 ;  /* 0x0000001c51097221 */ /* 0x008fc20000010000 */
[----:B------:R-:W-:-:S06]  /*4b20*/  IMAD.MOV.U32 R28, RZ, RZ, R87 ;  /* 0x000000ffff1c7224 */ /* 0x000fcc00078e0057 */
[----:B------:R-:W1:Y:S08]  /*4b30*/  MUFU.EX2 R78, R78 ;  /* 0x0000004e004e7308 */ /* 0x000e700000000800 */
[----:B------:R-:W2:Y:S01]  /*4b40*/  MUFU.EX2 R7, R88 ;  /* 0x0000005800077308 */ /* 0x000ea20000000800 */
[----:B0-----:R-:W-:Y:S01]  /*4b50*/  F2FP.SATFINITE.E4M3.F32.PACK_AB_MERGE_C R21, R128, R41, RZ ;  /* 0x000000298015723e */ /* 0x001fe200048070ff */
[----:B------:R-:W-:Y:S01]  /*4b60*/  FADD.FTZ R41, R41, R30 ;  /* 0x0000001e29297221 */ /* 0x000fe20000010000 */
[----:B------:R-:W-:-:S02]  /*4b70*/  IMAD.MOV.U32 R30, RZ, RZ, R87 ;  /* 0x000000ffff1e7224 */ /* 0x000fc400078e0057 */
[----:B------:R-:W-:Y:S01]  /*4b80*/  F2FP.SATFINITE.E4M3.F32.PACK_AB_MERGE_C R187, R126, R35, R21 ;  /* 0x000000237ebb723e */ /* 0x000fe20004807015 */
[----:B------:R-:W-:-:S01]  /*4b90*/  FADD.FTZ R128, R128, R41 ;  /* 0x0000002980807221 */ /* 0x000fc20000010000 */
[----:B------:R-:W-:Y:S01]  /*4ba0*/  IMAD.MOV.U32 R41, RZ, RZ, R87 ;  /* 0x000000ffff297224 */ /* 0x000fe200078e0057 */
[----:B------:R-:W0:Y:S01]  /*4bb0*/  MUFU.EX2 R43, R43 ;  /* 0x0000002b002b7308 */ /* 0x000e220000000800 */
[----:B-1----:R-:W-:-:S01]  /*4bc0*/  FADD.FTZ R14, R78, R9 ;  /* 0x000000094e0e7221 */ /* 0x002fc20000010000 */
[----:B------:R-:W-:-:S06]  /*4bd0*/  IMAD.MOV.U32 R35, RZ, RZ, R87 ;  /* 0x000000ffff237224 */ /* 0x000fcc00078e0057 */
[----:B------:R-:W1:Y:S01]  /*4be0*/  MUFU.EX2 R90, R90 ;  /* 0x0000005a005a7308 */ /* 0x000e620000000800 */
[C---:B--2---:R-:W-:Y:S01]  /*4bf0*/  F2FP.SATFINITE.E4M3.F32.PACK_AB_MERGE_C R78, R7.reuse, R78, RZ ;  /* 0x0000004e074e723e */ /* 0x044fe200048070ff */
[----:B------:R-:W-:-:S03]  /*4c00*/  FADD.FTZ R7, R7, R14 ;  /* 0x0000000e07077221 */ /* 0x000fc60000010000 */
[----:B------:R-:W-:Y:S01]  /*4c10*/  F2FP.SATFINITE.E4M3.F32.PACK_AB_MERGE_C R186, R81, R70, R78 ;  /* 0x0000004651ba723e */ /* 0x000fe2000480704e */
[----:B------:R-:W-:Y:S01]  /*4c20*/  IMAD.MOV.U32 R78, RZ, RZ, R87 ;  /* 0x000000ffff4e7224 */ /* 0x000fe200078e0057 */
[----:B------:R-:W-:Y:S01]  /*4c30*/  MOV R81, R87 ;  /* 0x0000005700517202 */ /* 0x000fe20000000f00 */
[----:B------:R-:W2:Y:S01]  /*4c40*/  MUFU.EX2 R130, R130 ;  /* 0x0000008200827308 */ /* 0x000ea20000000800 */
[----:B0-----:R-:W-:-:S01]  /*4c50*/  FADD.FTZ R9, R43, R128 ;  /* 0x000000802b097221 */ /* 0x001fc20000010000 */
[----:B------:R-:W-:-:S06]  /*4c60*/  IMAD.MOV.U32 R70, RZ, RZ, R87 ;  /* 0x000000ffff467224 */ /* 0x000fcc00078e0057 */
[----:B------:R-:W0:Y:S01]  /*4c70*/  MUFU.EX2 R13, R92 ;  /* 0x0000005c000d7308 */ /* 0x000e220000000800 */
[----:B-1----:R-:W-:-:S07]  /*4c80*/  FADD.FTZ R4, R90, R7 ;  /* 0x000000075a047221 */ /* 0x002fce0000010000 */
[----:B------:R-:W1:Y:S01]  /*4c90*/  MUFU.EX2 R47, R47 ;  /* 0x0000002f002f7308 */ /* 0x000e620000000800 */
[----:B--2---:R-:W-:-:S07]  /*4ca0*/  FADD.FTZ R6, R130, R9 ;  /* 0x0000000982067221 */ /* 0x004fce0000010000 */
[----:B------:R-:W2:Y:S01]  /*4cb0*/  MUFU.EX2 R110, R110 ;  /* 0x0000006e006e7308 */ /* 0x000ea20000000800 */
[----:B0-----:R-:W-:-:S07]  /*4cc0*/  FADD.FTZ R7, R13, R4 ;  /* 0x000000040d077221 */ /* 0x001fce0000010000 */
[----:B------:R-:W0:Y:S01]  /*4cd0*/  MUFU.EX2 R132, R132 ;  /* 0x0000008400847308 */ /* 0x000e220000000800 */
[----:B-1----:R-:W-:-:S07]  /*4ce0*/  FADD.FTZ R9, R47, R6 ;  /* 0x000000062f097221 */ /* 0x002fce0000010000 */
[----:B------:R-:W1:Y:S01]  /*4cf0*/  MUFU.EX2 R5, R114 ;  /* 0x0000007200057308 */ /* 0x000e620000000800 */
[----:B--2---:R-:W-:-:S07]  /*4d00*/  FADD.FTZ R4, R110, R7 ;  /* 0x000000076e047221 */ /* 0x004fce0000010000 */
[----:B------:R-:W2:Y:S01]  /*4d10*/  MUFU.EX2 R49, R49 ;  /* 0x0000003100317308 */ /* 0x000ea20000000800 */
[C---:B0-----:R-:W-:Y:S01]  /*4d20*/  F2FP.SATFINITE.E4M3.F32.PACK_AB_MERGE_C R47, R132.reuse, R47, RZ ;  /* 0x0000002f842f723e */ /* 0x041fe200048070ff */
[----:B------:R-:W-:-:S03]  /*4d30*/  FADD.FTZ R132, R132, R9 ;  /* 0x0000000984847221 */ /* 0x000fc60000010000 */
[----:B------:R-:W-:Y:S01]  /*4d40*/  F2FP.SATFINITE.E4M3.F32.PACK_AB_MERGE_C R189, R130, R43, R47 ;  /* 0x0000002b82bd723e */ /* 0x000fe2000480702f */
[--C-:B------:R-:W-:Y:S02]  /*4d50*/  IMAD.MOV.U32 R47, RZ, RZ, R87.reuse ;  /* 0x000000ffff2f7224 */ /* 0x100fe400078e0057 */
[----:B------:R-:W0:Y:S01]  /*4d60*/  MUFU.EX2 R116, R116 ;  /* 0x0000007400747308 */ /* 0x000e220000000800 */
[C---:B-1----:R-:W-:Y:S01]  /*4d70*/  F2FP.SATFINITE.E4M3.F32.PACK_AB_MERGE_C R110, R5.reuse, R110, RZ ;  /* 0x0000006e056e723e */ /* 0x042fe200048070ff */
[----:B------:R-:W-:Y:S01]  /*4d80*/  FADD.FTZ R5, R5, R4 ;  /* 0x0000000405057221 */ /* 0x000fe20000010000 */
[----:B------:R-:W-:Y:S02]  /*4d90*/  IMAD.MOV.U32 R43, RZ, RZ, R87 ;  /* 0x000000ffff2b7224 */ /* 0x000fe400078e0057 */
[----:B------:R-:W-:-:S03]  /*4da0*/  F2FP.SATFINITE.E4M3.F32.PACK_AB_MERGE_C R188, R13, R90, R110 ;  /* 0x0000005a0dbc723e */ /* 0x000fc6000480706e */
[----:B------:R-:W1:Y:S01]  /*4db0*/  MUFU.EX2 R134, R134 ;  /* 0x0000008600867308 */ /* 0x000e620000000800 */
[----:B--2---:R-:W-:-:S07]  /*4dc0*/  FADD.FTZ R7, R49, R132 ;  /* 0x0000008431077221 */ /* 0x004fce0000010000 */
[----:B------:R-:W2:Y:S01]  /*4dd0*/  MUFU.EX2 R3, R118 ;  /* 0x0000007600037308 */ /* 0x000ea20000000800 */
[----:B0-----:R-:W-:-:S07]  /*4de0*/  FADD.FTZ R4, R116, R5 ;  /* 0x0000000574047221 */ /* 0x001fce0000010000 */
[----:B------:R-:W-:Y:S01]  /*4df0*/  MUFU.EX2 R51, R51 ;  /* 0x0000003300337308 */ /* 0x000fe20000000800 */
[----:B-1----:R-:W-:-:S07]  /*4e00*/  FADD.FTZ R6, R134, R7 ;  /* 0x0000000786067221 */ /* 0x002fce0000010000 */
[----:B------:R-:W0:Y:S01]  /*4e10*/  MUFU.EX2 R94, R94 ;  /* 0x0000005e005e7308 */ /* 0x000e220000000800 */
[----:B--2---:R-:W-:-:S07]  /*4e20*/  FADD.FTZ R5, R3, R4 ;  /* 0x0000000403057221 */ /* 0x004fce0000010000 */
[----:B------:R-:W1:Y:S08]  /*4e30*/  MUFU.EX2 R120, R120 ;  /* 0x0000007800787308 */ /* 0x000e700000000800 */
[----:B------:R-:W2:Y:S01]  /*4e40*/  MUFU.EX2 R65, R65 ;  /* 0x0000004100417308 */ /* 0x000ea20000000800 */
[----:B0-----:R-:W-:Y:S01]  /*4e50*/  F2FP.SATFINITE.E4M3.F32.PACK_AB_MERGE_C R8, R94, R51, RZ ;  /* 0x000000335e08723e */ /* 0x001fe200048070ff */
[----:B------:R-:W-:-:S03]  /*4e60*/  FADD.FTZ R51, R51, R6 ;  /* 0x0000000633337221 */ /* 0x000fc60000010000 */
[----:B------:R-:W-:Y:S01]  /*4e70*/  F2FP.SATFINITE.E4M3.F32.PACK_AB_MERGE_C R191, R134, R49, R8 ;  /* 0x0000003186bf723e */ /* 0x000fe20004807008 */
[----:B------:R-:W-:-:S01]  /*4e80*/  FADD.FTZ R6, R94, R51 ;  /* 0x000000335e067221 */ /* 0x000fc20000010000 */
[----:B------:R-:W-:Y:S02]  /*4e90*/  IMAD.MOV.U32 R51, RZ, RZ, R87 ;  /* 0x000000ffff337224 */ /* 0x000fe400078e0057 */
[----:B-1----:R-:W-:-:S01]  /*4ea0*/  FADD.FTZ R4, R120, R5 ;  /* 0x0000000578047221 */ /* 0x002fc20000010000 */
[--C-:B------:R-:W-:Y:S01]  /*4eb0*/  IMAD.MOV.U32 R49, RZ, RZ, R87.reuse ;  /* 0x000000ffff317224 */ /* 0x100fe200078e0057 */
[C---:B--2---:R-:W-:Y:S02]  /*4ec0*/  F2FP.SATFINITE.E4M3.F32.PACK_AB_MERGE_C R7, R65.reuse, R120, RZ ;  /* 0x000000784107723e */ /* 0x044fe400048070ff */
[----:B------:R-:W-:Y:S01]  /*4ed0*/  FADD.FTZ R4, R65, R4 ;  /* 0x0000000441047221 */ /* 0x000fe20000010000 */
[----:B------:R-:W-:Y:S01]  /*4ee0*/  IMAD.MOV.U32 R65, RZ, RZ, R87 ;  /* 0x000000ffff417224 */ /* 0x000fe200078e0057 */
[----:B------:R-:W-:Y:S01]  /*4ef0*/  F2FP.SATFINITE.E4M3.F32.PACK_AB_MERGE_C R190, R3, R116, R7 ;  /* 0x0000007403be723e */ /* 0x000fe20004807007 */
[----:B------:R-:W-:Y:S06]  /*4f00*/  @!P1 BRA `(.L_x_14) ;  /* 0x0000003800389947 */ /* 0x000fec0003800000 */
[----:B------:R-:W-:Y:S01]  /*4f10*/  IMAD.MOV.U32 R5, RZ, RZ, R10 ;  /* 0x000000ffff057224 */ /* 0x000fe200078e000a */
[----:B------:R-:W-:Y:S01]  /*4f20*/  CS2R R86, SRZ ;  /* 0x0000000000567805 */ /* 0x000fe2000001ff00 */
[----:B------:R-:W-:Y:S01]  /*4f30*/  IMAD.MOV.U32 R3, RZ, RZ, R12 ;  /* 0x000000ffff037224 */ /* 0x000fe200078e000c */
[----:B------:R-:W-:Y:S02]  /*4f40*/  CS2R R84, SRZ ;  /* 0x0000000000547805 */ /* 0x000fe4000001ff00 */
[----:B------:R-:W-:Y:S02]  /*4f50*/  CS2R R82, SRZ ;  /* 0x0000000000527805 */ /* 0x000fe4000001ff00 */
[----:B------:R-:W-:Y:S02]  /*4f60*/  CS2R R80, SRZ ;  /* 0x0000000000507805 */ /* 0x000fe4000001ff00 */
[----:B------:R-:W-:Y:S02]  /*4f70*/  CS2R R78, SRZ ;  /* 0x00000000004e7805 */ /* 0x000fe4000001ff00 */
[----:B------:R-:W-:-:S02]  /*4f80*/  CS2R R76, SRZ ;  /* 0x00000000004c7805 */ /* 0x000fc4000001ff00 */
[----:B------:R-:W-:Y:S02]  /*4f90*/  CS2R R74, SRZ ;  /* 0x00000000004a7805 */ /* 0x000fe4000001ff00 */
        /* <DEDUP_REMOVED lines=24> */
[----:B------:R-:W-:Y:S01]  /*5120*/  CS2R R24, SRZ ;  /* 0x0000000000187805 */ /* 0x000fe2000001ff00 */
[----:B------:R-:W-:Y:S01]  /*5130*/  UIADD3 UR51, UR50, -0x2, URZ ;  /* 0xfffffffe32337890 */ /* 0x000fe2000fffe03f */
[----:B------:R-:W-:Y:S02]  /*5140*/  UMOV UR52, UR44 ;  /* 0x0000002c00347c82 */ /* 0x000fe40008000000 */
[----:B------:R-:W-:-:S09]  /*5150*/  UMOV UR50, UR43 ;  /* 0x0000002b00327c82 */ /* 0x000fd20008000000 */
.L_x_25:
[----:B------:R-:W-:Y:S01]  /*5160*/  ISETP.NE.AND P2, PT, RZ, UR38, PT ;  /* 0x00000026ff007c0c */ /* 0x000fe2000bf45270 */
[----:B------:R-:W-:-:S04]  /*5170*/  UISETP.NE.AND UP0, UPT, UR50, 0x1, UPT ;  /* 0x000000013200788c */ /* 0x000fc8000bf05270 */
[----:B------:R-:W-:-:S04]  /*5180*/  USEL UR44, URZ, 0x1, UP0 ;  /* 0x000000013f2c7887 */ /* 0x000fc80008000000 */
[----:B------:R-:W-:-:S04]  /*5190*/  ULOP3.LUT UR44, UR52, UR44, URZ, 0x3c, !UPT ;  /* 0x0000002c342c7292 */ /* 0x000fc8000f8e3c3f */
[----:B------:R-:W-:Y:S08]  /*51a0*/  @P2 BRA `(.L_x_15) ;  /* 0x0000000000382947 */ /* 0x000ff00003800000 */
[----:B------:R-:W-:Y:S05]  /*51b0*/  @!P0 BRA `(.L_x_16) ;  /* 0x0000000000048947 */ /* 0x000fea0003800000 */
[----:B------:R-:W-:Y:S01]  /*51c0*/  BPT.TRAP 0x1 ;  /* 0x000000040000795c */ /* 0x000fe20000300000 */
.L_x_16:
[----:B------:R-:W-:Y:S01]  /*51d0*/  UIADD3 UR6, UR50, 0x1, URZ ;  /* 0x0000000132067890 */ /* 0x000fe2000fffe03f */
[----:B------:R-:W-:-:S03]  /*51e0*/  IMAD.U32 R7, RZ, RZ, UR44 ;  /* 0x0000002cff077e24 */ /* 0x000fc6000f8e00ff */
[----:B------:R-:W-:Y:S02]  /*51f0*/  UISETP.NE.AND UP0, UPT, UR6, 0x2, UPT ;  /* 0x000000020600788c */ /* 0x000fe4000bf05270 */
[----:B------:R-:W-:Y:S02]  /*5200*/  SHF.L.U32 R7, R7, 0x1f, RZ ;  /* 0x0000001f07077819 */ /* 0x000fe400000006ff */
[----:B------:R-:W-:-:S04]  /*5210*/  USEL UR6, UR6, URZ, UP0 ;  /* 0x0000003f06067287 */ /* 0x000fc80008000000 */
[----:B------:R-:W-:-:S09]  /*5220*/  ULEA UR6, UR6, UR39, 0x3 ;  /* 0x0000002706067291 */ /* 0x000fd2000f8e183f */
[----:B------:R0:W1:Y:S01]  /*5230*/  SYNCS.PHASECHK.TRANS64.TRYWAIT P1, [UR6+0x29830], R7 ;  /* 0x02983007ff0075a7 */ /* 0x0000620008020146 */
[----:B------:R-:W-:Y:S05]  /*5240*/  @!P0 BRA `(.L_x_17) ;  /* 0x0000000000048947 */ /* 0x000fea0003800000 */
[----:B------:R-:W-:Y:S01]  /*5250*/  BPT.TRAP 0x1 ;  /* 0x000000040000795c */ /* 0x000fe20000300000 */
.L_x_17:
[----:B-1----:R-:W-:Y:S05]  /*5260*/  @P1 BRA `(.L_x_15) ;  /* 0x0000000000081947 */ /* 0x002fea0003800000 */
[----:B------:R-:W1:Y:S02]  /*5270*/  SYNCS.PHASECHK.TRANS64.TRYWAIT P1, [UR6+0x29830], R7 ;  /* 0x02983007ff0075a7 */ /* 0x000e640008020146 */
[----:B-1----:R-:W-:Y:S05]  /*5280*/  @!P1 BRA `(.L_x_18) ;  /* 0x000000a400f49947 */ /* 0x002fea0003800000 */
.L_x_15:
[----:B01----:R-:W-:Y:S01]  /*5290*/  VIADD R7, R22, 0x8 ;  /* 0x0000000816077836 */ /* 0x003fe20000000000 */
[----:B------:R-:W-:Y:S01]  /*52a0*/  UIADD3 UR43, UR50, 0x1, URZ ;  /* 0x00000001322b7890 */ /* 0x000fe2000fffe03f */
[----:B------:R-:W-:Y:S01]  /*52b0*/  UMOV UR27, 0x80000020 ;  /* 0x80000020001b7882 */ /* 0x000fe20000000000 */
[----:B------:R-:W-:Y:S02]  /*52c0*/  UMOV UR28, UR24 ;  /* 0x00000018001c7c82 */ /* 0x000fe40008000000 */
[----:B------:R0:W-:Y:S01]  /*52d0*/  BAR.SYNC.DEFER_BLOCKING R7, 0x100 ;  /* 0x000400070000751d */ /* 0x0001e20000010000 */
[----:B------:R-:W-:-:S04]  /*52e0*/  UISETP.NE.AND UP0, UPT, UR43, 0x2, UPT ;  /* 0x000000022b00788c */ /* 0x000fc8000bf05270 */
[----:B------:R-:W-:Y:S01]  /*52f0*/  USEL UR43, UR43, URZ, UP0 ;  /* 0x0000003f2b2b7287 */ /* 0x000fe20008000000 */
[----:B------:R-:W-:Y:S01]  /*5300*/  UMOV UR29, UR25 ;  /* 0x00000019001d7c82 */ /* 0x000fe20008000000 */
[----:B------:R-:W-:Y:S02]  /*5310*/  UMOV UR31, 0x80000020 ;  /* 0x80000020001f7882 */ /* 0x000fe40000000000 */
[----:B------:R-:W-:Y:S01]  /*5320*/  UIMAD UR53, UR43, 0x780, UR47 ;  /* 0x000007802b3578a4 */ /* 0x000fe2000f8e022f */
[----:B------:R-:W-:Y:S01]  /*5330*/  UMOV UR32, UR24 ;  /* 0x0000001800207c82 */ /* 0x000fe20008000000 */
[----:B------:R-:W-:Y:S02]  /*5340*/  UMOV UR33, UR25 ;  /* 0x0000001900217c82 */ /* 0x000fe40008000000 */
[----:B------:R-:W-:Y:S02]  /*5350*/  UIADD3 UR30, UR53, 0x80, URZ ;  /* 0x00000080351e7890 */ /* 0x000fe4000fffe03f */
[----:B------:R-:W-:-:S02]  /*5360*/  UIADD3 UR34, UR53, 0x100, URZ ;  /* 0x0000010035227890 */ /* 0x000fc4000fffe03f */
[----:B------:R-:W-:Y:S01]  /*5370*/  UMOV UR26, UR53 ;  /* 0x00000035001a7c82 */ /* 0x000fe20008000000 */
[----:B------:R-:W-:Y:S01]  /*5380*/  UMOV UR35, 0x80000020 ;  /* 0x8000002000237882 */ /* 0x000fe20000000000 */
[----:B------:R-:W-:Y:S01]  /*5390*/  UIADD3 UR6, UR53, 0x200, URZ ;  /* 0x0000020035067890 */ /* 0x000fe2000fffe03f */
[----:B------:R-:W-:Y:S01]  /*53a0*/  UMOV UR7, 0x80000020 ;  /* 0x8000002000077882 */ /* 0x000fe20000000000 */
[----:B------:R-:W-:Y:S01]  /*53b0*/  UIADD3 UR10, UR53, 0x202, URZ ;  /* 0x00000202350a7890 */ /* 0x000fe2000fffe03f */
[----:B------:R-:W-:Y:S01]  /*53c0*/  WARPGROUP.ARRIVE ;  /* 0x00000000000079c5 */ /* 0x000fe20000000000 */
[----:B------:R-:W-:Y:S01]  /*53d0*/  UMOV UR11, 0x80000020 ;  /* 0x80000020000b7882 */ /* 0x000fe20000000000 */
[----:B------:R-:W-:Y:S01]  /*53e0*/  UIADD3 UR14, UR53, 0x282, URZ ;  /* 0x00000282350e7890 */ /* 0x000fe2000fffe03f */
[----:B------:R-:W-:Y:S01]  /*53f0*/  UMOV UR15, 0x80000020 ;  /* 0x80000020000f7882 */ /* 0x000fe20000000000 */
[----:B------:R-:W-:Y:S02]  /*5400*/  UIADD3 UR18, UR53, 0x500, URZ ;  /* 0x0000050035127890 */ /* 0x000fe4000fffe03f */
[----:B------:R-:W-:Y:S01]  /*5410*/  QGMMA.64x32x32.F32.E4M3.E4M3 R152, gdesc[UR24], RZ, !UPT, gsb0 ;  /* 0x00600000189879f3 */ /* 0x000fe2000c0008ff */
[----:B------:R-:W-:Y:S01]  /*5420*/  UIADD3 UR26, UR53, 0x180, URZ ;  /* 0x00000180351a7890 */ /* 0x000fe2000fffe03f */
[----:B------:R-:W-:Y:S01]  /*5430*/  UMOV UR27, 0x80000020 ;  /* 0x80000020001b7882 */ /* 0x000fe20000000000 */
[----:B------:R-:W-:Y:S01]  /*5440*/  UMOV UR19, 0x80000020 ;  /* 0x8000002000137882 */ /* 0x000fe20000000000 */
[----:B------:R-:W-:Y:S01]  /*5450*/  UIADD3 UR22, UR53, 0x502, URZ ;  /* 0x0000050235167890 */ /* 0x000fe2000fffe03f */
[----:B------:R-:W-:Y:S01]  /*5460*/  UMOV UR23, 0x80000020 ;  /* 0x8000002000177882 */ /* 0x000fe20000000000 */
[----:B------:R-:W-:-:S02]  /*5470*/  WARPGROUP.DEPBAR.LE gsb0, 0x0 ;  /* 0x00008000000079c5 */ /* 0x000fc40000010000 */
[----:B------:R-:W-:-:S06]  /*5480*/  WARPGROUP.ARRIVE ;  /* 0x00000000000079c5 */ /* 0x000fcc0000000000 */
[----:B------:R-:W-:Y:S01]  /*5490*/  QGMMA.64x32x32.F32.E4M3.E4M3 R136, gdesc[UR28], RZ, !UPT, gsb0 ;  /* 0x006000001c8879f3 */ /* 0x000fe2000c0008ff */
[----:B------:R-:W-:Y:S01]  /*54a0*/  UIADD3 UR30, UR53, 0x82, URZ ;  /* 0x00000082351e7890 */ /* 0x000fe2000fffe03f */
[----:B------:R-:W-:Y:S01]  /*54b0*/  UMOV UR28, UR4 ;  /* 0x00000004001c7c82 */ /* 0x000fe20008000000 */
[----:B------:R-:W-:Y:S01]  /*54c0*/  UMOV UR29, UR5 ;  /* 0x00000005001d7c82 */ /* 0x000fe20008000000 */
[----:B------:R-:W-:Y:S01]  /*54d0*/  UMOV UR31, 0x80000020 ;  /* 0x80000020001f7882 */ /* 0x000fe20000000000 */
[----:B------:R-:W-:Y:S02]  /*54e0*/  WARPGROUP.DEPBAR.LE gsb0, 0x0 ;  /* 0x00008000000079c5 */ /* 0x000fe40000010000 */
        /* <DEDUP_REMOVED lines=18> */
[----:B------:R-:W-:Y:S01]  /*5610*/  UIADD3 UR6, UR53, 0x182, URZ ;  /* 0x0000018235067890 */ /* 0x000fe2000fffe03f */
[----:B------:R-:W-:Y:S01]  /*5620*/  UMOV UR7, 0x80000020 ;  /* 0x8000002000077882 */ /* 0x000fe20000000000 */
[----:B------:R-:W-:Y:S02]  /*5630*/  WARPGROUP.DEPBAR.LE gsb0, 0x0 ;  /* 0x00008000000079c5 */ /* 0x000fe40000010000 */
[----:B------:R-:W-:-:S06]  /*5640*/  WARPGROUP.ARRIVE ;  /* 0x00000000000079c5 */ /* 0x000fcc0000000000 */
[----:B------:R-:W-:Y:S01]  /*5650*/  QGMMA.64x32x32.F32.E4M3.E4M3 R136, gdesc[UR28], R136, gsb0 ;  /* 0x006000001c8879f3 */ /* 0x000fe20008000888 */
[----:B------:R-:W-:Y:S01]  /*5660*/  UIADD3 UR30, UR53, 0x300, URZ ;  /* 0x00000300351e7890 */ /* 0x000fe2000fffe03f */
[----:B------:R-:W-:Y:S01]  /*5670*/  UMOV UR28, UR8 ;  /* 0x00000008001c7c82 */ /* 0x000fe20008000000 */
[----:B------:R-:W-:Y:S01]  /*5680*/  UMOV UR29, UR9 ;  /* 0x00000009001d7c82 */ /* 0x000fe20008000000 */
        /* <DEDUP_REMOVED lines=106> */
[----:B------:R-:W-:Y:S01]  /*5d30*/  UIADD3 UR53, UR53, 0x702, URZ ;  /* 0x0000070235357890 */ /* 0x000fe2000fffe03f */
[----:B------:R-:W-:Y:S02]  /*5d40*/  WARPGROUP.DEPBAR.LE gsb0, 0x0 ;  /* 0x00008000000079c5 */ /* 0x000fe40000010000 */
[----:B------:R-:W-:-:S06]  /*5d50*/  WARPGROUP.ARRIVE ;  /* 0x00000000000079c5 */ /* 0x000fcc0000000000 */
[----:B------:R-:W-:Y:S03]  /*5d60*/  QGMMA.64x32x32.F32.E4M3.E4M3 R136, gdesc[UR28], R136, gsb0 ;  /* 0x006000001c8879f3 */ /* 0x000fe60008000888 */
        /* <DEDUP_REMOVED lines=12> */
[----:B0-----:R-:W-:Y:S05]  /*5e30*/  @P2 BRA `(.L_x_19) ;  /* 0x00000000002c2947 */ /* 0x001fea0003800000 */
[----:B------:R-:W-:Y:S05]  /*5e40*/  @!P0 BRA `(.L_x_20) ;  /* 0x0000000000048947 */ /* 0x000fea0003800000 */
[----:B------:R-:W-:Y:S01]  /*5e50*/  BPT.TRAP 0x1 ;  /* 0x000000040000795c */ /* 0x000fe20000300000 */
.L_x_20:
[----:B------:R-:W-:Y:S01]  /*5e60*/  ULEA UR6, UR50, UR39, 0x3 ;  /* 0x0000002732067291 */ /* 0x000fe2000f8e183f */
[----:B------:R-:W-:-:S05]  /*5e70*/  IMAD.U32 R7, RZ, RZ, UR52 ;  /* 0x00000034ff077e24 */ /* 0x000fca000f8e00ff */
[----:B------:R-:W-:-:S04]  /*5e80*/  SHF.L.U32 R7, R7, 0x1f, RZ ;  /* 0x0000001f07077819 */ /* 0x000fc800000006ff */
[----:B------:R0:W1:Y:S01]  /*5e90*/  SYNCS.PHASECHK.TRANS64.TRYWAIT P1, [UR6+0x29850], R7 ;  /* 0x02985007ff0075a7 */ /* 0x0000620008020146 */
[----:B------:R-:W-:Y:S05]  /*5ea0*/  @!P0 BRA `(.L_x_21) ;  /* 0x0000000000048947 */ /* 0x000fea0003800000 */
[----:B------:R-:W-:Y:S01]  /*5eb0*/  BPT.TRAP 0x1 ;  /* 0x000000040000795c */ /* 0x000fe20000300000 */
.L_x_21:
[----:B-1----:R-:W-:Y:S05]  /*5ec0*/  @P1 BRA `(.L_x_19) ;  /* 0x0000000000081947 */ /* 0x002fea0003800000 */
[----:B------:R-:W1:Y:S02]  /*5ed0*/  SYNCS.PHASECHK.TRANS64.TRYWAIT P1, [UR6+0x29850], R7 ;  /* 0x02985007ff0075a7 */ /* 0x000e640008020146 */
[----:B-1----:R-:W-:Y:S05]  /*5ee0*/  @!P1 BRA `(.L_x_22) ;  /* 0x0000009800f49947 */ /* 0x002fea0003800000 */
.L_x_19:
[----:B------:R-:W-:Y:S01]  /*5ef0*/  UIADD3 UR6, UR39, 0x400, URZ ;  /* 0x0000040027067890 */ /* 0x000fe2000fffe03f */
[----:B------:R-:W-:Y:S01]  /*5f00*/  WARPGROUP.ARRIVE ;  /* 0x00000000000079c5 */ /* 0x000fe20000000000 */
[----:B------:R-:W-:Y:S01]  /*5f10*/  UMOV UR7, 0xc0000010 ;  /* 0xc000001000077882 */ /* 0x000fe20000000000 */
[----:B01----:R-:W-:Y:S01]  /*5f20*/  IADD3 R7, -R22, 0xb, RZ ;  /* 0x0000000b16077810 */ /* 0x003fe20007ffe1ff */
[----:B------:R-:W-:-:S04]  /*5f30*/  USHF.R.U32.HI UR6, URZ, 0x4, UR6 ;  /* 0x000000043f067899 */ /* 0x000fc80008011606 */
[----:B------:R-:W-:-:S04]  /*5f40*/  ULOP3.LUT UR6, UR6, 0x3fff, URZ, 0xc0, !UPT ;  /* 0x00003fff06067892 */ /* 0x000fc8000f8ec03f */
[----:B------:R-:W-:-:S04]  /*5f50*/  ULOP3.LUT UR6, UR6, 0x10000, URZ, 0xfc, !UPT ;  /* 0x0001000006067892 */ /* 0x000fc8000f8efc3f */
[----:B------:R-:W-:-:S07]  /*5f60*/  UIMAD UR10, UR50, 0x500, UR6 ;  /* 0x00000500320a78a4 */ /* 0x000fce000f8e0206 */
[----:B------:R-:W-:Y:S02]  /*5f70*/  UMOV UR6, UR10 ;  /* 0x0000000a00067c82 */ /* 0x000fe40008000000 */
[----:B------:R-:W-:Y:S01]  /*5f80*/  QGMMA.64x128x32.F32.E4M3.E4M3 R24, R172, gdesc[UR4], R24, gsb0 ;  /* 0x01e00004ac187df3 */ /* 0x000fe20008000818 */
[----:B------:R-:W-:Y:S01]  /*5f90*/  UIADD3 UR6, UR10, 0x100, URZ ;  /* 0x000001000a067890 */ /* 0x000fe2000fffe03f */
[----:B------:R-:W-:Y:S01]  /*5fa0*/  UMOV UR7, 0xc0000010 ;  /* 0xc000001000077882 */ /* 0x000fe20000000000 */
[----:B------:R-:W-:Y:S02]  /*5fb0*/  WARPGROUP.DEPBAR.LE gsb0, 0x0 ;  /* 0x00008000000079c5 */ /* 0x000fe40000010000 */
[----:B------:R-:W-:-:S07]  /*5fc0*/  WARPGROUP.ARRIVE ;  /* 0x00000000000079c5 */ /* 0x000fce0000000000 */
        /* <DEDUP_REMOVED lines=15> */
[----:B------:R-:W-:Y:S03]  /*60c0*/  QGMMA.64x128x32.F32.E4M3.E4M3 R24, R188, gdesc[UR4], R24, gsb0 ;  /* 0x01e00004bc187df3 */ /* 0x000fe60008000818 */
[----:B------:R-:W-:Y:S02]  /*60d0*/  WARPGROUP.DEPBAR.LE gsb0, 0x0 ;  /* 0x00008000000079c5 */ /* 0x000fe40000010000 */
[----:B------:R0:W-:Y:S06]  /*60e0*/  BAR.ARV R7, 0x100 ;  /* 0x000400070000751d */ /* 0x0001ec0000002000 */
[----:B------:R-:W-:Y:S05]  /*60f0*/  @!P0 BRA `(.L_x_23) ;  /* 0x0000000000048947 */ /* 0x000fea0003800000 */
[----:B------:R-:W-:Y:S01]  /*6100*/  BPT.TRAP 0x1 ;  /* 0x000000040000795c */ /* 0x000fe20000300000 */
.L_x_23:
[C---:B------:R-:W-:Y:S01]  /*6110*/  FMUL.FTZ R172, R0.reuse, R152 ;  /* 0x0000009800ac7220 */ /* 0x040fe20000410000 */
[C---:B------:R-:W-:Y:S01]  /*6120*/  FMUL.FTZ R174, R0.reuse, R153 ;  /* 0x0000009900ae7220 */ /* 0x040fe20000410000 */
[C---:B------:R-:W-:Y:S01]  /*6130*/  FMUL.FTZ R8, R0.reuse, R154 ;  /* 0x0000009a00087220 */ /* 0x040fe20000410000 */
[C---:B0-----:R-:W-:Y:S01]  /*6140*/  FMUL.FTZ R7, R0.reuse, R155 ;  /* 0x0000009b00077220 */ /* 0x041fe20000410000 */
[C---:B------:R-:W-:Y:S01]  /*6150*/  FMUL.FTZ R154, R0.reuse, R156 ;  /* 0x0000009c009a7220 */ /* 0x040fe20000410000 */
[C---:B------:R-:W-:Y:S01]  /*6160*/  FMUL.FTZ R156, R0.reuse, R157 ;  /* 0x0000009d009c7220 */ /* 0x040fe20000410000 */
[----:B------:R-:W0:Y:S01]  /*6170*/  MUFU.TANH R172, R172 ;  /* 0x000000ac00ac7308 */ /* 0x000e220000002400 */
[C---:B------:R-:W-:Y:S01]  /*6180*/  FMUL.FTZ R9, R0.reuse, R158 ;  /* 0x0000009e00097220 */ /* 0x040fe20000410000 */
[C---:B------:R-:W-:Y:S01]  /*6190*/  FMUL.FTZ R14, R0.reuse, R159 ;  /* 0x0000009f000e7220 */ /* 0x040fe20000410000 */
[C---:B------:R-:W-:Y:S01]  /*61a0*/  FMUL.FTZ R176, R0.reuse, R160 ;  /* 0x000000a000b07220 */ /* 0x040fe20000410000 */
[C---:B------:R-:W-:Y:S01]  /*61b0*/  FMUL.FTZ R178, R0.reuse, R161 ;  /* 0x000000a100b27220 */ /* 0x040fe20000410000 */
[C---:B------:R-:W-:Y:S01]  /*61c0*/  FMUL.FTZ R20, R0.reuse, R162 ;  /* 0x000000a200147220 */ /* 0x040fe20000410000 */
[C---:B------:R-:W-:Y:S01]  /*61d0*/  FMUL.FTZ R152, R0.reuse, R163 ;  /* 0x000000a300987220 */ /* 0x040fe20000410000 */
[C---:B------:R-:W-:Y:S01]  /*61e0*/  FMUL.FTZ R162, R0.reuse, R164 ;  /* 0x000000a400a27220 */ /* 0x040fe20000410000 */
[----:B------:R-:W1:Y:S01]  /*61f0*/  MUFU.TANH R174, R174 ;  /* 0x000000ae00ae7308 */ /* 0x000e620000002400 */
[C---:B------:R-:W-:Y:S01]  /*6200*/  FMUL.FTZ R164, R0.reuse, R165 ;  /* 0x000000a500a47220 */ /* 0x040fe20000410000 */
[C---:B------:R-:W-:Y:S01]  /*6210*/  FMUL.FTZ R158, R0.reuse, R166 ;  /* 0x000000a6009e7220 */ /* 0x040fe20000410000 */
[C---:B------:R-:W-:Y:S01]  /*6220*/  FMUL.FTZ R160, R0.reuse, R167 ;  /* 0x000000a700a07220 */ /* 0x040fe20000410000 */
[C---:B------:R-:W-:Y:S01]  /*6230*/  FMUL.FTZ R166, R0.reuse, R136 ;  /* 0x0000008800a67220 */ /* 0x040fe20000410000 */
[C---:B------:R-:W-:Y:S01]  /*6240*/  FMUL.FTZ R180, R0.reuse, R137 ;  /* 0x0000008900b47220 */ /* 0x040fe20000410000 */
[C---:B------:R-:W-:Y:S01]  /*6250*/  FMUL.FTZ R136, R0.reuse, R138 ;  /* 0x0000008a00887220 */ /* 0x040fe20000410000 */
[----:B------:R-:W-:Y:S01]  /*6260*/  FMUL.FTZ R138, R0, R139 ;  /* 0x0000008b008a7220 */ /* 0x000fe20000410000 */
[----:B------:R-:W2:Y:S01]  /*6270*/  MUFU.TANH R8, R8 ;  /* 0x0000000800087308 */ /* 0x000ea20000002400 */
[----:B0-----:R-:W-:Y:S01]  /*6280*/  FMNMX.FTZ R11, R172, R3, !PT ;  /* 0x00000003ac0b7209 */ /* 0x001fe20007810000 */
[C---:B------:R-:W-:Y:S01]  /*6290*/  FMUL.FTZ R140, R0.reuse, R140 ;  /* 0x0000008c008c7220 */ /* 0x040fe20000410000 */
[C---:B------:R-:W-:Y:S01]  /*62a0*/  FMUL.FTZ R182, R0.reuse, R141 ;  /* 0x0000008d00b67220 */ /* 0x040fe20000410000 */
[C---:B------:R-:W-:Y:S01]  /*62b0*/  FMUL.FTZ R142, R0.reuse, R142 ;  /* 0x0000008e008e7220 */ /* 0x040fe20000410000 */
[C---:B------:R-:W-:Y:S01]  /*62c0*/  FMUL.FTZ R184, R0.reuse, R143 ;  /* 0x0000008f00b87220 */ /* 0x040fe20000410000 */
[C---:B------:R-:W-:Y:S01]  /*62d0*/  FMUL.FTZ R144, R0.reuse, R144 ;  /* 0x0000009000907220 */ /* 0x040fe20000410000 */
[----:B------:R-:W-:Y:S01]  /*62e0*/  FMUL.FTZ R186, R0, R145 ;  /* 0x0000009100ba7220 */ /* 0x000fe20000410000 */
[----:B------:R-:W0:Y:S01]  /*62f0*/  MUFU.TANH R7, R7 ;  /* 0x0000000700077308 */ /* 0x000e220000002400 */
[----:B-1----:R-:W-:Y:S01]  /*6300*/  FMNMX.FTZ R11, R174, R11, !PT ;  /* 0x0000000bae0b7209 */ /* 0x002fe20007810000 */
[C---:B------:R-:W-:Y:S01]  /*6310*/  FMUL.FTZ R146, R0.reuse, R146 ;  /* 0x0000009200927220 */ /* 0x040fe20000410000 */
[C---:B------:R-:W-:Y:S01]  /*6320*/  FMUL.FTZ R188, R0.reuse, R147 ;  /* 0x0000009300bc7220 */ /* 0x040fe20000410000 */
[C---:B------:R-:W-:Y:S01]  /*6330*/  FMUL.FTZ R148, R0.reuse, R148 ;  /* 0x0000009400947220 */ /* 0x040fe20000410000 */
[C---:B------:R-:W-:Y:S01]  /*6340*/  FMUL.FTZ R190, R0.reuse, R149 ;  /* 0x0000009500be7220 */ /* 0x040fe20000410000 */
[C---:B------:R-:W-:Y:S01]  /*6350*/  FMUL.FTZ R150, R0.reuse, R150 ;  /* 0x0000009600967220 */ /* 0x040fe20000410000 */
[----:B------:R-:W-:Y:S01]  /*6360*/  FMUL.FTZ R194, R0, R151 ;  /* 0x0000009700c27220 */ /* 0x000fe20000410000 */
[----:B------:R-:W1:Y:S01]  /*6370*/  MUFU.TANH R154, R154 ;  /* 0x0000009a009a7308 */ /* 0x000e620000002400 */
[----:B--2---:R-:W-:Y:S01]  /*6380*/  FMNMX.FTZ R10, R8, R5, !PT ;  /* 0x00000005080a7209 */ /* 0x004fe20007810000 */
[C---:B------:R-:W-:Y:S01]  /*6390*/  FMUL.FTZ R120, R0.reuse, R120 ;  /* 0x0000007800787220 */ /* 0x040fe20000410000 */
[C---:B------:R-:W-:Y:S01]  /*63a0*/  FMUL.FTZ R196, R0.reuse, R121 ;  /* 0x0000007900c47220 */ /* 0x040fe20000410000 */
[C---:B------:R-:W-:Y:S01]  /*63b0*/  FMUL.FTZ R122, R0.reuse, R122 ;  /* 0x0000007a007a7220 */ /* 0x040fe20000410000 */
[C---:B------:R-:W-:Y:S01]  /*63c0*/  FMUL.FTZ R198, R0.reuse, R123 ;  /* 0x0000007b00c67220 */ /* 0x040fe20000410000 */
[C---:B------:R-:W-:Y:S01]  /*63d0*/  FMUL.FTZ R200, R0.reuse, R124 ;  /* 0x0000007c00c87220 */ /* 0x040fe20000410000 */
[C---:B------:R-:W-:Y:S01]  /*63e0*/  FMUL.FTZ R202, R0.reuse, R125 ;  /* 0x0000007d00ca7220 */ /* 0x040fe20000410000 */
        /* <DEDUP_REMOVED lines=58> */
[----:B------:R-:W-:-:S04]  /*6790*/  ULEA UR6, UR43, UR39, 0x3 ;  /* 0x000000272b067291 */ /* 0x000fc8000f8e183f */
[----:B------:R-:W-:Y:S02]  /*67a0*/  UIADD3 UR6, UR6, 0x29840, URZ ;  /* 0x0002984006067890 */ /* 0x000fe4000fffe03f */
[----:B------:R-:W1:Y:S01]  /*67b0*/  MUFU.TANH R164, R164 ;  /* 0x000000a400a47308 */ /* 0x000e620000002400 */
[----:B--2---:R-:W-:Y:S01]  /*67c0*/  FMNMX.FTZ R13, R152, R13, !PT ;  /* 0x0000000d980d7209 */ /* 0x004fe20007810000 */
[----:B------:R-:W-:-:S06]  /*67d0*/  UPRMT UR6, UR37, 0x654, UR6 ;  /* 0x0000065425067896 */ /* 0x000fcc0008000006 */
[----:B------:R-:W2:Y:S01]  /*67e0*/  MUFU.TANH R158, R158 ;  /* 0x0000009e009e7308 */ /* 0x000ea20000002400 */
[----:B0-----:R-:W-:Y:S02]  /*67f0*/  FMNMX.FTZ R11, R162, R11, !PT ;  /* 0x0000000ba20b7209 */ /* 0x001fe40007810000 */
[----:B------:R-:W-:Y:S05]  /*6800*/  SYNCS.ARRIVE.TRANS64.RED.A1T0 RZ, [UR6], RZ ;  /* 0x000000ffffff79a7 */ /* 0x000fea0008100406 */
[----:B------:R-:W0:Y:S01]  /*6810*/  MUFU.TANH R160, R160 ;  /* 0x000000a000a07308 */ /* 0x000e220000002400 */
[----:B-1----:R-:W-:-:S07]  /*6820*/  FMNMX.FTZ R11, R164, R11, !PT ;  /* 0x0000000ba40b7209 */ /* 0x002fce0007810000 */
[----:B------:R-:W1:Y:S01]  /*6830*/  MUFU.TANH R166, R166 ;  /* 0x000000a600a67308 */ /* 0x000e620000002400 */
[----:B--2---:R-:W-:-:S07]  /*6840*/  FMNMX.FTZ R13, R158, R13, !PT ;  /* 0x0000000d9e0d7209 */ /* 0x004fce0007810000 */
[----:B------:R-:W2:Y:S01]  /*6850*/  MUFU.TANH R180, R180 ;  /* 0x000000b400b47308 */ /* 0x000ea20000002400 */
[----:B0-----:R-:W-:-:S07]  /*6860*/  FMNMX.FTZ R13, R160, R13, !PT ;  /* 0x0000000da00d7209 */ /* 0x001fce0007810000 */
        /* <DEDUP_REMOVED lines=97> */
[----:B-1----:R-:W-:Y:S02]  /*6e80*/  FMNMX.FTZ R10, R228, R11, !PT ;  /* 0x0000000be40a7209 */ /* 0x002fe40007810000 */
[----:B------:R-:W1:Y:S05]  /*6e90*/  LDC R11, c[0x0][0x988] ;  /* 0x00026200ff0b7b82 */ /* 0x000e6a0000000800 */
[----:B------:R-:W3:Y:S01]  /*6ea0*/  MUFU.TANH R90, R90 ;  /* 0x0000005a005a7308 */ /* 0x000ee20000002400 */
[----:B--2---:R-:W-:-:S07]  /*6eb0*/  FMNMX.FTZ R10, R105, R10, !PT ;  /* 0x0000000a690a7209 */ /* 0x004fce0007810000 */
[----:B------:R-:W2:Y:S01]  /*6ec0*/  MUFU.TANH R107, R107 ;  /* 0x0000006b006b7308 */ /* 0x000ea20000002400 */
[----:B0-----:R-:W-:-:S07]  /*6ed0*/  FMNMX.FTZ R13, R88, R13, !PT ;  /* 0x0000000d580d7209 */ /* 0x001fce0007810000 */
[----:B------:R-:W0:Y:S01]  /*6ee0*/  MUFU.TANH R109, R109 ;  /* 0x0000006d006d7308 */ /* 0x000e220000002400 */
[----:B---3--:R-:W-:-:S07]  /*6ef0*/  FMNMX.FTZ R13, R90, R13, !PT ;  /* 0x0000000d5a0d7209 */ /* 0x008fce0007810000 */
        /* <DEDUP_REMOVED lines=19> */
[----:B--2---:R-:W-:-:S05]  /*7030*/  FMNMX.FTZ R15, R101, R10, !PT ;  /* 0x0000000a650f7209 */ /* 0x004fca0007810000 */
[----:B------:R-:W2:Y:S01]  /*7040*/  SHFL.BFLY PT, R10, R15, 0x2, 0x1f ;  /* 0x0c401f000f0a7f89 */ /* 0x000ea200000e0000 */
[----:B0-----:R-:W-:-:S04]  /*7050*/  FMNMX.FTZ R13, R100, R13, !PT ;  /* 0x0000000d640d7209 */ /* 0x001fc80007810000 */
[----:B---3--:R-:W-:-:S05]  /*7060*/  FMNMX.FTZ R13, R102, R13, !PT ;  /* 0x0000000d660d7209 */ /* 0x008fca0007810000 */
[----:B------:R-:W0:Y:S01]  /*7070*/  SHFL.BFLY PT, R12, R13, 0x2, 0x1f ;  /* 0x0c401f000d0c7f89 */ /* 0x000e2200000e0000 */
[----:B--2---:R-:W-:Y:S02]  /*7080*/  FMNMX.FTZ R21, R15, R10, !PT ;  /* 0x0000000a0f157209 */ /* 0x004fe40007810000 */
[----:B0-----:R-:W-:-:S03]  /*7090*/  FMNMX.FTZ R89, R13, R12, !PT ;  /* 0x0000000c0d597209 */ /* 0x001fc60007810000 */
[----:B------:R-:W0:Y:S04]  /*70a0*/  SHFL.BFLY PT, R12, R21, 0x1, 0x1f ;  /* 0x0c201f00150c7f89 */ /* 0x000e2800000e0000 */
[----:B------:R-:W2:Y:S01]  /*70b0*/  SHFL.BFLY PT, R10, R89, 0x1, 0x1f ;  /* 0x0c201f00590a7f89 */ /* 0x000ea200000e0000 */
[----:B0-----:R-:W-:Y:S02]  /*70c0*/  FMNMX.FTZ R12, R21, R12, !PT ;  /* 0x0000000c150c7209 */ /* 0x001fe40007810000 */
[----:B--2---:R-:W-:-:S03]  /*70d0*/  FMNMX.FTZ R10, R89, R10, !PT ;  /* 0x0000000a590a7209 */ /* 0x004fc60007810000 */
[C---:B-1----:R-:W-:Y:S01]  /*70e0*/  FFMA.FTZ R115, R12.reuse, R11, -8 ;  /* 0xc10000000c737423 */ /* 0x042fe2000001000b */
[----:B------:R-:W-:-:S03]  /*70f0*/  FADD.FTZ R3, -R12, R3 ;  /* 0x000000030c037221 */ /* 0x000fc60000010100 */
[-CC-:B------:R-:W-:Y:S01]  /*7100*/  FFMA.FTZ R117, R200, R11.reuse, -R115.reuse ;  /* 0x0000000bc8757223 */ /* 0x180fe20000010873 */
[----:B------:R-:W-:-:S01]  /*7110*/  FFMA.FTZ R200, R97, R11, -R115 ;  /* 0x0000000b61c87223 */ /* 0x000fc20000010873 */
[-C--:B------:R-:W-:Y:S01]  /*7120*/  FMUL.FTZ R91, R3, R11.reuse ;  /* 0x0000000b035b7220 */ /* 0x080fe20000410000 */
[----:B------:R-:W-:-:S01]  /*7130*/  FFMA.FTZ R97, R99, R11, -R115 ;  /* 0x0000000b63617223 */ /* 0x000fc20000010873 */
[C---:B------:R-:W-:Y:S01]  /*7140*/  FADD.FTZ R3, -R10.reuse, R5 ;  /* 0x000000050a037221 */ /* 0x040fe20000010100 */
[----:B------:R-:W-:-:S01]  /*7150*/  FFMA.FTZ R99, R10, R11, -8 ;  /* 0xc10000000a637423 */ /* 0x000fc2000001000b */
[-CC-:B------:R-:W-:Y:S01]  /*7160*/  FFMA.FTZ R172, R172, R11.reuse, -R115.reuse ;  /* 0x0000000bacac7223 */ /* 0x180fe20000010873 */
[----:B------:R-:W-:-:S01]  /*7170*/  FFMA.FTZ R13, R174, R11, -R115 ;  /* 0x0000000bae0d7223 */ /* 0x000fc20000010873 */
[-C--:B------:R-:W-:Y:S01]  /*7180*/  FMUL.FTZ R3, R3, R11.reuse ;  /* 0x0000000b03037220 */ /* 0x080fe20000410000 */
[----:B------:R-:W-:-:S01]  /*7190*/  FFMA.FTZ R8, R8, R11, -R99 ;  /* 0x0000000b08087223 */ /* 0x000fc20000010863 */
[-C--:B------:R-:W-:Y:S01]  /*71a0*/  FFMA.FTZ R7, R7, R11.reuse, -R99 ;  /* 0x0000000b07077223 */ /* 0x080fe20000010863 */
[----:B------:R0:W-:Y:S01]  /*71b0*/  MUFU.EX2 R5, R91 ;  /* 0x0000005b00057308 */ /* 0x0001e20000000800 */
[----:B------:R-:W-:-:S01]  /*71c0*/  FFMA.FTZ R15, R154, R11, -R115 ;  /* 0x0000000b9a0f7223 */ /* 0x000fc20000010873 */
[-C--:B------:R-:W-:Y:S01]  /*71d0*/  FFMA.FTZ R9, R9, R11.reuse, -R99 ;  /* 0x0000000b09097223 */ /* 0x080fe20000010863 */
[----:B------:R-:W-:-:S01]  /*71e0*/  FFMA.FTZ R154, R156, R11, -R115 ;  /* 0x0000000b9c9a7223 */ /* 0x000fc20000010873 */
[-C--:B------:R-:W-:Y:S01]  /*71f0*/  FFMA.FTZ R14, R14, R11.reuse, -R99 ;  /* 0x0000000b0e0e7223 */ /* 0x080fe20000010863 */
[----:B------:R-:W-:-:S01]  /*7200*/  FFMA.FTZ R21, R176, R11, -R115 ;  /* 0x0000000bb0157223 */ /* 0x000fc20000010873 */
[-C--:B------:R-:W-:Y:S01]  /*7210*/  FFMA.FTZ R20, R20, R11.reuse, -R99 ;  /* 0x0000000b14147223 */ /* 0x080fe20000010863 */
[----:B------:R-:W-:-:S01]  /*7220*/  FFMA.FTZ R156, R178, R11, -R115 ;  /* 0x0000000bb29c7223 */ /* 0x000fc20000010873 */
[----:B------:R-:W1:Y:S01]  /*7230*/  MUFU.EX2 R172, R172 ;  /* 0x000000ac00ac7308 */ /* 0x000e620000000800 */
[----:B0-----:R-:W-:-:S01]  /*7240*/  FFMA.FTZ R91, R166, R11, -R115 ;  /* 0x0000000ba65b7223 */ /* 0x001fc20000010873 */
[-CC-:B------:R-:W-:Y:S01]  /*7250*/  FFMA.FTZ R166, R202, R11.reuse, -R115.reuse ;  /* 0x0000000bcaa67223 */ /* 0x180fe20000010873 */
[----:B------:R-:W-:-:S01]  /*7260*/  FFMA.FTZ R202, R101, R11, -R115 ;  /* 0x0000000b65ca7223 */ /* 0x000fc20000010873 */
[-C--:B------:R-:W-:Y:S01]  /*7270*/  FFMA.FTZ R111, R148, R11.reuse, -R115 ;  /* 0x0000000b946f7223 */ /* 0x080fe20000010873 */
[----:B------:R-:W-:-:S01]  /*7280*/  FFMA.FTZ R101, R152, R11, -R99 ;  /* 0x0000000b98657223 */ /* 0x000fc20000010863 */
[-CC-:B------:R-:W-:Y:S01]  /*7290*/  FFMA.FTZ R148, R190, R11.reuse, -R115.reuse ;  /* 0x0000000bbe947223 */ /* 0x180fe20000010873 */
[----:B------:R-:W-:-:S01]  /*72a0*/  FFMA.FTZ R190, R105, R11, -R115 ;  /* 0x0000000b69be7223 */ /* 0x000fc20000010873 */
[----:B------:R-:W-:Y:S01]  /*72b0*/  MUFU.EX2 R3, R3 ;  /* 0x0000000300037308 */ /* 0x000fe20000000800 */
[----:B------:R-:W-:-:S01]  /*72c0*/  FFMA.FTZ R89, R162, R11, -R115 ;  /* 0x0000000ba2597223 */ /* 0x000fc20000010873 */
[-C--:B------:R-:W-:Y:S01]  /*72d0*/  FFMA.FTZ R105, R107, R11.reuse, -R115 ;  /* 0x0000000b6b697223 */ /* 0x080fe20000010873 */
[----:B------:R-:W-:-:S01]  /*72e0*/  FFMA.FTZ R107, R158, R11, -R99 ;  /* 0x0000000b9e6b7223 */ /* 0x000fc20000010863 */
[-C--:B------:R-:W-:Y:S01]  /*72f0*/  FFMA.FTZ R162, R164, R11.reuse, -R115 ;  /* 0x0000000ba4a27223 */ /* 0x080fe20000010873 */
[----:B------:R-:W-:-:S01]  /*7300*/  FFMA.FTZ R152, R160, R11, -R99 ;  /* 0x0000000ba0987223 */ /* 0x000fc20000010863 */
[-CC-:B------:R-:W-:Y:S01]  /*7310*/  FFMA.FTZ R113, R120, R11.reuse, -R115.reuse ;  /* 0x0000000b78717223 */ /* 0x180fe20000010873 */
[----:B------:R-:W-:-:S01]  /*7320*/  FFMA.FTZ R120, R196, R11, -R115 ;  /* 0x0000000bc4787223 */ /* 0x000fc20000010873 */
[----:B------:R-:W0:Y:S01]  /*7330*/  MUFU.EX2 R8, R8 ;  /* 0x0000000800087308 */ /* 0x000e220000000800 */
[----:B-1----:R-:W-:-:S01]  /*7340*/  FFMA.FTZ R4, R5, R4, R172 ;  /* 0x0000000405047223 */ /* 0x002fc200000100ac */
[-C--:B------:R-:W-:Y:S01]  /*7350*/  FFMA.FTZ R196, R109, R11.reuse, -R115 ;  /* 0x0000000b6dc47223 */ /* 0x080fe20000010873 */
[----:B------:R-:W-:-:S01]  /*7360*/  FFMA.FTZ R109, R136, R11, -R99 ;  /* 0x0000000b886d7223 */ /* 0x000fc20000010863 */
[-C--:B------:R-:W-:Y:S01]  /*7370*/  FFMA.FTZ R164, R180, R11.reuse, -R115 ;  /* 0x0000000bb4a47223 */ /* 0x080fe20000010873 */
[----:B------:R-:W-:-:S01]  /*7380*/  FFMA.FTZ R136, R138, R11, -R99 ;  /* 0x0000000b8a887223 */ /* 0x000fc20000010863 */
[-CC-:B------:R-:W-:Y:S01]  /*7390*/  FFMA.FTZ R93, R140, R11.reuse, -R115.reuse ;  /* 0x0000000b8c5d7223 */ /* 0x180fe20000010873 */
[----:B------:R-:W-:-:S01]  /*73a0*/  FFMA.FTZ R103, R144, R11, -R115 ;  /* 0x0000000b90677223 */ /* 0x000fc20000010873 */
[----:B------:R-:W1:Y:S01]  /*73b0*/  MUFU.EX2 R13, R13 ;  /* 0x0000000d000d7308 */ /* 0x000e620000000800 */
[----:B------:R-:W-:-:S01]  /*73c0*/  FFMA.FTZ R140, R182, R11, -R115 ;  /* 0x0000000bb68c7223 */ /* 0x000fc20000010873 */
[-CC-:B------:R-:W-:Y:S01]  /*73d0*/  FFMA.FTZ R144, R186, R11.reuse, -R115.reuse ;  /* 0x0000000bba907223 */ /* 0x180fe20000010873 */
[----:B------:R-:W-:-:S01]  /*73e0*/  FFMA.FTZ R119, R204, R11, -R115 ;  /* 0x0000000bcc777223 */ /* 0x000fc20000010873 */
[-CC-:B------:R-:W-:Y:S01]  /*73f0*/  FFMA.FTZ R174, R206, R11.reuse, -R115.reuse ;  /* 0x0000000bceae7223 */ /* 0x180fe20000010873 */
[----:B------:R-:W-:-:S01]  /*7400*/  FFMA.FTZ R121, R208, R11, -R115 ;  /* 0x0000000bd0797223 */ /* 0x000fc20000010873 */
[-CC-:B------:R-:W-:Y:S01]  /*7410*/  FFMA.FTZ R176, R210, R11.reuse, -R115.reuse ;  /* 0x0000000bd2b07223 */ /* 0x180fe20000010873 */
[----:B------:R-:W-:-:S01]  /*7420*/  FFMA.FTZ R123, R212, R11, -R115 ;  /* 0x0000000bd47b7223 */ /* 0x000fc20000010873 */
[----:B------:R-:W2:Y:S01]  /*7430*/  MUFU.EX2 R7, R7 ;  /* 0x0000000700077308 */ /* 0x000ea20000000800 */
[----:B0-----:R-:W-:-:S01]  /*7440*/  FFMA.FTZ R6, R3, R6, R8 ;  /* 0x0000000603067223 */ /* 0x001fc20000010008 */
[-CC-:B------:R-:W-:Y:S01]  /*7450*/  FFMA.FTZ R178, R214, R11.reuse, -R115.reuse ;  /* 0x0000000bd6b27223 */ /* 0x180fe20000010873 */
[----:B------:R-:W-:-:S01]  /*7460*/  FFMA.FTZ R125, R216, R11, -R115 ;  /* 0x0000000bd87d7223 */ /* 0x000fc20000010873 */
[-CC-:B------:R-:W-:Y:S01]  /*7470*/  FFMA.FTZ R180, R218, R11.reuse, -R115.reuse ;  /* 0x0000000bdab47223 */ /* 0x180fe20000010873 */
[----:B------:R-:W-:-:S01]  /*7480*/  FFMA.FTZ R127, R220, R11, -R115 ;  /* 0x0000000bdc7f7223 */ /* 0x000fc20000010873 */
[-CC-:B------:R-:W-:Y:S01]  /*7490*/  FFMA.FTZ R182, R222, R11.reuse, -R115.reuse ;  /* 0x0000000bdeb67223 */ /* 0x180fe20000010873 */
[----:B------:R-:W-:-:S01]  /*74a0*/  FFMA.FTZ R129, R224, R11, -R115 ;  /* 0x0000000be0817223 */ /* 0x000fc20000010873 */
[----:B------:R-:W0:Y:S01]  /*74b0*/  MUFU.EX2 R15, R15 ;  /* 0x0000000f000f7308 */ /* 0x000e220000000800 */
[----:B-1----:R-:W-:-:S01]  /*74c0*/  FADD.FTZ R4, R13, R4 ;  /* 0x000000040d047221 */ /* 0x002fc20000010000 */
[-CC-:B------:R-:W-:Y:S01]  /*74d0*/  FFMA.FTZ R186, R226, R11.reuse, -R115.reuse ;  /* 0x0000000be2ba7223 */ /* 0x180fe20000010873 */
[----:B------:R-:W-:-:S01]  /*74e0*/  FFMA.FTZ R131, R228, R11, -R115 ;  /* 0x0000000be4837223 */ /* 0x000fc20000010873 */
[-C--:B------:R-:W-:Y:S01]  /*74f0*/  FFMA.FTZ R95, R95, R11.reuse, -R115 ;  /* 0x0000000b5f5f7223 */ /* 0x080fe20000010873 */
[----:B------:R-:W-:-:S01]  /*7500*/  FFMA.FTZ R115, R142, R11, -R99 ;  /* 0x0000000b8e737223 */ /* 0x000fc20000010863 */
[-CC-:B------:R-:W-:Y:S01]  /*7510*/  FFMA.FTZ R138, R184, R11.reuse, -R99.reuse ;  /* 0x0000000bb88a7223 */ /* 0x180fe20000010863 */
[----:B------:R-:W-:-:S01]  /*7520*/  FFMA.FTZ R133, R146, R11, -R99 ;  /* 0x0000000b92857223 */ /* 0x000fc20000010863 */
[----:B------:R-:W1:Y:S01]  /*7530*/  MUFU.EX2 R9, R9 ;  /* 0x0000000900097308 */ /* 0x000e620000000800 */
[----:B--2---:R-:W-:-:S01]  /*7540*/  FADD.FTZ R6, R7, R6 ;  /* 0x0000000607067221 */ /* 0x004fc20000010000 */
[-CC-:B------:R-:W-:Y:S01]  /*7550*/  FFMA.FTZ R142, R188, R11.reuse, -R99.reuse ;  /* 0x0000000bbc8e7223 */ /* 0x180fe20000010863 */
[----:B------:R-:W-:-:S01]  /*7560*/  FFMA.FTZ R135, R150, R11, -R99 ;  /* 0x0000000b96877223 */ /* 0x000fc20000010863 */
[-CC-:B------:R-:W-:Y:S01]  /*7570*/  FFMA.FTZ R146, R194, R11.reuse, -R99.reuse ;  /* 0x0000000bc2927223 */ /* 0x180fe20000010863 */
[----:B------:R-:W-:-:S01]  /*7580*/  FFMA.FTZ R122, R122, R11, -R99 ;  /* 0x0000000b7a7a7223 */ /* 0x000fc20000010863 */
[-CC-:B------:R-:W-:Y:S01]  /*7590*/  FFMA.FTZ R137, R198, R11.reuse, -R99.reuse ;  /* 0x0000000bc6897223 */ /* 0x180fe20000010863 */
[----:B------:R-:W-:-:S01]  /*75a0*/  FFMA.FTZ R124, R124, R11, -R99 ;  /* 0x0000000b7c7c7223 */ /* 0x000fc20000010863 */
[----:B------:R-:W2:Y:S01]  /*75b0*/  MUFU.EX2 R154, R154 ;  /* 0x0000009a009a7308 */ /* 0x000ea20000000800 */
[----:B0-----:R-:W-:-:S01]  /*75c0*/  FADD.FTZ R145, R15, R4 ;  /* 0x000000040f917221 */ /* 0x001fc20000010000 */
        /* <DEDUP_REMOVED lines=12> */
[----:B------:R-:W-:-:S02]  /*7690*/  FFMA.FTZ R100, R100, R11, -R99 ;  /* 0x0000000b64647223 */ /* 0x000fc40000010863 */
        /* <DEDUP_REMOVED lines=9> */
[----:B0-----:R-:W-:-:S01]  /*7730*/  FADD.FTZ R6, R156, R145 ;  /* 0x000000919c067221 */ /* 0x001fc20000010000 */
[-CC-:B------:R-:W-:Y:S01]  /*7740*/  FFMA.FTZ R145, R106, R11.reuse, -R99.reuse ;  /* 0x0000000b6a917223 */ /* 0x180fe20000010863 */
[----:B------:R-:W-:-:S01]  /*7750*/  FFMA.FTZ R106, R108, R11, -R99 ;  /* 0x0000000b6c6a7223 */ /* 0x000fc20000010863 */
[----:B------:R-:W-:-:S04]  /*7760*/  FFMA.FTZ R108, R112, R11, -R99 ;  /* 0x0000000b706c7223 */ /* 0x000fc80000010863 */
        /* <DEDUP_REMOVED lines=15> */
[----:B--2---:R-:W-:-:S01]  /*7860*/  FADD.FTZ R4, R164, R147 ;  /* 0x00000093a4047221 */ /* 0x004fc20000010000 */
[-CC-:B------:R-:W-:Y:S01]  /*7870*/  FFMA.FTZ R147, R110, R11.reuse, -R99.reuse ;  /* 0x0000000b6e937223 */ /* 0x180fe20000010863 */
[----:B------:R-:W-:-:S05]  /*7880*/  FFMA.FTZ R110, R116, R11, -R99 ;  /* 0x0000000b746e7223 */ /* 0x000fca0000010863 */
        /* <DEDUP_REMOVED lines=15> */
[----:B-1----:R-:W-:-:S01]  /*7980*/  FADD.FTZ R4, R144, R149 ;  /* 0x0000009590047221 */ /* 0x002fc20000010000 */
[----:B------:R-:W-:-:S06]  /*7990*/  FFMA.FTZ R149, R114, R11, -R99 ;  /* 0x0000000b72957223 */ /* 0x000fcc0000010863 */
        /* <DEDUP_REMOVED lines=16> */
[----:B------:R-:W-:-:S06]  /*7aa0*/  FFMA.FTZ R151, R118, R11, -R99 ;  /* 0x0000000b76977223 */ /* 0x000fcc0000010863 */
        /* <DEDUP_REMOVED lines=14> */
[-CC-:B------:R-:W-:Y:S01]  /*7b90*/  FFMA.FTZ R153, R90, R11.reuse, -R99.reuse ;  /* 0x0000000b5a997223 */ /* 0x180fe20000010863 */
[----:B------:R-:W-:-:S01]  /*7ba0*/  FFMA.FTZ R90, R96, R11, -R99 ;  /* 0x0000000b605a7223 */ /* 0x000fc20000010863 */
[----:B------:R-:W-:-:S04]  /*7bb0*/  FFMA.FTZ R99, R102, R11, -R99 ;  /* 0x0000000b66637223 */ /* 0x000fc80000010863 */
        /* <DEDUP_REMOVED lines=72> */
[----:B--2---:R-:W-:-:S03]  /*8040*/  FADD.FTZ R4, R202, R157 ;  /* 0x0000009dca047221 */ /* 0x004fc60000010000 */
[----:B0-----:R-:W-:Y:S01]  /*8050*/  FADD.FTZ R6, R99, R155 ;  /* 0x0000009b63067221 */ /* 0x001fe20000010000 */
[----:B------:R-:W-:Y:S06]  /*8060*/  @!P0 BRA `(.L_x_24) ;  /* 0x0000000000048947 */ /* 0x000fec0003800000 */
[----:B------:R-:W-:Y:S01]  /*8070*/  BPT.TRAP 0x1 ;  /* 0x000000040000795c */ /* 0x000fe20000300000 */
.L_x_24:
[----:B------:R-:W-:Y:S01]  /*8080*/  ULEA UR6, UR50, UR39, 0x3 ;  /* 0x0000002732067291 */ /* 0x000fe2000f8e183f */
[----:B------:R-:W-:Y:S01]  /*8090*/  ISETP.LT.AND P1, PT, RZ, UR51, PT ;  /* 0x00000033ff007c0c */ /* 0x000fe2000bf21270 */
[----:B------:R-:W-:Y:S01]  /*80a0*/  UIADD3 UR7, UR51, -0x1, URZ ;  /* 0xffffffff33077890 */ /* 0x000fe2000fffe03f */
[----:B------:R-:W-:Y:S01]  /*80b0*/  F2FP.SATFINITE.E4M3.F32.PACK_AB_MERGE_C R89, R162, R89, RZ ;  /* 0x00000059a259723e */ /* 0x000fe200048070ff */
[----:B------:R-:W-:Y:S01]  /*80c0*/  UIADD3 UR6, UR6, 0x29860, URZ ;  /* 0x0002986006067890 */ /* 0x000fe2000fffe03f */
[----:B------:R-:W-:Y:S01]  /*80d0*/  F2FP.SATFINITE.E4M3.F32.PACK_AB_MERGE_C R111, R148, R111, RZ ;  /* 0x0000006f946f723e */ /* 0x000fe200048070ff */
[----:B------:R-:W-:Y:S01]  /*80e0*/  UMOV UR52, UR44 ;  /* 0x0000002c00347c82 */ /* 0x000fe20008000000 */
[----:B------:R-:W-:Y:S01]  /*80f0*/  F2FP.SATFINITE.E4M3.F32.PACK_AB_MERGE_C R121, R176, R121, RZ ;  /* 0x00000079b079723e */ /* 0x000fe200048070ff */
[----:B------:R-:W-:Y:S01]  /*8100*/  UPRMT UR6, UR37, 0x654, UR6 ;  /* 0x0000065425067896 */ /* 0x000fe20008000006 */
[----:B------:R-:W-:Y:S01]  /*8110*/  F2FP.SATFINITE.E4M3.F32.PACK_AB_MERGE_C R9, R14, R9, RZ ;  /* 0x000000090e09723e */ /* 0x000fe200048070ff */
[----:B------:R-:W-:Y:S01]  /*8120*/  UMOV UR51, UR7 ;  /* 0x0000000700337c82 */ /* 0x000fe20008000000 */
[----:B------:R-:W-:Y:S01]  /*8130*/  F2FP.SATFINITE.E4M3.F32.PACK_AB_MERGE_C R125, R180, R125, RZ ;  /* 0x0000007db47d723e */ /* 0x000fe200048070ff */
[----:B------:R-:W-:Y:S01]  /*8140*/  UMOV UR50, UR43 ;  /* 0x0000002b00327c82 */ /* 0x000fe20008000000 */
[----:B------:R-:W-:Y:S01]  /*8150*/  F2FP.SATFINITE.E4M3.F32.PACK_AB_MERGE_C R129, R186, R129, RZ ;  /* 0x00000081ba81723e */ /* 0x000fe200048070ff */
[----:B------:R-:W-:Y:S01]  /*8160*/  FMUL.FTZ R24, R24, R5 ;  /* 0x0000000518187220 */ /* 0x000fe20000410000 */
[----:B------:R-:W-:Y:S01]  /*8170*/  F2FP.SATFINITE.E4M3.F32.PACK_AB_MERGE_C R105, R196, R105, RZ ;  /* 0x00000069c469723e */ /* 0x000fe200048070ff */
[----:B------:R-:W-:Y:S01]  /*8180*/  FMUL.FTZ R25, R25, R5 ;  /* 0x0000000519197220 */ /* 0x000fe20000410000 */
[----:B------:R-:W-:Y:S01]  /*8190*/  F2FP.SATFINITE.E4M3.F32.PACK_AB_MERGE_C R89, R156, R21, R89 ;  /* 0x000000159c59723e */ /* 0x000fe20004807059 */
[----:B------:R-:W-:Y:S01]  /*81a0*/  SYNCS.ARRIVE.TRANS64.RED.A1T0 RZ, [UR6], RZ ;  /* 0x000000ffffff79a7 */ /* 0x000fe20008100406 */
[----:B------:R-:W-:Y:S01]  /*81b0*/  F2FP.SATFINITE.E4M3.F32.PACK_AB_MERGE_C R111, R144, R103, R111 ;  /* 0x00000067906f723e */ /* 0x000fe2000480706f */
[----:B------:R-:W-:Y:S01]  /*81c0*/  FMUL.FTZ R28, R28, R5 ;  /* 0x000000051c1c7220 */ /* 0x000fe20000410000 */
[----:B------:R-:W-:Y:S01]  /*81d0*/  F2FP.SATFINITE.E4M3.F32.PACK_AB_MERGE_C R121, R174, R119, R121 ;  /* 0x00000077ae79723e */ /* 0x000fe20004807079 */
[----:B------:R-:W-:Y:S01]  /*81e0*/  FMUL.FTZ R29, R29, R5 ;  /* 0x000000051d1d7220 */ /* 0x000fe20000410000 */
[----:B------:R-:W-:Y:S01]  /*81f0*/  F2FP.SATFINITE.E4M3.F32.PACK_AB_MERGE_C R15, R154, R15, RZ ;  /* 0x0000000f9a0f723e */ /* 0x000fe200048070ff */
        /* <DEDUP_REMOVED lines=10> */
[-C--:B------:R-:W-:Y:S01]  /*82a0*/  FMUL.FTZ R41, R41, R5.reuse ;  /* 0x0000000529297220 */ /* 0x080fe20000410000 */
[----:B------:R-:W-:Y:S01]  /*82b0*/  F2FP.SATFINITE.E4M3.F32.PACK_AB_MERGE_C R124, R139, R124, RZ ;  /* 0x0000007c8b7c723e */ /* 0x000fe200048070ff */
[-C--:B------:R-:W-:Y:S01]  /*82c0*/  FMUL.FTZ R44, R44, R5.reuse ;  /* 0x000000052c2c7220 */ /* 0x080fe20000410000 */
[----:B------:R-:W-:Y:S01]  /*82d0*/  F2FP.SATFINITE.E4M3.F32.PACK_AB_MERGE_C R128, R143, R128, RZ ;  /* 0x000000808f80723e */ /* 0x000fe200048070ff */
[-C--:B------:R-:W-:Y:S01]  /*82e0*/  FMUL.FTZ R45, R45, R5.reuse ;  /* 0x000000052d2d7220 */ /* 0x080fe20000410000 */
[----:B------:R-:W-:Y:S01]  /*82f0*/  F2FP.SATFINITE.E4M3.F32.PACK_AB_MERGE_C R106, R147, R106, RZ ;  /* 0x0000006a936a723e */ /* 0x000fe200048070ff */
[-C--:B------:R-:W-:Y:S01]  /*8300*/  FMUL.FTZ R48, R48, R5.reuse ;  /* 0x0000000530307220 */ /* 0x080fe20000410000 */
[----:B------:R-:W-:Y:S01]  /*8310*/  F2FP.SATFINITE.E4M3.F32.PACK_AB_MERGE_C R110, R151, R110, RZ ;  /* 0x0000006e976e723e */ /* 0x000fe200048070ff */
[----:B------:R-:W-:Y:S01]  /*8320*/  FMUL.FTZ R49, R49, R5 ;  /* 0x0000000531317220 */ /* 0x000fe20000410000 */
[----:B------:R-:W-:Y:S01]  /*8330*/  F2FP.SATFINITE.E4M3.F32.PACK_AB_MERGE_C R14, R94, R159, RZ ;  /* 0x0000009f5e0e723e */ /* 0x000fe200048070ff */
[----:B------:R-:W-:Y:S01]  /*8340*/  FMUL.FTZ R52, R52, R5 ;  /* 0x0000000534347220 */ /* 0x000fe20000410000 */
[----:B------:R-:W-:Y:S01]  /*8350*/  F2FP.SATFINITE.E4M3.F32.PACK_AB_MERGE_C R97, R202, R97, RZ ;  /* 0x00000061ca61723e */ /* 0x000fe200048070ff */
[-C--:B------:R-:W-:Y:S01]  /*8360*/  FMUL.FTZ R53, R53, R5.reuse ;  /* 0x0000000535357220 */ /* 0x080fe20000410000 */
[----:B------:R-:W-:Y:S01]  /*8370*/  F2FP.SATFINITE.E4M3.F32.PACK_AB_MERGE_C R99, R99, R100, RZ ;  /* 0x000000646363723e */ /* 0x000fe200048070ff */
[----:B------:R-:W-:Y:S01]  /*8380*/  FMUL.FTZ R56, R56, R5 ;  /* 0x0000000538387220 */ /* 0x000fe20000410000 */
[----:B------:R-:W-:Y:S01]  /*8390*/  F2FP.SATFINITE.E4M3.F32.PACK_AB_MERGE_C R184, R178, R123, R125 ;  /* 0x0000007bb2b8723e */ /* 0x000fe2000480707d */
[----:B------:R-:W-:Y:S01]  /*83a0*/  FMUL.FTZ R57, R57, R5 ;  /* 0x0000000539397220 */ /* 0x000fe20000410000 */
[----:B------:R-:W-:Y:S01]  /*83b0*/  F2FP.SATFINITE.E4M3.F32.PACK_AB_MERGE_C R186, R182, R127, R129 ;  /* 0x0000007fb6ba723e */ /* 0x000fe20004807081 */
[----:B------:R-:W-:Y:S01]  /*83c0*/  FMUL.FTZ R60, R60, R5 ;  /* 0x000000053c3c7220 */ /* 0x000fe20000410000 */
[----:B------:R-:W-:Y:S01]  /*83d0*/  F2FP.SATFINITE.E4M3.F32.PACK_AB_MERGE_C R188, R190, R131, R105 ;  /* 0x00000083bebc723e */ /* 0x000fe20004807069 */
[-C--:B------:R-:W-:Y:S01]  /*83e0*/  FMUL.FTZ R61, R61, R5.reuse ;  /* 0x000000053d3d7220 */ /* 0x080fe20000410000 */
        /* <DEDUP_REMOVED lines=11> */
[----:B------:R-:W-:Y:S01]  /*84a0*/  FMUL.FTZ R85, R85, R5 ;  /* 0x0000000555557220 */ /* 0x000fe20000410000 */
        /* <DEDUP_REMOVED lines=32> */
[----:B------:R-:W-:Y:S01]  /*86b0*/  F2FP.SATFINITE.E4M3.F32.PACK_AB_MERGE_C R172, R13, R172, R15 ;  /* 0x000000ac0dac723e */ /* 0x000fe2000480700f */
[----:B------:R-:W-:Y:S01]  /*86c0*/  IMAD.MOV.U32 R3, RZ, RZ, R12 ;  /* 0x000000ffff037224 */ /* 0x000fe200078e000c */
[----:B------:R-:W-:Y:S01]  /*86d0*/  F2FP.SATFINITE.E4M3.F32.PACK_AB_MERGE_C R173, R7, R8, R9 ;  /* 0x0000000807ad723e */ /* 0x000fe20004807009 */
[----:B------:R-:W-:Y:S01]  /*86e0*/  IMAD.MOV.U32 R174, RZ, RZ, R89 ;  /* 0x000000ffffae7224 */ /* 0x000fe200078e0059 */
[----:B------:R-:W-:Y:S01]  /*86f0*/  F2FP.SATFINITE.E4M3.F32.PACK_AB_MERGE_C R175, R101, R20, R107 ;  /* 0x0000001465af723e */ /* 0x000fe2000480706b */
[----:B------:R-:W-:Y:S01]  /*8700*/  IMAD.MOV.U32 R178, RZ, RZ, R111 ;  /* 0x000000ffffb27224 */ /* 0x000fe200078e006f */
[----:B------:R-:W-:Y:S01]  /*8710*/  F2FP.SATFINITE.E4M3.F32.PACK_AB_MERGE_C R176, R164, R91, R93 ;  /* 0x0000005ba4b0723e */ /* 0x000fe2000480705d */
[----:B------:R-:W-:Y:S01]  /*8720*/  IMAD.MOV.U32 R182, RZ, RZ, R121 ;  /* 0x000000ffffb67224 */ /* 0x000fe200078e0079 */
[----:B------:R-:W-:-:S02]  /*8730*/  F2FP.SATFINITE.E4M3.F32.PACK_AB_MERGE_C R177, R136, R109, R115 ;  /* 0x0000006d88b1723e */ /* 0x000fc40004807073 */
[----:B------:R-:W-:Y:S02]  /*8740*/  F2FP.SATFINITE.E4M3.F32.PACK_AB_MERGE_C R179, R142, R133, R135 ;  /* 0x000000858eb3723e */ /* 0x000fe40004807087 */
[----:B------:R-:W-:Y:S02]  /*8750*/  F2FP.SATFINITE.E4M3.F32.PACK_AB_MERGE_C R180, R120, R113, R117 ;  /* 0x0000007178b4723e */ /* 0x000fe40004807075 */
[----:B------:R-:W-:Y:S02]  /*8760*/  F2FP.SATFINITE.E4M3.F32.PACK_AB_MERGE_C R181, R137, R122, R124 ;  /* 0x0000007a89b5723e */ /* 0x000fe4000480707c */
[----:B------:R-:W-:Y:S02]  /*8770*/  F2FP.SATFINITE.E4M3.F32.PACK_AB_MERGE_C R183, R141, R126, R128 ;  /* 0x0000007e8db7723e */ /* 0x000fe40004807080 */
[----:B------:R-:W-:Y:S02]  /*8780*/  F2FP.SATFINITE.E4M3.F32.PACK_AB_MERGE_C R185, R145, R104, R106 ;  /* 0x0000006891b9723e */ /* 0x000fe4000480706a */
[----:B------:R-:W-:-:S02]  /*8790*/  F2FP.SATFINITE.E4M3.F32.PACK_AB_MERGE_C R187, R149, R108, R110 ;  /* 0x0000006c95bb723e */ /* 0x000fc4000480706e */
[----:B------:R-:W-:Y:S02]  /*87a0*/  F2FP.SATFINITE.E4M3.F32.PACK_AB_MERGE_C R189, R153, R88, R14 ;  /* 0x0000005899bd723e */ /* 0x000fe4000480700e */
[----:B------:R-:W-:Y:S02]  /*87b0*/  F2FP.SATFINITE.E4M3.F32.PACK_AB_MERGE_C R190, R200, R95, R97 ;  /* 0x0000005fc8be723e */ /* 0x000fe40004807061 */
[----:B------:R-:W-:Y:S02]  /*87c0*/  F2FP.SATFINITE.E4M3.F32.PACK_AB_MERGE_C R191, R98, R90, R99 ;  /* 0x0000005a62bf723e */ /* 0x000fe40004807063 */
[----:B------:R-:W-:Y:S01]  /*87d0*/  MOV R5, R10 ;  /* 0x0000000a00057202 */ /* 0x000fe20000000f00 */
[----:B------:R-:W-:Y:S06]  /*87e0*/  @P1 BRA `(.L_x_25) ;  /* 0xffffffc8005c1947 */ /* 0x000fec000383ffff */
.L_x_14:
[----:B------:R-:W-:Y:S06]  /*87f0*/  BAR.ARV 0x8, 0x180 ;  /* 0x0206000000007b1d */ /* 0x000fec0000002000 */
[----:B------:R-:W-:Y:S05]  /*8800*/  @!P0 BRA `(.L_x_26) ;  /* 0x0000000000048947 */ /* 0x000fea0003800000 */
[----:B------:R-:W-:Y:S01]  /*8810*/  BPT.TRAP 0x1 ;  /* 0x000000040000795c */ /* 0x000fe20000300000 */
.L_x_26:
[----:B------:R-:W-:Y:S01]  /*8820*/  ULEA UR4, UR43, UR39, 0x3 ;  /* 0x000000272b047291 */ /* 0x000fe2000f8e183f */
[----:B------:R-:W-:-:S05]  /*8830*/  IMAD.U32 R0, RZ, RZ, UR44 ;  /* 0x0000002cff007e24 */ /* 0x000fca000f8e00ff */
[----:B------:R-:W-:-:S04]  /*8840*/  SHF.L.U32 R0, R0, 0x1f, RZ ;  /* 0x0000001f00007819 */ /* 0x000fc800000006ff */
[----:B------:R0:W1:Y:S01]  /*8850*/  SYNCS.PHASECHK.TRANS64.TRYWAIT P1, [UR4+0x29850], R0 ;  /* 0x02985000ff0075a7 */ /* 0x0000620008020144 */
[----:B------:R-:W-:Y:S05]  /*8860*/  @!P0 BRA `(.L_x_27) ;  /* 0x0000000000048947 */ /* 0x000fea0003800000 */
[----:B------:R-:W-:Y:S01]  /*8870*/  BPT.TRAP 0x1 ;  /* 0x000000040000795c */ /* 0x000fe20000300000 */
.L_x_27:
[----:B-1----:R-:W-:Y:S05]  /*8880*/  @P1 BRA `(.L_x_28) ;  /* 0x0000000000081947 */ /* 0x002fea0003800000 */
[----:B------:R-:W1:Y:S02]  /*8890*/  SYNCS.PHASECHK.TRANS64.TRYWAIT P1, [UR4+0x29850], R0 ;  /* 0x02985000ff0075a7 */ /* 0x000e640008020144 */
[----:B-1----:R-:W-:Y:S05]  /*88a0*/  @!P1 BRA `(.L_x_29) ;  /* 0x00000070009c9947 */ /* 0x002fea0003800000 */
.L_x_28:
[----:B------:R-:W-:Y:S01]  /*88b0*/  UIADD3 UR5, UR39, 0x400, URZ ;  /* 0x0000040027057890 */ /* 0x000fe2000fffe03f */
[----:B------:R-:W-:Y:S01]  /*88c0*/  WARPGROUP.ARRIVE ;  /* 0x00000000000079c5 */ /* 0x000fe20000000000 */
[----:B------:R-:W-:Y:S01]  /*88d0*/  UMOV UR7, 0xc0000010 ;  /* 0xc000001000077882 */ /* 0x000fe20000000000 */
[----:B------:R-:W-:Y:S01]  /*88e0*/  IMAD.MOV.U32 R5, RZ, RZ, 0x3f800000 ;  /* 0x3f800000ff057424 */ /* 0x000fe200078e00ff */
        /* <DEDUP_REMOVED lines=11> */
[----:B------:R-:W-:Y:S02]  /*89a0*/  ULDC.64 UR6, c[0x0][0x9a0] ;  /* 0x0002680000067ab9 */ /* 0x000fe40000000a00 */
[----:B------:R-:W-:-:S04]  /*89b0*/  UISETP.NE.U32.AND UP0, UPT, UR6, URZ, UPT ;  /* 0x0000003f0600728c */ /* 0x000fc8000bf05070 */
[----:B------:R-:W-:-:S06]  /*89c0*/  UISETP.NE.AND.EX UP0, UPT, UR7, URZ, UPT, UP0 ;  /* 0x0000003f0700728c */ /* 0x000fcc000bf05300 */
[----:B------:R-:W-:-:S05]  /*89d0*/  PLOP3.LUT P1, PT, PT, PT, UP0, 0x80, 0x0 ;  /* 0x000000000000781c */ /* 0x000fca0003f2f008 */
[----:B------:R-:W-:Y:S01]  /*89e0*/  @UP0 USHF.R.S32.HI UR10, URZ, 0x1f, UR40 ;  /* 0x0000001f3f0a0899 */ /* 0x000fe20008011428 */
[----:B------:R-:W-:Y:S01]  /*89f0*/  @UP0 ULDC.64 UR12, c[0x0][0x9c8] ;  /* 0x00027200000c0ab9 */ /* 0x000fe20000000a00 */
[----:B------:R-:W-:Y:S02]  /*8a00*/  @UP0 UIADD3 UR8, -UR40, URZ, URZ ;  /* 0x0000003f28080290 */ /* 0x000fe4000fffe13f */
[----:B------:R-:W-:Y:S01]  /*8a10*/  @UP0 UIMAD UR10, UR10, UR12, URZ ;  /* 0x0000000c0a0a02a4 */ /* 0x000fe2000f8e023f */
[----:B------:R-:W-:Y:S02]  /*8a20*/  @UP0 ULDC UR9, c[0x0][0xc44] ;  /* 0x0003110000090ab9 */ /* 0x000fe40000000800 */
[----:B------:R-:W-:Y:S02]  /*8a30*/  @UP0 UIMAD UR11, UR9, UR8, UR42 ;  /* 0x00000008090b02a4 */ /* 0x000fe4000f8e022a */
[----:B------:R-:W-:Y:S02]  /*8a40*/  @UP0 UIMAD.WIDE.U32 UR8, UR40, UR12, URZ ;  /* 0x0000000c280802a5 */ /* 0x000fe4000f8e003f */
[----:B------:R-:W-:-:S02]  /*8a50*/  @UP0 UIMAD UR10, UR40, UR13, UR10 ;  /* 0x0000000d280a02a4 */ /* 0x000fc4000f8e020a */
[----:B------:R-:W-:Y:S02]  /*8a60*/  @UP0 USHF.R.S32.HI UR14, URZ, 0x1f, UR11 ;  /* 0x0000001f3f0e0899 */ /* 0x000fe4000801140b */
[----:B------:R-:W-:Y:S01]  /*8a70*/  @UP0 UIADD3 UR9, UR9, UR10, URZ ;  /* 0x0000000a09090290 */ /* 0x000fe2000fffe03f */
[----:B------:R-:W-:Y:S02]  /*8a80*/  @UP0 ULDC.64 UR12, c[0x0][0x9d0] ;  /* 0x00027400000c0ab9 */ /* 0x000fe40000000a00 */
[----:B------:R-:W-:Y:S02]  /*8a90*/  @UP0 UIMAD UR10, UR14, UR12, URZ ;  /* 0x0000000c0e0a02a4 */ /* 0x000fe4000f8e023f */
[----:B------:R-:W-:Y:S02]  /*8aa0*/  @UP0 UIMAD.WIDE.U32 UR8, UR11, UR12, UR8 ;  /* 0x0000000c0b0802a5 */ /* 0x000fe4000f8e0008 */
[----:B------:R-:W-:Y:S02]  /*8ab0*/  @UP0 UIMAD UR10, UR11, UR13, UR10 ;  /* 0x0000000d0b0a02a4 */ /* 0x000fe4000f8e020a */
[----:B------:R-:W-:-:S02]  /*8ac0*/  @UP0 ULEA UR6, UP1, UR8, UR6, 0x2 ;  /* 0x0000000608060291 */ /* 0x000fc4000f82103f */
[----:B------:R-:W-:-:S04]  /*8ad0*/  @UP0 UIADD3 UR9, UR9, UR10, URZ ;  /* 0x0000000a09090290 */ /* 0x000fc8000fffe03f */
[----:B------:R-:W-:Y:S01]  /*8ae0*/  MOV R8, UR6 ;  /* 0x0000000600087c02 */ /* 0x000fe20008000f00 */
[----:B------:R-:W-:Y:S02]  /*8af0*/  @UP0 ULEA.HI.X UR7, UR8, UR7, UR9, 0x2, UP1 ;  /* 0x0000000708070291 */ /* 0x000fe400088f1409 */
[----:B------:R-:W-:-:S04]  /*8b00*/  UIADD3 UR6, UR5, 0x200, URZ ;  /* 0x0000020005067890 */ /* 0x000fc8000fffe03f */
[----:B------:R-:W-:Y:S01]  /*8b10*/  IMAD.U32 R9, RZ, RZ, UR7 ;  /* 0x00000007ff097e24 */ /* 0x000fe2000f8e00ff */
[----:B------:R-:W-:-:S04]  /*8b20*/  UMOV UR7, 0xc0000010 ;  /* 0xc000001000077882 */ /* 0x000fc80000000000 */
[----:B------:R2:W3:Y:S01]  /*8b30*/  @P1 LDG.E R5, desc[UR48][R8.64] ;  /* 0x0000003008051981 */ /* 0x0004e2000c1e1900 */
[----:B------:R-:W-:Y:S02]  /*8b40*/  WARPGROUP.DEPBAR.LE gsb0, 0x0 ;  /* 0x00008000000079c5 */ /* 0x000fe40000010000 */
[----:B------:R-:W-:-:S06]  /*8b50*/  WARPGROUP.ARRIVE ;  /* 0x00000000000079c5 */ /* 0x000fcc0000000000 */
[----:B------:R-:W-:Y:S01]  /*8b60*/  QGMMA.64x128x32.F32.E4M3.E4M3 R24, R180, gdesc[UR4], R24, gsb0 ;  /* 0x01e00004b4187df3 */ /* 0x000fe20008000818 */
[----:B------:R-:W-:Y:S01]  /*8b70*/  UIADD3 UR6, UR5, 0x300, URZ ;  /* 0x0000030005067890 */ /* 0x000fe2000fffe03f */
[----:B------:R-:W-:Y:S01]  /*8b80*/  UMOV UR7, 0xc0000010 ;  /* 0xc000001000077882 */ /* 0x000fe20000000000 */
[----:B-1----:R-:W1:Y:S04]  /*8b90*/  SHFL.BFLY PT, R3, R4, 0x2, 0x1f ;  /* 0x0c401f0004037f89 */ /* 0x002e6800000e0000 */
[----:B------:R-:W4:Y:S01]  /*8ba0*/  SHFL.BFLY PT, R7, R6, 0x2, 0x1f ;  /* 0x0c401f0006077f89 */ /* 0x000f2200000e0000 */
[----:B------:R-:W-:Y:S02]  /*8bb0*/  WARPGROUP.DEPBAR.LE gsb0, 0x0 ;  /* 0x00008000000079c5 */ /* 0x000fe40000010000 */
[----:B------:R-:W-:-:S06]  /*8bc0*/  WARPGROUP.ARRIVE ;  /* 0x00000000000079c5 */ /* 0x000fcc0000000000 */
[----:B------:R-:W-:Y:S01]  /*8bd0*/  QGMMA.64x128x32.F32.E4M3.E4M3 R24, R184, gdesc[UR4], R24, gsb0 ;  /* 0x01e00004b8187df3 */ /* 0x000fe20008000818 */
[----:B------:R-:W-:Y:S01]  /*8be0*/  UIADD3 UR6, UR5, 0x400, URZ ;  /* 0x0000040005067890 */ /* 0x000fe2000fffe03f */
[----:B------:R-:W-:Y:S01]  /*8bf0*/  UMOV UR7, 0xc0000010 ;  /* 0xc000001000077882 */ /* 0x000fe20000000000 */
[----:B-1----:R-:W-:-:S01]  /*8c00*/  FADD.FTZ R3, R3, R4 ;  /* 0x0000000403037221 */ /* 0x002fc20000010000 */
[----:B----4-:R-:W-:-:S04]  /*8c10*/  FADD.FTZ R7, R7, R6 ;  /* 0x0000000607077221 */ /* 0x010fc80000010000 */
[----:B0-----:R-:W0:Y:S04]  /*8c20*/  SHFL.BFLY PT, R0, R3, 0x1, 0x1f ;  /* 0x0c201f0003007f89 */ /* 0x001e2800000e0000 */
[----:B--2---:R-:W1:Y:S01]  /*8c30*/  SHFL.BFLY PT, R8, R7, 0x1, 0x1f ;  /* 0x0c201f0007087f89 */ /* 0x004e6200000e0000 */
[----:B------:R-:W-:Y:S02]  /*8c40*/  IMAD.MOV.U32 R4, RZ, RZ, RZ ;  /* 0x000000ffff047224 */ /* 0x000fe400078e00ff */
[----:B0-----:R-:W-:Y:S01]  /*8c50*/  FADD.FTZ R13, R3, R0 ;  /* 0x00000000030d7221 */ /* 0x001fe20000010000 */
[----:B-1----:R-:W-:-:S04]  /*8c60*/  FADD.FTZ R14, R7, R8 ;  /* 0x00000008070e7221 */ /* 0x002fc80000010000 */
[C---:B------:R-:W-:Y:S01]  /*8c70*/  FSETP.NE.FTZ.AND P1, PT, R13.reuse, RZ, PT ;  /* 0x000000ff0d00720b */ /* 0x040fe20003f35000 */
[----:B------:R-:W-:Y:S01]  /*8c80*/  FMUL.FTZ R15, R13, 0.00390625 ;  /* 0x3b8000000d0f7820 */ /* 0x000fe20000410000 */
[----:B------:R-:W-:-:S04]  /*8c90*/  FMUL.FTZ R20, R14, 0.00390625 ;  /* 0x3b8000000e147820 */ /* 0x000fc80000410000 */
[----:B------:R-:W-:Y:S02]  /*8ca0*/  FSETP.NE.FTZ.AND P2, PT, R15, RZ, PT ;  /* 0x000000ff0f00720b */ /* 0x000fe40003f55000 */
[----:B------:R-:W-:-:S05]  /*8cb0*/  FSETP.NE.FTZ.AND P3, PT, R20, RZ, PT ;  /* 0x000000ff1400720b */ /* 0x000fca0003f75000 */
[----:B------:R-:W-:Y:S01]  /*8cc0*/  @P1 MUFU.RCP R4, R13 ;  /* 0x0000000d00041308 */ /* 0x000fe20000001000 */
[----:B------:R-:W-:Y:S01]  /*8cd0*/  FSETP.NE.FTZ.AND P1, PT, R14, RZ, PT ;  /* 0x000000ff0e00720b */ /* 0x000fe20003f35000 */
[----:B------:R-:W-:Y:S01]  /*8ce0*/  IMAD.MOV.U32 R8, RZ, RZ, RZ ;  /* 0x000000ffff087224 */ /* 0x000fe200078e00ff */
[----:B------:R-:W-:Y:S02]  /*8cf0*/  WARPGROUP.DEPBAR.LE gsb0, 0x0 ;  /* 0x00008000000079c5 */ /* 0x000fe40000010000 */
[----:B------:R-:W-:-:S06]  /*8d00*/  WARPGROUP.ARRIVE ;  /* 0x00000000000079c5 */ /* 0x000fcc0000000000 */
[----:B------:R-:W-:Y:S01]  /*8d10*/  QGMMA.64x128x32.F32.E4M3.E4M3 R24, R188, gdesc[UR4], R24, gsb0 ;  /* 0x01e00004bc187df3 */ /* 0x000fe20008000818 */
[----:B------:R-:W0:Y:S08]  /*8d20*/  @P3 MUFU.LG2 R9, R20 ;  /* 0x0000001400093308 */ /* 0x000e300000000c00 */
[----:B------:R-:W1:Y:S08]  /*8d30*/  @P2 MUFU.LG2 R6, R15 ;  /* 0x0000000f00062308 */ /* 0x000e700000000c00 */
[----:B------:R-:W2:Y:S01]  /*8d40*/  @P1 MUFU.RCP R8, R14 ;  /* 0x0000000e00081308 */ /* 0x000ea20000001000 */
[----:B------:R-:W-:Y:S01]  /*8d50*/  @P3 FMUL.FTZ R88, R11, 0.69314718246459960938 ;  /* 0x3f3172180b583820 */ /* 0x000fe20000410000 */
[----:B0-----:R-:W-:Y:S01]  /*8d60*/  @P3 FMUL.FTZ R9, R9, 0.69314718246459960938 ;  /* 0x3f31721809093820 */ /* 0x001fe20000410000 */
[----:B------:R-:W-:Y:S01]  /*8d70*/  @P2 FMUL.FTZ R7, R11, 0.69314718246459960938 ;  /* 0x3f3172180b072820 */ /* 0x000fe20000410000 */
[----:B------:R-:W-:-:S02]  /*8d80*/  IMAD.MOV.U32 R0, RZ, RZ, -0x800000 ;  /* 0xff800000ff007424 */ /* 0x000fc400078e00ff */
[----:B---3--:R-:W-:Y:S01]  /*8d90*/  FMUL.FTZ R11, R4, R5 ;  /* 0x00000005040b7220 */ /* 0x008fe20000410000 */
[----:B------:R-:W-:Y:S02]  /*8da0*/  IMAD.MOV.U32 R3, RZ, RZ, -0x800000 ;  /* 0xff800000ff037424 */ /* 0x000fe400078e00ff */
[----:B-1----:R-:W-:Y:S01]  /*8db0*/  @P2 FMUL.FTZ R6, R6, 0.69314718246459960938 ;  /* 0x3f31721806062820 */ /* 0x002fe20000410000 */
[----:B------:R-:W-:-:S03]  /*8dc0*/  @P3 FFMA.FTZ R0, R88, R10, R9 ;  /* 0x0000000a58003223 */ /* 0x000fc60000010009 */
[----:B------:R-:W-:Y:S01]  /*8dd0*/  @P2 FFMA.FTZ R3, R7, R12, R6 ;  /* 0x0000000c07032223 */ /* 0x000fe20000010006 */
[----:B--2---:R-:W-:Y:S01]  /*8de0*/  FMUL.FTZ R88, R8, R5 ;  /* 0x0000000508587220 */ /* 0x004fe20000410000 */
[----:B------:R-:W-:Y:S02]  /*8df0*/  WARPGROUP.DEPBAR.LE gsb0, 0x0 ;  /* 0x00008000000079c5 */ /* 0x000fe40000010000 */
[----:B------:R-:W-:Y:S05]  /*8e00*/  @!P0 BRA `(.L_x_30) ;  /* 0x0000000000048947 */ /* 0x000fea0003800000 */
[----:B------:R-:W-:Y:S01]  /*8e10*/  BPT.TRAP 0x1 ;  /* 0x000000040000795c */ /* 0x000fe20000300000 */
.L_x_30:
[----:B------:R-:W0:Y:S01]  /*8e20*/  S2R R89, SR_TID.X ;  /* 0x0000000000597919 */ /* 0x000e220000002100 */
[----:B------:R-:W-:Y:S01]  /*8e30*/  ULDC.64 UR6, c[0x4][0x40] ;  /* 0x0100100000067ab9 */ /* 0x000fe20000000a00 */
[----:B------:R-:W1:Y:S01]  /*8e40*/  S2UR UR5, SR_SWINHI ;  /* 0x00000000000579c3 */ /* 0x000e620000002f00 */
        /* <DEDUP_REMOVED lines=10> */
[----:B------:R-:W-:Y:S01]  /*8ef0*/  FMUL.FTZ R15, R38, R88 ;  /* 0x00000058260f7220 */ /* 0x000fe20000410000 */
[----:B------:R-:W-:Y:S01]  /*8f00*/  ULDC.64 UR8, c[0x0][0xb90] ;  /* 0x0002e40000087ab9 */ /* 0x000fe20000000a00 */
[----:B------:R-:W-:Y:S01]  /*8f10*/  USHF.R.S32.HI UR14, URZ, 0x1f, UR40 ;  /* 0x0000001f3f0e7899 */ /* 0x000fe20008011428 */
[----:B------:R-:W-:Y:S01]  /*8f20*/  ULDC.64 UR10, c[0x0][0xb98] ;  /* 0x0002e600000a7ab9 */ /* 0x000fe20000000a00 */
[----:B0-----:R-:W-:-:S05]  /*8f30*/  IMAD.SHL.U32 R4, R89, 0x4, RZ ;  /* 0x0000000459047824 */ /* 0x001fca00078e00ff */
[----:B------:R-:W-:-:S04]  /*8f40*/  LOP3.LUT R4, R4, 0xc, RZ, 0xc0, !PT ;  /* 0x0000000c04047812 */ /* 0x000fc800078ec0ff */
[----:B------:R-:W-:-:S04]  /*8f50*/  IADD3 R4, P0, R4, UR6, RZ ;  /* 0x0000000604047c10 */ /* 0x000fc8000ff1e0ff */
[----:B------:R-:W-:-:S05]  /*8f60*/  IADD3.X R5, RZ, UR7, RZ, P0, !PT ;  /* 0x00000007ff057c10 */ /* 0x000fca00087fe4ff */
[----:B------:R0:W2:Y:S01]  /*8f70*/  LDG.E.CONSTANT R4, desc[UR48][R4.64] ;  /* 0x0000003004047981 */ /* 0x0000a2000c1e9900 */
        /* <DEDUP_REMOVED lines=9> */
[-C--:B0-----:R-:W-:Y:S01]  /*9010*/  FMUL.FTZ R5, R30, R88.reuse ;  /* 0x000000581e057220 */ /* 0x081fe20000410000 */
        /* <DEDUP_REMOVED lines=8> */
[----:B------:R-:W-:Y:S01]  /*90a0*/  F2FP.BF16.F32.PACK_AB R6, R6, R7 ;  /* 0x000000070606723e */ /* 0x000fe200000010ff */
[-C--:B------:R-:W-:Y:S01]  /*90b0*/  FMUL.FTZ R44, R60, R11.reuse ;  /* 0x0000000b3c2c7220 */ /* 0x080fe20000410000 */
[-C--:B------:R-:W-:Y:S01]  /*90c0*/  FMUL.FTZ R52, R68, R11.reuse ;  /* 0x0000000b44347220 */ /* 0x080fe20000410000 */
[-C--:B------:R-:W-:Y:S01]  /*90d0*/  FMUL.FTZ R53, R64, R11.reuse ;  /* 0x0000000b40357220 */ /* 0x080fe20000410000 */
[-C--:B------:R-:W-:Y:S01]  /*90e0*/  FMUL.FTZ R56, R69, R11.reuse ;  /* 0x0000000b45387220 */ /* 0x080fe20000410000 */
[-C--:B------:R-:W-:Y:S01]  /*90f0*/  FMUL.FTZ R61, R72, R11.reuse ;  /* 0x0000000b483d7220 */ /* 0x080fe20000410000 */
[-C--:B------:R-:W-:Y:S01]  /*9100*/  FMUL.FTZ R65, R73, R11.reuse ;  /* 0x0000000b49417220 */ /* 0x080fe20000410000 */
[----:B------:R-:W-:Y:S01]  /*9110*/  LOP3.LUT P0, R7, R89, 0x3, RZ, 0xc0, !PT ;  /* 0x0000000359077812 */ /* 0x000fe2000780c0ff */
        /* <DEDUP_REMOVED lines=11> */
[----:B------:R-:W-:Y:S01]  /*91d0*/  FMUL.FTZ R35, R54, R88 ;  /* 0x0000005836237220 */ /* 0x000fe20000410000 */
[----:B------:R-:W-:Y:S01]  /*91e0*/  F2FP.BF16.F32.PACK_AB R5, R5, R8 ;  /* 0x000000080505723e */ /* 0x000fe200000010ff */
[----:B------:R-:W-:Y:S01]  /*91f0*/  UMOV UR6, UR39 ;  /* 0x0000002700067c82 */ /* 0x000fe20008000000 */
[----:B-1----:R-:W-:Y:S01]  /*9200*/  UMOV UR7, UR5 ;  /* 0x0000000500077c82 */ /* 0x002fe20008000000 */
[-C--:B------:R-:W-:Y:S01]  /*9210*/  FMUL.FTZ R38, R50, R88.reuse ;  /* 0x0000005832267220 */ /* 0x080fe20000410000 */
[-C--:B------:R-:W-:Y:S01]  /*9220*/  FMUL.FTZ R39, R55, R88.reuse ;  /* 0x0000005837277220 */ /* 0x080fe20000410000 */
[-C--:B------:R-:W-:Y:S01]  /*9230*/  FMUL.FTZ R42, R51, R88.reuse ;  /* 0x00000058332a7220 */ /* 0x080fe20000410000 */
[-C--:B------:R-:W-:Y:S01]  /*9240*/  FMUL.FTZ R47, R63, R88.reuse ;  /* 0x000000583f2f7220 */ /* 0x080fe20000410000 */
[----:B------:R-:W-:Y:S01]  /*9250*/  FMUL.FTZ R54, R66, R88 ;  /* 0x0000005842367220 */ /* 0x000fe20000410000 */
[----:B------:R-:W-:Y:S01]  /*9260*/  F2FP.BF16.F32.PACK_AB R9, R9, R10 ;  /* 0x0000000a0909723e */ /* 0x000fe200000010ff */
[----:B------:R-:W-:Y:S01]  /*9270*/  FMUL.FTZ R63, R79, R88 ;  /* 0x000000584f3f7220 */ /* 0x000fe20000410000 */
[----:B------:R-:W-:Y:S01]  /*9280*/  F2FP.BF16.F32.PACK_AB R8, R25, R26 ;  /* 0x0000001a1908723e */ /* 0x000fe200000010ff */
[----:B------:R-:W-:Y:S01]  /*9290*/  FMUL.FTZ R66, R75, R88 ;  /* 0x000000584b427220 */ /* 0x000fe20000410000 */
[----:B------:R-:W-:Y:S01]  /*92a0*/  F2FP.BF16.F32.PACK_AB R30, R27, R30 ;  /* 0x0000001e1b1e723e */ /* 0x000fe200000010ff */
[----:B------:R-:W-:Y:S01]  /*92b0*/  IMAD.U32 R26, RZ, RZ, UR6 ;  /* 0x00000006ff1a7e24 */ /* 0x000fe2000f8e00ff */
[----:B------:R-:W-:Y:S01]  /*92c0*/  ISETP.EQ.OR P0, PT, R7, 0x3, !P0 ;  /* 0x000000030700780c */ /* 0x000fe20004702670 */
[----:B------:R-:W-:Y:S01]  /*92d0*/  IMAD.U32 R27, RZ, RZ, UR7 ;  /* 0x00000007ff1b7e24 */ /* 0x000fe2000f8e00ff */
[----:B------:R-:W-:Y:S01]  /*92e0*/  F2FP.BF16.F32.PACK_AB R44, R44, R45 ;  /* 0x0000002d2c2c723e */ /* 0x000fe200000010ff */
[----:B------:R-:W-:Y:S01]  /*92f0*/  FMUL.FTZ R50, R59, R88 ;  /* 0x000000583b327220 */ /* 0x000fe20000410000 */
[----:B------:R-:W-:Y:S01]  /*9300*/  F2FP.BF16.F32.PACK_AB R43, R43, R46 ;  /* 0x0000002e2b2b723e */ /* 0x000fe200000010ff */
[-C--:B------:R-:W-:Y:S01]  /*9310*/  FMUL.FTZ R59, R78, R88.reuse ;  /* 0x000000584e3b7220 */ /* 0x080fe20000410000 */
[----:B------:R-:W-:Y:S01]  /*9320*/  F2FP.BF16.F32.PACK_AB R49, R48, R49 ;  /* 0x000000313031723e */ /* 0x000fe200000010ff */
[-C--:B------:R-:W-:Y:S01]  /*9330*/  FMUL.FTZ R62, R74, R88.reuse ;  /* 0x000000584a3e7220 */ /* 0x080fe20000410000 */
[----:B------:R-:W-:Y:S01]  /*9340*/  F2FP.BF16.F32.PACK_AB R68, R68, R69 ;  /* 0x000000454444723e */ /* 0x000fe200000010ff */
[-C--:B------:R-:W-:Y:S01]  /*9350*/  FMUL.FTZ R51, R70, R88.reuse ;  /* 0x0000005846337220 */ /* 0x080fe20000410000 */
[----:B------:R-:W-:Y:S01]  /*9360*/  F2FP.BF16.F32.PACK_AB R73, R72, R73 ;  /* 0x000000494849723e */ /* 0x000fe200000010ff */
[-C--:B------:R-:W-:Y:S01]  /*9370*/  FMUL.FTZ R55, R71, R88.reuse ;  /* 0x0000005847377220 */ /* 0x080fe20000410000 */
[----:B------:R-:W-:Y:S01]  /*9380*/  SEL R45, R6, R9, P0 ;  /* 0x00000009062d7207 */ /* 0x000fe20000000000 */
[----:B------:R-:W-:Y:S01]  /*9390*/  FMUL.FTZ R58, R67, R88 ;  /* 0x00000058433a7220 */ /* 0x000fe20000410000 */
[----:B------:R-:W-:Y:S01]  /*93a0*/  SEL R46, R9, R6, P0 ;  /* 0x00000006092e7207 */ /* 0x000fe20000000000 */
[----:B------:R-:W-:Y:S01]  /*93b0*/  IMAD.WIDE R6, R170, 0x2, R26 ;  /* 0x00000002aa067825 */ /* 0x000fe200078e021a */
[----:B------:R-:W-:-:S03]  /*93c0*/  F2FP.BF16.F32.PACK_AB R35, R35, R38 ;  /* 0x000000262323723e */ /* 0x000fc600000010ff */
[----:B------:R-:W-:Y:S01]  /*93d0*/  FMUL.FTZ R71, R87, R88 ;  /* 0x0000005857477220 */ /* 0x000fe20000410000 */
[----:B------:R-:W-:Y:S01]  /*93e0*/  F2FP.BF16.F32.PACK_AB R42, R39, R42 ;  /* 0x0000002a272a723e */ /* 0x000fe200000010ff */
[-C--:B------:R-:W-:Y:S01]  /*93f0*/  FMUL.FTZ R67, R86, R88.reuse ;  /* 0x0000005856437220 */ /* 0x080fe20000410000 */
[----:B------:R-:W-:Y:S01]  /*9400*/  F2FP.BF16.F32.PACK_AB R52, R52, R53 ;  /* 0x000000353434723e */ /* 0x000fe200000010ff */
[-C--:B------:R-:W-:Y:S01]  /*9410*/  FMUL.FTZ R70, R82, R88.reuse ;  /* 0x0000005852467220 */ /* 0x080fe20000410000 */
[----:B------:R-:W-:Y:S01]  /*9420*/  F2FP.BF16.F32.PACK_AB R57, R56, R57 ;  /* 0x000000393839723e */ /* 0x000fe200000010ff */
[----:B------:R-:W-:Y:S01]  /*9430*/  FMUL.FTZ R74, R83, R88 ;  /* 0x00000058534a7220 */ /* 0x000fe20000410000 */
[----:B------:R-:W-:Y:S01]  /*9440*/  F2FP.BF16.F32.PACK_AB R60, R60, R61 ;  /* 0x0000003d3c3c723e */ /* 0x000fe200000010ff */
[----:B------:R-:W0:Y:S01]  /*9450*/  LDC R87, c[0x0][0xc38] ;  /* 0x00030e00ff577b82 */ /* 0x000e220000000800 */
[----:B------:R-:W-:Y:S01]  /*9460*/  F2FP.BF16.F32.PACK_AB R66, R63, R66 ;  /* 0x000000423f42723e */ /* 0x000fe200000010ff */
[----:B------:R-:W-:Y:S01]  /*9470*/  UIADD3 UR5, -UR40, URZ, URZ ;  /* 0x0000003f28057290 */ /* 0x000fe2000fffe13f */
[----:B------:R-:W-:Y:S01]  /*9480*/  F2FP.BF16.F32.PACK_AB R65, R64, R65 ;  /* 0x000000414041723e */ /* 0x000fe200000010ff */
[----:B------:R-:W-:Y:S01]  /*9490*/  ULDC UR6, c[0x0][0xc44] ;  /* 0x0003110000067ab9 */ /* 0x000fe20000000800 */
[----:B------:R-:W-:Y:S01]  /*94a0*/  SEL R61, R44, R49, P0 ;  /* 0x000000312c3d7207 */ /* 0x000fe20000000000 */
[----:B------:R-:W-:Y:S01]  /*94b0*/  UIMAD UR13, UR6, UR5, UR42 ;  /* 0x00000005060d72a4 */ /* 0x000fe2000f8e022a */
[----:B------:R-:W-:Y:S01]  /*94c0*/  SEL R63, R68, R73, P0 ;  /* 0x00000049443f7207 */ /* 0x000fe20000000000 */
[----:B------:R-:W-:Y:S01]  /*94d0*/  UIADD3 UR4, UR4, 0x29860, URZ ;  /* 0x0002986004047890 */ /* 0x000fe2000fffe03f */
[----:B------:R-:W-:Y:S01]  /*94e0*/  SEL R44, R49, R44, P0 ;  /* 0x0000002c312c7207 */ /* 0x000fe20000000000 */
[----:B------:R-:W-:Y:S01]  /*94f0*/  USHF.R.S32.HI UR12, URZ, 0x1f, UR13 ;  /* 0x0000001f3f0c7899 */ /* 0x000fe2000801140d */
[----:B------:R-:W-:Y:S01]  /*9500*/  SEL R68, R73, R68, P0 ;  /* 0x0000004449447207 */ /* 0x000fe20000000000 */
[----:B------:R-:W-:Y:S01]  /*9510*/  UPRMT UR4, UR37, 0x654, UR4 ;  /* 0x0000065425047896 */ /* 0x000fe20008000004 */
[----:B------:R-:W-:Y:S01]  /*9520*/  F2FP.BF16.F32.PACK_AB R12, R11, R12 ;  /* 0x0000000c0b0c723e */ /* 0x000fe200000010ff */
[----:B------:R-:W-:Y:S01]  /*9530*/  UIMAD UR5, UR12, UR8, URZ ;  /* 0x000000080c0572a4 */ /* 0x000fe2000f8e023f */
[----:B------:R-:W-:Y:S01]  /*9540*/  SEL R49, R52, R57, P0 ;  /* 0x0000003934317207 */ /* 0x000fe20000000000 */
[----:B------:R-:W-:Y:S01]  /*9550*/  UIMAD.WIDE.U32 UR6, UR13, UR8, URZ ;  /* 0x000000080d0672a5 */ /* 0x000fe2000f8e003f */
[----:B------:R-:W-:Y:S01]  /*9560*/  SEL R73, R35, R42, P0 ;  /* 0x0000002a23497207 */ /* 0x000fe20000000000 */
[----:B------:R-:W-:Y:S01]  /*9570*/  UIMAD UR5, UR13, UR9, UR5 ;  /* 0x000000090d0572a4 */ /* 0x000fe2000f8e0205 */
[----:B------:R-:W-:Y:S01]  /*9580*/  SEL R72, R42, R35, P0 ;  /* 0x000000232a487207 */ /* 0x000fe20000000000 */
[----:B------:R-:W-:Y:S01]  /*9590*/  UIMAD UR8, UR14, UR10, URZ ;  /* 0x0000000a0e0872a4 */ /* 0x000fe2000f8e023f */
[----:B------:R-:W-:Y:S01]  /*95a0*/  F2FP.BF16.F32.PACK_AB R15, R15, R20 ;  /* 0x000000140f0f723e */ /* 0x000fe200000010ff */
[----:B------:R-:W-:Y:S01]  /*95b0*/  SYNCS.ARRIVE.TRANS64.RED.A1T0 RZ, [UR4], RZ ;  /* 0x000000ffffff79a7 */ /* 0x000fe20008100404 */
[----:B------:R-:W-:Y:S01]  /*95c0*/  SEL R52, R57, R52, P0 ;  /* 0x0000003439347207 */ /* 0x000fe20000000000 */
[----:B------:R-:W-:Y:S01]  /*95d0*/  UIADD3 UR7, UR7, UR5, URZ ;  /* 0x0000000507077290 */ /* 0x000fe2000fffe03f */
[----:B------:R-:W-:Y:S01]  /*95e0*/  IADD3 R35, P6, R6, 0x4060, RZ ;  /* 0x0000406006237810 */ /* 0x000fe20007fde0ff */
[----:B------:R-:W-:Y:S01]  /*95f0*/  UIMAD UR8, UR40, UR11, UR8 ;  /* 0x0000000b280872a4 */ /* 0x000fe2000f8e0208 */
[----:B------:R-:W-:Y:S01]  /*9600*/  SEL R57, R60, R65, P0 ;  /* 0x000000413c397207 */ /* 0x000fe20000000000 */
[----:B------:R-:W-:Y:S01]  /*9610*/  UIMAD.WIDE.U32 UR6, UR40, UR10, UR6 ;  /* 0x0000000a280672a5 */ /* 0x000fe2000f8e0006 */
[----:B------:R-:W-:Y:S01]  /*9620*/  F2FP.BF16.F32.PACK_AB R59, R59, R62 ;  /* 0x0000003e3b3b723e */ /* 0x000fe200000010ff */
[----:B------:R-:W-:Y:S01]  /*9630*/  ULDC.64 UR4, c[0x0][0xb50] ;  /* 0x0002d40000047ab9 */ /* 0x000fe20000000a00 */
[----:B------:R-:W-:-:S02]  /*9640*/  SEL R60, R65, R60, P0 ;  /* 0x0000003c413c7207 */ /* 0x000fc40000000000 */
[----:B------:R-:W-:Y:S02]  /*9650*/  F2FP.BF16.F32.PACK_AB R31, R31, R34 ;  /* 0x000000221f1f723e */ /* 0x000fe400000010ff */
[----:B------:R-:W-:Y:S02]  /*9660*/  SEL R65, R5, R12, P0 ;  /* 0x0000000c05417207 */ /* 0x000fe40000000000 */
[----:B------:R-:W-:Y:S01]  /*9670*/  SEL R62, R12, R5, P0 ;  /* 0x000000050c3e7207 */ /* 0x000fe20000000000 */
[----:B------:R-:W-:Y:S01]  /*9680*/  IMAD R5, R18, 0x40, R2 ;  /* 0x0000004012057824 */ /* 0x000fe200078e0202 */
[----:B------:R-:W-:Y:S02]  /*9690*/  SEL R69, R15, R8, P0 ;  /* 0x000000080f457207 */ /* 0x000fe40000000000 */
[----:B------:R-:W-:Y:S01]  /*96a0*/  SEL R64, R8, R15, P0 ;  /* 0x0000000f08407207 */ /* 0x000fe20000000000 */
[----:B------:R-:W-:Y:S01]  /*96b0*/  IMAD.WIDE R26, R5, 0x2, R26 ;  /* 0x00000002051a7825 */ /* 0x000fe200078e021a */
[----:B------:R-:W-:-:S02]  /*96c0*/  LOP3.LUT R34, R35, 0x380, RZ, 0xc0, !PT ;  /* 0x0000038023227812 */ /* 0x000fc400078ec0ff */
[----:B------:R-:W-:Y:S02]  /*96d0*/  IADD3 R8, P2, R6, 0x20, RZ ;  /* 0x0000002006087810 */ /* 0x000fe40007f5e0ff */
[----:B------:R-:W-:Y:S02]  /*96e0*/  SHF.R.U64 R34, R34, 0x3, RZ ;  /* 0x0000000322227819 */ /* 0x000fe400000012ff */
[----:B------:R-:W-:Y:S02]  /*96f0*/  LOP3.LUT R5, R8, 0x380, RZ, 0xc0, !PT ;  /* 0x0000038008057812 */ /* 0x000fe400078ec0ff */
[----:B------:R-:W-:Y:S01]  /*9700*/  LOP3.LUT R34, R34, R35, RZ, 0x3c, !PT ;  /* 0x0000002322227212 */ /* 0x000fe200078e3cff */
[----:B------:R-:W-:Y:S01]  /*9710*/  IMAD.X R35, RZ, RZ, R7, P6 ;  /* 0x000000ffff237224 */ /* 0x000fe200030e0607 */
[----:B------:R-:W-:Y:S02]  /*9720*/  SHF.R.U64 R5, R5, 0x3, RZ ;  /* 0x0000000305057819 */ /* 0x000fe400000012ff */
[----:B------:R-:W-:-:S02]  /*9730*/  IADD3 R10, P6, R6, 0x40, RZ ;  /* 0x00000040060a7810 */ /* 0x000fc40007fde0ff */
[----:B------:R-:W-:Y:S02]  /*9740*/  F2FP.BF16.F32.PACK_AB R33, R32, R33 ;  /* 0x000000212021723e */ /* 0x000fe400000010ff */
[----:B------:R-:W-:Y:S02]  /*9750*/  LOP3.LUT R32, R5, R8, RZ, 0x3c, !PT ;  /* 0x0000000805207212 */ /* 0x000fe400078e3cff */
[----:B------:R-:W-:Y:S02]  /*9760*/  LOP3.LUT R5, R10, 0x380, RZ, 0xc0, !PT ;  /* 0x000003800a057812 */ /* 0x000fe400078ec0ff */
[----:B------:R-:W-:Y:S01]  /*9770*/  F2FP.BF16.F32.PACK_AB R28, R28, R29 ;  /* 0x0000001d1c1c723e */ /* 0x000fe200000010ff */
[----:B------:R-:W-:Y:S01]  /*9780*/  IMAD.X R29, RZ, RZ, R7, P6 ;  /* 0x000000ffff1d7224 */ /* 0x000fe200030e0607 */
[----:B------:R-:W-:Y:S02]  /*9790*/  SHF.R.U64 R5, R5, 0x3, RZ ;  /* 0x0000000305057819 */ /* 0x000fe400000012ff */
[----:B------:R-:W-:-:S02]  /*97a0*/  F2FP.BF16.F32.PACK_AB R51, R51, R54 ;  /* 0x000000363333723e */ /* 0x000fc400000010ff */
[----:B------:R-:W-:Y:S02]  /*97b0*/  SEL R53, R28, R33, P0 ;  /* 0x000000211c357207 */ /* 0x000fe40000000000 */
[----:B------:R-:W-:Y:S01]  /*97c0*/  SEL R54, R33, R28, P0 ;  /* 0x0000001c21367207 */ /* 0x000fe20000000000 */
[----:B------:R-:W-:Y:S01]  /*97d0*/  IMAD.X R33, RZ, RZ, R7, P2 ;  /* 0x000000ffff217224 */ /* 0x000fe200010e0607 */
[----:B------:R-:W-:Y:S02]  /*97e0*/  LOP3.LUT R28, R5, R10, RZ, 0x3c, !PT ;  /* 0x0000000a051c7212 */ /* 0x000fe400078e3cff */
[----:B------:R-:W1:Y:S01]  /*97f0*/  LDC R5, c[0x0][0xbe8] ;  /* 0x0002fa00ff057b82 */ /* 0x000e620000000800 */
[----:B------:R-:W-:Y:S02]  /*9800*/  F2FP.BF16.F32.PACK_AB R50, R47, R50 ;  /* 0x000000322f32723e */ /* 0x000fe400000010ff */
[----:B------:R-:W-:Y:S02]  /*9810*/  F2FP.BF16.F32.PACK_AB R24, R21, R24 ;  /* 0x000000181518723e */ /* 0x000fe400000010ff */
[----:B------:R-:W-:-:S02]  /*9820*/  SEL R75, R43, R50, P0 ;  /* 0x000000322b4b7207 */ /* 0x000fc40000000000 */
[----:B------:R-:W-:Y:S02]  /*9830*/  SEL R76, R50, R43, P0 ;  /* 0x0000002b324c7207 */ /* 0x000fe40000000000 */
[----:B------:R-:W-:Y:S02]  /*9840*/  LOP3.LUT R43, R6, 0x380, RZ, 0xc0, !PT ;  /* 0x00000380062b7812 */ /* 0x000fe400078ec0ff */
[----:B------:R-:W-:Y:S02]  /*9850*/  IADD3 R21, P2, R26, 0x2000, RZ ;  /* 0x000020001a157810 */ /* 0x000fe40007f5e0ff */
[----:B------:R-:W-:Y:S02]  /*9860*/  SHF.R.U64 R43, R43, 0x3, RZ ;  /* 0x000000032b2b7819 */ /* 0x000fe400000012ff */
[----:B------:R-:W-:Y:S02]  /*9870*/  LOP3.LUT R20, R21, 0x380, RZ, 0xc0, !PT ;  /* 0x0000038015147812 */ /* 0x000fe400078ec0ff */
[----:B------:R-:W-:-:S02]  /*9880*/  IADD3 R11, P3, R6, 0x4000, RZ ;  /* 0x00004000060b7810 */ /* 0x000fc40007f7e0ff */
[----:B------:R-:W-:Y:S02]  /*9890*/  F2FP.BF16.F32.PACK_AB R13, R13, R14 ;  /* 0x0000000e0d0d723e */ /* 0x000fe400000010ff */
[C---:B------:R-:W-:Y:S02]  /*98a0*/  IADD3 R14, P5, R6.reuse, 0x4040, RZ ;  /* 0x00004040060e7810 */ /* 0x040fe40007fbe0ff */
[C---:B------:R-:W-:Y:S02]  /*98b0*/  IADD3 R12, P4, R6.reuse, 0x4020, RZ ;  /* 0x00004020060c7810 */ /* 0x040fe40007f9e0ff */
[----:B------:R-:W-:Y:S02]  /*98c0*/  IADD3 R9, P1, R6, 0x60, RZ ;  /* 0x0000006006097810 */ /* 0x000fe40007f3e0ff */
[----:B------:R-:W-:Y:S01]  /*98d0*/  LOP3.LUT R42, R43, R6, RZ, 0x3c, !PT ;  /* 0x000000062b2a7212 */ /* 0x000fe200078e3cff */
[--C-:B------:R-:W-:Y:S01]  /*98e0*/  IMAD.MOV.U32 R43, RZ, RZ, R7.reuse ;  /* 0x000000ffff2b7224 */ /* 0x100fe200078e0007 */
[----:B------:R-:W-:Y:S01]  /*98f0*/  SHF.R.U64 R20, R20, 0x3, RZ ;  /* 0x0000000314147819 */ /* 0x000fe200000012ff */
[----:B------:R-:W-:Y:S01]  /*9900*/  IMAD.X R39, RZ, RZ, R7, P4 ;  /* 0x000000ffff277224 */ /* 0x000fe200020e0607 */
[----:B------:R-:W-:-:S02]  /*9910*/  LOP3.LUT R6, R11, 0x380, RZ, 0xc0, !PT ;  /* 0x000003800b067812 */ /* 0x000fc400078ec0ff */
[----:B------:R-:W-:Y:S01]  /*9920*/  LOP3.LUT R20, R20, R21, RZ, 0x3c, !PT ;  /* 0x0000001514147212 */ /* 0x000fe200078e3cff */
[----:B------:R-:W-:Y:S01]  /*9930*/  IMAD.X R21, RZ, RZ, R27, P2 ;  /* 0x000000ffff157224 */ /* 0x000fe200010e061b */
[----:B------:R-:W-:Y:S02]  /*9940*/  SHF.R.U64 R6, R6, 0x3, RZ ;  /* 0x0000000306067819 */ /* 0x000fe400000012ff */
[----:B-1----:R-:W-:Y:S02]  /*9950*/  ISETP.NE.AND P2, PT, R5, 0x1, PT ;  /* 0x000000010500780c */ /* 0x002fe40003f45270 */
[----:B------:R-:W-:Y:S02]  /*9960*/  F2FP.BF16.F32.PACK_AB R41, R40, R41 ;  /* 0x000000292829723e */ /* 0x000fe400000010ff */
[----:B------:R-:W-:Y:S02]  /*9970*/  LOP3.LUT R40, R6, R11, RZ, 0x3c, !PT ;  /* 0x0000000b06287212 */ /* 0x000fe400078e3cff */
[----:B------:R-:W-:-:S02]  /*9980*/  LOP3.LUT R6, R9, 0x380, RZ, 0xc0, !PT ;  /* 0x0000038009067812 */ /* 0x000fc400078ec0ff */
[----:B------:R-:W-:Y:S02]  /*9990*/  IADD3 R25, P6, R26, 0x1000, RZ ;  /* 0x000010001a197810 */ /* 0x000fe40007fde0ff */
[----:B------:R-:W-:Y:S02]  /*99a0*/  SHF.R.U64 R6, R6, 0x3, RZ ;  /* 0x0000000306067819 */ /* 0x000fe400000012ff */
[----:B------:R-:W-:Y:S02]  /*99b0*/  F2FP.BF16.F32.PACK_AB R67, R67, R70 ;  /* 0x000000464343723e */ /* 0x000fe400000010ff */
[----:B------:R-:W-:Y:S02]  /*99c0*/  F2FP.BF16.F32.PACK_AB R74, R71, R74 ;  /* 0x0000004a474a723e */ /* 0x000fe400000010ff */
[----:B------:R-:W-:Y:S02]  /*99d0*/  SEL R71, R30, R31, P0 ;  /* 0x0000001f1e477207 */ /* 0x000fe40000000000 */
[----:B------:R-:W-:Y:S01]  /*99e0*/  SEL R70, R31, R30, P0 ;  /* 0x0000001e1f467207 */ /* 0x000fe20000000000 */
[----:B------:R-:W-:Y:S01]  /*99f0*/  IMAD.X R31, RZ, RZ, R7, P1 ;  /* 0x000000ffff1f7224 */ /* 0x000fe200008e0607 */
[----:B------:R-:W-:-:S02]  /*9a00*/  SEL R47, R13, R24, P0 ;  /* 0x000000180d2f7207 */ /* 0x000fc40000000000 */
[----:B------:R-:W-:Y:S02]  /*9a10*/  SEL R48, R24, R13, P0 ;  /* 0x0000000d18307207 */ /* 0x000fe40000000000 */
[----:B------:R-:W-:Y:S02]  /*9a20*/  LOP3.LUT R30, R6, R9, RZ, 0x3c, !PT ;  /* 0x00000009061e7212 */ /* 0x000fe400078e3cff */
[----:B------:R-:W-:Y:S01]  /*9a30*/  MOV R79, R34 ;  /* 0x00000022004f7202 */ /* 0x000fe20000000f00 */
[----:B------:R-:W-:Y:S01]  /*9a40*/  IMAD R34, RZ, RZ, -UR42 ;  /* 0x8000002aff227e24 */ /* 0x000fe2000f8e02ff */
[----:B------:R-:W-:Y:S01]  /*9a50*/  F2FP.BF16.F32.PACK_AB R58, R55, R58 ;  /* 0x0000003a373a723e */ /* 0x000fe200000010ff */
[----:B------:R-:W1:Y:S01]  /*9a60*/  @P2 LDC R35, c[0x0][0xbec] ;  /* 0x0002fb00ff232b82 */ /* 0x000e620000000800 */
[----:B------:R-:W-:Y:S01]  /*9a70*/  LOP3.LUT R24, R25, 0x380, RZ, 0xc0, !PT ;  /* 0x0000038019187812 */ /* 0x000fe200078ec0ff */
[----:B0-----:R-:W-:Y:S01]  /*9a80*/  IMAD R87, R87, R34, UR41 ;  /* 0x0000002957577e24 */ /* 0x001fe2000f8e0222 */
[----:B------:R-:W-:Y:S01]  /*9a90*/  SEL R77, R51, R58, P0 ;  /* 0x0000003a334d7207 */ /* 0x000fe20000000000 */
[----:B------:R-:W-:Y:S01]  /*9aa0*/  IMAD.U32 R34, RZ, RZ, UR8 ;  /* 0x00000008ff227e24 */ /* 0x000fe2000f8e00ff */
[----:B------:R-:W-:Y:S01]  /*9ab0*/  SHF.R.U64 R24, R24, 0x3, RZ ;  /* 0x0000000318187819 */ /* 0x000fe200000012ff */
[----:B------:R-:W-:Y:S01]  /*9ac0*/  ULDC.64 UR8, c[0x0][0xae8] ;  /* 0x0002ba0000087ab9 */ /* 0x000fe20000000a00 */
[----:B------:R-:W-:-:S02]  /*9ad0*/  MOV R84, R30 ;  /* 0x0000001e00547202 */ /* 0x000fc40000000f00 */
[----:B------:R-:W-:Y:S01]  /*9ae0*/  SEL R58, R58, R51, P0 ;  /* 0x000000333a3a7207 */ /* 0x000fe20000000000 */
[----:B------:R-:W0:Y:S01]  /*9af0*/  @P2 LDC R30, c[0x0][0xbf0] ;  /* 0x0002fc00ff1e2b82 */ /* 0x000e220000000800 */
[----:B------:R-:W-:Y:S02]  /*9b00*/  SEL R51, R59, R66, P0 ;  /* 0x000000423b337207 */ /* 0x000fe40000000000 */
[----:B------:R-:W-:Y:S02]  /*9b10*/  SEL R66, R66, R59, P0 ;  /* 0x0000003b42427207 */ /* 0x000fe40000000000 */
[----:B------:R-:W-:Y:S02]  /*9b20*/  SEL R59, R67, R74, P0 ;  /* 0x0000004a433b7207 */ /* 0x000fe40000000000 */
[----:B------:R-:W-:Y:S01]  /*9b30*/  LOP3.LUT R24, R24, R25, RZ, 0x3c, !PT ;  /* 0x0000001918187212 */ /* 0x000fe200078e3cff */
[----:B------:R-:W-:Y:S01]  /*9b40*/  IMAD.X R25, RZ, RZ, R27, P6 ;  /* 0x000000ffff197224 */ /* 0x000fe200030e061b */
[----:B------:R-:W-:-:S02]  /*9b50*/  SEL R74, R74, R67, P0 ;  /* 0x000000434a4a7207 */ /* 0x000fc40000000000 */
[----:B------:R-:W-:Y:S02]  /*9b60*/  IADD3 R67, P6, R26, 0x7000, RZ ;  /* 0x000070001a437810 */ /* 0x000fe40007fde0ff */
[----:B------:R-:W-:Y:S02]  /*9b70*/  MOV R85, R42 ;  /* 0x0000002a00557202 */ /* 0x000fe40000000f00 */
[----:B------:R-:W-:Y:S02]  /*9b80*/  LOP3.LUT R6, R67, 0x380, RZ, 0xc0, !PT ;  /* 0x0000038043067812 */ /* 0x000fe400078ec0ff */
[----:B------:R-:W-:Y:S01]  /*9b90*/  MOV R42, R32 ;  /* 0x00000020002a7202 */ /* 0x000fe20000000f00 */
[----:B------:R-:W-:Y:S01]  /*9ba0*/  IMAD R32, R87, 0x80, R169 ;  /* 0x0000008057207824 */ /* 0x000fe200078e02a9 */
[----:B------:R-:W-:Y:S02]  /*9bb0*/  SHF.R.U64 R6, R6, 0x3, RZ ;  /* 0x0000000306067819 */ /* 0x000fe400000012ff */
[----:B------:R-:W-:-:S02]  /*9bc0*/  LOP3.LUT R13, R14, 0x380, RZ, 0xc0, !PT ;  /* 0x000003800e0d7812 */ /* 0x000fc400078ec0ff */
[----:B------:R-:W-:Y:S02]  /*9bd0*/  LOP3.LUT R6, R6, R67, RZ, 0x3c, !PT ;  /* 0x0000004306067212 */ /* 0x000fe400078e3cff */
[----:B------:R-:W-:Y:S01]  /*9be0*/  MOV R67, R28 ;  /* 0x0000001c00437202 */ /* 0x000fe20000000f00 */
[----:B-1----:R-:W-:Y:S01]  /*9bf0*/  @P2 IMAD.HI.U32 R29, R32, R35, RZ ;  /* 0x00000023201d2227 */ /* 0x002fe200078e00ff */
[----:B------:R-:W-:Y:S02]  /*9c00*/  F2FP.BF16.F32.PACK_AB R36, R36, R37 ;  /* 0x000000252424723e */ /* 0x000fe400000010ff */
[----:B------:R-:W-:Y:S01]  /*9c10*/  SHF.R.U64 R13, R13, 0x3, RZ ;  /* 0x000000030d0d7819 */ /* 0x000fe200000012ff */
[----:B------:R-:W-:Y:S01]  /*9c20*/  IMAD.X R37, RZ, RZ, R7, P5 ;  /* 0x000000ffff257224 */ /* 0x000fe200028e0607 */
[----:B------:R-:W-:Y:S02]  /*9c30*/  IADD3 R15, P1, R26, 0x3000, RZ ;  /* 0x000030001a0f7810 */ /* 0x000fe40007f3e0ff */
[----:B------:R-:W-:-:S02]  /*9c40*/  MOV R28, R32 ;  /* 0x00000020001c7202 */ /* 0x000fc40000000f00 */
[----:B------:R-:W-:Y:S02]  /*9c50*/  SEL R55, R36, R41, P0 ;  /* 0x0000002924377207 */ /* 0x000fe40000000000 */
[----:B------:R-:W-:Y:S02]  /*9c60*/  SEL R56, R41, R36, P0 ;  /* 0x0000002429387207 */ /* 0x000fe40000000000 */
[----:B0-----:R-:W-:Y:S02]  /*9c70*/  @P2 SHF.R.U32.HI R28, RZ, R30, R29 ;  /* 0x0000001eff1c2219 */ /* 0x001fe4000001161d */
[----:B------:R-:W-:Y:S02]  /*9c80*/  LOP3.LUT R36, R13, R14, RZ, 0x3c, !PT ;  /* 0x0000000e0d247212 */ /* 0x000fe400078e3cff */
[----:B------:R-:W-:Y:S01]  /*9c90*/  LOP3.LUT R14, R15, 0x380, RZ, 0xc0, !PT ;  /* 0x000003800f0e7812 */ /* 0x000fe200078ec0ff */
[----:B------:R-:W-:Y:S01]  /*9ca0*/  IMAD.MOV R30, RZ, RZ, -R28 ;  /* 0x000000ffff1e7224 */ /* 0x000fe200078e0a1c */
[----:B------:R-:W-:-:S02]  /*9cb0*/  IADD3.X R41, RZ, R7, RZ, P3, !PT ;  /* 0x00000007ff297210 */ /* 0x000fc40001ffe4ff */
[----:B------:R-:W-:Y:S02]  /*9cc0*/  SHF.R.U64 R14, R14, 0x3, RZ ;  /* 0x000000030e0e7819 */ /* 0x000fe400000012ff */
[----:B------:R-:W-:Y:S01]  /*9cd0*/  MOV R81, R36 ;  /* 0x0000002400517202 */ /* 0x000fe20000000f00 */
[----:B------:R-:W-:Y:S01]  /*9ce0*/  IMAD R37, R5, R30, R32 ;  /* 0x0000001e05257224 */ /* 0x000fe200078e0220 */
[----:B------:R-:W-:Y:S02]  /*9cf0*/  LOP3.LUT R14, R14, R15, RZ, 0x3c, !PT ;  /* 0x0000000f0e0e7212 */ /* 0x000fe400078e3cff */
[----:B------:R-:W-:Y:S02]  /*9d00*/  IADD3.X R15, RZ, R27, RZ, P1, !PT ;  /* 0x0000001bff0f7210 */ /* 0x000fe40000ffe4ff */
[----:B------:R-:W-:Y:S02]  /*9d10*/  MOV R83, R40 ;  /* 0x0000002800537202 */ /* 0x000fe40000000f00 */
[----:B------:R-:W-:-:S02]  /*9d20*/  LOP3.LUT R7, R12, 0x380, RZ, 0xc0, !PT ;  /* 0x000003800c077812 */ /* 0x000fc400078ec0ff */
[----:B------:R-:W-:Y:S02]  /*9d30*/  SHF.R.S32.HI R29, RZ, 0x1f, R28 ;  /* 0x0000001fff1d7819 */ /* 0x000fe4000001141c */
[----:B------:R-:W-:Y:S02]  /*9d40*/  IADD3 R40, P1, R28, UR6, RZ ;  /* 0x000000061c287c10 */ /* 0x000fe4000ff3e0ff */
[C---:B------:R-:W-:Y:S02]  /*9d50*/  IADD3 R11, P4, R26.reuse, 0x5000, RZ ;  /* 0x000050001a0b7810 */ /* 0x040fe40007f9e0ff */
[----:B------:R-:W-:Y:S02]  /*9d60*/  SHF.R.S32.HI R36, RZ, 0x1f, R37 ;  /* 0x0000001fff247819 */ /* 0x000fe40000011425 */
[----:B------:R-:W-:Y:S02]  /*9d70*/  SHF.R.U64 R7, R7, 0x3, RZ ;  /* 0x0000000307077819 */ /* 0x000fe400000012ff */
[----:B------:R-:W-:Y:S01]  /*9d80*/  IADD3.X R41, R29, UR7, R34, P1, !PT ;  /* 0x000000071d297c10 */ /* 0x000fe20008ffe422 */
[----:B------:R-:W-:Y:S01]  /*9d90*/  ULDC.64 UR6, c[0x0][0xb88] ;  /* 0x0002e20000067ab9 */ /* 0x000fe20000000a00 */
[----:B------:R-:W-:Y:S01]  /*9da0*/  IADD3 R13, P3, R26, 0x4000, RZ ;  /* 0x000040001a0d7810 */ /* 0x000fe20007f7e0ff */
[----:B--2---:R-:W-:Y:S01]  /*9db0*/  SHFL.IDX PT, R45, R45, R4, 0x1c1f ;  /* 0x001c1f042d2d7589 */ /* 0x004fe200000e0000 */
[----:B------:R-:W-:Y:S01]  /*9dc0*/  LOP3.LUT R33, R4, 0x2, RZ, 0x3c, !PT ;  /* 0x0000000204217812 */ /* 0x000fe200078e3cff */
[----:B------:R-:W-:Y:S01]  /*9dd0*/  IMAD R36, R36, UR6, RZ ;  /* 0x0000000624247c24 */ /* 0x000fe2000f8e02ff */
[----:B------:R-:W-:Y:S01]  /*9de0*/  LOP3.LUT R10, R11, 0x380, RZ, 0xc0, !PT ;  /* 0x000003800b0a7812 */ /* 0x000fe200078ec0ff */
[----:B------:R-:W-:Y:S01]  /*9df0*/  SHFL.IDX PT, R65, R65, R4, 0x1c1f ;  /* 0x001c1f0441417589 */ /* 0x000fe200000e0000 */
[----:B------:R-:W-:Y:S01]  /*9e00*/  LOP3.LUT R38, R7, R12, RZ, 0x3c, !PT ;  /* 0x0000000c07267212 */ /* 0x000fe200078e3cff */
[----:B------:R-:W-:Y:S01]  /*9e10*/  IMAD.WIDE.U32 R40, R37, UR6, R40 ;  /* 0x0000000625287c25 */ /* 0x000fe2000f8e0028 */
[----:B------:R-:W-:Y:S01]  /*9e20*/  LOP3.LUT R12, R13, 0x380, RZ, 0xc0, !PT ;  /* 0x000003800d0c7812 */ /* 0x000fe200078ec0ff */
[----:B------:R-:W0:Y:S01]  /*9e30*/  SHFL.IDX PT, R46, R46, R33, 0x1c1f ;  /* 0x001c1f212e2e7589 */ /* 0x000e2200000e0000 */
[----:B------:R-:W-:Y:S01]  /*9e40*/  SHF.R.U64 R10, R10, 0x3, RZ ;  /* 0x000000030a0a7819 */ /* 0x000fe200000012ff */
[----:B------:R-:W-:Y:S01]  /*9e50*/  ULDC UR6, c[0x0][0xa88] ;  /* 0x0002a20000067ab9 */ /* 0x000fe20000000800 */
[----:B------:R-:W-:Y:S01]  /*9e60*/  SHF.R.U64 R12, R12, 0x3, RZ ;  /* 0x000000030c0c7819 */ /* 0x000fe200000012ff */
[----:B------:R-:W1:Y:S01]  /*9e70*/  SHFL.IDX PT, R62, R62, R33, 0x1c1f ;  /* 0x001c1f213e3e7589 */ /* 0x000e6200000e0000 */
[----:B------:R-:W-:Y:S01]  /*9e80*/  LOP3.LUT R10, R10, R11, RZ, 0x3c, !PT ;  /* 0x0000000b0a0a7212 */ /* 0x000fe200078e3cff */
[----:B------:R-:W-:Y:S01]  /*9e90*/  IMAD.X R11, RZ, RZ, R27, P4 ;  /* 0x000000ffff0b7224 */ /* 0x000fe200020e061b */
[----:B------:R-:W-:Y:S01]  /*9ea0*/  LOP3.LUT P1, RZ, R19, 0x3, RZ, 0xc0, !PT ;  /* 0x0000000313ff7812 */ /* 0x000fe2000782c0ff */
[----:B------:R-:W-:Y:S01]  /*9eb0*/  SHFL.IDX PT, R47, R47, R4, 0x1c1f ;  /* 0x001c1f042f2f7589 */ /* 0x000fe200000e0000 */
[----:B------:R-:W-:-:S02]  /*9ec0*/  MOV R82, R38 ;  /* 0x0000002600527202 */ /* 0x000fc40000000f00 */
[----:B------:R-:W-:Y:S01]  /*9ed0*/  LOP3.LUT R12, R12, R13, RZ, 0x3c, !PT ;  /* 0x0000000d0c0c7212 */ /* 0x000fe200078e3cff */
[----:B------:R-:W-:Y:S01]  /*9ee0*/  SHFL.IDX PT, R69, R69, R4, 0x1c1f ;  /* 0x001c1f0445457589 */ /* 0x000fe200000e0000 */
[----:B------:R-:W-:Y:S01]  /*9ef0*/  IMAD.X R13, RZ, RZ, R27, P3 ;  /* 0x000000ffff0d7224 */ /* 0x000fe200018e061b */
[C---:B------:R-:W-:Y:S02]  /*9f00*/  IADD3 R9, P5, R26.reuse, 0x6000, RZ ;  /* 0x000060001a097810 */ /* 0x040fe40007fbe0ff */
[----:B------:R-:W2:Y:S01]  /*9f10*/  SHFL.IDX PT, R48, R48, R33, 0x1c1f ;  /* 0x001c1f2130307589 */ /* 0x000ea200000e0000 */
[----:B------:R-:W-:Y:S02]  /*9f20*/  LOP3.LUT R7, R26, 0x380, RZ, 0xc0, !PT ;  /* 0x000003801a077812 */ /* 0x000fe400078ec0ff */
[----:B------:R-:W-:Y:S01]  /*9f30*/  LOP3.LUT R8, R9, 0x380, RZ, 0xc0, !PT ;  /* 0x0000038009087812 */ /* 0x000fe200078ec0ff */
[----:B------:R-:W3:Y:S01]  /*9f40*/  SHFL.IDX PT, R64, R64, R33, 0x1c1f ;  /* 0x001c1f2140407589 */ /* 0x000ee200000e0000 */
[----:B------:R-:W-:-:S02]  /*9f50*/  SHF.R.U64 R7, R7, 0x3, RZ ;  /* 0x0000000307077819 */ /* 0x000fc400000012ff */
[----:B------:R-:W-:Y:S01]  /*9f60*/  SHF.R.U64 R8, R8, 0x3, RZ ;  /* 0x0000000308087819 */ /* 0x000fe200000012ff */
[----:B------:R-:W-:Y:S01]  /*9f70*/  SHFL.IDX PT, R53, R53, R4, 0x1c1f ;  /* 0x001c1f0435357589 */ /* 0x000fe200000e0000 */
[----:B0-----:R-:W-:Y:S02]  /*9f80*/  SEL R28, R45, R46, P0 ;  /* 0x0000002e2d1c7207 */ /* 0x001fe40000000000 */
[----:B------:R-:W-:Y:S01]  /*9f90*/  SEL R30, R46, R45, P0 ;  /* 0x0000002d2e1e7207 */ /* 0x000fe20000000000 */
[----:B------:R-:W-:Y:S01]  /*9fa0*/  SHFL.IDX PT, R71, R71, R4, 0x1c1f ;  /* 0x001c1f0447477589 */ /* 0x000fe200000e0000 */
[----:B-1----:R-:W-:Y:S01]  /*9fb0*/  SEL R29, R65, R62, P0 ;  /* 0x0000003e411d7207 */ /* 0x002fe20000000000 */
[----:B------:R-:W-:Y:S01]  /*9fc0*/  IMAD R45, R37, UR7, R36 ;  /* 0x00000007252d7c24 */ /* 0x000fe2000f8e0224 */
[----:B------:R-:W-:Y:S01]  /*9fd0*/  SEL R31, R62, R65, P0 ;  /* 0x000000413e1f7207 */ /* 0x000fe20000000000 */
[----:B------:R-:W-:Y:S01]  /*9fe0*/  BAR.SYNC.DEFER_BLOCKING 0x1, 0x100 ;  /* 0x0044000000007b1d */ /* 0x000fe20000010000 */
[----:B------:R-:W-:Y:S01]  /*9ff0*/  IMAD R46, R87, 0x80, R168 ;  /* 0x00000080572e7824 */ /* 0x000fe200078e02a8 */
[----:B------:R-:W-:Y:S01]  /*a000*/  LOP3.LUT R8, R8, R9, RZ, 0x3c, !PT ;  /* 0x0000000908087212 */ /* 0x000fe200078e3cff */
[--C-:B------:R-:W-:Y:S01]  /*a010*/  IMAD.X R9, RZ, RZ, R27.reuse, P5 ;  /* 0x000000ffff097224 */ /* 0x100fe200028e061b */
[----:B------:R-:W-:Y:S01]  /*a020*/  LOP3.LUT R26, R7, R26, RZ, 0x3c, !PT ;  /* 0x0000001a071a7212 */ /* 0x000fe200078e3cff */
[----:B------:R-:W-:Y:S01]  /*a030*/  IMAD.X R7, RZ, RZ, R27, P6 ;  /* 0x000000ffff077224 */ /* 0x000fe200030e061b */
[----:B------:R-:W0:Y:S01]  /*a040*/  SHFL.IDX PT, R54, R54, R33, 0x1c1f ;  /* 0x001c1f2136367589 */ /* 0x000e2200000e0000 */
[----:B--2---:R-:W-:-:S02]  /*a050*/  SEL R32, R47, R48, P0 ;  /* 0x000000302f207207 */ /* 0x004fc40000000000 */
[----:B------:R-:W-:Y:S01]  /*a060*/  SEL R34, R48, R47, P0 ;  /* 0x0000002f30227207 */ /* 0x000fe20000000000 */
[----:B------:R-:W1:Y:S01]  /*a070*/  SHFL.IDX PT, R70, R70, R33, 0x1c1f ;  /* 0x001c1f2146467589 */ /* 0x000e6200000e0000 */
[----:B---3--:R-:W-:-:S03]  /*a080*/  SEL R35, R64, R69, P0 ;  /* 0x0000004540237207 */ /* 0x008fc60000000000 */
[----:B------:R-:W-:Y:S04]  /*a090*/  SHFL.IDX PT, R55, R55, R4, 0x1c1f ;  /* 0x001c1f0437377589 */ /* 0x000fe800000e0000 */
[----:B------:R-:W-:Y:S04]  /*a0a0*/  SHFL.IDX PT, R43, R63, R4, 0x1c1f ;  /* 0x001c1f043f2b7589 */ /* 0x000fe800000e0000 */
[----:B------:R-:W-:Y:S04]  /*a0b0*/  SHFL.IDX PT, R73, R73, R4, 0x1c1f ;  /* 0x001c1f0449497589 */ /* 0x000fe800000e0000 */
[----:B------:R-:W-:Y:S04]  /*a0c0*/  SHFL.IDX PT, R56, R56, R33, 0x1c1f ;  /* 0x001c1f2138387589 */ /* 0x000fe800000e0000 */
[----:B------:R-:W2:Y:S01]  /*a0d0*/  SHFL.IDX PT, R68, R68, R33, 0x1c1f ;  /* 0x001c1f2144447589 */ /* 0x000ea200000e0000 */
[----:B0-----:R-:W-:-:S02]  /*a0e0*/  SEL R36, R53, R54, P0 ;  /* 0x0000003635247207 */ /* 0x001fc40000000000 */
[----:B------:R-:W-:Y:S01]  /*a0f0*/  SEL R38, R54, R53, P0 ;  /* 0x0000003536267207 */ /* 0x000fe20000000000 */
[----:B------:R2:W-:Y:S01]  /*a100*/  SHFL.IDX PT, R50, R72, R33, 0x1c1f ;  /* 0x001c1f2148327589 */ /* 0x0005e200000e0000 */
[----:B-1----:R-:W-:Y:S02]  /*a110*/  SEL R37, R71, R70, P0 ;  /* 0x0000004647257207 */ /* 0x002fe40000000000 */
[----:B------:R-:W-:Y:S01]  /*a120*/  SEL R39, R70, R71, P0 ;  /* 0x0000004746277207 */ /* 0x000fe20000000000 */
[----:B------:R-:W-:Y:S04]  /*a130*/  SHFL.IDX PT, R61, R61, R4, 0x1c1f ;  /* 0x001c1f043d3d7589 */ /* 0x000fe800000e0000 */
[----:B------:R-:W-:Y:S04]  /*a140*/  SHFL.IDX PT, R75, R75, R4, 0x1c1f ;  /* 0x001c1f044b4b7589 */ /* 0x000fe800000e0000 */
[----:B------:R-:W-:Y:S04]  /*a150*/  SHFL.IDX PT, R44, R44, R33, 0x1c1f ;  /* 0x001c1f212c2c7589 */ /* 0x000fe800000e0000 */
[----:B------:R-:W-:Y:S04]  /*a160*/  SHFL.IDX PT, R76, R76, R33, 0x1c1f ;  /* 0x001c1f214c4c7589 */ /* 0x000fe800000e0000 */
[----:B------:R-:W-:Y:S01]  /*a170*/  SHFL.IDX PT, R49, R49, R4, 0x1c1f ;  /* 0x001c1f0431317589 */ /* 0x000fe200000e0000 */
[----:B--2---:R-:W-:-:S03]  /*a180*/  SEL R72, R43, R68, P0 ;  /* 0x000000442b487207 */ /* 0x004fc60000000000 */
[----:B------:R-:W-:Y:S04]  /*a190*/  SHFL.IDX PT, R57, R57, R4, 0x1c1f ;  /* 0x001c1f0439397589 */ /* 0x000fe800000e0000 */
[----:B------:R-:W-:Y:S04]  /*a1a0*/  SHFL.IDX PT, R77, R77, R4, 0x1c1f ;  /* 0x001c1f044d4d7589 */ /* 0x000fe800000e0000 */
[----:B------:R-:W-:Y:S04]  /*a1b0*/  SHFL.IDX PT, R51, R51, R4, 0x1c1f ;  /* 0x001c1f0433337589 */ /* 0x000fe800000e0000 */
[----:B------:R-:W-:Y:S04]  /*a1c0*/  SHFL.IDX PT, R59, R59, R4, 0x1c1f ;  /* 0x001c1f043b3b7589 */ /* 0x000fe800000e0000 */
[----:B------:R-:W0:Y:S04]  /*a1d0*/  SHFL.IDX PT, R52, R52, R33, 0x1c1f ;  /* 0x001c1f2134347589 */ /* 0x000e2800000e0000 */
[----:B------:R-:W1:Y:S04]  /*a1e0*/  SHFL.IDX PT, R58, R58, R33, 0x1c1f ;  /* 0x001c1f213a3a7589 */ /* 0x000e6800000e0000 */
[----:B------:R-:W2:Y:S04]  /*a1f0*/  SHFL.IDX PT, R4, R60, R33, 0x1c1f ;  /* 0x001c1f213c047589 */ /* 0x000ea800000e0000 */
[----:B------:R0:W3:Y:S04]  /*a200*/  SHFL.IDX PT, R78, R66, R33, 0x1c1f ;  /* 0x001c1f21424e7589 */ /* 0x0000e800000e0000 */
[----:B------:R4:W3:Y:S04]  /*a210*/  SHFL.IDX PT, R80, R74, R33, 0x1c1f ;  /* 0x001c1f214a507589 */ /* 0x0008e800000e0000 */
[----:B------:R1:W-:Y:S01]  /*a220*/  STSM.16.M88.4 [R85], R28 ;  /* 0x0000001c55007844 */ /* 0x0003e20000000200 */
[----:B0-----:R-:W-:-:S02]  /*a230*/  SEL R66, R52, R49, P0 ;  /* 0x0000003134427207 */ /* 0x001fc40000000000 */
[----:B----4-:R-:W-:Y:S01]  /*a240*/  SEL R33, R69, R64, P0 ;  /* 0x0000004045217207 */ /* 0x010fe20000000000 */
[----:B------:R-:W-:Y:S01]  /*a250*/  IMAD R69, R5, UR6, RZ ;  /* 0x0000000605457c24 */ /* 0x000fe2000f8e02ff */
[----:B------:R-:W-:Y:S02]  /*a260*/  SEL R74, R68, R43, P0 ;  /* 0x0000002b444a7207 */ /* 0x000fe40000000000 */
[----:B------:R-:W-:Y:S01]  /*a270*/  SEL R43, R76, R75, P0 ;  /* 0x0000004b4c2b7207 */ /* 0x000fe20000000000 */
[----:B------:R0:W-:Y:S01]  /*a280*/  STSM.16.M88.4 [R42], R32 ;  /* 0x000000202a007844 */ /* 0x0001e20000000200 */
[C---:B------:R-:W-:Y:S02]  /*a290*/  ISETP.GE.OR P3, PT, R46.reuse, R69, P1 ;  /* 0x000000452e00720c */ /* 0x040fe40000f66670 */
[----:B------:R-:W-:Y:S01]  /*a2a0*/  SEL R64, R49, R52, P0 ;  /* 0x0000003431407207 */ /* 0x000fe20000000000 */
[----:B------:R4:W-:Y:S01]  /*a2b0*/  STSM.16.M88.4 [R67], R36 ;  /* 0x0000002443007844 */ /* 0x0009e20000000200 */
[----:B-1----:R-:W-:Y:S01]  /*a2c0*/  VIADD R28, R46, 0x8 ;  /* 0x000000082e1c7836 */ /* 0x002fe20000000000 */
[----:B------:R-:W-:Y:S01]  /*a2d0*/  SEL R30, R56, R55, P0 ;  /* 0x00000037381e7207 */ /* 0x000fe20000000000 */
[----:B------:R-:W-:Y:S01]  /*a2e0*/  IMAD.IADD R29, R41, 0x1, R45 ;  /* 0x00000001291d7824 */ /* 0x000fe200078e022d */
[----:B------:R-:W-:-:S02]  /*a2f0*/  SEL R31, R50, R73, P0 ;  /* 0x00000049321f7207 */ /* 0x000fc40000000000 */
[----:B------:R-:W-:Y:S02]  /*a300*/  ISETP.GE.OR P1, PT, R28, R69, P1 ;  /* 0x000000451c00720c */ /* 0x000fe40000f26670 */
[----:B------:R-:W-:Y:S02]  /*a310*/  SEL R28, R55, R56, P0 ;  /* 0x00000038371c7207 */ /* 0x000fe40000000000 */
[----:B------:R-:W-:Y:S02]  /*a320*/  SEL R41, R75, R76, P0 ;  /* 0x0000004c4b297207 */ /* 0x000fe40000000000 */
[----:B0-----:R-:W-:Y:S02]  /*a330*/  LEA R32, P4, R40, UR4, 0x2 ;  /* 0x0000000428207c11 */ /* 0x001fe4000f8810ff */
[----:B------:R-:W-:Y:S02]  /*a340*/  SEL R42, R44, R61, P0 ;  /* 0x0000003d2c2a7207 */ /* 0x000fe40000000000 */
[----:B------:R-:W-:Y:S01]  /*a350*/  LEA.HI.X R33, R40, UR5, R29, 0x2, P4 ;  /* 0x0000000528217c11 */ /* 0x000fe2000a0f141d */
[----:B------:R-:W-:Y:S01]  /*a360*/  SHFL.IDX PT, R60, R32, RZ, 0x1c1f ;  /* 0x001c1fff203c7589 */ /* 0x000fe200000e0000 */
[----:B------:R-:W-:-:S02]  /*a370*/  SEL R29, R73, R50, P0 ;  /* 0x00000032491d7207 */ /* 0x000fc40000000000 */
[----:B------:R-:W-:Y:S01]  /*a380*/  SEL R40, R61, R44, P0 ;  /* 0x0000002c3d287207 */ /* 0x000fe20000000000 */
[----:B------:R-:W-:Y:S01]  /*a390*/  SHFL.IDX PT, R62, R32, 0x1, 0x1c1f ;  /* 0x003c1f00203e7f89 */ /* 0x000fe200000e0000 */
[----:B------:R-:W-:Y:S02]  /*a3a0*/  SEL R65, R77, R58, P0 ;  /* 0x0000003a4d417207 */ /* 0x000fe40000000000 */
[----:B----4-:R-:W-:Y:S01]  /*a3b0*/  SEL R67, R58, R77, P0 ;  /* 0x0000004d3a437207 */ /* 0x010fe20000000000 */
[----:B------:R-:W-:Y:S01]  /*a3c0*/  STSM.16.M88.4 [R84], R28 ;  /* 0x0000001c54007844 */ /* 0x000fe20000000200 */
[----:B--2---:R-:W-:Y:S02]  /*a3d0*/  SEL R36, R57, R4, P0 ;  /* 0x0000000439247207 */ /* 0x004fe40000000000 */
[----:B------:R-:W-:Y:S01]  /*a3e0*/  SEL R38, R4, R57, P0 ;  /* 0x0000003904267207 */ /* 0x000fe20000000000 */
[----:B------:R-:W-:Y:S01]  /*a3f0*/  STSM.16.M88.4 [R83], R40 ;  /* 0x0000002853007844 */ /* 0x000fe20000000200 */
[----:B---3--:R-:W-:-:S02]  /*a400*/  SEL R37, R51, R78, P0 ;  /* 0x0000004e33257207 */ /* 0x008fc40000000000 */
[----:B------:R-:W-:Y:S01]  /*a410*/  SEL R39, R78, R51, P0 ;  /* 0x000000334e277207 */ /* 0x000fe20000000000 */
[----:B------:R0:W-:Y:S01]  /*a420*/  STSM.16.M88.4 [R82], R64 ;  /* 0x0000004052007844 */ /* 0x0001e20000000200 */
[----:B------:R-:W-:Y:S02]  /*a430*/  SEL R73, R59, R80, P0 ;  /* 0x000000503b497207 */ /* 0x000fe40000000000 */
[----:B------:R-:W-:Y:S01]  /*a440*/  SEL R75, R80, R59, P0 ;  /* 0x0000003b504b7207 */ /* 0x000fe20000000000 */
[----:B------:R-:W-:Y:S04]  /*a450*/  STSM.16.M88.4 [R81], R36 ;  /* 0x0000002451007844 */ /* 0x000fe80000000200 */
[----:B------:R-:W-:Y:S04]  /*a460*/  STSM.16.M88.4 [R79], R72 ;  /* 0x000000484f007844 */ /* 0x000fe80000000200 */
[----:B------:R-:W1:Y:S01]  /*a470*/  SHFL.IDX PT, R61, R33, RZ, 0x1c1f ;  /* 0x001c1fff213d7589 */ /* 0x000e6200000e0000 */
[----:B------:R-:W-:Y:S08]  /*a480*/  BAR.SYNC.DEFER_BLOCKING 0x1, 0x100 ;  /* 0x0044000000007b1d */ /* 0x000ff00000010000 */
[----:B0-----:R-:W0:Y:S01]  /*a490*/  @P2 LDC R65, c[0x0][0xbec] ;  /* 0x0002fb00ff412b82 */ /* 0x001e220000000800 */
[----:B------:R-:W2:Y:S01]  /*a4a0*/  SHFL.IDX PT, R63, R33, 0x1, 0x1c1f ;  /* 0x003c1f00213f7f89 */ /* 0x000ea200000e0000 */
[----:B------:R-:W-:-:S03]  /*a4b0*/  UIMAD UR6, UR12, UR8, URZ ;  /* 0x000000080c0672a4 */ /* 0x000fc6000f8e023f */
[----:B-1----:R1:W-:Y:S04]  /*a4c0*/  @!P3 ST.E desc[UR48][R60.64], R3 ;  /* 0x000000033c00b985 */ /* 0x0023e8000c101930 */
[----:B--2---:R2:W-:Y:S01]  /*a4d0*/  @!P1 ST.E desc[UR48][R62.64], R0 ;  /* 0x000000003e009985 */ /* 0x0045e2000c101930 */
[----:B-1----:R-:W1:Y:S03]  /*a4e0*/  @P2 LDC R61, c[0x0][0xbf0] ;  /* 0x0002fc00ff3d2b82 */ /* 0x002e660000000800 */
[----:B------:R3:W5:Y:S01]  /*a4f0*/  LD.E.128 R40, desc[UR48][R8.64] ;  /* 0x0000003008287980 */ /* 0x000762000c101d00 */
[----:B------:R-:W-:Y:S02]  /*a500*/  UIMAD.WIDE.U32 UR4, UR13, UR8, URZ ;  /* 0x000000080d0472a5 */ /* 0x000fe4000f8e003f */
[----:B------:R-:W-:Y:S01]  /*a510*/  UIMAD UR6, UR13, UR9, UR6 ;  /* 0x000000090d0672a4 */ /* 0x000fe2000f8e0206 */
[----:B------:R4:W5:Y:S02]  /*a520*/  LD.E.128 R36, desc[UR48][R6.64] ;  /* 0x0000003006247980 */ /* 0x000964000c101d00 */
[----:B------:R-:W-:Y:S01]  /*a530*/  ULDC.64 UR8, c[0x0][0xaf0] ;  /* 0x0002bc0000087ab9 */ /* 0x000fe20000000a00 */
[----:B--2---:R-:W-:Y:S01]  /*a540*/  IMAD R0, R17, 0x20, R18 ;  /* 0x0000002011007824 */ /* 0x004fe200078e0212 */
[----:B------:R-:W5:Y:S04]  /*a550*/  LD.E.128 R48, desc[UR48][R26.64] ;  /* 0x000000301a307980 */ /* 0x000f68000c101d00 */
[----:B---3--:R-:W-:Y:S01]  /*a560*/  LEA R8, R87, R0, 0x7 ;  /* 0x0000000057087211 */ /* 0x008fe200078e38ff */
[----:B------:R-:W-:Y:S01]  /*a570*/  UIMAD UR7, UR14, UR8, URZ ;  /* 0x000000080e0772a4 */ /* 0x000fe2000f8e023f */
[----:B------:R-:W5:Y:S01]  /*a580*/  LD.E.128 R44, desc[UR48][R24.64] ;  /* 0x00000030182c7980 */ /* 0x000f62000c101d00 */
[----:B------:R-:W-:-:S02]  /*a590*/  UIADD3 UR5, UR5, UR6, URZ ;  /* 0x0000000605057290 */ /* 0x000fc4000fffe03f */
[----:B0-----:R-:W-:Y:S01]  /*a5a0*/  @P2 IMAD.HI.U32 R0, R8, R65, RZ ;  /* 0x0000004108002227 */ /* 0x001fe200078e00ff */
[----:B------:R-:W-:Y:S01]  /*a5b0*/  UIMAD UR6, UR40, UR9, UR7 ;  /* 0x00000009280672a4 */ /* 0x000fe2000f8e0207 */
[----:B------:R-:W5:Y:S02]  /*a5c0*/  LD.E.128 R32, desc[UR48][R20.64] ;  /* 0x0000003014207980 */ /* 0x000f64000c101d00 */
[----:B------:R-:W-:Y:S01]  /*a5d0*/  IMAD.MOV.U32 R3, RZ, RZ, R8 ;  /* 0x000000ffff037224 */ /* 0x000fe200078e0008 */
[----:B------:R-:W-:Y:S01]  /*a5e0*/  UIMAD.WIDE.U32 UR4, UR40, UR8, UR4 ;  /* 0x00000008280472a5 */ /* 0x000fe2000f8e0004 */
[----:B-1----:R-:W-:Y:S01]  /*a5f0*/  @P2 SHF.R.U32.HI R3, RZ, R61, R0 ;  /* 0x0000003dff032219 */ /* 0x002fe20000011600 */
[----:B------:R-:W5:Y:S01]  /*a600*/  LD.E.128 R28, desc[UR48][R14.64] ;  /* 0x000000300e1c7980 */ /* 0x000f62000c101d00 */
[----:B------:R-:W-:Y:S01]  /*a610*/  ULDC.64 UR8, c[0x0][0xae0] ;  /* 0x0002b80000087ab9 */ /* 0x000fe20000000a00 */
[----:B------:R-:W-:Y:S01]  /*a620*/  UIADD3 UR6, UR5, UR6, URZ ;  /* 0x0000000605067290 */ /* 0x000fe2000fffe03f */
[--C-:B------:R-:W-:Y:S01]  /*a630*/  SHF.R.S32.HI R0, RZ, 0x1f, R3.reuse ;  /* 0x0000001fff007819 */ /* 0x100fe20000011403 */
[----:B------:R-:W-:Y:S01]  /*a640*/  IMAD.MOV R4, RZ, RZ, -R3 ;  /* 0x000000ffff047224 */ /* 0x000fe200078e0a03 */
[----:B------:R-:W5:Y:S01]  /*a650*/  LD.E.128 R56, desc[UR48][R12.64] ;  /* 0x000000300c387980 */ /* 0x000f62000c101d00 */
[----:B----4-:R-:W-:-:S02]  /*a660*/  IMAD.U32 R7, RZ, RZ, UR5 ;  /* 0x00000005ff077e24 */ /* 0x010fc4000f8e00ff */
[----:B------:R-:W-:Y:S01]  /*a670*/  IMAD R0, R0, UR8, RZ ;  /* 0x0000000800007c24 */ /* 0x000fe2000f8e02ff */
[----:B------:R0:W5:Y:S01]  /*a680*/  LD.E.128 R52, desc[UR48][R10.64] ;  /* 0x000000300a347980 */ /* 0x000162000c101d00 */
[----:B------:R-:W-:Y:S02]  /*a690*/  IMAD R9, R5, R4, R8 ;  /* 0x0000000405097224 */ /* 0x000fe400078e0208 */
[----:B------:R-:W-:Y:S01]  /*a6a0*/  IMAD.U32 R6, RZ, RZ, UR4 ;  /* 0x00000004ff067e24 */ /* 0x000fe2000f8e00ff */
[----:B------:R-:W-:Y:S01]  /*a6b0*/  @!PT LDS RZ, [RZ] ;  /* 0x00000000fffff984 */ /* 0x000fe20000000800 */
[----:B------:R-:W-:Y:S01]  /*a6c0*/  @!PT LDS RZ, [RZ] ;  /* 0x00000000fffff984 */ /* 0x000fe20000000800 */
[----:B------:R-:W-:Y:S01]  /*a6d0*/  @!PT LDS RZ, [RZ] ;  /* 0x00000000fffff984 */ /* 0x000fe20000000800 */
[----:B------:R-:W-:Y:S01]  /*a6e0*/  @!PT LDS RZ, [RZ] ;  /* 0x00000000fffff984 */ /* 0x000fe20000000800 */
[----:B------:R1:W-:Y:S06]  /*a6f0*/  MEMBAR.ALL.CTA ;  /* 0x0000000000007992 */ /* 0x0003ec0000008000 */
[----:B-1----:R-:W1:Y:S01]  /*a700*/  FENCE.VIEW.ASYNC.S ;  /* 0x00000000000073c6 */ /* 0x002e620000000000 */
[----:B------:R-:W-:Y:S01]  /*a710*/  IMAD.U32 R7, RZ, RZ, UR6 ;  /* 0x00000006ff077e24 */ /* 0x000fe2000f8e00ff */
[----:B------:R-:W-:Y:S01]  /*a720*/  ULDC.64 UR6, c[0x0][0xad8] ;  /* 0x0002b60000067ab9 */ /* 0x000fe20000000a00 */
[C---:B0-----:R-:W-:Y:S01]  /*a730*/  IMAD R11, R3.reuse, UR9, R0 ;  /* 0x00000009030b7c24 */ /* 0x041fe2000f8e0200 */
[----:B------:R-:W-:Y:S01]  /*a740*/  SHF.R.S32.HI R0, RZ, 0x1f, R9 ;  /* 0x0000001fff007819 */ /* 0x000fe20000011409 */
[----:B------:R-:W-:Y:S01]  /*a750*/  IMAD.WIDE.U32 R4, R3, UR8, R6 ;  /* 0x0000000803047c25 */ /* 0x000fe2000f8e0006 */
[----:B------:R-:W-:-:S03]  /*a760*/  LEA R12, R87, R18, 0x7 ;  /* 0x00000012570c7211 */ /* 0x000fc600078e38ff */
[----:B------:R-:W-:Y:S02]  /*a770*/  IMAD.IADD R5, R5, 0x1, R11 ;  /* 0x0000000105057824 */ /* 0x000fe400078e020b */
[----:B------:R-:W-:Y:S01]  /*a780*/  IMAD R6, R0, UR6, RZ ;  /* 0x0000000600067c24 */ /* 0x000fe2000f8e02ff */
[----:B------:R-:W-:Y:S01]  /*a790*/  UIADD3 UR39, UR39, 0x29820, URZ ;  /* 0x0002982027277890 */ /* 0x000fe2000fffe03f */
[C---:B------:R-:W-:Y:S01]  /*a7a0*/  IMAD.WIDE.U32 R4, R9.reuse, UR6, R4 ;  /* 0x0000000609047c25 */ /* 0x040fe2000f8e0004 */
[----:B------:R-:W-:Y:S01]  /*a7b0*/  UIADD3 UR43, UR43, 0x1, URZ ;  /* 0x000000012b2b7890 */ /* 0x000fe2000fffe03f */
[----:B------:R-:W-:Y:S02]  /*a7c0*/  ISETP.GE.AND P1, PT, R12, R69, PT ;  /* 0x000000450c00720c */ /* 0x000fe40003f26270 */
[----:B------:R-:W-:Y:S01]  /*a7d0*/  IMAD R3, R9, UR7, R6 ;  /* 0x0000000709037c24 */ /* 0x000fe2000f8e0206 */
[----:B------:R-:W-:Y:S01]  /*a7e0*/  ULDC.64 UR6, c[0x0][0xa80] ;  /* 0x0002a00000067ab9 */ /* 0x000fe20000000a00 */
[----:B------:R-:W-:Y:S01]  /*a7f0*/  UPRMT UR39, URZ, 0x654, UR39 ;  /* 0x000006543f277896 */ /* 0x000fe20008000027 */
[----:B------:R-:W-:Y:S01]  /*a800*/  LEA R10, P2, R4, UR6, 0x1 ;  /* 0x00000006040a7c11 */ /* 0x000fe2000f8408ff */
[----:B------:R-:W-:Y:S01]  /*a810*/  IMAD.IADD R3, R5, 0x1, R3 ;  /* 0x0000000105037824 */ /* 0x000fe200078e0203 */
[----:B------:R-:W-:Y:S01]  /*a820*/  UISETP.NE.AND UP0, UPT, UR43, 0x2, UPT ;  /* 0x000000022b00788c */ /* 0x000fe2000bf05270 */
[----:B------:R-:W-:-:S03]  /*a830*/  VIADD R0, R12, 0x20 ;  /* 0x000000200c007836 */ /* 0x000fc60000000000 */
[----:B------:R-:W-:Y:S01]  /*a840*/  LEA.HI.X R3, R4, UR7, R3, 0x1, P2 ;  /* 0x0000000704037c11 */ /* 0x000fe200090f0c03 */
[----:B------:R-:W-:Y:S01]  /*a850*/  USEL UR5, URZ, 0x1, UP0 ;  /* 0x000000013f057887 */ /* 0x000fe20008000000 */
[-C--:B------:R-:W-:Y:S01]  /*a860*/  ISETP.GE.AND P3, PT, R0, R69.reuse, PT ;  /* 0x000000450000720c */ /* 0x080fe20003f66270 */
[----:B------:R-:W-:Y:S01]  /*a870*/  ULDC UR4, c[0x0][0xc] ;  /* 0x0000030000047ab9 */ /* 0x000fe20000000800 */
[----:B------:R-:W-:Y:S01]  /*a880*/  VIADD R0, R12, 0x40 ;  /* 0x000000400c007836 */ /* 0x000fe20000000000 */
[----:B------:R-:W-:Y:S01]  /*a890*/  UIADD3 UR41, UR4, UR41, URZ ;  /* 0x0000002904297290 */ /* 0x000fe2000fffe03f */
[----:B-1----:R0:W1:Y:S01]  /*a8a0*/  SHFL.IDX PT, R8, R10, RZ, 0x181f ;  /* 0x00181fff0a087589 */ /* 0x00206200000e0000 */
[----:B------:R-:W-:Y:S01]  /*a8b0*/  USEL UR43, UR43, URZ, UP0 ;  /* 0x0000003f2b2b7287 */ /* 0x000fe20008000000 */
[----:B------:R-:W-:Y:S01]  /*a8c0*/  SYNCS.ARRIVE.TRANS64.RED.A1T0 RZ, [UR39], RZ ;  /* 0x000000ffffff79a7 */ /* 0x000fe20008100427 */
[----:B------:R-:W-:Y:S01]  /*a8d0*/  ULOP3.LUT UR44, UR44, UR5, URZ, 0x3c, !UPT ;  /* 0x000000052c2c7292 */ /* 0x000fe2000f8e3c3f */
[----:B------:R0:W2:Y:S01]  /*a8e0*/  SHFL.IDX PT, R9, R3, RZ, 0x181f ;  /* 0x00181fff03097589 */ /* 0x0000a200000e0000 */
[----:B------:R-:W-:Y:S01]  /*a8f0*/  BSSY B0, `(.L_x_31) ;  /* 0x000000b000007945 */ /* 0x000fe20003800000 */
[----:B------:R-:W-:-:S03]  /*a900*/  ISETP.GE.AND P0, PT, R0, R69, PT ;  /* 0x000000450000720c */ /* 0x000fc60003f06270 */
[----:B------:R-:W-:Y:S10]  /*a910*/  @P1 BRA `(.L_x_32) ;  /* 0x0000000000201947 */ /* 0x000ff40003800000 */
[----:B------:R-:W-:Y:S02]  /*a920*/  ULDC UR4, c[0x0][0xac8] ;  /* 0x0002b20000047ab9 */ /* 0x000fe40000000800 */
[----:B------:R-:W-:Y:S02]  /*a930*/  ISETP.GE.AND P2, PT, R16, UR4, PT ;  /* 0x0000000410007c0c */ /* 0x000fe4000bf46270 */
[----:B------:R-:W-:-:S11]  /*a940*/  ISETP.GE.AND P1, PT, R2, UR4, PT ;  /* 0x0000000402007c0c */ /* 0x000fd6000bf26270 */
[----:B-1----:R-:W-:Y:S02]  /*a950*/  @!P2 LEA R6, P4, R16, R8, 0x1 ;  /* 0x000000081006a211 */ /* 0x002fe400078808ff */
[----:B--2---:R-:W-:Y:S02]  /*a960*/  @!P1 IMAD.WIDE R4, R2, 0x2, R8 ;  /* 0x0000000202049825 */ /* 0x004fe400078e0208 */
[----:B------:R-:W-:-:S03]  /*a970*/  @!P2 LEA.HI.X R7, R16, R9, R192, 0x1, P4 ;  /* 0x000000091007a211 */ /* 0x000fc600020f0cc0 */
[----:B-----5:R3:W-:Y:S04]  /*a980*/  @!P1 ST.E.128 desc[UR48][R4.64], R48 ;  /* 0x0000003004009985 */ /* 0x0207e8000c101d30 */
[----:B------:R3:W-:Y:S02]  /*a990*/  @!P2 ST.E.128 desc[UR48][R6.64], R56 ;  /* 0x000000380600a985 */ /* 0x0007e4000c101d30 */
.L_x_32:
[----:B------:R-:W-:Y:S05]  /*a9a0*/  BSYNC B0 ;  /* 0x0000000000007941 */ /* 0x000fea0003800000 */
.L_x_31:
[----:B--2---:R2:W4:Y:S01]  /*a9b0*/  SHFL.IDX PT, R9, R3, 0x1, 0x181f ;  /* 0x00381f0003097f89 */ /* 0x00452200000e0000 */
[----:B------:R-:W-:Y:S03]  /*a9c0*/  BSSY B0, `(.L_x_33) ;  /* 0x000000b000007945 */ /* 0x000fe60003800000 */
[----:B-1----:R2:W1:Y:S01]  /*a9d0*/  SHFL.IDX PT, R8, R10, 0x1, 0x181f ;  /* 0x00381f000a087f89 */ /* 0x00246200000e0000 */
[----:B------:R-:W-:Y:S05]  /*a9e0*/  @P3 BRA `(.L_x_34) ;  /* 0x0000000000203947 */ /* 0x000fea0003800000 */
[----:B------:R-:W-:Y:S02]  /*a9f0*/  ULDC UR4, c[0x0][0xac8] ;  /* 0x0002b20000047ab9 */ /* 0x000fe40000000800 */
[----:B------:R-:W-:Y:S02]  /*aa00*/  ISETP.GE.AND P3, PT, R16, UR4, PT ;  /* 0x0000000410007c0c */ /* 0x000fe4000bf66270 */
[----:B------:R-:W-:-:S11]  /*aa10*/  ISETP.GE.AND P2, PT, R2, UR4, PT ;  /* 0x0000000402007c0c */ /* 0x000fd6000bf46270 */
[----:B-1-3--:R-:W-:Y:S02]  /*aa20*/  @!P3 LEA R6, P1, R16, R8, 0x1 ;  /* 0x000000081006b211 */ /* 0x00afe400078208ff */
[----:B----4-:R-:W-:Y:S02]  /*aa30*/  @!P2 IMAD.WIDE R4, R2, 0x2, R8 ;  /* 0x000000020204a825 */ /* 0x010fe400078e0208 */
[----:B------:R-:W-:-:S03]  /*aa40*/  @!P3 LEA.HI.X R7, R16, R9, R192, 0x1, P1 ;  /* 0x000000091007b211 */ /* 0x000fc600008f0cc0 */
[----:B-----5:R1:W-:Y:S04]  /*aa50*/  @!P2 ST.E.128 desc[UR48][R4.64], R44 ;  /* 0x0000002c0400a985 */ /* 0x0203e8000c101d30 */
[----:B------:R1:W-:Y:S02]  /*aa60*/  @!P3 ST.E.128 desc[UR48][R6.64], R52 ;  /* 0x000000340600b985 */ /* 0x0003e4000c101d30 */
.L_x_34:
[----:B------:R-:W-:Y:S05]  /*aa70*/  BSYNC B0 ;  /* 0x0000000000007941 */ /* 0x000fea0003800000 */
.L_x_33:
[----:B----4-:R4:W0:Y:S01]  /*aa80*/  SHFL.IDX PT, R9, R3, 0x2, 0x181f ;  /* 0x00581f0003097f89 */ /* 0x01082200000e0000 */
[----:B------:R-:W-:Y:S03]  /*aa90*/  BSSY B0, `(.L_x_35) ;  /* 0x000000b000007945 */ /* 0x000fe60003800000 */
[----:B-1----:R4:W1:Y:S01]  /*aaa0*/  SHFL.IDX PT, R8, R10, 0x2, 0x181f ;  /* 0x00581f000a087f89 */ /* 0x00286200000e0000 */
[----:B------:R-:W-:Y:S05]  /*aab0*/  @P0 BRA `(.L_x_36) ;  /* 0x0000000000200947 */ /* 0x000fea0003800000 */
[----:B------:R-:W-:Y:S02]  /*aac0*/  ULDC UR4, c[0x0][0xac8] ;  /* 0x0002b20000047ab9 */ /* 0x000fe40000000800 */
[----:B------:R-:W-:Y:S02]  /*aad0*/  ISETP.GE.AND P2, PT, R16, UR4, PT ;  /* 0x0000000410007c0c */ /* 0x000fe4000bf46270 */
[----:B------:R-:W-:-:S11]  /*aae0*/  ISETP.GE.AND P1, PT, R2, UR4, PT ;  /* 0x0000000402007c0c */ /* 0x000fd6000bf26270 */
[----:B-1-3--:R-:W-:Y:S02]  /*aaf0*/  @!P2 LEA R6, P0, R16, R8, 0x1 ;  /* 0x000000081006a211 */ /* 0x00afe400078008ff */
[----:B0-----:R-:W-:Y:S02]  /*ab00*/  @!P1 IMAD.WIDE R4, R2, 0x2, R8 ;  /* 0x0000000202049825 */ /* 0x001fe400078e0208 */
[----:B------:R-:W-:-:S03]  /*ab10*/  @!P2 LEA.HI.X R7, R16, R9, R192, 0x1, P0 ;  /* 0x000000091007a211 */ /* 0x000fc600000f0cc0 */
[----:B-----5:R0:W-:Y:S04]  /*ab20*/  @!P1 ST.E.128 desc[UR48][R4.64], R32 ;  /* 0x0000002004009985 */ /* 0x0201e8000c101d30 */
[----:B------:R0:W-:Y:S02]  /*ab30*/  @!P2 ST.E.128 desc[UR48][R6.64], R40 ;  /* 0x000000280600a985 */ /* 0x0001e4000c101d30 */
.L_x_36:
[----:B------:R-:W-:Y:S05]  /*ab40*/  BSYNC B0 ;  /* 0x0000000000007941 */ /* 0x000fea0003800000 */
.L_x_35:
[----:B------:R-:W-:Y:S01]  /*ab50*/  VIADD R0, R12, 0x60 ;  /* 0x000000600c007836 */ /* 0x000fe20000000000 */
[----:B0-----:R0:W0:Y:S01]  /*ab60*/  SHFL.IDX PT, R9, R3, 0x3, 0x181f ;  /* 0x00781f0003097f89 */ /* 0x00102200000e0000 */
[----:B------:R-:W-:Y:S01]  /*ab70*/  UIADD3 UR45, UR45, 0x1, URZ ;  /* 0x000000012d2d7890 */ /* 0x000fe2000fffe03f */
[----:B------:R-:W-:Y:S02]  /*ab80*/  BSSY B0, `(.L_x_37) ;  /* 0x000000c000007945 */ /* 0x000fe40003800000 */
[----:B------:R-:W-:Y:S01]  /*ab90*/  ISETP.GE.AND P0, PT, R0, R69, PT ;  /* 0x000000450000720c */ /* 0x000fe20003f06270 */
[----:B-1----:R1:W0:-:S12]  /*aba0*/  SHFL.IDX PT, R8, R10, 0x3, 0x181f ;  /* 0x00781f000a087f89 */ /* 0x00221800000e0000 */
[----:B-1----:R-:W-:Y:S05]  /*abb0*/  @P0 BRA `(.L_x_38) ;  /* 0x0000000000200947 */ /* 0x002fea0003800000 */
[----:B------:R-:W-:Y:S02]  /*abc0*/  ULDC UR4, c[0x0][0xac8] ;  /* 0x0002b20000047ab9 */ /* 0x000fe40000000800 */
[----:B------:R-:W-:Y:S02]  /*abd0*/  ISETP.GE.AND P2, PT, R16, UR4, PT ;  /* 0x0000000410007c0c */ /* 0x000fe4000bf46270 */
[----:B------:R-:W-:-:S11]  /*abe0*/  ISETP.GE.AND P1, PT, R2, UR4, PT ;  /* 0x0000000402007c0c */ /* 0x000fd6000bf26270 */
[----:B0--3--:R-:W-:Y:S02]  /*abf0*/  @!P2 LEA R6, P0, R16, R8, 0x1 ;  /* 0x000000081006a211 */ /* 0x009fe400078008ff */
[----:B------:R-:W-:Y:S02]  /*ac00*/  @!P1 IMAD.WIDE R4, R2, 0x2, R8 ;  /* 0x0000000202049825 */ /* 0x000fe400078e0208 */
[----:B------:R-:W-:-:S03]  /*ac10*/  @!P2 LEA.HI.X R7, R16, R9, R192, 0x1, P0 ;  /* 0x000000091007a211 */ /* 0x000fc600000f0cc0 */
[----:B-----5:R1:W-:Y:S04]  /*ac20*/  @!P1 ST.E.128 desc[UR48][R4.64], R28 ;  /* 0x0000001c04009985 */ /* 0x0203e8000c101d30 */
[----:B------:R1:W-:Y:S02]  /*ac30*/  @!P2 ST.E.128 desc[UR48][R6.64], R36 ;  /* 0x000000240600a985 */ /* 0x0003e4000c101d30 */
.L_x_38:
[----:B------:R-:W-:Y:S05]  /*ac40*/  BSYNC B0 ;  /* 0x0000000000007941 */ /* 0x000fea0003800000 */
.L_x_37:
[----:B------:R-:W2:Y:S02]  /*ac50*/  LDC R0, c[0x0][0xc34] ;  /* 0x00030d00ff007b82 */ /* 0x000ea40000000800 */
[----:B--2---:R-:W-:-:S13]  /*ac60*/  ISETP.LE.AND P0, PT, R0, UR41, PT ;  /* 0x0000002900007c0c */ /* 0x004fda000bf03270 */
[----:B------:R-:W-:Y:S05]  /*ac70*/  @!P0 BRA `(.L_x_39) ;  /* 0xffffff6000188947 */ /* 0x000fea000383ffff */
[----:B------:R-:W-:Y:S05]  /*ac80*/  EXIT ;  /* 0x000000000000794d */ /* 0x000fea0003800000 */
.L_x_5:
[----:B------:R-:W-:-:S08]  /*ac90*/  NOP ;  /* 0x0000000000007918 */ /* 0x000fd00000000000 */
[----:B------:R-:W0:-:S00]  /*aca0*/  USETMAXREG.DEALLOC.CTAPOOL 0x28 ;  /* 0x00000028000079c8 */ /* 0x000e0000080e0500 */
[----:B------:R-:W1:Y:S01]  /*acb0*/  S2UR UR38, SR_CTAID.X ;  /* 0x00000000002679c3 */ /* 0x000e620000002500 */
[----:B------:R-:W-:Y:S01]  /*acc0*/  UMOV UR37, 0x1 ;  /* 0x0000000100257882 */ /* 0x000fe20000000000 */
[----:B0-----:R-:W-:Y:S02]  /*acd0*/  IMAD.MOV.U32 R19, RZ, RZ, RZ ;  /* 0x000000ffff137224 */ /* 0x001fe400078e00ff */
[----:B------:R-:W-:-:S04]  /*ace0*/  IMAD.MOV.U32 R31, RZ, RZ, 0x1 ;  /* 0x00000001ff1f7424 */ /* 0x000fc800078e00ff */
[----:B------:R-:W1:Y:S02]  /*acf0*/  LDC R2, c[0x0][0xc34] ;  /* 0x00030d00ff027b82 */ /* 0x000e640000000800 */
[----:B-1----:R-:W-:-:S13]  /*ad00*/  ISETP.LE.AND P0, PT, R2, UR38, PT ;  /* 0x0000002602007c0c */ /* 0x002fda000bf03270 */
[----:B------:R-:W-:Y:S05]  /*ad10*/  @P0 BRA `(.L_x_40) ;  /* 0x0000004800440947 */ /* 0x000fea0003800000 */
[----:B------:R-:W0:Y:S01]  /*ad20*/  S2R R8, SR_TID.X ;  /* 0x0000000000087919 */ /* 0x000e220000002100 */
[----:B------:R-:W-:Y:S01]  /*ad30*/  ULDC.64 UR4, c[0x0][0x418] ;  /* 0x0001060000047ab9 */ /* 0x000fe20000000a00 */
[----:B------:R-:W-:Y:S01]  /*ad40*/  ULDC.64 UR8, c[0x0][0x2f0] ;  /* 0x0000bc0000087ab9 */ /* 0x000fe20000000a00 */
[----:B------:R-:W-:Y:S01]  /*ad50*/  UISETP.NE.U32.AND UP0, UPT, UR4, URZ, UPT ;  /* 0x0000003f0400728c */ /* 0x000fe2000bf05070 */
[----:B------:R-:W-:Y:S01]  /*ad60*/  MOV R34, 0x40 ;  /* 0x0000004000227802 */ /* 0x000fe20000000f00 */
[----:B------:R-:W-:Y:S01]  /*ad70*/  UMOV UR6, 0xa0 ;  /* 0x000000a000067882 */ /* 0x000fe20000000000 */
[----:B------:R-:W-:Y:S01]  /*ad80*/  ULDC UR4, c[0x0][0x424] ;  /* 0x0001090000047ab9 */ /* 0x000fe20000000800 */
[----:B------:R-:W-:Y:S01]  /*ad90*/  UISETP.NE.AND.EX UP0, UPT, UR5, URZ, UPT, UP0 ;  /* 0x0000003f0500728c */ /* 0x000fe2000bf05300 */
[----:B------:R-:W-:Y:S01]  /*ada0*/  LOP3.LUT R16, R16, 0xfffffffd, RZ, 0xc0, !PT ;  /* 0xfffffffd10107812 */ /* 0x000fe200078ec0ff */
[----:B------:R-:W-:Y:S01]  /*adb0*/  ULDC UR10, c[0x0][0x320] ;  /* 0x0000c800000a7ab9 */ /* 0x000fe20000000800 */
[----:B------:R-:W-:Y:S01]  /*adc0*/  UMOV UR41, 0x400 ;  /* 0x0000040000297882 */ /* 0x000fe20000000000 */
[----:B------:R-:W-:Y:S01]  /*add0*/  USEL UR4, UR4, 0x1, UP0 ;  /* 0x0000000104047887 */ /* 0x000fe20008000000 */
[----:B------:R-:W-:Y:S01]  /*ade0*/  IMAD.MOV.U32 R31, RZ, RZ, 0x1 ;  /* 0x00000001ff1f7424 */ /* 0x000fe200078e00ff */
[----:B------:R-:W-:Y:S01]  /*adf0*/  ULEA UR41, UR45, UR41, 0x18 ;  /* 0x000000292d297291 */ /* 0x000fe2000f8ec03f */
[----:B------:R-:W-:Y:S01]  /*ae00*/  IMAD.MOV.U32 R19, RZ, RZ, RZ ;  /* 0x000000ffff137224 */ /* 0x000fe200078e00ff */
[----:B------:R-:W-:Y:S01]  /*ae10*/  UIMAD UR39, UR4, UR8, URZ ;  /* 0x00000008042772a4 */ /* 0x000fe2000f8e023f */
[----:B------:R-:W-:-:S02]  /*ae20*/  ULDC UR40, c[0x0][0x448] ;  /* 0x0001120000287ab9 */ /* 0x000fc40000000800 */
[----:B------:R-:W-:Y:S01]  /*ae30*/  ULDC UR8, c[0x0][0x2b8] ;  /* 0x0000ae0000087ab9 */ /* 0x000fe20000000800 */
[----:B------:R-:W-:Y:S01]  /*ae40*/  UIADD3 UR4, UR39, 0x9f, URZ ;  /* 0x0000009f27047890 */ /* 0x000fe2000fffe03f */
[----:B------:R-:W-:Y:S01]  /*ae50*/  ULDC UR7, c[0x0][0x288] ;  /* 0x0000a20000077ab9 */ /* 0x000fe20000000800 */
[----:B------:R-:W-:Y:S02]  /*ae60*/  ULOP3.LUT UR46, UR36, 0x2, URZ, 0xfc, !UPT ;  /* 0x00000002242e7892 */ /* 0x000fe4000f8efc3f */
[----:B------:R-:W-:Y:S02]  /*ae70*/  UIMAD.WIDE UR4, UR4, 0x66666667, URZ ;  /* 0x66666667040478a5 */ /* 0x000fe4000f8e023f */
[----:B------:R-:W-:Y:S02]  /*ae80*/  ULOP3.LUT UR47, UR36, 0x1, URZ, 0xfc, !UPT ;  /* 0x00000001242f7892 */ /* 0x000fe4000f8efc3f */
[----:B------:R-:W-:Y:S01]  /*ae90*/  USHF.R.U32.HI UR4, URZ, 0x1f, UR5 ;  /* 0x0000001f3f047899 */ /* 0x000fe20008011605 */
[----:B------:R-:W-:Y:S01]  /*aea0*/  ULDC UR50, c[0x0][0xc] ;  /* 0x0000030000327ab9 */ /* 0x000fe20000000800 */
[----:B------:R-:W-:Y:S01]  /*aeb0*/  UMOV UR37, URZ ;  /* 0x0000003f00257c82 */ /* 0x000fe20008000000 */
[C---:B0-----:R-:W-:Y:S01]  /*aec0*/  SHF.L.U32 R4, R8.reuse, 0x4, RZ ;  /* 0x0000000408047819 */ /* 0x041fe200000006ff */
[C---:B------:R-:W-:Y:S01]  /*aed0*/  IMAD.SHL.U32 R3, R8.reuse, 0x2, RZ ;  /* 0x0000000208037824 */ /* 0x040fe200078e00ff */
[C---:B------:R-:W-:Y:S01]  /*aee0*/  LOP3.LUT P0, RZ, R8.reuse, 0x4, RZ, 0xc0, !PT ;  /* 0x0000000408ff7812 */ /* 0x040fe2000780c0ff */
[----:B------:R-:W-:Y:S01]  /*aef0*/  IMAD.SHL.U32 R7, R8, 0x20, RZ ;  /* 0x0000002008077824 */ /* 0x000fe200078e00ff */
[----:B------:R-:W-:Y:S01]  /*af00*/  LOP3.LUT R0, R4, 0x1b0, RZ, 0xc0, !PT ;  /* 0x000001b004007812 */ /* 0x000fe200078ec0ff */
[C---:B------:R-:W-:Y:S01]  /*af10*/  IMAD.SHL.U32 R33, R8.reuse, 0x4, RZ ;  /* 0x0000000408217824 */ /* 0x040fe200078e00ff */
[----:B------:R-:W-:Y:S01]  /*af20*/  LOP3.LUT P1, RZ, R8, 0x10, RZ, 0xc0, !PT ;  /* 0x0000001008ff7812 */ /* 0x000fe2000782c0ff */
[----:B------:R-:W-:Y:S01]  /*af30*/  ULEA.HI.SX32 UR42, UR5, UR4, 0x1a ;  /* 0x00000004052a7291 */ /* 0x000fe2000f8fd23f */
[----:B------:R-:W-:Y:S01]  /*af40*/  LOP3.LUT R9, R0, 0x30, R3, 0x78, !PT ;  /* 0x0000003000097812 */ /* 0x000fe200078e7803 */
[C---:B------:R-:W-:Y:S01]  /*af50*/  IMAD.SHL.U32 R3, R8.reuse, 0x80, RZ ;  /* 0x0000008008037824 */ /* 0x040fe200078e00ff */
[----:B------:R-:W-:Y:S01]  /*af60*/  LOP3.LUT R0, R8, 0x7f, RZ, 0xc0, !PT ;  /* 0x0000007f08007812 */ /* 0x000fe200078ec0ff */
[----:B------:R-:W-:Y:S01]  /*af70*/  UIMAD UR5, UR42, UR6, -0xa0 ;  /* 0xffffff602a0574a4 */ /* 0x000fe2000f8e0206 */
[----:B------:R-:W-:Y:S01]  /*af80*/  LOP3.LUT R6, R7, 0x80, RZ, 0xc0, !PT ;  /* 0x0000008007067812 */ /* 0x000fe200078ec0ff */
[----:B------:R-:W-:Y:S01]  /*af90*/  UIADD3 UR4, UR42, -0x1, URZ ;  /* 0xffffffff2a047890 */ /* 0x000fe2000fffe03f */
[----:B------:R-:W-:Y:S01]  /*afa0*/  SHF.R.U32.HI R2, RZ, 0x5, R0 ;  /* 0x00000005ff027819 */ /* 0x000fe20000011600 */
[----:B------:R-:W-:Y:S01]  /*afb0*/  UIMAD UR40, UR40, UR7, URZ ;  /* 0x00000007282872a4 */ /* 0x000fe2000f8e023f */
[----:B------:R-:W-:Y:S01]  /*afc0*/  LOP3.LUT R5, R3, 0x380, RZ, 0xc0, !PT ;  /* 0x0000038003057812 */ /* 0x000fe200078ec0ff */
[----:B------:R-:W-:Y:S01]  /*afd0*/  UIMAD UR4, UR4, -0xa0, UR39 ;  /* 0xffffff60040478a4 */ /* 0x000fe2000f8e0227 */
[----:B------:R-:W-:Y:S01]  /*afe0*/  LOP3.LUT R6, R6, 0x10, R8, 0xf8, !PT ;  /* 0x0000001006067812 */ /* 0x000fe200078ef808 */
[----:B------:R-:W-:Y:S01]  /*aff0*/  UIADD3 UR42, UR42, -0x2, URZ ;  /* 0xfffffffe2a2a7890 */ /* 0x000fe2000fffe03f */
[----:B------:R-:W-:Y:S01]  /*b000*/  LOP3.LUT R11, R7, 0x380, RZ, 0xc0, !PT ;  /* 0x00000380070b7812 */ /* 0x000fe200078ec0ff */
[----:B------:R-:W-:Y:S01]  /*b010*/  IMAD R5, R2, 0x10, R5 ;  /* 0x0000001002057824 */ /* 0x000fe200078e0205 */
[----:B------:R-:W-:-:S02]  /*b020*/  LOP3.LUT R8, R6, 0x10, R33, 0x78, !PT ;  /* 0x0000001006087812 */ /* 0x000fc400078e7821 */
[----:B------:R-:W-:Y:S02]  /*b030*/  LOP3.LUT R35, R4, 0x30, RZ, 0xc0, !PT ;  /* 0x0000003004237812 */ /* 0x000fe400078ec0ff */
[--C-:B------:R-:W-:Y:S01]  /*b040*/  LOP3.LUT R6, R5, 0x70, R4.reuse, 0x78, !PT ;  /* 0x0000007005067812 */ /* 0x100fe200078e7804 */
[C---:B------:R-:W-:Y:S01]  /*b050*/  IMAD.SHL.U32 R5, R2.reuse, 0x200, RZ ;  /* 0x0000020002057824 */ /* 0x040fe200078e00ff */
[--C-:B------:R-:W-:Y:S01]  /*b060*/  LOP3.LUT R11, R11, 0x30, R4.reuse, 0xf8, !PT ;  /* 0x000000300b0b7812 */ /* 0x100fe200078ef804 */
[----:B------:R-:W-:Y:S01]  /*b070*/  IMAD.SHL.U32 R2, R2, 0x400, RZ ;  /* 0x0000040002027824 */ /* 0x000fe200078e00ff */
[----:B------:R-:W-:Y:S02]  /*b080*/  LOP3.LUT R3, R6, 0xc00, R3, 0xf8, !PT ;  /* 0x00000c0006037812 */ /* 0x000fe400078ef803 */
[----:B------:R-:W-:Y:S02]  /*b090*/  LOP3.LUT R6, R5, 0x40, R4, 0xf8, !PT ;  /* 0x0000004005067812 */ /* 0x000fe400078ef804 */
[----:B------:R-:W-:Y:S01]  /*b0a0*/  LOP3.LUT R2, R35, 0x80, RZ, 0xfc, !PT ;  /* 0x0000008023027812 */ /* 0x000fe200078efcff */
[----:B------:R0:W-:Y:S01]  /*b0b0*/  STL [R1+0xc], R3 ;  /* 0x00000c0301007387 */ /* 0x0001e20000100800 */
[----:B------:R-:W-:-:S02]  /*b0c0*/  LOP3.LUT R9, R6, R9, RZ, 0xfc, !PT ;  /* 0x0000000906097212 */ /* 0x000fc400078efcff */
[--C-:B------:R-:W-:Y:S02]  /*b0d0*/  LOP3.LUT R6, R5, 0x60, R7.reuse, 0xf8, !PT ;  /* 0x0000006005067812 */ /* 0x100fe400078ef807 */
[----:B------:R-:W-:Y:S01]  /*b0e0*/  SHF.R.U32.HI R5, RZ, 0x2, R0 ;  /* 0x00000002ff057819 */ /* 0x000fe20000011600 */
[----:B------:R-:W-:Y:S01]  /*b0f0*/  STL [R1+0x4], R9 ;  /* 0x0000040901007387 */ /* 0x000fe20000100800 */
[----:B------:R-:W-:Y:S02]  /*b100*/  SEL R0, R34, 0xffffffc0, !P0 ;  /* 0xffffffc022007807 */ /* 0x000fe40004000000 */
[--C-:B------:R-:W-:Y:S02]  /*b110*/  LOP3.LUT R4, R5, 0x60, R7.reuse, 0xf8, !PT ;  /* 0x0000006005047812 */ /* 0x100fe400078ef807 */
[----:B0-----:R-:W-:Y:S02]  /*b120*/  LOP3.LUT R3, R6, 0x100, R7, 0xf8, !PT ;  /* 0x0000010006037812 */ /* 0x001fe400078ef807 */
[C---:B------:R-:W-:Y:S01]  /*b130*/  LOP3.LUT R36, R4.reuse, 0x80, RZ, 0xfc, !PT ;  /* 0x0000008004247812 */ /* 0x040fe200078efcff */
[----:B------:R-:W-:Y:S01]  /*b140*/  VIADD R4, R4, UR5 ;  /* 0x0000000504047c36 */ /* 0x000fe20008000000 */
[----:B------:R-:W-:-:S02]  /*b150*/  LOP3.LUT R3, R3, R8, RZ, 0xfc, !PT ;  /* 0x0000000803037212 */ /* 0x000fc400078efcff */
[----:B------:R-:W-:Y:S02]  /*b160*/  SEL R34, R34, 0xffffffc0, !P1 ;  /* 0xffffffc022227807 */ /* 0x000fe40004800000 */
[----:B------:R-:W-:Y:S01]  /*b170*/  ISETP.GE.AND P0, PT, R35, UR10, PT ;  /* 0x0000000a23007c0c */ /* 0x000fe2000bf06270 */
[----:B------:R0:W-:Y:S01]  /*b180*/  STL [R1+0x8], R3 ;  /* 0x0000080301007387 */ /* 0x0001e20000100800 */
[----:B------:R-:W-:-:S03]  /*b190*/  LOP3.LUT R33, R11, 0x70, R33, 0x78, !PT ;  /* 0x000000700b217812 */ /* 0x000fc600078e7821 */
[----:B------:R1:W-:Y:S01]  /*b1a0*/  STL [R1+0x10], R0 ;  /* 0x0000100001007387 */ /* 0x0003e20000100800 */
[----:B0-----:R-:W-:Y:S01]  /*b1b0*/  VIADD R3, R36, UR5 ;  /* 0x0000000524037c36 */ /* 0x001fe20008000000 */
[----:B-1----:R-:W-:-:S04]  /*b1c0*/  LOP3.LUT R0, R35, 0x40, RZ, 0xfc, !PT ;  /* 0x0000004023007812 */ /* 0x002fc800078efcff */
[----:B------:R0:W-:Y:S01]  /*b1d0*/  STL [R1+0x20], R3 ;  /* 0x0000200301007387 */ /* 0x0001e20000100800 */
[----:B------:R-:W-:Y:S02]  /*b1e0*/  ISETP.GE.AND P1, PT, R3, UR39, PT ;  /* 0x0000002703007c0c */ /* 0x000fe4000bf26270 */
[----:B------:R-:W-:Y:S02]  /*b1f0*/  ISETP.GE.AND P2, PT, R0, UR9, PT ;  /* 0x0000000900007c0c */ /* 0x000fe4000bf46270 */
[----:B0-----:R-:W-:Y:S01]  /*b200*/  IADD3 R3, -R5, UR4, RZ ;  /* 0x0000000405037c10 */ /* 0x001fe2000fffe1ff */
[----:B------:R-:W-:-:S03]  /*b210*/  VIADD R5, R9, UR41 ;  /* 0x0000002909057c36 */ /* 0x000fc60008000000 */
[C---:B------:R-:W-:Y:S01]  /*b220*/  ISETP.LT.OR P3, PT, R3.reuse, 0x21, P0 ;  /* 0x000000210300780c */ /* 0x040fe20000761670 */
[----:B------:R0:W-:Y:S06]  /*b230*/  STL [R1+0x18], R3 ;  /* 0x0000180301007387 */ /* 0x0001ec0000100800 */
[----:B------:R-:W-:Y:S02]  /*b240*/  @P2 LOP3.LUT R16, R16, 0x2, RZ, 0xfc, !PT ;  /* 0x0000000210102812 */ /* 0x000fe400078efcff */
[----:B------:R-:W-:Y:S01]  /*b250*/  ISETP.LT.U32.AND P2, PT, R36, 0xa0, !P1 ;  /* 0x000000a02400780c */ /* 0x000fe20004f41070 */
[----:B------:R0:W-:Y:S01]  /*b260*/  STL [R1+0x14], R5 ;  /* 0x0000140501007387 */ /* 0x0001e20000100800 */
[----:B------:R-:W-:-:S02]  /*b270*/  ISETP.LT.OR P1, PT, R3, 0x1, P0 ;  /* 0x000000010300780c */ /* 0x000fc40000721670 */
[----:B------:R-:W-:Y:S01]  /*b280*/  LOP3.LUT R16, R16, 0xfffff7ff, RZ, 0xc0, !PT ;  /* 0xfffff7ff10107812 */ /* 0x000fe200078ec0ff */
[----:B------:R0:W-:Y:S08]  /*b290*/  STL [R1+0x1c], R4 ;  /* 0x00001c0401007387 */ /* 0x0001f00000100800 */
[----:B------:R-:W-:Y:S02]  /*b2a0*/  @P2 LOP3.LUT R16, R16, 0x800, RZ, 0xfc, !PT ;  /* 0x0000080010102812 */ /* 0x000fe400078efcff */
[----:B------:R-:W-:-:S02]  /*b2b0*/  ISETP.LT.OR P2, PT, R3, 0x41, P0 ;  /* 0x000000410300780c */ /* 0x000fc40000741670 */
[----:B------:R-:W-:-:S04]  /*b2c0*/  LOP3.LUT R16, R16, 0xffbfffff, RZ, 0xc0, !PT ;  /* 0xffbfffff10107812 */ /* 0x000fc800078ec0ff */
[----:B------:R-:W-:Y:S02]  /*b2d0*/  @P1 LOP3.LUT R16, R16, 0x400000, RZ, 0xfc, !PT ;  /* 0x0040000010101812 */ /* 0x000fe400078efcff */
[C---:B------:R-:W-:Y:S02]  /*b2e0*/  ISETP.LT.OR P1, PT, R3.reuse, 0x61, P0 ;  /* 0x000000610300780c */ /* 0x040fe40000721670 */
[----:B------:R-:W-:Y:S02]  /*b2f0*/  LOP3.LUT R16, R16, 0xffefffff, RZ, 0xc0, !PT ;  /* 0xffefffff10107812 */ /* 0x000fe400078ec0ff */
[C---:B------:R-:W-:Y:S02]  /*b300*/  ISETP.LT.OR P0, PT, R3.reuse, 0x81, P0 ;  /* 0x000000810300780c */ /* 0x040fe40000701670 */
[----:B------:R-:W-:Y:S02]  /*b310*/  @P3 LOP3.LUT R16, R16, 0x100000, RZ, 0xfc, !PT ;  /* 0x0010000010103812 */ /* 0x000fe400078efcff */
[----:B------:R-:W-:-:S02]  /*b320*/  ISETP.GE.AND P3, PT, R3, 0x1, PT ;  /* 0x000000010300780c */ /* 0x000fc40003f66270 */
[----:B------:R-:W-:-:S04]  /*b330*/  LOP3.LUT R16, R16, 0xfffbffff, RZ, 0xc0, !PT ;  /* 0xfffbffff10107812 */ /* 0x000fc800078ec0ff */
[----:B------:R-:W-:Y:S02]  /*b340*/  @P2 LOP3.LUT R16, R16, 0x40000, RZ, 0xfc, !PT ;  /* 0x0004000010102812 */ /* 0x000fe400078efcff */
[----:B------:R-:W-:Y:S02]  /*b350*/  ISETP.GE.AND P2, PT, R2, UR9, PT ;  /* 0x0000000902007c0c */ /* 0x000fe4000bf46270 */
[----:B------:R-:W-:-:S04]  /*b360*/  LOP3.LUT R16, R16, 0xfffeffff, RZ, 0xc0, !PT ;  /* 0xfffeffff10107812 */ /* 0x000fc800078ec0ff */
[----:B------:R-:W-:Y:S02]  /*b370*/  @P1 LOP3.LUT R16, R16, 0x10000, RZ, 0xfc, !PT ;  /* 0x0001000010101812 */ /* 0x000fe400078efcff */
[----:B------:R-:W-:Y:S02]  /*b380*/  ISETP.GE.AND P1, PT, R0, UR10, PT ;  /* 0x0000000a00007c0c */ /* 0x000fe4000bf26270 */
[----:B------:R-:W-:-:S04]  /*b390*/  LOP3.LUT R16, R16, 0xfdffffff, RZ, 0xc0, !PT ;  /* 0xfdffffff10107812 */ /* 0x000fc800078ec0ff */
[----:B------:R-:W-:Y:S02]  /*b3a0*/  @P0 LOP3.LUT R16, R16, 0x2000000, RZ, 0xfc, !PT ;  /* 0x0200000010100812 */ /* 0x000fe400078efcff */
[----:B------:R-:W-:Y:S02]  /*b3b0*/  ISETP.GE.AND P0, PT, R0, UR8, PT ;  /* 0x0000000800007c0c */ /* 0x000fe4000bf06270 */
[----:B------:R-:W-:-:S04]  /*b3c0*/  LOP3.LUT R16, R16, 0xfffffffe, RZ, 0xc0, !PT ;  /* 0xfffffffe10107812 */ /* 0x000fc800078ec0ff */
[----:B------:R-:W-:-:S07]  /*b3d0*/  LOP3.LUT R16, R16, 0xffffdfff, RZ, 0xc0, !PT ;  /* 0xffffdfff10107812 */ /* 0x000fce00078ec0ff */
[----:B------:R-:W-:Y:S02]  /*b3e0*/  @P0 LOP3.LUT R16, R16, 0x2000, RZ, 0xfc, !PT ;  /* 0x0000200010100812 */ /* 0x000fe400078efcff */
[----:B------:R-:W-:Y:S02]  /*b3f0*/  ISETP.GE.AND P0, PT, R2, UR8, PT ;  /* 0x0000000802007c0c */ /* 0x000fe4000bf06270 */
[----:B------:R-:W-:Y:S02]  /*b400*/  @P2 LOP3.LUT R16, R16, 0x1, RZ, 0xfc, !PT ;  /* 0x0000000110102812 */ /* 0x000fe400078efcff */
[----:B------:R-:W-:Y:S02]  /*b410*/  ISETP.GE.AND P2, PT, R3, 0x21, PT ;  /* 0x000000210300780c */ /* 0x000fe40003f46270 */
[----:B------:R-:W-:-:S04]  /*b420*/  LOP3.LUT R16, R16, 0xfffffff7, RZ, 0xc0, !PT ;  /* 0xfffffff710107812 */ /* 0x000fc800078ec0ff */
[----:B------:R-:W-:-:S04]  /*b430*/  @P1 LOP3.LUT R16, R16, 0x8, RZ, 0xfc, !PT ;  /* 0x0000000810101812 */ /* 0x000fc800078efcff */
[----:B------:R-:W-:-:S04]  /*b440*/  LOP3.LUT R16, R16, 0xffffefff, RZ, 0xc0, !PT ;  /* 0xffffefff10107812 */ /* 0x000fc800078ec0ff */
[----:B------:R-:W-:Y:S02]  /*b450*/  @P0 LOP3.LUT R16, R16, 0x1000, RZ, 0xfc, !PT ;  /* 0x0000100010100812 */ /* 0x000fe400078efcff */
[----:B------:R-:W-:Y:S02]  /*b460*/  ISETP.LT.OR P0, PT, R3, 0x1, P1 ;  /* 0x000000010300780c */ /* 0x000fe40000f01670 */
[----:B------:R-:W-:-:S04]  /*b470*/  LOP3.LUT R16, R16, 0xfffffbff, RZ, 0xc0, !PT ;  /* 0xfffffbff10107812 */ /* 0x000fc800078ec0ff */
[----:B------:R-:W-:Y:S02]  /*b480*/  @P3 LOP3.LUT R16, R16, 0x400, RZ, 0xfc, !PT ;  /* 0x0000040010103812 */ /* 0x000fe400078efcff */
[----:B------:R-:W-:Y:S02]  /*b490*/  ISETP.LT.OR P3, PT, R3, 0x21, P1 ;  /* 0x000000210300780c */ /* 0x000fe40000f61670 */
[----:B------:R-:W-:-:S04]  /*b4a0*/  LOP3.LUT R16, R16, 0xffdfffff, RZ, 0xc0, !PT ;  /* 0xffdfffff10107812 */ /* 0x000fc800078ec0ff */
[----:B------:R-:W-:Y:S02]  /*b4b0*/  @P0 LOP3.LUT R16, R16, 0x200000, RZ, 0xfc, !PT ;  /* 0x0020000010100812 */ /* 0x000fe400078efcff */
[----:B------:R-:W-:Y:S02]  /*b4c0*/  ISETP.GE.AND P0, PT, R3, 0x41, PT ;  /* 0x000000410300780c */ /* 0x000fe40003f06270 */
        /* <DEDUP_REMOVED lines=14> */
[----:B------:R-:W-:-:S04]  /*b5b0*/  @P3 LOP3.LUT R16, R16, 0x80, RZ, 0xfc, !PT ;  /* 0x0000008010103812 */ /* 0x000fc800078efcff */
[----:B------:R-:W-:-:S04]  /*b5c0*/  LOP3.LUT R16, R16, 0xffff7fff, RZ, 0xc0, !PT ;  /* 0xffff7fff10107812 */ /* 0x000fc800078ec0ff */
[----:B------:R-:W-:Y:S02]  /*b5d0*/  @P0 LOP3.LUT R16, R16, 0x8000, RZ, 0xfc, !PT ;  /* 0x0000800010100812 */ /* 0x000fe400078efcff */
[----:B------:R-:W-:Y:S02]  /*b5e0*/  ISETP.GE.AND P0, PT, R35, UR9, PT ;  /* 0x0000000923007c0c */ /* 0x000fe4000bf06270 */
[----:B------:R-:W-:-:S04]  /*b5f0*/  LOP3.LUT R16, R16, 0xff7fffff, RZ, 0xc0, !PT ;  /* 0xff7fffff10107812 */ /* 0x000fc800078ec0ff */
[----:B------:R-:W-:-:S04]  /*b600*/  @P2 LOP3.LUT R16, R16, 0x800000, RZ, 0xfc, !PT ;  /* 0x0080000010102812 */ /* 0x000fc800078efcff */
[----:B------:R-:W-:-:S04]  /*b610*/  LOP3.LUT R16, R16, 0xfffffffb, RZ, 0xc0, !PT ;  /* 0xfffffffb10107812 */ /* 0x000fc800078ec0ff */
[----:B------:R-:W-:-:S04]  /*b620*/  LOP3.LUT R16, R16, 0xfeffffff, RZ, 0xc0, !PT ;  /* 0xfeffffff10107812 */ /* 0x000fc800078ec0ff */
[----:B------:R-:W-:Y:S02]  /*b630*/  @P1 LOP3.LUT R16, R16, 0x1000000, RZ, 0xfc, !PT ;  /* 0x0100000010101812 */ /* 0x000fe400078efcff */
[C---:B------:R-:W-:Y:S02]  /*b640*/  ISETP.GE.AND P1, PT, R35.reuse, UR10, PT ;  /* 0x0000000a23007c0c */ /* 0x040fe4000bf26270 */
[----:B------:R-:W-:Y:S02]  /*b650*/  @P0 LOP3.LUT R16, R16, 0x4, RZ, 0xfc, !PT ;  /* 0x0000000410100812 */ /* 0x000fe400078efcff */
[----:B------:R-:W-:Y:S02]  /*b660*/  ISETP.GE.AND P0, PT, R35, UR8, PT ;  /* 0x0000000823007c0c */ /* 0x000fe4000bf06270 */
[----:B------:R-:W-:-:S04]  /*b670*/  LOP3.LUT R16, R16, 0xffffbfff, RZ, 0xc0, !PT ;  /* 0xffffbfff10107812 */ /* 0x000fc800078ec0ff */
[----:B------:R-:W-:-:S04]  /*b680*/  LOP3.LUT R16, R16, 0xffffffef, RZ, 0xc0, !PT ;  /* 0xffffffef10107812 */ /* 0x000fc800078ec0ff */
[----:B------:R-:W-:-:S04]  /*b690*/  @P1 LOP3.LUT R16, R16, 0x10, RZ, 0xfc, !PT ;  /* 0x0000001010101812 */ /* 0x000fc800078efcff */
[----:B0-----:R-:W-:-:S07]  /*b6a0*/  @P0 LOP3.LUT R16, R16, 0x4000, RZ, 0xfc, !PT ;  /* 0x0000400010100812 */ /* 0x001fce00078efcff */
.L_x_92:
[----:B------:R-:W-:Y:S01]  /*b6b0*/  ULDC UR4, c[0x0][0xc38] ;  /* 0x00030e0000047ab9 */ /* 0x000fe20000000800 */
[----:B------:R-:W-:Y:S01]  /*b6c0*/  ULDC.64 UR8, c[0x0][0xa28] ;  /* 0x00028a0000087ab9 */ /* 0x000fe20000000a00 */
[----:B------:R-:W-:Y:S01]  /*b6d0*/  UISETP.NE.AND UP0, UPT, UR4, 0x1, UPT ;  /* 0x000000010400788c */ /* 0x000fe2000bf05270 */
[----:B------:R0:W-:Y:S01]  /*b6e0*/  STL [R1], RZ ;  /* 0x000000ff01007387 */ /* 0x0001e20000100800 */
[----:B------:R-:W-:Y:S01]  /*b6f0*/  ISETP.NE.U32.AND P0, PT, RZ, UR8, PT ;  /* 0x00000008ff007c0c */ /* 0x000fe2000bf05070 */
[----:B------:R-:W-:Y:S01]  /*b700*/  ULDC UR4, c[0x0][0xc44] ;  /* 0x0003110000047ab9 */ /* 0x000fe20000000800 */
[----:B------:R-:W-:Y:S01]  /*b710*/  UMOV UR43, UR38 ;  /* 0x00000026002b7c82 */ /* 0x000fe20008000000 */
[----:B------:R-:W-:Y:S01]  /*b720*/  UISETP.NE.AND UP1, UPT, UR4, 0x1, UPT ;  /* 0x000000010400788c */ /* 0x000fe2000bf25270 */
[----:B------:R-:W-:Y:S01]  /*b730*/  ISETP.NE.AND.EX P0, PT, RZ, UR9, PT, P0 ;  /* 0x00000009ff007c0c */ /* 0x000fe2000bf05300 */
[----:B------:R-:W-:-:S04]  /*b740*/  UIADD3 UR11, UR41, 0x1a400, URZ ;  /* 0x0001a400290b7890 */ /* 0x000fc8000fffe03f */
[----:B------:R-:W-:Y:S01]  /*b750*/  @UP0 ULDC UR4, c[0x0][0xc3c] ;  /* 0x00030f0000040ab9 */ /* 0x000fe20000000800 */
[----:B------:R-:W-:Y:S01]  /*b760*/  @UP0 ULDC UR10, c[0x0][0xc40] ;  /* 0x00031000000a0ab9 */ /* 0x000fe20000000800 */
[----:B------:R-:W-:-:S03]  /*b770*/  UIMAD.WIDE.U32 UR4, UR38, UR4, URZ ;  /* 0x00000004260472a5 */ /* 0x000fc6000f8e003f */
[----:B------:R-:W-:Y:S01]  /*b780*/  @UP1 ULDC.64 UR6, c[0x0][0xc48] ;  /* 0x0003120000061ab9 */ /* 0x000fe20000000a00 */
[----:B------:R-:W-:Y:S02]  /*b790*/  @UP0 USHF.R.U32.HI UR43, URZ, UR10, UR5 ;  /* 0x0000000a3f2b0299 */ /* 0x000fe40008011605 */
[----:B------:R-:W-:Y:S02]  /*b7a0*/  ULOP3.LUT UP0, URZ, UR11, 0x1bf, URZ, 0xc0, !UPT ;  /* 0x000001bf0b3f7892 */ /* 0x000fe4000f80c03f */
[----:B------:R-:W-:-:S03]  /*b7b0*/  UIMAD.WIDE.U32 UR4, UR43, UR6, URZ ;  /* 0x000000062b0472a5 */ /* 0x000fc6000f8e003f */
[----:B------:R-:W-:Y:S01]  /*b7c0*/  UMOV UR44, UR43 ;  /* 0x0000002b002c7c82 */ /* 0x000fe20008000000 */
[----:B------:R-:W-:Y:S01]  /*b7d0*/  @UP1 USHF.R.U32.HI UR44, URZ, UR7, UR5 ;  /* 0x000000073f2c1299 */ /* 0x000fe20008011605 */
[----:B0-----:R-:W-:Y:S11]  /*b7e0*/  @!P0 BRA `(.L_x_41) ;  /* 0x0000000000188947 */ /* 0x001ff60003800000 */
[----:B------:R-:W-:Y:S02]  /*b7f0*/  ULDC.64 UR4, c[0x0][0xa28] ;  /* 0x00028a0000047ab9 */ /* 0x000fe40000000a00 */
[----:B------:R-:W-:-:S06]  /*b800*/  UIMAD.WIDE UR4, UR44, 0x4, UR4 ;  /* 0x000000042c0478a5 */ /* 0x000fcc000f8e0204 */
[----:B------:R-:W-:Y:S01]  /*b810*/  MOV R2, UR4 ;  /* 0x0000000400027c02 */ /* 0x000fe20008000f00 */
[----:B------:R-:W-:-:S05]  /*b820*/  IMAD.U32 R3, RZ, RZ, UR5 ;  /* 0x00000005ff037e24 */ /* 0x000fca000f8e00ff */
[----:B------:R-:W2:Y:S04]  /*b830*/  LDG.E R0, desc[UR48][R2.64] ;  /* 0x0000003002007981 */ /* 0x000ea8000c1e1900 */
[----:B--2---:R0:W-:Y:S02]  /*b840*/  STL [R1], R0 ;  /* 0x0000000001007387 */ /* 0x0041e40000100800 */
.L_x_41:
[----:B------:R-:W-:-:S13]  /*b850*/  PLOP3.LUT P0, PT, PT, PT, UP0, 0x80, 0x0 ;  /* 0x000000000000781c */ /* 0x000fda0003f0f008 */
[----:B------:R-:W-:Y:S05]  /*b860*/  @!P0 BRA `(.L_x_42) ;  /* 0x0000000000408947 */ /* 0x000fea0003800000 */
[----:B------:R-:W-:Y:S01]  /*b870*/  MOV R2, 0x0 ;  /* 0x0000000000027802 */ /* 0x000fe20000000f00 */
[----:B------:R-:W-:Y:S01]  /*b880*/  ULDC.64 UR6, c[0x4][0xc8] ;  /* 0x0100320000067ab9 */ /* 0x000fe20000000a00 */
[----:B------:R-:W-:Y:S01]  /*b890*/  ULDC.64 UR8, c[0x4][0xd0] ;  /* 0x0100340000087ab9 */ /* 0x000fe20000000a00 */
[----:B------:R-:W-:Y:S01]  /*b8a0*/  ULDC.64 UR4, c[0x4][0x8] ;  /* 0x0100020000047ab9 */ /* 0x000fe20000000a00 */
[----:B------:R-:W-:Y:S01]  /*b8b0*/  IMAD.U32 R4, RZ, RZ, UR6 ;  /* 0x00000006ff047e24 */ /* 0x000fe2000f8e00ff */
[----:B------:R-:W-:Y:S01]  /*b8c0*/  MOV R11, UR5 ;  /* 0x00000005000b7c02 */ /* 0x000fe20008000f00 */
[----:B------:R-:W1:Y:S01]  /*b8d0*/  LDC.64 R2, c[0x4][R2] ;  /* 0x0100000002027b82 */ /* 0x000e620000000a00 */
[----:B------:R-:W-:Y:S02]  /*b8e0*/  IMAD.U32 R5, RZ, RZ, UR7 ;  /* 0x00000007ff057e24 */ /* 0x000fe4000f8e00ff */
[----:B------:R-:W-:Y:S02]  /*b8f0*/  IMAD.U32 R6, RZ, RZ, UR8 ;  /* 0x00000008ff067e24 */ /* 0x000fe4000f8e00ff */
[----:B------:R-:W-:-:S02]  /*b900*/  IMAD.U32 R7, RZ, RZ, UR9 ;  /* 0x00000009ff077e24 */ /* 0x000fc4000f8e00ff */
[----:B------:R-:W-:Y:S02]  /*b910*/  IMAD.U32 R10, RZ, RZ, UR4 ;  /* 0x00000004ff0a7e24 */ /* 0x000fe4000f8e00ff */
[----:B------:R-:W-:Y:S02]  /*b920*/  IMAD.MOV.U32 R8, RZ, RZ, 0x70 ;  /* 0x00000070ff087424 */ /* 0x000fe400078e00ff */
[----:B------:R-:W-:Y:S02]  /*b930*/  IMAD.MOV.U32 R12, RZ, RZ, 0x1 ;  /* 0x00000001ff0c7424 */ /* 0x000fe400078e00ff */
[----:B------:R-:W-:-:S07]  /*b940*/  IMAD.MOV.U32 R13, RZ, RZ, RZ ;  /* 0x000000ffff0d7224 */ /* 0x000fce00078e00ff */
[----:B------:R-:W-:-:S07]  /*b950*/  LEPC R20, `(.L_x_42) ;  /* 0x000000001014794e */ /* 0x000fce0000000000 */
[----:B01----:R-:W-:Y:S05]  /*b960*/  CALL.ABS.NOINC R2 ;  /* 0x0000000002007343 */ /* 0x003fea0003c00000 */
.L_x_42:
[----:B------:R-:W-:Y:S01]  /*b970*/  UIADD3 UR4, UR41, 0xa400, URZ ;  /* 0x0000a40029047890 */ /* 0x000fe2000fffe03f */
[----:B------:R-:W-:-:S05]  /*b980*/  LOP3.LUT R16, R16, 0xffffffdf, RZ, 0xc0, !PT ;  /* 0xffffffdf10107812 */ /* 0x000fca00078ec0ff */
[----:B------:R-:W-:-:S05]  /*b990*/  IMAD.U32 R17, RZ, RZ, UR4 ;  /* 0x00000004ff117e24 */ /* 0x000fca000f8e00ff */
[----:B------:R-:W-:-:S13]  /*b9a0*/  LOP3.LUT P0, RZ, R17, 0x3ff, RZ, 0xc0, !PT ;  /* 0x000003ff11ff7812 */ /* 0x000fda000780c0ff */
[----:B------:R-:W-:Y:S01]  /*b9b0*/  @P0 LOP3.LUT R16, R16, 0x20, RZ, 0xfc, !PT ;  /* 0x0000002010100812 */ /* 0x000fe200078efcff */
[----:B------:R-:W-:Y:S06]  /*b9c0*/  @!P0 BRA `(.L_x_43) ;  /* 0x0000000000408947 */ /* 0x000fec0003800000 */
        /* <DEDUP_REMOVED lines=16> */
.L_x_43:
[----:B------:R-:W-:-:S04]  /*bad0*/  UIADD3 UR4, UR41, 0x400, URZ ;  /* 0x0000040029047890 */ /* 0x000fc8000fffe03f */
[----:B------:R-:W-:-:S06]  /*bae0*/  ULOP3.LUT UP0, URZ, UR4, 0x9f, URZ, 0xc0, !UPT ;  /* 0x0000009f043f7892 */ /* 0x000fcc000f80c03f */
[----:B------:R-:W-:-:S13]  /*baf0*/  PLOP3.LUT P0, PT, PT, PT, UP0, 0x80, 0x0 ;  /* 0x000000000000781c */ /* 0x000fda0003f0f008 */
[----:B------:R-:W-:Y:S05]  /*bb00*/  @!P0 BRA `(.L_x_44) ;  /* 0x0000000000408947 */ /* 0x000fea0003800000 */
[----:B------:R-:W-:Y:S01]  /*bb10*/  MOV R2, 0x0 ;  /* 0x0000000000027802 */ /* 0x000fe20000000f00 */
[----:B------:R-:W-:Y:S01]  /*bb20*/  ULDC.64 UR6, c[0x4][0xc8] ;  /* 0x0100320000067ab9 */ /* 0x000fe20000000a00 */
[----:B------:R-:W-:Y:S01]  /*bb30*/  ULDC.64 UR8, c[0x4][0xd0] ;  /* 0x0100340000087ab9 */ /* 0x000fe20000000a00 */
[----:B------:R-:W-:Y:S01]  /*bb40*/  ULDC.64 UR4, c[0x4][0x18] ;  /* 0x0100060000047ab9 */ /* 0x000fe20000000a00 */
[----:B------:R-:W-:Y:S01]  /*bb50*/  MOV R4, UR6 ;  /* 0x0000000600047c02 */ /* 0x000fe20008000f00 */
[----:B------:R-:W-:Y:S01]  /*bb60*/  IMAD.U32 R5, RZ, RZ, UR7 ;  /* 0x00000007ff057e24 */ /* 0x000fe2000f8e00ff */
[----:B------:R-:W1:Y:S01]  /*bb70*/  LDC.64 R2, c[0x4][R2] ;  /* 0x0100000002027b82 */ /* 0x000e620000000a00 */
[----:B------:R-:W-:Y:S01]  /*bb80*/  IMAD.U32 R6, RZ, RZ, UR8 ;  /* 0x00000008ff067e24 */ /* 0x000fe2000f8e00ff */
[----:B------:R-:W-:Y:S01]  /*bb90*/  MOV R12, 0x1 ;  /* 0x00000001000c7802 */ /* 0x000fe20000000f00 */
[----:B------:R-:W-:Y:S02]  /*bba0*/  IMAD.U32 R7, RZ, RZ, UR9 ;  /* 0x00000009ff077e24 */ /* 0x000fe4000f8e00ff */
[----:B------:R-:W-:-:S02]  /*bbb0*/  IMAD.U32 R10, RZ, RZ, UR4 ;  /* 0x00000004ff0a7e24 */ /* 0x000fc4000f8e00ff */
[----:B------:R-:W-:Y:S02]  /*bbc0*/  IMAD.U32 R11, RZ, RZ, UR5 ;  /* 0x00000005ff0b7e24 */ /* 0x000fe4000f8e00ff */
[----:B------:R-:W-:Y:S02]  /*bbd0*/  IMAD.MOV.U32 R8, RZ, RZ, 0x70 ;  /* 0x00000070ff087424 */ /* 0x000fe400078e00ff */
[----:B------:R-:W-:-:S07]  /*bbe0*/  IMAD.MOV.U32 R13, RZ, RZ, RZ ;  /* 0x000000ffff0d7224 */ /* 0x000fce00078e00ff */
[----:B------:R-:W-:-:S07]  /*bbf0*/  LEPC R20, `(.L_x_44) ;  /* 0x000000001014794e */ /* 0x000fce0000000000 */
[----:B01----:R-:W-:Y:S05]  /*bc00*/  CALL.ABS.NOINC R2 ;  /* 0x0000000002007343 */ /* 0x003fea0003c00000 */
.L_x_44:
[----:B------:R-:W-:-:S13]  /*bc10*/  LOP3.LUT P6, RZ, R17, 0x3ff, RZ, 0xc0, !PT ;  /* 0x000003ff11ff7812 */ /* 0x000fda00078cc0ff */
        /* <DEDUP_REMOVED lines=17> */
.L_x_45:
[----:B------:R-:W-:Y:S01]  /*bd30*/  ULDC.64 UR4, c[0x0][0x9f8] ;  /* 0x00027e0000047ab9 */ /* 0x000fe20000000a00 */
[----:B------:R-:W-:Y:S01]  /*bd40*/  IMAD.U32 R30, RZ, RZ, UR44 ;  /* 0x0000002cff1e7e24 */ /* 0x000fe2000f8e00ff */
[----:B------:R-:W-:Y:S01]  /*bd50*/  UISETP.NE.U32.AND UP0, UPT, UR4, URZ, UPT ;  /* 0x0000003f0400728c */ /* 0x000fe2000bf05070 */
[----:B------:R-:W1:Y:S03]  /*bd60*/  LDC R17, c[0x0][0x430] ;  /* 0x00010c00ff117b82 */ /* 0x000e660000000800 */
[----:B------:R-:W-:-:S06]  /*bd70*/  UISETP.NE.AND.EX UP0, UPT, UR5, URZ, UPT, UP0 ;  /* 0x0000003f0500728c */ /* 0x000fcc000bf05300 */
[----:B------:R-:W-:-:S05]  /*bd80*/  PLOP3.LUT P0, PT, PT, PT, UP0, 0x80, 0x0 ;  /* 0x000000000000781c */ /* 0x000fca0003f0f008 */
[----:B------:R-:W-:Y:S02]  /*bd90*/  @UP0 ULDC.64 UR4, c[0x0][0x9f8] ;  /* 0x00027e0000040ab9 */ /* 0x000fe40000000a00 */
[----:B------:R-:W-:-:S06]  /*bda0*/  @UP0 UIMAD.WIDE UR4, UR44, 0x4, UR4 ;  /* 0x000000042c0408a5 */ /* 0x000fcc000f8e0204 */
[----:B------:R-:W-:Y:S02]  /*bdb0*/  IMAD.U32 R2, RZ, RZ, UR4 ;  /* 0x00000004ff027e24 */ /* 0x000fe4000f8e00ff */
[----:B------:R-:W-:-:S05]  /*bdc0*/  IMAD.U32 R3, RZ, RZ, UR5 ;  /* 0x00000005ff037e24 */ /* 0x000fca000f8e00ff */
[----:B------:R2:W5:Y:S01]  /*bdd0*/  @P0 LDG.E R30, desc[UR48][R2.64] ;  /* 0x00000030021e0981 */ /* 0x000562000c1e1900 */
[----:B------:R-:W-:-:S03]  /*bde0*/  UMOV UR4, 0xffffffff ;  /* 0xffffffff00047882 */ /* 0x000fc60000000000 */
[----:B------:R-:W-:Y:S05]  /*bdf0*/  BRA.DIV UR4, `(.L_x_46) ;  /* 0x0000003e04607947 */ /* 0x000fea000b800000 */
.L_x_109:
[----:B--2---:R-:W2:Y:S04]  /*be00*/  LDL R2, [R1+0x1c] ;  /* 0x00001c0001027983 */ /* 0x004ea80000100800 */
[----:B0-----:R-:W3:Y:S04]  /*be10*/  LDL R0, [R1] ;  /* 0x0000000001007983 */ /* 0x001ee80000100800 */
[----:B------:R-:W4:Y:S01]  /*be20*/  LDL R10, [R1+0x20] ;  /* 0x00002000010a7983 */ /* 0x000f220000100800 */
[----:B-1----:R-:W-:Y:S01]  /*be30*/  ISETP.NE.AND P3, PT, R17, 0x1, PT ;  /* 0x000000011100780c */ /* 0x002fe20003f65270 */
[----:B------:R-:W0:-:S12]  /*be40*/  LDC R18, c[0x0][0xc44] ;  /* 0x00031100ff127b82 */ /* 0x000e180000000800 */
[----:B------:R-:W1:Y:S08]  /*be50*/  @P3 LDC R5, c[0x0][0x434] ;  /* 0x00010d00ff053b82 */ /* 0x000e700000000800 */
[----:B------:R-:W0:Y:S01]  /*be60*/  @P3 LDC R7, c[0x0][0x438] ;  /* 0x00010e00ff073b82 */ /* 0x000e220000000800 */
[----:B-----5:R-:W-:Y:S02]  /*be70*/  SHF.R.S32.HI R37, RZ, 0x1f, R30 ;  /* 0x0000001fff257819 */ /* 0x020fe4000001141e */
[----:B------:R-:W-:-:S02]  /*be80*/  LOP3.LUT P2, RZ, R16, 0x800, RZ, 0xc0, !PT ;  /* 0x0000080010ff7812 */ /* 0x000fc4000784c0ff */
[----:B--2---:R-:W-:Y:S02]  /*be90*/  ISETP.GE.AND P0, PT, R2, UR39, PT ;  /* 0x0000002702007c0c */ /* 0x004fe4000bf06270 */
[----:B---3--:R-:W-:-:S05]  /*bea0*/  MOV R11, R0 ;  /* 0x00000000000b7202 */ /* 0x008fca0000000f00 */
[----:B------:R-:W-:-:S06]  /*beb0*/  IMAD.IADD R0, R2, 0x1, R11 ;  /* 0x0000000102007824 */ /* 0x000fcc00078e020b */
[----:B------:R-:W2:Y:S01]  /*bec0*/  @!P0 LDC.64 R2, c[0x0][0x428] ;  /* 0x00010a00ff028b82 */ /* 0x000ea20000000a00 */
[----:B-1----:R-:W-:-:S04]  /*bed0*/  @P3 IMAD.HI.U32 R4, R0, R5, RZ ;  /* 0x0000000500043227 */ /* 0x002fc800078e00ff */
[----:B------:R-:W-:Y:S01]  /*bee0*/  IMAD.MOV.U32 R8, RZ, RZ, R0 ;  /* 0x000000ffff087224 */ /* 0x000fe200078e0000 */
[----:B0-----:R-:W-:Y:S02]  /*bef0*/  @P3 SHF.R.U32.HI R8, RZ, R7, R4 ;  /* 0x00000007ff083219 */ /* 0x001fe40000011604 */
[----:B------:R-:W0:Y:S02]  /*bf00*/  @!P0 LDC.64 R4, c[0x0][0x418] ;  /* 0x00010600ff048b82 */ /* 0x000e240000000a00 */
[----:B------:R-:W-:Y:S01]  /*bf10*/  @!P0 SHF.R.S32.HI R7, RZ, 0x1f, R8 ;  /* 0x0000001fff078819 */ /* 0x000fe20000011408 */
[----:B--2---:R-:W-:-:S04]  /*bf20*/  @!P0 IMAD R6, R37, R2, RZ ;  /* 0x0000000225068224 */ /* 0x004fc800078e02ff */
[----:B------:R-:W-:Y:S02]  /*bf30*/  @!P0 IMAD R9, R30, R3, R6 ;  /* 0x000000031e098224 */ /* 0x000fe400078e0206 */
[----:B------:R-:W-:-:S04]  /*bf40*/  @!P0 IMAD.MOV.U32 R6, RZ, RZ, R8 ;  /* 0x000000ffff068224 */ /* 0x000fc800078e0008 */
[----:B------:R-:W-:-:S04]  /*bf50*/  @!P0 IMAD.WIDE.U32 R2, R30, R2, R6 ;  /* 0x000000021e028225 */ /* 0x000fc800078e0006 */
[----:B------:R-:W-:Y:S01]  /*bf60*/  @!P0 IMAD.IADD R3, R3, 0x1, R9 ;  /* 0x0000000103038824 */ /* 0x000fe200078e0209 */
[C---:B0-----:R-:W-:Y:S02]  /*bf70*/  @!P0 LEA R12, P1, R2.reuse, R4, 0x2 ;  /* 0x00000004020c8211 */ /* 0x041fe400078210ff */
[----:B------:R-:W0:Y:S02]  /*bf80*/  @P3 LDC R4, c[0x0][0x434] ;  /* 0x00010d00ff043b82 */ /* 0x000e240000000800 */
[----:B------:R-:W-:-:S06]  /*bf90*/  @!P0 LEA.HI.X R13, R2, R5, R3, 0x2, P1 ;  /* 0x00000005020d8211 */ /* 0x000fcc00008f1403 */
[----:B------:R-:W1:Y:S01]  /*bfa0*/  @P3 LDC R5, c[0x0][0x438] ;  /* 0x00010e00ff053b82 */ /* 0x000e620000000800 */
[----:B----4-:R-:W-:-:S07]  /*bfb0*/  IMAD.IADD R9, R10, 0x1, R11 ;  /* 0x000000010a097824 */ /* 0x010fce00078e020b */
[----:B------:R-:W2:Y:S01]  /*bfc0*/  @P2 LDC.64 R2, c[0x0][0x428] ;  /* 0x00010a00ff022b82 */ /* 0x000ea20000000a00 */
[----:B------:R-:W-:Y:S02]  /*bfd0*/  IMAD.MOV.U32 R14, RZ, RZ, R9 ;  /* 0x000000ffff0e7224 */ /* 0x000fe400078e0009 */
[----:B0-----:R-:W-:-:S05]  /*bfe0*/  @P3 IMAD.HI.U32 R4, R9, R4, RZ ;  /* 0x0000000409043227 */ /* 0x001fca00078e00ff */
[----:B-1----:R-:W-:Y:S02]  /*bff0*/  @P3 SHF.R.U32.HI R14, RZ, R5, R4 ;  /* 0x00000005ff0e3219 */ /* 0x002fe40000011604 */
[----:B------:R-:W0:Y:S01]  /*c000*/  @P2 LDC.64 R4, c[0x0][0x418] ;  /* 0x00010600ff042b82 */ /* 0x000e220000000a00 */
[----:B--2---:R-:W-:Y:S01]  /*c010*/  @P2 IMAD R6, R37, R2, RZ ;  /* 0x0000000225062224 */ /* 0x004fe200078e02ff */
[----:B------:R-:W-:-:S03]  /*c020*/  @P2 SHF.R.S32.HI R7, RZ, 0x1f, R14 ;  /* 0x0000001fff072819 */ /* 0x000fc6000001140e */
[----:B------:R-:W-:Y:S01]  /*c030*/  @P2 IMAD R11, R30, R3, R6 ;  /* 0x000000031e0b2224 */ /* 0x000fe200078e0206 */
[----:B------:R-:W-:-:S05]  /*c040*/  @P2 MOV R6, R14 ;  /* 0x0000000e00062202 */ /* 0x000fca0000000f00 */
[----:B------:R-:W-:-:S04]  /*c050*/  @P2 IMAD.WIDE.U32 R2, R30, R2, R6 ;  /* 0x000000021e022225 */ /* 0x000fc800078e0006 */
[----:B------:R-:W-:Y:S01]  /*c060*/  @P2 IMAD.IADD R3, R11, 0x1, R3 ;  /* 0x000000010b032824 */ /* 0x000fe200078e0203 */
[----:B0-----:R-:W-:Y:S01]  /*c070*/  @P2 LEA R10, P1, R2, R4, 0x2 ;  /* 0x00000004020a2211 */ /* 0x001fe200078210ff */
[----:B------:R-:W-:-:S03]  /*c080*/  IMAD.MOV.U32 R4, RZ, RZ, RZ ;  /* 0x000000ffff047224 */ /* 0x000fc600078e00ff */
[----:B------:R-:W-:-:S05]  /*c090*/  @P2 LEA.HI.X R11, R2, R5, R3, 0x2, P1 ;  /* 0x00000005020b2211 */ /* 0x000fca00008f1403 */
[----:B------:R0:W5:Y:S01]  /*c0a0*/  @P2 LDG.E R4, desc[UR48][R10.64] ;  /* 0x000000300a042981 */ /* 0x000162000c1e1900 */
[----:B------:R-:W-:Y:S02]  /*c0b0*/  IMAD.MOV R7, RZ, RZ, -R8 ;  /* 0x000000ffff077224 */ /* 0x000fe400078e0a08 */
[----:B------:R-:W-:Y:S02]  /*c0c0*/  IMAD.MOV.U32 R6, RZ, RZ, RZ ;  /* 0x000000ffff067224 */ /* 0x000fe400078e00ff */
[----:B------:R-:W-:Y:S01]  /*c0d0*/  IMAD R7, R17, R7, R0 ;  /* 0x0000000711077224 */ /* 0x000fe200078e0200 */
[----:B------:R-:W-:Y:S01]  /*c0e0*/  MOV R0, UR46 ;  /* 0x0000002e00007c02 */ /* 0x000fe20008000f00 */
[----:B------:R-:W-:Y:S02]  /*c0f0*/  IMAD.MOV R2, RZ, RZ, -R14 ;  /* 0x000000ffff027224 */ /* 0x000fe400078e0a0e */
[----:B------:R0:W5:Y:S01]  /*c100*/  @!P0 LDG.E R6, desc[UR48][R12.64] ;  /* 0x000000300c068981 */ /* 0x000162000c1e1900 */
[----:B------:R-:W-:-:S02]  /*c110*/  ISETP.NE.AND P0, PT, R0, 0x3, PT ;  /* 0x000000030000780c */ /* 0x000fc40003f05270 */
[----:B------:R-:W-:Y:S01]  /*c120*/  LOP3.LUT R16, R16, 0xffffffbf, RZ, 0xc0, !PT ;  /* 0xffffffbf10107812 */ /* 0x000fe200078ec0ff */
[----:B------:R-:W-:Y:S02]  /*c130*/  IMAD R5, R17, R2, R9 ;  /* 0x0000000211057224 */ /* 0x000fe400078e0209 */
[----:B------:R-:W-:Y:S01]  /*c140*/  IMAD R17, RZ, RZ, -UR44 ;  /* 0x8000002cff117e24 */ /* 0x000fe2000f8e02ff */
[----:B------:R-:W-:-:S03]  /*c150*/  @P3 LOP3.LUT R16, R16, 0x40, RZ, 0xfc, !PT ;  /* 0x0000004010103812 */ /* 0x000fc600078efcff */
[----:B------:R-:W-:Y:S01]  /*c160*/  IMAD R17, R18, R17, UR43 ;  /* 0x0000002b12117e24 */ /* 0x000fe2000f8e0211 */
[----:B------:R-:W-:-:S04]  /*c170*/  LOP3.LUT R16, R16, 0xffffffdf, RZ, 0xc0, !PT ;  /* 0xffffffdf10107812 */ /* 0x000fc800078ec0ff */
[----:B------:R-:W-:Y:S02]  /*c180*/  SHF.R.S32.HI R32, RZ, 0x1f, R17 ;  /* 0x0000001fff207819 */ /* 0x000fe40000011411 */
[----:B------:R-:W-:Y:S01]  /*c190*/  @P0 LOP3.LUT R16, R16, 0x20, RZ, 0xfc, !PT ;  /* 0x0000002010100812 */ /* 0x000fe200078efcff */
[----:B0-----:R-:W-:Y:S06]  /*c1a0*/  @!P0 BRA `(.L_x_47) ;  /* 0x0000000000048947 */ /* 0x001fec0003800000 */
[----:B------:R-:W-:Y:S01]  /*c1b0*/  BPT.TRAP 0x1 ;  /* 0x000000040000795c */ /* 0x000fe20000300000 */
.L_x_47:
[----:B------:R-:W-:Y:S01]  /*c1c0*/  LEA R0, R19, UR41, 0x3 ;  /* 0x0000002913007c11 */ /* 0x000fe2000f8e18ff */
[----:B------:R-:W-:Y:S01]  /*c1d0*/  BSSY B0, `(.L_x_48) ;  /* 0x0000005000007945 */ /* 0x000fe20003800000 */
[----:B------:R-:W-:Y:S02]  /*c1e0*/  SHF.L.U32 R26, R31, 0x1f, RZ ;  /* 0x0000001f1f1a7819 */ /* 0x000fe400000006ff */
[----:B------:R-:W-:Y:S02]  /*c1f0*/  SHF.R.S32.HI R22, RZ, 0x1f, R7 ;  /* 0x0000001fff167819 */ /* 0x000fe40000011407 */
[----:B------:R-:W0:Y:S02]  /*c200*/  SYNCS.PHASECHK.TRANS64.TRYWAIT P0, [R0+URZ+0x29880], R26 ;  /* 0x0298801a000075a7 */ /* 0x000e24000800017f */
[----:B0-----:R-:W-:Y:S05]  /*c210*/  @!P0 BRA `(.L_x_49) ;  /* 0x0000003800848947 */ /* 0x001fea0003800000 */
.L_x_110:
[----:B------:R-:W-:Y:S05]  /*c220*/  BSYNC B0 ;  /* 0x0000000000007941 */ /* 0x000fea0003800000 */
.L_x_48:
[----:B------:R-:W-:Y:S01]  /*c230*/  ULDC.64 UR4, c[0x0][0x328] ;  /* 0x0000ca0000047ab9 */ /* 0x000fe20000000a00 */
[----:B-----5:R-:W-:Y:S01]  /*c240*/  SHF.R.S32.HI R23, RZ, 0x1f, R6 ;  /* 0x0000001fff177819 */ /* 0x020fe20000011406 */
[----:B------:R-:W-:Y:S01]  /*c250*/  IMAD R2, R22, UR4, RZ ;  /* 0x0000000416027c24 */ /* 0x000fe2000f8e02ff */
[----:B------:R-:W-:Y:S01]  /*c260*/  ULDC.64 UR6, c[0x0][0x338] ;  /* 0x0000ce0000067ab9 */ /* 0x000fe20000000a00 */
[----:B------:R-:W1:Y:S01]  /*c270*/  S2R R11, SR_TID.X ;  /* 0x00000000000b7919 */ /* 0x000e620000002100 */
[----:B------:R-:W-:Y:S01]  /*c280*/  ULDC.64 UR8, c[0x0][0x330] ;  /* 0x0000cc0000087ab9 */ /* 0x000fe20000000a00 */
[C---:B------:R-:W-:Y:S01]  /*c290*/  IMAD R9, R7.reuse, UR5, R2 ;  /* 0x0000000507097c24 */ /* 0x040fe2000f8e0202 */
[----:B------:R-:W-:Y:S01]  /*c2a0*/  SHF.R.S32.HI R24, RZ, 0x1f, R5 ;  /* 0x0000001fff187819 */ /* 0x000fe20000011405 */
[----:B------:R-:W-:Y:S01]  /*c2b0*/  IMAD.WIDE.U32 R2, R7, UR4, RZ ;  /* 0x0000000407027c25 */ /* 0x000fe2000f8e00ff */
[----:B------:R-:W-:Y:S01]  /*c2c0*/  ULDC.64 UR10, c[0x0][0x318] ;  /* 0x0000c600000a7ab9 */ /* 0x000fe20000000a00 */
[----:B------:R-:W-:-:S02]  /*c2d0*/  SHF.R.S32.HI R25, RZ, 0x1f, R4 ;  /* 0x0000001fff197819 */ /* 0x000fc40000011404 */
[----:B------:R-:W-:Y:S02]  /*c2e0*/  IMAD.IADD R3, R3, 0x1, R9 ;  /* 0x0000000103037824 */ /* 0x000fe400078e0209 */
[----:B------:R-:W-:Y:S02]  /*c2f0*/  IMAD R9, R23, UR6, RZ ;  /* 0x0000000617097c24 */ /* 0x000fe4000f8e02ff */
[----:B------:R-:W-:-:S04]  /*c300*/  IMAD.WIDE.U32 R2, R6, UR6, R2 ;  /* 0x0000000606027c25 */ /* 0x000fc8000f8e0002 */
[----:B------:R-:W-:Y:S02]  /*c310*/  IMAD R8, R6, UR7, R9 ;  /* 0x0000000706087c24 */ /* 0x000fe4000f8e0209 */
[----:B------:R-:W-:Y:S02]  /*c320*/  IMAD R9, R24, UR4, RZ ;  /* 0x0000000418097c24 */ /* 0x000fe4000f8e02ff */
[----:B------:R-:W-:Y:S02]  /*c330*/  IMAD.IADD R3, R3, 0x1, R8 ;  /* 0x0000000103037824 */ /* 0x000fe400078e0208 */
[----:B------:R-:W-:Y:S02]  /*c340*/  IMAD R8, R32, UR8, RZ ;  /* 0x0000000820087c24 */ /* 0x000fe4000f8e02ff */
[----:B------:R-:W-:-:S04]  /*c350*/  IMAD.WIDE.U32 R2, R17, UR8, R2 ;  /* 0x0000000811027c25 */ /* 0x000fc8000f8e0002 */
[----:B------:R-:W-:Y:S01]  /*c360*/  IMAD R8, R17, UR9, R8 ;  /* 0x0000000911087c24 */ /* 0x000fe2000f8e0208 */
[----:B------:R-:W-:Y:S01]  /*c370*/  IADD3 R10, P0, R2, UR10, RZ ;  /* 0x0000000a020a7c10 */ /* 0x000fe2000ff1e0ff */
[----:B------:R-:W-:Y:S01]  /*c380*/  IMAD R9, R5, UR5, R9 ;  /* 0x0000000505097c24 */ /* 0x000fe2000f8e0209 */
[----:B-1----:R-:W-:Y:S02]  /*c390*/  LOP3.LUT R11, R11, 0x7f, RZ, 0xc0, !PT ;  /* 0x0000007f0b0b7812 */ /* 0x002fe400078ec0ff */
[----:B------:R-:W-:Y:S01]  /*c3a0*/  IADD3.X R18, R3, UR11, R8, P0, !PT ;  /* 0x0000000b03127c10 */ /* 0x000fe200087fe408 */
[----:B------:R-:W-:Y:S01]  /*c3b0*/  IMAD.WIDE.U32 R2, R5, UR4, RZ ;  /* 0x0000000405027c25 */ /* 0x000fe2000f8e00ff */
[----:B------:R-:W-:Y:S01]  /*c3c0*/  SHF.R.U32.HI R11, RZ, 0x5, R11 ;  /* 0x00000005ff0b7819 */ /* 0x000fe2000001160b */
[----:B------:R-:W-:Y:S02]  /*c3d0*/  UMOV UR4, 0xffffffff ;  /* 0xffffffff00047882 */ /* 0x000fe40000000000 */
[----:B------:R-:W-:-:S02]  /*c3e0*/  IMAD.IADD R3, R3, 0x1, R9 ;  /* 0x0000000103037824 */ /* 0x000fc400078e0209 */
[----:B------:R-:W-:Y:S02]  /*c3f0*/  IMAD R9, R25, UR6, RZ ;  /* 0x0000000619097c24 */ /* 0x000fe4000f8e02ff */
[----:B------:R-:W-:-:S04]  /*c400*/  IMAD.WIDE.U32 R2, R4, UR6, R2 ;  /* 0x0000000604027c25 */ /* 0x000fc8000f8e0002 */
[----:B------:R-:W-:Y:S02]  /*c410*/  IMAD R9, R4, UR7, R9 ;  /* 0x0000000704097c24 */ /* 0x000fe4000f8e0209 */
[----:B------:R-:W-:Y:S02]  /*c420*/  IMAD.SHL.U32 R11, R11, 0x400, RZ ;  /* 0x000004000b0b7824 */ /* 0x000fe400078e00ff */
[----:B------:R-:W-:Y:S02]  /*c430*/  IMAD.IADD R3, R3, 0x1, R9 ;  /* 0x0000000103037824 */ /* 0x000fe400078e0209 */
[----:B------:R-:W-:-:S03]  /*c440*/  IMAD.WIDE.U32 R2, R17, UR8, R2 ;  /* 0x0000000811027c25 */ /* 0x000fc6000f8e0002 */
[----:B------:R-:W-:-:S04]  /*c450*/  IADD3 R21, P0, R2, UR10, RZ ;  /* 0x0000000a02157c10 */ /* 0x000fc8000ff1e0ff */
[----:B------:R-:W-:Y:S01]  /*c460*/  IADD3.X R20, R8, UR11, R3, P0, !PT ;  /* 0x0000000b08147c10 */ /* 0x000fe200087fe403 */
[----:B------:R-:W-:Y:S01]  /*c470*/  IMAD R8, R19, 0x5000, R11 ;  /* 0x0000500013087824 */ /* 0x000fe200078e020b */
[----:B------:R-:W-:Y:S07]  /*c480*/  BRA.DIV UR4, `(.L_x_50) ;  /* 0x0000003604fc7947 */ /* 0x000fee000b800000 */
[----:B------:R-:W1:Y:S01]  /*c490*/  SHFL.IDX PT, R2, R10, RZ, 0x1c1f ;  /* 0x001c1fff0a027589 */ /* 0x000e6200000e0000 */
[C---:B------:R-:W-:Y:S02]  /*c4a0*/  LOP3.LUT P6, RZ, R16.reuse, 0x100000, RZ, 0xc0, !PT ;  /* 0x0010000010ff7812 */ /* 0x040fe400078cc0ff */
[----:B------:R-:W-:Y:S01]  /*c4b0*/  LOP3.LUT R16, R16, 0xfbffffff, RZ, 0xc0, !PT ;  /* 0xfbffffff10107812 */ /* 0x000fe200078ec0ff */
[----:B------:R-:W2:Y:S01]  /*c4c0*/  SHFL.IDX PT, R3, R18, RZ, 0x1c1f ;  /* 0x001c1fff12037589 */ /* 0x000ea200000e0000 */
[----:B------:R-:W-:-:S03]  /*c4d0*/  IADD3 R8, R8, UR41, R33 ;  /* 0x0000002908087c10 */ /* 0x000fc6000fffe021 */
[----:B------:R-:W-:Y:S01]  /*c4e0*/  SHFL.IDX PT, R20, R20, RZ, 0x1c1f ;  /* 0x001c1fff14147589 */ /* 0x000fe200000e0000 */
[----:B------:R-:W-:-:S05]  /*c4f0*/  IADD3 R9, R34, R8, RZ ;  /* 0x0000000822097210 */ /* 0x000fca0007ffe0ff */
[----:B------:R-:W-:-:S04]  /*c500*/  @P6 LOP3.LUT R16, R16, 0x4000000, RZ, 0xfc, !PT ;  /* 0x0400000010106812 */ /* 0x000fc800078efcff */
[C---:B------:R-:W-:Y:S02]  /*c510*/  LOP3.LUT P6, RZ, R16.reuse, 0x400000, RZ, 0xc0, !PT ;  /* 0x0040000010ff7812 */ /* 0x040fe400078cc0ff */
[C---:B------:R-:W-:Y:S02]  /*c520*/  LOP3.LUT P5, RZ, R16.reuse, 0x80000, RZ, 0xc0, !PT ;  /* 0x0008000010ff7812 */ /* 0x040fe400078ac0ff */
[C---:B------:R-:W-:Y:S02]  /*c530*/  LOP3.LUT P4, RZ, R16.reuse, 0x40000, RZ, 0xc0, !PT ;  /* 0x0004000010ff7812 */ /* 0x040fe4000788c0ff */
[----:B-1----:R-:W-:Y:S02]  /*c540*/  IADD3 R2, P0, R35, R2, RZ ;  /* 0x0000000223027210 */ /* 0x002fe40007f1e0ff */
[C---:B------:R-:W-:Y:S02]  /*c550*/  LOP3.LUT P3, RZ, R16.reuse, 0x20000, RZ, 0xc0, !PT ;  /* 0x0002000010ff7812 */ /* 0x040fe4000786c0ff */
[C---:B------:R-:W-:Y:S01]  /*c560*/  LOP3.LUT P2, RZ, R16.reuse, 0x10000, RZ, 0xc0, !PT ;  /* 0x0001000010ff7812 */ /* 0x040fe2000784c0ff */
[----:B--2---:R-:W-:Y:S01]  /*c570*/  IMAD.X R3, RZ, RZ, R3, P0 ;  /* 0x000000ffff037224 */ /* 0x004fe200000e0603 */
[----:B------:R-:W-:-:S02]  /*c580*/  LOP3.LUT P0, RZ, R16, 0x200000, RZ, 0xc0, !PT ;  /* 0x0020000010ff7812 */ /* 0x000fc4000780c0ff */
[C---:B------:R-:W-:Y:S02]  /*c590*/  LOP3.LUT P1, RZ, R16.reuse, 0x8000, RZ, 0xc0, !PT ;  /* 0x0000800010ff7812 */ /* 0x040fe4000782c0ff */
[----:B------:R-:W-:Y:S01]  /*c5a0*/  LDGSTS.E.BYPASS.LTC128B.128 [R8+0xa400], desc[UR48][R2.64], !P6 ;  /* 0x0a40000002087fae */ /* 0x000fe2000f101d70 */
[----:B------:R-:W-:-:S08]  /*c5b0*/  LOP3.LUT P6, RZ, R16, 0x4000000, RZ, 0xc0, !PT ;  /* 0x0400000010ff7812 */ /* 0x000fd000078cc0ff */
[----:B------:R1:W-:Y:S04]  /*c5c0*/  LDGSTS.E.BYPASS.LTC128B.128 [R9+0xa400], desc[UR48][R2.64+0x40], !P0 ;  /* 0x0a40004002097fae */ /* 0x0003e8000c101d70 */
[----:B-1----:R-:W1:Y:S04]  /*c5d0*/  SHFL.IDX PT, R2, R10, 0x1, 0x1c1f ;  /* 0x003c1f000a027f89 */ /* 0x002e6800000e0000 */
[----:B------:R-:W2:Y:S01]  /*c5e0*/  SHFL.IDX PT, R3, R18, 0x1, 0x1c1f ;  /* 0x003c1f0012037f89 */ /* 0x000ea200000e0000 */
[----:B-1----:R-:W-:-:S05]  /*c5f0*/  IADD3 R2, P0, R35, R2, RZ ;  /* 0x0000000223027210 */ /* 0x002fca0007f1e0ff */
[----:B--2---:R-:W-:-:S05]  /*c600*/  IMAD.X R3, RZ, RZ, R3, P0 ;  /* 0x000000ffff037224 */ /* 0x004fca00000e0603 */
[----:B------:R-:W-:Y:S04]  /*c610*/  LDGSTS.E.BYPASS.LTC128B.128 [R8+0xb400], desc[UR48][R2.64], !P6 ;  /* 0x0b40000002087fae */ /* 0x000fe8000f101d70 */
[----:B------:R1:W-:Y:S04]  /*c620*/  LDGSTS.E.BYPASS.LTC128B.128 [R9+0xb400], desc[UR48][R2.64+0x40], !P5 ;  /* 0x0b40004002097fae */ /* 0x0003e8000e901d70 */
[----:B-1----:R-:W1:Y:S04]  /*c630*/  SHFL.IDX PT, R2, R10, 0x2, 0x1c1f ;  /* 0x005c1f000a027f89 */ /* 0x002e6800000e0000 */
[----:B------:R-:W2:Y:S04]  /*c640*/  SHFL.IDX PT, R3, R18, 0x2, 0x1c1f ;  /* 0x005c1f0012037f89 */ /* 0x000ea800000e0000 */
[----:B------:R-:W-:Y:S01]  /*c650*/  SHFL.IDX PT, R18, R18, 0x3, 0x1c1f ;  /* 0x007c1f0012127f89 */ /* 0x000fe200000e0000 */
[----:B-1----:R-:W-:-:S05]  /*c660*/  IADD3 R2, P0, R35, R2, RZ ;  /* 0x0000000223027210 */ /* 0x002fca0007f1e0ff */
[----:B--2---:R-:W-:-:S05]  /*c670*/  IMAD.X R3, RZ, RZ, R3, P0 ;  /* 0x000000ffff037224 */ /* 0x004fca00000e0603 */
[----:B------:R-:W-:Y:S04]  /*c680*/  LDGSTS.E.BYPASS.LTC128B.128 [R8+0xc400], desc[UR48][R2.64], !P4 ;  /* 0x0c40000002087fae */ /* 0x000fe8000e101d70 */
[----:B------:R1:W-:Y:S04]  /*c690*/  LDGSTS.E.BYPASS.LTC128B.128 [R9+0xc400], desc[UR48][R2.64+0x40], !P3 ;  /* 0x0c40004002097fae */ /* 0x0003e8000d901d70 */
[----:B-1----:R-:W1:Y:S02]  /*c6a0*/  SHFL.IDX PT, R2, R10, 0x3, 0x1c1f ;  /* 0x007c1f000a027f89 */ /* 0x002e6400000e0000 */
[----:B-1----:R-:W-:-:S05]  /*c6b0*/  IADD3 R2, P0, R35, R2, RZ ;  /* 0x0000000223027210 */ /* 0x002fca0007f1e0ff */
[----:B------:R-:W-:-:S05]  /*c6c0*/  IMAD.X R3, RZ, RZ, R18, P0 ;  /* 0x000000ffff037224 */ /* 0x000fca00000e0612 */
[----:B------:R-:W-:Y:S04]  /*c6d0*/  LDGSTS.E.BYPASS.LTC128B.128 [R8+0xd400], desc[UR48][R2.64], !P2 ;  /* 0x0d40000002087fae */ /* 0x000fe8000d101d70 */
[----:B------:R1:W-:Y:S04]  /*c6e0*/  LDGSTS.E.BYPASS.LTC128B.128 [R9+0xd400], desc[UR48][R2.64+0x40], !P1 ;  /* 0x0d40004002097fae */ /* 0x0003e8000c901d70 */
[----:B-1----:R1:W2:Y:S02]  /*c6f0*/  SHFL.IDX PT, R2, R21, RZ, 0x1c1f ;  /* 0x001c1fff15027589 */ /* 0x0022a400000e0000 */
.L_x_122:
[C---:B------:R-:W-:Y:S02]  /*c700*/  LOP3.LUT P2, RZ, R16.reuse, 0x2000000, RZ, 0xc0, !PT ;  /* 0x0200000010ff7812 */ /* 0x040fe4000784c0ff */
[----:B------:R-:W-:Y:S02]  /*c710*/  LOP3.LUT P1, RZ, R16, 0x1000000, RZ, 0xc0, !PT ;  /* 0x0100000010ff7812 */ /* 0x000fe4000782c0ff */
[----:B--2---:R-:W-:-:S05]  /*c720*/  IADD3 R2, P0, R35, R2, RZ ;  /* 0x0000000223027210 */ /* 0x004fca0007f1e0ff */
[----:B------:R-:W-:Y:S01]  /*c730*/  IMAD.X R3, RZ, RZ, R20, P0 ;  /* 0x000000ffff037224 */ /* 0x000fe200000e0614 */
[----:B------:R-:W-:-:S04]  /*c740*/  PLOP3.LUT P0, PT, PT, PT, PT, 0x80, 0x0 ;  /* 0x000000000000781c */ /* 0x000fc80003f0f070 */
[----:B------:R-:W-:Y:S01]  /*c750*/  @!PT LDS RZ, [RZ] ;  /* 0x00000000fffff984 */ /* 0x000fe20000000800 */
[----:B------:R-:W-:Y:S01]  /*c760*/  @!PT LDS RZ, [RZ] ;  /* 0x00000000fffff984 */ /* 0x000fe20000000800 */
[----:B------:R-:W-:Y:S01]  /*c770*/  @!PT LDS RZ, [RZ] ;  /* 0x00000000fffff984 */ /* 0x000fe20000000800 */
[----:B------:R2:W-:Y:S04]  /*c780*/  LDGSTS.E.BYPASS.LTC128B.128 [R8+0xe400], desc[UR48][R2.64], !P2 ;  /* 0x0e40000002087fae */ /* 0x0005e8000d101d70 */
[----:B------:R2:W-:Y:S01]  /*c790*/  LDGSTS.E.BYPASS.LTC128B.128 [R9+0xe400], desc[UR48][R2.64+0x40], !P1 ;  /* 0x0e40004002097fae */ /* 0x0005e2000c901d70 */
[----:B------:R-:W-:-:S04]  /*c7a0*/  NOP ;  /* 0x0000000000007918 */ /* 0x000fc80000000000 */
.L_x_51:
[----:B------:R-:W-:Y:S02]  /*c7b0*/  PLOP3.LUT P1, PT, P1, P0, PT, 0xa2, 0x0 ;  /* 0x000000000000781c */ /* 0x000fe40000f21472 */
[----:B------:R-:W-:-:S08]  /*c7c0*/  @P0 R2UR P1, UR4, R0 ;  /* 0x00000000000402ca */ /* 0x000fd00000020000 */
[----:B------:R-:W-:-:S05]  /*c7d0*/  @P0 PLOP3.LUT P0, PT, P1, PT, PT, 0x80, 0x0 ;  /* 0x000000000000081c */ /* 0x000fca0000f0f070 */
[----:B------:R-:W-:Y:S01]  /*c7e0*/  @!P1 SYNCS.ARRIVE.TRANS64.RED.A0T1 RZ, [UR4+0x29870], RZ ;  /* 0x029870ffffff99a7 */ /* 0x000fe20008200404 */
[----:B------:R-:W-:Y:S07]  /*c7f0*/  @!P1 ARRIVES.LDGSTSBAR.64.TRANSCNT [UR4+0x29870] ;  /* 0x02987000ff0099b0 */ /* 0x000fee0008000a84 */
[----:B------:R-:W-:Y:S05]  /*c800*/  @P0 BRA.U.ANY `(.L_x_51) ;  /* 0xfffffffd00e80947 */ /* 0x000fea000393ffff */
[----:B------:R-:W-:Y:S01]  /*c810*/  NOP ;  /* 0x0000000000007918 */ /* 0x000fe20000000000 */
[----:B--2---:R-:W-:-:S05]  /*c820*/  IMAD.U32 R2, RZ, RZ, UR46 ;  /* 0x0000002eff027e24 */ /* 0x004fca000f8e00ff */
[----:B------:R-:W-:-:S13]  /*c830*/  ISETP.NE.AND P2, PT, R2, 0x3, PT ;  /* 0x000000030200780c */ /* 0x000fda0003f45270 */
[----:B------:R-:W-:Y:S05]  /*c840*/  @!P2 BRA `(.L_x_52) ;  /* 0x000000000004a947 */ /* 0x000fea0003800000 */
[----:B------:R-:W-:Y:S01]  /*c850*/  BPT.TRAP 0x1 ;  /* 0x000000040000795c */ /* 0x000fe20000300000 */
.L_x_52:
[----:B------:R2:W-:Y:S01]  /*c860*/  SYNCS.ARRIVE.TRANS64.A1T0 RZ, [R0+URZ+0x29870], RZ ;  /* 0x029870ff00ff79a7 */ /* 0x0005e2000810003f */
[----:B------:R-:W-:Y:S05]  /*c870*/  @!P2 BRA `(.L_x_53) ;  /* 0x000000000004a947 */ /* 0x000fea0003800000 */
[----:B------:R-:W-:Y:S01]  /*c880*/  BPT.TRAP 0x1 ;  /* 0x000000040000795c */ /* 0x000fe20000300000 */
.L_x_53:
[----:B------:R-:W3:Y:S01]  /*c890*/  SYNCS.PHASECHK.TRANS64.TRYWAIT P0, [R0+URZ+0x29840], R26 ;  /* 0x0298401a000075a7 */ /* 0x000ee2000800017f */
[----:B------:R-:W-:Y:S04]  /*c8a0*/  BSSY B0, `(.L_x_54) ;  /* 0x0000002000007945 */ /* 0x000fe80003800000 */
[----:B---3--:R-:W-:Y:S05]  /*c8b0*/  @!P0 BRA `(.L_x_55) ;  /* 0x0000003800848947 */ /* 0x008fea0003800000 */
.L_x_123:
[----:B------:R-:W-:Y:S05]  /*c8c0*/  BSYNC B0 ;  /* 0x0000000000007941 */ /* 0x000fea0003800000 */
.L_x_54:
[----:B------:R-:W4:Y:S01]  /*c8d0*/  LDL R10, [R1+0x4] ;  /* 0x00000400010a7983 */ /* 0x000f220000100800 */
[----:B------:R-:W-:Y:S01]  /*c8e0*/  ULDC.64 UR4, c[0x0][0x300] ;  /* 0x0000c00000047ab9 */ /* 0x000fe20000000a00 */
[----:B------:R-:W-:Y:S02]  /*c8f0*/  ULDC.64 UR6, c[0x0][0x310] ;  /* 0x0000c40000067ab9 */ /* 0x000fe40000000a00 */
[----:B------:R0:W5:Y:S01]  /*c900*/  LDL R18, [R1+0x18] ;  /* 0x0000180001127983 */ /* 0x0001620000100800 */
[----:B------:R-:W-:Y:S01]  /*c910*/  IMAD R22, R22, UR4, RZ ;  /* 0x0000000416167c24 */ /* 0x000fe2000f8e02ff */
[----:B------:R-:W-:Y:S01]  /*c920*/  ULDC.64 UR8, c[0x0][0x308] ;  /* 0x0000c20000087ab9 */ /* 0x000fe20000000a00 */
[----:B------:R-:W-:Y:S01]  /*c930*/  IMAD.WIDE.U32 R2, R7, UR4, RZ ;  /* 0x0000000407027c25 */ /* 0x000fe2000f8e00ff */
[----:B------:R-:W-:-:S03]  /*c940*/  ULDC.64 UR10, c[0x0][0x2e8] ;  /* 0x0000ba00000a7ab9 */ /* 0x000fc60000000a00 */
[----:B------:R-:W-:Y:S02]  /*c950*/  IMAD R9, R7, UR5, R22 ;  /* 0x0000000507097c24 */ /* 0x000fe4000f8e0216 */
[----:B------:R-:W-:Y:S02]  /*c960*/  IMAD R23, R23, UR6, RZ ;  /* 0x0000000617177c24 */ /* 0x000fe4000f8e02ff */
[----:B------:R-:W-:Y:S02]  /*c970*/  IMAD.IADD R3, R3, 0x1, R9 ;  /* 0x0000000103037824 */ /* 0x000fe400078e0209 */
[C---:B------:R-:W-:Y:S02]  /*c980*/  IMAD R23, R6.reuse, UR7, R23 ;  /* 0x0000000706177c24 */ /* 0x040fe4000f8e0217 */
[----:B------:R-:W-:-:S04]  /*c990*/  IMAD.WIDE.U32 R2, R6, UR6, R2 ;  /* 0x0000000606027c25 */ /* 0x000fc8000f8e0002 */
[----:B------:R-:W-:Y:S01]  /*c9a0*/  IMAD R8, R32, UR8, RZ ;  /* 0x0000000820087c24 */ /* 0x000fe2000f8e02ff */
[----:B------:R-:W-:Y:S01]  /*c9b0*/  IADD3 R3, R3, R23, RZ ;  /* 0x0000001703037210 */ /* 0x000fe20007ffe0ff */
[----:B------:R-:W-:Y:S02]  /*c9c0*/  IMAD R24, R24, UR4, RZ ;  /* 0x0000000418187c24 */ /* 0x000fe4000f8e02ff */
[C---:B------:R-:W-:Y:S02]  /*c9d0*/  IMAD R8, R17.reuse, UR9, R8 ;  /* 0x0000000911087c24 */ /* 0x040fe4000f8e0208 */
[----:B------:R-:W-:-:S04]  /*c9e0*/  IMAD.WIDE.U32 R2, R17, UR8, R2 ;  /* 0x0000000811027c25 */ /* 0x000fc8000f8e0002 */
[----:B------:R-:W-:Y:S01]  /*c9f0*/  IMAD R9, R5, UR5, R24 ;  /* 0x0000000505097c24 */ /* 0x000fe2000f8e0218 */
[----:B------:R-:W-:Y:S01]  /*ca00*/  IADD3 R6, P0, R2, UR10, RZ ;  /* 0x0000000a02067c10 */ /* 0x000fe2000ff1e0ff */
[----:B------:R-:W-:-:S03]  /*ca10*/  IMAD R25, R25, UR6, RZ ;  /* 0x0000000619197c24 */ /* 0x000fc6000f8e02ff */
[----:B------:R-:W-:Y:S01]  /*ca20*/  IADD3.X R7, R3, UR11, R8, P0, !PT ;  /* 0x0000000b03077c10 */ /* 0x000fe200087fe408 */
[----:B------:R-:W-:Y:S01]  /*ca30*/  IMAD.WIDE.U32 R2, R5, UR4, RZ ;  /* 0x0000000405027c25 */ /* 0x000fe2000f8e00ff */
[----:B------:R-:W-:-:S03]  /*ca40*/  UMOV UR4, 0xffffffff ;  /* 0xffffffff00047882 */ /* 0x000fc60000000000 */
[----:B------:R-:W-:Y:S02]  /*ca50*/  IMAD.IADD R3, R3, 0x1, R9 ;  /* 0x0000000103037824 */ /* 0x000fe400078e0209 */
[C---:B------:R-:W-:Y:S02]  /*ca60*/  IMAD R25, R4.reuse, UR7, R25 ;  /* 0x0000000704197c24 */ /* 0x040fe4000f8e0219 */
[----:B------:R-:W-:-:S04]  /*ca70*/  IMAD.WIDE.U32 R2, R4, UR6, R2 ;  /* 0x0000000604027c25 */ /* 0x000fc8000f8e0002 */
[----:B------:R-:W-:Y:S02]  /*ca80*/  IMAD.IADD R3, R3, 0x1, R25 ;  /* 0x0000000103037824 */ /* 0x000fe400078e0219 */
[----:B------:R-:W-:-:S03]  /*ca90*/  IMAD.WIDE.U32 R2, R17, UR8, R2 ;  /* 0x0000000811027c25 */ /* 0x000fc6000f8e0002 */
[----:B------:R-:W-:-:S04]  /*caa0*/  IADD3 R9, P0, R2, UR10, RZ ;  /* 0x0000000a02097c10 */ /* 0x000fc8000ff1e0ff */
[----:B------:R-:W-:Y:S01]  /*cab0*/  IADD3.X R5, R8, UR11, R3, P0, !PT ;  /* 0x0000000b08057c10 */ /* 0x000fe200087fe403 */
[----:B----4-:R-:W-:Y:S01]  /*cac0*/  IMAD R4, R19, 0x7800, R10 ;  /* 0x0000780013047824 */ /* 0x010fe200078e020a */
[----:B0-----:R-:W-:Y:S07]  /*cad0*/  BRA.DIV UR4, `(.L_x_56) ;  /* 0x0000003a04107947 */ /* 0x001fee000b800000 */
[----:B------:R-:W0:Y:S01]  /*cae0*/  SHFL.IDX PT, R14, R6, RZ, 0x1c1f ;  /* 0x001c1fff060e7589 */ /* 0x000e2200000e0000 */
[C---:B-----5:R-:W-:Y:S02]  /*caf0*/  ISETP.GE.AND P2, PT, R18.reuse, 0x1, PT ;  /* 0x000000011200780c */ /* 0x060fe40003f46270 */
[----:B------:R-:W-:Y:S01]  /*cb00*/  ISETP.GE.AND P6, PT, R18, 0x21, PT ;  /* 0x000000211200780c */ /* 0x000fe20003fc6270 */
[----:B------:R-:W4:Y:S01]  /*cb10*/  SHFL.IDX PT, R2, R7, RZ, 0x1c1f ;  /* 0x001c1fff07027589 */ /* 0x000f2200000e0000 */
[C---:B------:R-:W-:Y:S02]  /*cb20*/  LOP3.LUT P4, RZ, R16.reuse, 0x4, RZ, 0xc0, !PT ;  /* 0x0000000410ff7812 */ /* 0x040fe4000788c0ff */
[C---:B------:R-:W-:Y:S01]  /*cb30*/  LOP3.LUT P3, RZ, R16.reuse, 0x2, RZ, 0xc0, !PT ;  /* 0x0000000210ff7812 */ /* 0x040fe2000786c0ff */
[----:B------:R-:W-:Y:S01]  /*cb40*/  SHFL.IDX PT, R8, R7, 0x1, 0x1c1f ;  /* 0x003c1f0007087f89 */ /* 0x000fe200000e0000 */
[----:B------:R-:W-:Y:S02]  /*cb50*/  LOP3.LUT P1, RZ, R16, 0x1, RZ, 0xc0, !PT ;  /* 0x0000000110ff7812 */ /* 0x000fe4000782c0ff */
[----:B------:R-:W-:Y:S01]  /*cb60*/  ISETP.GE.AND P5, PT, R18, 0x41, PT ;  /* 0x000000411200780c */ /* 0x000fe20003fa6270 */
[----:B------:R-:W-:Y:S02]  /*cb70*/  SHFL.IDX PT, R5, R5, RZ, 0x1c1f ;  /* 0x001c1fff05057589 */ /* 0x000fe400000e0000 */
[----:B------:R-:W-:-:S02]  /*cb80*/  @P2 VIADD R23, R4, UR41 ;  /* 0x0000002904172c36 */ /* 0x000fc40008000000 */
[----:B-1----:R-:W-:Y:S01]  /*cb90*/  @P6 VIADD R21, R4, UR41 ;  /* 0x0000002904156c36 */ /* 0x002fe20008000000 */
[----:B0-----:R-:W-:Y:S02]  /*cba0*/  @P2 IADD3 R3, P0, R35, R14, RZ ;  /* 0x0000000e23032210 */ /* 0x001fe40007f1e0ff */
[----:B------:R-:W0:Y:S03]  /*cbb0*/  SHFL.IDX PT, R14, R6, 0x1, 0x1c1f ;  /* 0x003c1f00060e7f89 */ /* 0x000e2600000e0000 */
[----:B----4-:R-:W-:-:S05]  /*cbc0*/  @P2 IMAD.X R2, RZ, RZ, R2, P0 ;  /* 0x000000ffff022224 */ /* 0x010fca00000e0602 */
[----:B------:R-:W-:-:S04]  /*cbd0*/  @P2 LOP3.LUT R3, R3, R2, RZ, 0x3c, !PT ;  /* 0x0000000203032212 */ /* 0x000fc800078e3cff */
[----:B------:R-:W-:-:S04]  /*cbe0*/  @P2 LOP3.LUT R2, R3, R2, RZ, 0x3c, !PT ;  /* 0x0000000203022212 */ /* 0x000fc800078e3cff */
[----:B------:R-:W-:-:S05]  /*cbf0*/  @P2 LOP3.LUT R3, R3, R2, RZ, 0x3c, !PT ;  /* 0x0000000203032212 */ /* 0x000fca00078e3cff */
[----:B------:R-:W-:Y:S01]  /*cc00*/  @P2 LDGSTS.E.BYPASS.LTC128B.128 [R23+0x1a400], desc[UR48][R2.64], !P4 ;  /* 0x1a40000002172fae */ /* 0x000fe2000e101d70 */
[----:B0-----:R-:W-:-:S03]  /*cc10*/  @P6 IADD3 R10, P0, R35, R14, RZ ;  /* 0x0000000e230a6210 */ /* 0x001fc60007f1e0ff */
[----:B------:R-:W-:Y:S04]  /*cc20*/  @P2 LDGSTS.E.BYPASS.LTC128B.128 [R23+0x1cc00], desc[UR48][R2.64+0x40], !P3 ;  /* 0x1cc0004002172fae */ /* 0x000fe8000d901d70 */
[----:B------:R-:W0:Y:S01]  /*cc30*/  SHFL.IDX PT, R14, R6, 0x2, 0x1c1f ;  /* 0x005c1f00060e7f89 */ /* 0x000e2200000e0000 */
[----:B------:R-:W-:-:S03]  /*cc40*/  @P6 IMAD.X R8, RZ, RZ, R8, P0 ;  /* 0x000000ffff086224 */ /* 0x000fc600000e0608 */
[----:B------:R1:W-:Y:S01]  /*cc50*/  @P2 LDGSTS.E.BYPASS.LTC128B.128 [R23+0x1f400], desc[UR48][R2.64+0x80], !P1 ;  /* 0x1f40008002172fae */ /* 0x0003e2000c901d70 */
[----:B------:R-:W-:-:S03]  /*cc60*/  ISETP.GE.AND P2, PT, R18, 0x61, PT ;  /* 0x000000611200780c */ /* 0x000fc60003f46270 */
[----:B-1----:R-:W1:Y:S01]  /*cc70*/  SHFL.IDX PT, R2, R7, 0x2, 0x1c1f ;  /* 0x005c1f0007027f89 */ /* 0x002e6200000e0000 */
[----:B------:R-:W-:-:S09]  /*cc80*/  @P6 IMAD.MOV.U32 R3, RZ, RZ, R8 ;  /* 0x000000ffff036224 */ /* 0x000fd200078e0008 */
[C---:B------:R-:W-:Y:S01]  /*cc90*/  @P2 IADD3 R25, R4.reuse, UR41, RZ ;  /* 0x0000002904192c10 */ /* 0x040fe2000fffe0ff */
[----:B------:R-:W-:Y:S01]  /*cca0*/  @P5 VIADD R23, R4, UR41 ;  /* 0x0000002904175c36 */ /* 0x000fe20008000000 */
[----:B------:R-:W-:Y:S01]  /*ccb0*/  SHFL.IDX PT, R7, R7, 0x3, 0x1c1f ;  /* 0x007c1f0007077f89 */ /* 0x000fe200000e0000 */
[----:B0-----:R-:W-:-:S03]  /*ccc0*/  @P5 IADD3 R11, P0, R35, R14, RZ ;  /* 0x0000000e230b5210 */ /* 0x001fc60007f1e0ff */
[----:B------:R-:W0:Y:S02]  /*ccd0*/  SHFL.IDX PT, R14, R6, 0x3, 0x1c1f ;  /* 0x007c1f00060e7f89 */ /* 0x000e2400000e0000 */
[----:B-1----:R-:W-:Y:S02]  /*cce0*/  @P5 IMAD.X R12, RZ, RZ, R2, P0 ;  /* 0x000000ffff0c5224 */ /* 0x002fe400000e0602 */
[----:B------:R-:W-:-:S05]  /*ccf0*/  @P6 IMAD.MOV.U32 R2, RZ, RZ, R10 ;  /* 0x000000ffff026224 */ /* 0x000fca00078e000a */
[----:B------:R-:W-:Y:S01]  /*cd00*/  @P6 LDGSTS.E.BYPASS.LTC128B.128 [R21+0x1ac00], desc[UR48][R2.64], !P4 ;  /* 0x1ac0000002156fae */ /* 0x000fe2000e101d70 */
[----:B0-----:R-:W-:-:S03]  /*cd10*/  @P2 IADD3 R6, P0, R35, R14, RZ ;  /* 0x0000000e23062210 */ /* 0x001fc60007f1e0ff */
[----:B------:R-:W-:Y:S01]  /*cd20*/  @P6 LDGSTS.E.BYPASS.LTC128B.128 [R21+0x1d400], desc[UR48][R2.64+0x40], !P3 ;  /* 0x1d40004002156fae */ /* 0x000fe2000d901d70 */
[----:B------:R-:W-:-:S03]  /*cd30*/  @P2 IADD3.X R7, RZ, R7, RZ, P0, !PT ;  /* 0x00000007ff072210 */ /* 0x000fc600007fe4ff */
[----:B------:R0:W-:Y:S04]  /*cd40*/  @P6 LDGSTS.E.BYPASS.LTC128B.128 [R21+0x1fc00], desc[UR48][R2.64+0x80], !P1 ;  /* 0x1fc0008002156fae */ /* 0x0001e8000c901d70 */
[----:B------:R1:W4:Y:S01]  /*cd50*/  SHFL.IDX PT, R14, R9, RZ, 0x1c1f ;  /* 0x001c1fff090e7589 */ /* 0x00032200000e0000 */
[----:B0-----:R-:W-:Y:S02]  /*cd60*/  @P5 IMAD.MOV.U32 R2, RZ, RZ, R11 ;  /* 0x000000ffff025224 */ /* 0x001fe400078e000b */
[----:B------:R-:W-:-:S05]  /*cd70*/  @P5 IMAD.MOV.U32 R3, RZ, RZ, R12 ;  /* 0x000000ffff035224 */ /* 0x000fca00078e000c */
[----:B------:R-:W-:Y:S04]  /*cd80*/  @P5 LDGSTS.E.BYPASS.LTC128B.128 [R23+0x1b400], desc[UR48][R2.64], !P4 ;  /* 0x1b40000002175fae */ /* 0x000fe8000e101d70 */
[----:B------:R-:W-:Y:S04]  /*cd90*/  @P5 LDGSTS.E.BYPASS.LTC128B.128 [R23+0x1dc00], desc[UR48][R2.64+0x40], !P3 ;  /* 0x1dc0004002175fae */ /* 0x000fe8000d901d70 */
[----:B------:R0:W-:Y:S02]  /*cda0*/  @P5 LDGSTS.E.BYPASS.LTC128B.128 [R23+0x20400], desc[UR48][R2.64+0x80], !P1 ;  /* 0x2040008002175fae */ /* 0x0001e4000c901d70 */
[----:B0-----:R-:W-:-:S02]  /*cdb0*/  @P2 IMAD.MOV.U32 R2, RZ, RZ, R6 ;  /* 0x000000ffff022224 */ /* 0x001fc400078e0006 */
[----:B------:R-:W-:-:S05]  /*cdc0*/  @P2 IMAD.MOV.U32 R3, RZ, RZ, R7 ;  /* 0x000000ffff032224 */ /* 0x000fca00078e0007 */
[----:B------:R1:W-:Y:S04]  /*cdd0*/  @P2 LDGSTS.E.BYPASS.LTC128B.128 [R25+0x1bc00], desc[UR48][R2.64], !P4 ;  /* 0x1bc0000002192fae */ /* 0x0003e8000e101d70 */
[----:B------:R1:W-:Y:S04]  /*cde0*/  @P2 LDGSTS.E.BYPASS.LTC128B.128 [R25+0x1e400], desc[UR48][R2.64+0x40], !P3 ;  /* 0x1e40004002192fae */ /* 0x0003e8000d901d70 */
[----:B----4-:R1:W-:Y:S02]  /*cdf0*/  @P2 LDGSTS.E.BYPASS.LTC128B.128 [R25+0x20c00], desc[UR48][R2.64+0x80], !P1 ;  /* 0x20c0008002192fae */ /* 0x0103e4000c901d70 */
.L_x_135:
[----:B------:R-:W-:Y:S01]  /*ce00*/  ISETP.GE.AND P0, PT, R18, 0x81, PT ;  /* 0x000000811200780c */ /* 0x000fe20003f06270 */
[----:B------:R-:W-:-:S12]  /*ce10*/  BSSY B0, `(.L_x_57) ;  /* 0x000000e000007945 */ /* 0x000fd80003800000 */
[----:B------:R-:W-:Y:S05]  /*ce20*/  @!P0 BRA `(.L_x_58) ;  /* 0x0000000000308947 */ /* 0x000fea0003800000 */
[C---:B------:R-:W-:Y:S02]  /*ce30*/  LOP3.LUT P3, RZ, R16.reuse, 0x4, RZ, 0xc0, !PT ;  /* 0x0000000410ff7812 */ /* 0x040fe4000786c0ff */
[C---:B------:R-:W-:Y:S02]  /*ce40*/  LOP3.LUT P2, RZ, R16.reuse, 0x2, RZ, 0xc0, !PT ;  /* 0x0000000210ff7812 */ /* 0x040fe4000784c0ff */
[----:B------:R-:W-:Y:S02]  /*ce50*/  LOP3.LUT P1, RZ, R16, 0x1, RZ, 0xc0, !PT ;  /* 0x0000000110ff7812 */ /* 0x000fe4000782c0ff */
[----:B-1----:R-:W-:-:S05]  /*ce60*/  IADD3 R2, P0, R35, R14, RZ ;  /* 0x0000000e23027210 */ /* 0x002fca0007f1e0ff */
[----:B------:R-:W-:Y:S02]  /*ce70*/  IMAD.X R3, RZ, RZ, R5, P0 ;  /* 0x000000ffff037224 */ /* 0x000fe400000e0605 */
[----:B------:R-:W-:-:S05]  /*ce80*/  VIADD R5, R4, UR41 ;  /* 0x0000002904057c36 */ /* 0x000fca0008000000 */
[----:B------:R-:W-:Y:S01]  /*ce90*/  @!PT LDS RZ, [RZ] ;  /* 0x00000000fffff984 */ /* 0x000fe20000000800 */
[----:B------:R-:W-:Y:S01]  /*cea0*/  @!PT LDS RZ, [RZ] ;  /* 0x00000000fffff984 */ /* 0x000fe20000000800 */
[----:B------:R-:W-:Y:S01]  /*ceb0*/  @!PT LDS RZ, [RZ] ;  /* 0x00000000fffff984 */ /* 0x000fe20000000800 */
[----:B------:R0:W-:Y:S04]  /*cec0*/  LDGSTS.E.BYPASS.LTC128B.128 [R5+0x1c400], desc[UR48][R2.64], !P3 ;  /* 0x1c40000002057fae */ /* 0x0001e8000d901d70 */
[----:B------:R0:W-:Y:S04]  /*ced0*/  LDGSTS.E.BYPASS.LTC128B.128 [R5+0x1ec00], desc[UR48][R2.64+0x40], !P2 ;  /* 0x1ec0004002057fae */ /* 0x0001e8000d101d70 */
[----:B------:R0:W-:Y:S02]  /*cee0*/  LDGSTS.E.BYPASS.LTC128B.128 [R5+0x21400], desc[UR48][R2.64+0x80], !P1 ;  /* 0x2140008002057fae */ /* 0x0001e4000c901d70 */
.L_x_58:
[----:B------:R-:W-:Y:S05]  /*cef0*/  BSYNC B0 ;  /* 0x0000000000007941 */ /* 0x000fea0003800000 */
.L_x_57:
[----:B------:R-:W-:Y:S01]  /*cf00*/  NOP ;  /* 0x0000000000007918 */ /* 0x000fe20000000000 */
[----:B------:R-:W-:-:S13]  /*cf10*/  PLOP3.LUT P0, PT, PT, PT, PT, 0x80, 0x0 ;  /* 0x000000000000781c */ /* 0x000fda0003f0f070 */
.L_x_59:
[----:B------:R-:W-:Y:S02]  /*cf20*/  PLOP3.LUT P1, PT, P1, P0, PT, 0xa2, 0x0 ;  /* 0x000000000000781c */ /* 0x000fe40000f21472 */
[----:B------:R-:W-:-:S08]  /*cf30*/  @P0 R2UR P1, UR4, R0 ;  /* 0x00000000000402ca */ /* 0x000fd00000020000 */
[----:B------:R-:W-:-:S05]  /*cf40*/  @P0 PLOP3.LUT P0, PT, P1, PT, PT, 0x80, 0x0 ;  /* 0x000000000000081c */ /* 0x000fca0000f0f070 */
[----:B------:R-:W-:Y:S01]  /*cf50*/  @!P1 SYNCS.ARRIVE.TRANS64.RED.A0T1 RZ, [UR4+0x29830], RZ ;  /* 0x029830ffffff99a7 */ /* 0x000fe20008200404 */
[----:B------:R-:W-:Y:S07]  /*cf60*/  @!P1 ARRIVES.LDGSTSBAR.64.TRANSCNT [UR4+0x29830] ;  /* 0x02983000ff0099b0 */ /* 0x000fee0008000a84 */
[----:B------:R-:W-:Y:S05]  /*cf70*/  @P0 BRA.U.ANY `(.L_x_59) ;  /* 0xfffffffd00e80947 */ /* 0x000fea000393ffff */
[----:B------:R-:W-:Y:S01]  /*cf80*/  NOP ;  /* 0x0000000000007918 */ /* 0x000fe20000000000 */
[----:B01----:R-:W-:-:S05]  /*cf90*/  IMAD.U32 R2, RZ, RZ, UR46 ;  /* 0x0000002eff027e24 */ /* 0x003fca000f8e00ff */
[----:B------:R-:W-:-:S13]  /*cfa0*/  ISETP.NE.AND P2, PT, R2, 0x3, PT ;  /* 0x000000030200780c */ /* 0x000fda0003f45270 */
[----:B------:R-:W-:Y:S05]  /*cfb0*/  @!P2 BRA `(.L_x_60) ;  /* 0x000000000004a947 */ /* 0x000fea0003800000 */
[----:B------:R-:W-:Y:S01]  /*cfc0*/  BPT.TRAP 0x1 ;  /* 0x000000040000795c */ /* 0x000fe20000300000 */
.L_x_60:
[----:B------:R0:W-:Y:S02]  /*cfd0*/  SYNCS.ARRIVE.TRANS64.A1T0 RZ, [R0+URZ+0x29830], RZ ;  /* 0x029830ff00ff79a7 */ /* 0x0001e4000810003f */
[----:B------:R-:W-:Y:S05]  /*cfe0*/  WARPSYNC.ALL ;  /* 0x0000000000007948 */ /* 0x000fea0003800000 */
[----:B------:R-:W-:-:S04]  /*cff0*/  UIADD3 UR4, UR41, 0x14400, URZ ;  /* 0x0001440029047890 */ /* 0x000fc8000fffe03f */
[----:B------:R-:W-:Y:S01]  /*d000*/  ULOP3.LUT UP0, URZ, UR4, 0x1bf, URZ, 0xc0, !UPT ;  /* 0x000001bf043f7892 */ /* 0x000fe2000f80c03f */
[----:B------:R-:W-:Y:S05]  /*d010*/  BAR.SYNC.DEFER_BLOCKING 0x8, 0x180 ;  /* 0x0206000000007b1d */ /* 0x000fea0000010000 */
        /* <DEDUP_REMOVED lines=9> */
[----:B------:R-:W-:Y:S01]  /*d0b0*/  IMAD.U32 R6, RZ, RZ, UR8 ;  /* 0x00000008ff067e24 */ /* 0x000fe2000f8e00ff */
[----:B------:R-:W-:Y:S01]  /*d0c0*/  MOV R13, RZ ;  /* 0x000000ff000d7202 */ /* 0x000fe20000000f00 */
[----:B------:R-:W-:Y:S02]  /*d0d0*/  IMAD.U32 R7, RZ, RZ, UR9 ;  /* 0x00000009ff077e24 */ /* 0x000fe4000f8e00ff */
[----:B------:R-:W-:-:S02]  /*d0e0*/  IMAD.U32 R10, RZ, RZ, UR4 ;  /* 0x00000004ff0a7e24 */ /* 0x000fc4000f8e00ff */
[----:B------:R-:W-:Y:S02]  /*d0f0*/  IMAD.U32 R11, RZ, RZ, UR5 ;  /* 0x00000005ff0b7e24 */ /* 0x000fe4000f8e00ff */
[----:B------:R-:W-:Y:S02]  /*d100*/  IMAD.MOV.U32 R8, RZ, RZ, 0x70 ;  /* 0x00000070ff087424 */ /* 0x000fe400078e00ff */
[----:B------:R-:W-:-:S07]  /*d110*/  IMAD.MOV.U32 R12, RZ, RZ, 0x1 ;  /* 0x00000001ff0c7424 */ /* 0x000fce00078e00ff */
[----:B------:R-:W-:-:S07]  /*d120*/  LEPC R20, `(.L_x_61) ;  /* 0x000000001014794e */ /* 0x000fce0000000000 */
[----:B0123--:R-:W-:Y:S05]  /*d130*/  CALL.ABS.NOINC R2 ;  /* 0x0000000002007343 */ /* 0x00ffea0003c00000 */
.L_x_61:
[----:B------:R1:W5:Y:S01]  /*d140*/  LDL R8, [R1+0x14] ;  /* 0x0000140001087983 */ /* 0x0003620000100800 */
[----:B------:R-:W4:Y:S01]  /*d150*/  LDC R6, c[0x0][0x448] ;  /* 0x00011200ff067b82 */ /* 0x000f220000000800 */
[----:B------:R-:W-:Y:S01]  /*d160*/  IMAD R5, RZ, RZ, -UR43 ;  /* 0x8000002bff057e24 */ /* 0x000fe2000f8e02ff */
[C---:B------:R-:W-:Y:S01]  /*d170*/  LOP3.LUT P3, RZ, R16.reuse, 0x4000, RZ, 0xc0, !PT ;  /* 0x0000400010ff7812 */ /* 0x040fe2000786c0ff */
[----:B------:R-:W0:Y:S01]  /*d180*/  S2R R18, SR_TID.X ;  /* 0x0000000000127919 */ /* 0x000e220000002100 */
[C---:B------:R-:W-:Y:S01]  /*d190*/  LOP3.LUT P4, RZ, R16.reuse, 0x2000, RZ, 0xc0, !PT ;  /* 0x0000200010ff7812 */ /* 0x040fe2000788c0ff */
[----:B------:R-:W-:Y:S01]  /*d1a0*/  ULDC.64 UR8, c[0x0][0x2d8] ;  /* 0x0000b60000087ab9 */ /* 0x000fe20000000a00 */
[----:B------:R-:W-:Y:S02]  /*d1b0*/  LOP3.LUT P5, RZ, R16, 0x1000, RZ, 0xc0, !PT ;  /* 0x0000100010ff7812 */ /* 0x000fe400078ac0ff */
[----:B------:R-:W2:Y:S01]  /*d1c0*/  LDC R2, c[0x0][0xc38] ;  /* 0x00030e00ff027b82 */ /* 0x000ea20000000800 */
[----:B----4-:R-:W-:-:S02]  /*d1d0*/  ISETP.NE.AND P0, PT, R6, 0x1, PT ;  /* 0x000000010600780c */ /* 0x010fc40003f05270 */
[----:B------:R-:W-:Y:S02]  /*d1e0*/  R2UR UR6, R32 ;  /* 0x00000000200672ca */ /* 0x000fe400000e0000 */
[C---:B------:R-:W-:Y:S02]  /*d1f0*/  R2UR UR7, R17.reuse ;  /* 0x00000000110772ca */ /* 0x040fe400000e0000 */
[----:B------:R-:W-:Y:S01]  /*d200*/  R2UR UR4, R17 ;  /* 0x00000000110472ca */ /* 0x000fe200000e0000 */
[----:B--2---:R-:W-:Y:S01]  /*d210*/  IMAD R5, R2, R5, UR38 ;  /* 0x0000002602057e24 */ /* 0x004fe2000f8e0205 */
[C---:B0-----:R-:W-:Y:S01]  /*d220*/  LOP3.LUT R20, R18.reuse, 0x7f, RZ, 0xc0, !PT ;  /* 0x0000007f12147812 */ /* 0x041fe200078ec0ff */
[----:B------:R-:W-:-:S04]  /*d230*/  IMAD.SHL.U32 R18, R18, 0x20, RZ ;  /* 0x0000002012127824 */ /* 0x000fc800078e00ff */
[----:B---3--:R-:W0:Y:S01]  /*d240*/  @P0 LDC R0, c[0x0][0x44c] ;  /* 0x00011300ff000b82 */ /* 0x008e220000000800 */
[----:B------:R-:W-:Y:S01]  /*d250*/  IMAD.SHL.U32 R5, R5, 0x80, RZ ;  /* 0x0000008005057824 */ /* 0x000fe200078e00ff */
[----:B------:R-:W-:-:S04]  /*d260*/  SHF.R.U32.HI R20, RZ, 0x2, R20 ;  /* 0x00000002ff147819 */ /* 0x000fc80000011614 */
[----:B------:R-:W-:Y:S02]  /*d270*/  LOP3.LUT R18, R20, 0x60, R18, 0xf8, !PT ;  /* 0x0000006014127812 */ /* 0x000fe400078ef812 */
[----:B------:R-:W2:Y:S01]  /*d280*/  @P0 LDC R3, c[0x0][0x450] ;  /* 0x00011400ff030b82 */ /* 0x000ea20000000800 */
[----:B------:R-:W-:Y:S01]  /*d290*/  UIMAD UR6, UR6, UR8, URZ ;  /* 0x00000008060672a4 */ /* 0x000fe2000f8e023f */
[----:B------:R-:W-:Y:S01]  /*d2a0*/  LOP3.LUT R4, R18, R5, RZ, 0xfc, !PT ;  /* 0x0000000512047212 */ /* 0x000fe200078efcff */
[----:B------:R-:W-:Y:S02]  /*d2b0*/  UIMAD.WIDE.U32 UR4, UR4, UR8, URZ ;  /* 0x00000008040472a5 */ /* 0x000fe4000f8e003f */
[----:B------:R-:W-:Y:S02]  /*d2c0*/  UIMAD UR7, UR7, UR9, UR6 ;  /* 0x00000009070772a4 */ /* 0x000fe4000f8e0206 */
[----:B------:R-:W-:Y:S01]  /*d2d0*/  USHF.R.S32.HI UR6, URZ, 0x1f, UR44 ;  /* 0x0000001f3f067899 */ /* 0x000fe2000801142c */
[----:B------:R-:W-:Y:S01]  /*d2e0*/  IMAD.MOV.U32 R2, RZ, RZ, R4 ;  /* 0x000000ffff027224 */ /* 0x000fe200078e0004 */
[----:B------:R-:W-:Y:S01]  /*d2f0*/  ULDC.64 UR8, c[0x0][0x2e0] ;  /* 0x0000b80000087ab9 */ /* 0x000fe20000000a00 */
[----:B------:R-:W-:Y:S01]  /*d300*/  UIADD3 UR5, UR5, UR7, URZ ;  /* 0x0000000705057290 */ /* 0x000fe2000fffe03f */
[----:B------:R-:W3:Y:S01]  /*d310*/  S2R R18, SR_TID.X ;  /* 0x0000000000127919 */ /* 0x000ee20000002100 */
[----:B0-----:R-:W-:Y:S01]  /*d320*/  @P0 IMAD.HI.U32 R0, R4, R0, RZ ;  /* 0x0000000004000227 */ /* 0x001fe200078e00ff */
[----:B------:R-:W-:-:S02]  /*d330*/  UIMAD UR6, UR6, UR8, URZ ;  /* 0x00000008060672a4 */ /* 0x000fc4000f8e023f */
[----:B------:R-:W-:Y:S02]  /*d340*/  UIMAD.WIDE.U32 UR4, UR44, UR8, UR4 ;  /* 0x000000082c0472a5 */ /* 0x000fe4000f8e0004 */
[----:B--2---:R-:W-:Y:S01]  /*d350*/  @P0 SHF.R.U32.HI R2, RZ, R3, R0 ;  /* 0x00000003ff020219 */ /* 0x004fe20000011600 */
[----:B------:R-:W-:-:S03]  /*d360*/  UIMAD UR6, UR44, UR9, UR6 ;  /* 0x000000092c0672a4 */ /* 0x000fc6000f8e0206 */
[--C-:B------:R-:W-:Y:S01]  /*d370*/  SHF.R.S32.HI R0, RZ, 0x1f, R2.reuse ;  /* 0x0000001fff007819 */ /* 0x100fe20000011402 */
[----:B------:R-:W-:Y:S01]  /*d380*/  ULDC.64 UR8, c[0x0][0x2d0] ;  /* 0x0000b40000087ab9 */ /* 0x000fe20000000a00 */
[----:B------:R-:W-:Y:S01]  /*d390*/  IMAD.MOV R7, RZ, RZ, -R2 ;  /* 0x000000ffff077224 */ /* 0x000fe200078e0a02 */
[----:B------:R-:W-:Y:S01]  /*d3a0*/  UIADD3 UR5, UR5, UR6, URZ ;  /* 0x0000000605057290 */ /* 0x000fe2000fffe03f */
[----:B------:R-:W-:Y:S02]  /*d3b0*/  IMAD.U32 R11, RZ, RZ, UR8 ;  /* 0x00000008ff0b7e24 */ /* 0x000fe4000f8e00ff */
[----:B------:R-:W-:Y:S02]  /*d3c0*/  IMAD R3, R0, UR8, RZ ;  /* 0x0000000800037c24 */ /* 0x000fe4000f8e02ff */
[----:B------:R-:W-:Y:S02]  /*d3d0*/  IMAD R7, R6, R7, R4 ;  /* 0x0000000706077224 */ /* 0x000fe400078e0204 */
[----:B------:R-:W-:-:S02]  /*d3e0*/  IMAD R9, R2, UR9, R3 ;  /* 0x0000000902097c24 */ /* 0x000fc4000f8e0203 */
[----:B------:R-:W-:Y:S01]  /*d3f0*/  IMAD.WIDE.U32 R2, R2, R11, UR4 ;  /* 0x0000000402027e25 */ /* 0x000fe2000f8e000b */
[----:B------:R-:W-:Y:S01]  /*d400*/  SHF.R.S32.HI R0, RZ, 0x1f, R7 ;  /* 0x0000001fff007819 */ /* 0x000fe20000011407 */
[----:B------:R-:W-:-:S03]  /*d410*/  ULDC.64 UR4, c[0x0][0x2c8] ;  /* 0x0000b20000047ab9 */ /* 0x000fc60000000a00 */
[----:B------:R-:W-:Y:S01]  /*d420*/  IADD3 R3, R3, R9, RZ ;  /* 0x0000000903037210 */ /* 0x000fe20007ffe0ff */
[----:B------:R-:W-:Y:S02]  /*d430*/  IMAD R0, R0, UR4, RZ ;  /* 0x0000000400007c24 */ /* 0x000fe4000f8e02ff */
[----:B------:R-:W-:-:S04]  /*d440*/  IMAD.WIDE.U32 R2, R7, UR4, R2 ;  /* 0x0000000407027c25 */ /* 0x000fc8000f8e0002 */
[----:B------:R-:W-:Y:S01]  /*d450*/  IMAD R7, R7, UR5, R0 ;  /* 0x0000000507077c24 */ /* 0x000fe2000f8e0200 */
[----:B------:R-:W-:Y:S02]  /*d460*/  ULDC.64 UR4, c[0x0][0x280] ;  /* 0x0000a00000047ab9 */ /* 0x000fe40000000a00 */
[----:B------:R-:W-:Y:S01]  /*d470*/  IADD3 R0, P0, R2, UR4, RZ ;  /* 0x0000000402007c10 */ /* 0x000fe2000ff1e0ff */
[----:B------:R-:W-:Y:S01]  /*d480*/  UMOV UR4, 0xffffffff ;  /* 0xffffffff00047882 */ /* 0x000fe20000000000 */
[----:B---3--:R-:W-:Y:S02]  /*d490*/  LOP3.LUT R10, R18, 0x7f, RZ, 0xc0, !PT ;  /* 0x0000007f120a7812 */ /* 0x008fe400078ec0ff */
[----:B------:R-:W-:Y:S02]  /*d4a0*/  IADD3.X R4, R3, UR5, R7, P0, !PT ;  /* 0x0000000503047c10 */ /* 0x000fe400087fe407 */
[----:B------:R-:W-:Y:S01]  /*d4b0*/  SHF.R.U32.HI R10, RZ, 0x2, R10 ;  /* 0x00000002ff0a7819 */ /* 0x000fe2000001160a */
[----:B-1----:R-:W-:Y:S06]  /*d4c0*/  BRA.DIV UR4, `(.L_x_62) ;  /* 0x0000003604687947 */ /* 0x002fec000b800000 */
[----:B------:R-:W0:Y:S01]  /*d4d0*/  SHFL.IDX PT, R14, R0, RZ, 0x1c1f ;  /* 0x001c1fff000e7589 */ /* 0x000e2200000e0000 */
[----:B------:R-:W-:-:S03]  /*d4e0*/  IMAD.IADD R5, R10, 0x1, R5 ;  /* 0x000000010a057824 */ /* 0x000fc600078e0205 */
[----:B------:R-:W1:Y:S01]  /*d4f0*/  SHFL.IDX PT, R2, R4, RZ, 0x1c1f ;  /* 0x001c1fff04027589 */ /* 0x000e6200000e0000 */
[C---:B------:R-:W-:Y:S01]  /*d500*/  VIADD R7, R5.reuse, 0x20 ;  /* 0x0000002005077836 */ /* 0x040fe20000000000 */
[----:B------:R-:W-:Y:S02]  /*d510*/  ISETP.GE.AND P0, PT, R5, UR40, PT ;  /* 0x0000002805007c0c */ /* 0x000fe4000bf06270 */
[----:B------:R-:W-:Y:S11]  /*d520*/  SHFL.IDX PT, R6, R4, 0x1, 0x1c1f ;  /* 0x003c1f0004067f89 */ /* 0x000ff600000e0000 */
[----:B0-----:R-:W-:-:S05]  /*d530*/  @!P0 IADD3 R14, P1, R35, R14, RZ ;  /* 0x0000000e230e8210 */ /* 0x001fca0007f3e0ff */
[----:B-1----:R-:W-:Y:S02]  /*d540*/  @!P0 IMAD.X R3, RZ, RZ, R2, P1 ;  /* 0x000000ffff038224 */ /* 0x002fe400008e0602 */
[----:B------:R-:W-:Y:S02]  /*d550*/  @!P0 IMAD.MOV.U32 R2, RZ, RZ, R14 ;  /* 0x000000ffff028224 */ /* 0x000fe400078e000e */
[----:B------:R-:W0:Y:S04]  /*d560*/  SHFL.IDX PT, R14, R0, 0x1, 0x1c1f ;  /* 0x003c1f00000e7f89 */ /* 0x000e2800000e0000 */
[----:B-----5:R-:W-:Y:S04]  /*d570*/  @!P0 LDGSTS.E.BYPASS.LTC128B.128 [R8+0x14400], desc[UR48][R2.64], !P3 ;  /* 0x1440000002088fae */ /* 0x020fe8000d901d70 */
[----:B------:R-:W-:Y:S04]  /*d580*/  @!P0 LDGSTS.E.BYPASS.LTC128B.128 [R8+0x16400], desc[UR48][R2.64+0x40], !P4 ;  /* 0x1640004002088fae */ /* 0x000fe8000e101d70 */
[----:B------:R1:W-:Y:S01]  /*d590*/  @!P0 LDGSTS.E.BYPASS.LTC128B.128 [R8+0x18400], desc[UR48][R2.64+0x80], !P5 ;  /* 0x1840008002088fae */ /* 0x0003e2000e901d70 */
[----:B------:R-:W-:-:S13]  /*d5a0*/  ISETP.GE.AND P0, PT, R7, UR40, PT ;  /* 0x0000002807007c0c */ /* 0x000fda000bf06270 */
[----:B0-----:R-:W-:-:S05]  /*d5b0*/  @!P0 IADD3 R14, P1, R35, R14, RZ ;  /* 0x0000000e230e8210 */ /* 0x001fca0007f3e0ff */
[----:B------:R-:W-:Y:S02]  /*d5c0*/  @!P0 IMAD.X R7, RZ, RZ, R6, P1 ;  /* 0x000000ffff078224 */ /* 0x000fe400008e0606 */
[----:B-1----:R-:W-:Y:S01]  /*d5d0*/  @!P0 IMAD.MOV.U32 R2, RZ, RZ, R14 ;  /* 0x000000ffff028224 */ /* 0x002fe200078e000e */
[----:B------:R-:W-:Y:S02]  /*d5e0*/  SHFL.IDX PT, R6, R4, 0x2, 0x1c1f ;  /* 0x005c1f0004067f89 */ /* 0x000fe400000e0000 */
[----:B------:R-:W-:Y:S01]  /*d5f0*/  @!P0 MOV R3, R7 ;  /* 0x0000000700038202 */ /* 0x000fe20000000f00 */
[----:B------:R-:W-:Y:S01]  /*d600*/  VIADD R7, R5, 0x40 ;  /* 0x0000004005077836 */ /* 0x000fe20000000000 */
[----:B------:R-:W0:Y:S04]  /*d610*/  SHFL.IDX PT, R14, R0, 0x2, 0x1c1f ;  /* 0x005c1f00000e7f89 */ /* 0x000e2800000e0000 */
[----:B------:R-:W-:Y:S04]  /*d620*/  @!P0 LDGSTS.E.BYPASS.LTC128B.128 [R8+0x14c00], desc[UR48][R2.64], !P3 ;  /* 0x14c0000002088fae */ /* 0x000fe8000d901d70 */
[----:B------:R-:W-:Y:S04]  /*d630*/  @!P0 LDGSTS.E.BYPASS.LTC128B.128 [R8+0x16c00], desc[UR48][R2.64+0x40], !P4 ;  /* 0x16c0004002088fae */ /* 0x000fe8000e101d70 */
[----:B------:R1:W-:Y:S01]  /*d640*/  @!P0 LDGSTS.E.BYPASS.LTC128B.128 [R8+0x18c00], desc[UR48][R2.64+0x80], !P5 ;  /* 0x18c0008002088fae */ /* 0x0003e2000e901d70 */
[----:B------:R-:W-:-:S13]  /*d650*/  ISETP.GE.AND P0, PT, R7, UR40, PT ;  /* 0x0000002807007c0c */ /* 0x000fda000bf06270 */
[----:B0-----:R-:W-:-:S05]  /*d660*/  @!P0 IADD3 R14, P1, R35, R14, RZ ;  /* 0x0000000e230e8210 */ /* 0x001fca0007f3e0ff */
[----:B------:R-:W-:Y:S02]  /*d670*/  @!P0 IMAD.X R7, RZ, RZ, R6, P1 ;  /* 0x000000ffff078224 */ /* 0x000fe400008e0606 */
[----:B-1----:R-:W-:Y:S01]  /*d680*/  @!P0 IMAD.MOV.U32 R2, RZ, RZ, R14 ;  /* 0x000000ffff028224 */ /* 0x002fe200078e000e */
[----:B------:R0:W1:Y:S01]  /*d690*/  SHFL.IDX PT, R6, R4, 0x3, 0x1c1f ;  /* 0x007c1f0004067f89 */ /* 0x00006200000e0000 */
[----:B------:R-:W-:-:S03]  /*d6a0*/  @!P0 IMAD.MOV.U32 R3, RZ, RZ, R7 ;  /* 0x000000ffff038224 */ /* 0x000fc600078e0007 */
[----:B------:R0:W2:Y:S04]  /*d6b0*/  SHFL.IDX PT, R14, R0, 0x3, 0x1c1f ;  /* 0x007c1f00000e7f89 */ /* 0x0000a800000e0000 */
[----:B------:R0:W-:Y:S04]  /*d6c0*/  @!P0 LDGSTS.E.BYPASS.LTC128B.128 [R8+0x15400], desc[UR48][R2.64], !P3 ;  /* 0x1540000002088fae */ /* 0x0001e8000d901d70 */
[----:B------:R0:W-:Y:S04]  /*d6d0*/  @!P0 LDGSTS.E.BYPASS.LTC128B.128 [R8+0x17400], desc[UR48][R2.64+0x40], !P4 ;  /* 0x1740004002088fae */ /* 0x0001e8000e101d70 */
[----:B------:R0:W-:Y:S02]  /*d6e0*/  @!P0 LDGSTS.E.BYPASS.LTC128B.128 [R8+0x19400], desc[UR48][R2.64+0x80], !P5 ;  /* 0x1940008002088fae */ /* 0x0001e4000e901d70 */
.L_x_144:
[----:B------:R-:W-:-:S05]  /*d6f0*/  VIADD R5, R5, 0x60 ;  /* 0x0000006005057836 */ /* 0x000fca0000000000 */
[----:B------:R-:W-:-:S13]  /*d700*/  ISETP.GE.AND P0, PT, R5, UR40, PT ;  /* 0x0000002805007c0c */ /* 0x000fda000bf06270 */
[----:B0-2---:R-:W-:-:S05]  /*d710*/  @!P0 IADD3 R2, P1, R35, R14, RZ ;  /* 0x0000000e23028210 */ /* 0x005fca0007f3e0ff */
[----:B-1----:R-:W-:-:S05]  /*d720*/  @!P0 IMAD.X R3, RZ, RZ, R6, P1 ;  /* 0x000000ffff038224 */ /* 0x002fca00008e0606 */
[----:B------:R-:W-:Y:S01]  /*d730*/  @!PT LDS RZ, [RZ] ;  /* 0x00000000fffff984 */ /* 0x000fe20000000800 */
[----:B------:R-:W-:Y:S01]  /*d740*/  @!PT LDS RZ, [RZ] ;  /* 0x00000000fffff984 */ /* 0x000fe20000000800 */
[----:B------:R-:W-:Y:S01]  /*d750*/  @!PT LDS RZ, [RZ] ;  /* 0x00000000fffff984 */ /* 0x000fe20000000800 */
[----:B------:R0:W-:Y:S04]  /*d760*/  @!P0 LDGSTS.E.BYPASS.LTC128B.128 [R8+0x15c00], desc[UR48][R2.64], !P3 ;  /* 0x15c0000002088fae */ /* 0x0001e8000d901d70 */
[----:B------:R0:W-:Y:S04]  /*d770*/  @!P0 LDGSTS.E.BYPASS.LTC128B.128 [R8+0x17c00], desc[UR48][R2.64+0x40], !P4 ;  /* 0x17c0004002088fae */ /* 0x0001e8000e101d70 */
[----:B------:R0:W-:Y:S01]  /*d780*/  @!P0 LDGSTS.E.BYPASS.LTC128B.128 [R8+0x19c00], desc[UR48][R2.64+0x80], !P5 ;  /* 0x19c0008002088fae */ /* 0x0001e2000e901d70 */
[----:B------:R-:W-:Y:S01]  /*d790*/  NOP ;  /* 0x0000000000007918 */ /* 0x000fe20000000000 */
[----:B------:R-:W-:Y:S02]  /*d7a0*/  SYNCS.ARRIVE.TRANS64.RED.A0T1 RZ, [UR41+0x29800], RZ ;  /* 0x029800ffffff79a7 */ /* 0x000fe40008200429 */
[----:B------:R-:W-:Y:S01]  /*d7b0*/  ARRIVES.LDGSTSBAR.64.TRANSCNT [UR41+0x29800] ;  /* 0x02980000ff0079b0 */ /* 0x000fe20008000aa9 */
[----:B------:R-:W-:Y:S01]  /*d7c0*/  NOP ;  /* 0x0000000000007918 */ /* 0x000fe20000000000 */
[----:B------:R-:W-:Y:S01]  /*d7d0*/  ULOP3.LUT UR4, UR37, 0x1, URZ, 0xc, !UPT ;  /* 0x0000000125047892 */ /* 0x000fe2000f8e0c3f */
[----:B------:R-:W-:Y:S05]  /*d7e0*/  SYNCS.ARRIVE.TRANS64.A1T0 RZ, [UR41+0x29800], RZ ;  /* 0x029800ffffff79a7 */ /* 0x000fea0008100029 */
[----:B------:R-:W-:-:S04]  /*d7f0*/  MOV R0, UR4 ;  /* 0x0000000400007c02 */ /* 0x000fc80008000f00 */
[----:B------:R-:W-:-:S04]  /*d800*/  SHF.L.U32 R0, R0, 0x1f, RZ ;  /* 0x0000001f00007819 */ /* 0x000fc800000006ff */
[----:B------:R-:W1:Y:S02]  /*d810*/  SYNCS.PHASECHK.TRANS64.TRYWAIT P0, [UR41+0x29820], R0 ;  /* 0x02982000ff0075a7 */ /* 0x000e640008000169 */
[----:B01----:R-:W-:Y:S05]  /*d820*/  @!P0 BRA `(.L_x_63) ;  /* 0x0000003400c88947 */ /* 0x003fea0003800000 */
.L_x_145:
[----:B0-----:R-:W-:-:S05]  /*d830*/  IMAD.U32 R0, RZ, RZ, UR39 ;  /* 0x00000027ff007e24 */ /* 0x001fca000f8e00ff */
[----:B------:R-:W-:-:S13]  /*d840*/  ISETP.GE.AND P0, PT, R0, 0xa1, PT ;  /* 0x000000a10000780c */ /* 0x000fda0003f06270 */
[----:B------:R-:W-:Y:S05]  /*d850*/  @!P0 BRA `(.L_x_64) ;  /* 0x0000001400a08947 */ /* 0x000fea0003800000 */
[----:B------:R-:W-:Y:S02]  /*d860*/  IMAD.MOV.U32 R18, RZ, RZ, R31 ;  /* 0x000000ffff127224 */ /* 0x000fe400078e001f */
[----:B------:R-:W-:Y:S02]  /*d870*/  IMAD.MOV.U32 R10, RZ, RZ, R19 ;  /* 0x000000ffff0a7224 */ /* 0x000fe400078e0013 */
[----:B------:R-:W-:-:S07]  /*d880*/  IMAD.U32 R29, RZ, RZ, UR42 ;  /* 0x0000002aff1d7e24 */ /* 0x000fce000f8e00ff */
.L_x_84:
[----:B------:R-:W2:Y:S01]  /*d890*/  LDL R2, [R1] ;  /* 0x0000000001027983 */ /* 0x000ea20000100800 */
[----:B0-----:R-:W0:Y:S01]  /*d8a0*/  LDC R4, c[0x0][0x430] ;  /* 0x00010c00ff047b82 */ /* 0x001e220000000800 */
[----:B------:R-:W-:Y:S01]  /*d8b0*/  ULDC.64 UR4, c[0x0][0x428] ;  /* 0x00010a0000047ab9 */ /* 0x000fe20000000a00 */
[----:B------:R-:W-:Y:S01]  /*d8c0*/  ULDC.64 UR6, c[0x0][0x418] ;  /* 0x0001060000067ab9 */ /* 0x000fe20000000a00 */
[----:B------:R-:W1:Y:S01]  /*d8d0*/  S2R R0, SR_TID.X ;  /* 0x0000000000007919 */ /* 0x000e620000002100 */
[----:B0-----:R-:W-:Y:S02]  /*d8e0*/  ISETP.NE.AND P1, PT, R4, 0x1, PT ;  /* 0x000000010400780c */ /* 0x001fe40003f25270 */
[C---:B-1----:R-:W-:Y:S01]  /*d8f0*/  LOP3.LUT R3, R0.reuse, 0x7f, RZ, 0xc0, !PT ;  /* 0x0000007f00037812 */ /* 0x042fe200078ec0ff */
[----:B------:R-:W-:-:S10]  /*d900*/  IMAD.SHL.U32 R0, R0, 0x20, RZ ;  /* 0x0000002000007824 */ /* 0x000fd400078e00ff */
[----:B------:R-:W0:Y:S01]  /*d910*/  @P1 LDC R7, c[0x0][0x438] ;  /* 0x00010e00ff071b82 */ /* 0x000e220000000800 */
[----:B------:R-:W-:-:S04]  /*d920*/  SHF.R.U32.HI R3, RZ, 0x2, R3 ;  /* 0x00000002ff037819 */ /* 0x000fc80000011603 */
[----:B------:R-:W-:-:S03]  /*d930*/  LOP3.LUT R0, R3, 0x60, R0, 0xf8, !PT ;  /* 0x0000006003007812 */ /* 0x000fc600078ef800 */
[----:B------:R-:W1:Y:S08]  /*d940*/  @P1 LDC R3, c[0x0][0x434] ;  /* 0x00010d00ff031b82 */ /* 0x000e700000000800 */
[----:B------:R-:W3:Y:S01]  /*d950*/  @P1 LDC R6, c[0x0][0x434] ;  /* 0x00010d00ff061b82 */ /* 0x000ee20000000800 */
[----:B--2---:R-:W-:-:S04]  /*d960*/  IMAD R11, R29, 0xa0, R2 ;  /* 0x000000a01d0b7824 */ /* 0x004fc800078e0202 */
[----:B------:R-:W-:-:S04]  /*d970*/  IMAD.IADD R0, R0, 0x1, R11 ;  /* 0x0000000100007824 */ /* 0x000fc800078e020b */
[----:B-1----:R-:W-:Y:S01]  /*d980*/  @P1 IMAD.HI.U32 R2, R0, R3, RZ ;  /* 0x0000000300021227 */ /* 0x002fe200078e00ff */
[----:B------:R-:W-:-:S04]  /*d990*/  MOV R5, R0 ;  /* 0x0000000000057202 */ /* 0x000fc80000000f00 */
[----:B0-----:R-:W-:Y:S01]  /*d9a0*/  @P1 SHF.R.U32.HI R5, RZ, R7, R2 ;  /* 0x00000007ff051219 */ /* 0x001fe20000011602 */
[----:B------:R-:W-:-:S03]  /*d9b0*/  IMAD R7, R37, UR4, RZ ;  /* 0x0000000425077c24 */ /* 0x000fc6000f8e02ff */
[--C-:B------:R-:W-:Y:S01]  /*d9c0*/  SHF.R.S32.HI R3, RZ, 0x1f, R5.reuse ;  /* 0x0000001fff037819 */ /* 0x100fe20000011405 */
[----:B------:R-:W-:Y:S02]  /*d9d0*/  IMAD.MOV.U32 R2, RZ, RZ, R5 ;  /* 0x000000ffff027224 */ /* 0x000fe400078e0005 */
[C---:B------:R-:W-:Y:S02]  /*d9e0*/  IMAD R4, R30.reuse, UR5, R7 ;  /* 0x000000051e047c24 */ /* 0x040fe4000f8e0207 */
[----:B------:R-:W-:-:S04]  /*d9f0*/  IMAD.WIDE.U32 R2, R30, UR4, R2 ;  /* 0x000000041e027c25 */ /* 0x000fc8000f8e0002 */
[----:B------:R-:W-:Y:S01]  /*da00*/  IMAD.IADD R3, R4, 0x1, R3 ;  /* 0x0000000104037824 */ /* 0x000fe200078e0203 */
[----:B------:R-:W-:-:S04]  /*da10*/  LEA R8, P0, R2, UR6, 0x2 ;  /* 0x0000000602087c11 */ /* 0x000fc8000f8010ff */
[----:B------:R-:W-:Y:S02]  /*da20*/  LEA.HI.X R9, R2, UR7, R3, 0x2, P0 ;  /* 0x0000000702097c11 */ /* 0x000fe400080f1403 */
[----:B------:R-:W0:Y:S01]  /*da30*/  @P1 LDC R2, c[0x0][0x438] ;  /* 0x00010e00ff021b82 */ /* 0x000e220000000800 */
[C---:B------:R-:W-:Y:S01]  /*da40*/  IMAD.IADD R11, R36.reuse, 0x1, R11 ;  /* 0x00000001240b7824 */ /* 0x040fe200078e020b */
[----:B------:R-:W-:-:S03]  /*da50*/  ISETP.GT.U32.AND P0, PT, R36, 0x9f, PT ;  /* 0x0000009f2400780c */ /* 0x000fc60003f04070 */
[----:B---3--:R-:W-:-:S04]  /*da60*/  @P1 IMAD.HI.U32 R3, R11, R6, RZ ;  /* 0x000000060b031227 */ /* 0x008fc800078e00ff */
[----:B------:R-:W-:Y:S01]  /*da70*/  IMAD.MOV.U32 R12, RZ, RZ, R11 ;  /* 0x000000ffff0c7224 */ /* 0x000fe200078e000b */
[----:B0-----:R-:W-:-:S05]  /*da80*/  @P1 SHF.R.U32.HI R12, RZ, R2, R3 ;  /* 0x00000002ff0c1219 */ /* 0x001fca0000011603 */
[--C-:B------:R-:W-:Y:S01]  /*da90*/  @!P0 SHF.R.S32.HI R3, RZ, 0x1f, R12.reuse ;  /* 0x0000001fff038819 */ /* 0x100fe2000001140c */
[----:B------:R-:W-:-:S04]  /*daa0*/  @!P0 IMAD.MOV.U32 R2, RZ, RZ, R12 ;  /* 0x000000ffff028224 */ /* 0x000fc800078e000c */
[----:B------:R-:W-:Y:S01]  /*dab0*/  @!P0 IMAD.WIDE.U32 R2, R30, UR4, R2 ;  /* 0x000000041e028c25 */ /* 0x000fe2000f8e0002 */
[----:B------:R-:W-:-:S03]  /*dac0*/  ULDC UR4, c[0x0][0x430] ;  /* 0x00010c0000047ab9 */ /* 0x000fc60000000800 */
[----:B------:R-:W-:Y:S01]  /*dad0*/  @!P0 IMAD.IADD R4, R4, 0x1, R3 ;  /* 0x0000000104048824 */ /* 0x000fe200078e0203 */
[----:B------:R-:W-:-:S04]  /*dae0*/  @!P0 LEA R6, P1, R2, UR6, 0x2 ;  /* 0x0000000602068c11 */ /* 0x000fc8000f8210ff */
[----:B------:R-:W-:Y:S02]  /*daf0*/  @!P0 LEA.HI.X R7, R2, UR7, R4, 0x2, P1 ;  /* 0x0000000702078c11 */ /* 0x000fe400088f1404 */
[----:B------:R-:W-:-:S06]  /*db00*/  MOV R4, RZ ;  /* 0x000000ff00047202 */ /* 0x000fcc0000000f00 */
[----:B------:R0:W5:Y:S04]  /*db10*/  @!P0 LDG.E R4, desc[UR48][R6.64] ;  /* 0x0000003006048981 */ /* 0x000168000c1e1900 */
[----:B------:R-:W2:Y:S01]  /*db20*/  LDG.E R6, desc[UR48][R8.64] ;  /* 0x0000003008067981 */ /* 0x000ea2000c1e1900 */
[----:B------:R-:W-:Y:S02]  /*db30*/  IMAD.U32 R13, RZ, RZ, UR46 ;  /* 0x0000002eff0d7e24 */ /* 0x000fe4000f8e00ff */
[----:B------:R-:W-:-:S03]  /*db40*/  VIADD R19, R10, 0x1 ;  /* 0x000000010a137836 */ /* 0x000fc60000000000 */
[----:B------:R-:W-:Y:S01]  /*db50*/  ISETP.NE.AND P3, PT, R13, 0x3, PT ;  /* 0x000000030d00780c */ /* 0x000fe20003f65270 */
[----:B------:R-:W-:Y:S01]  /*db60*/  IMAD.MOV R3, RZ, RZ, -R5 ;  /* 0x000000ffff037224 */ /* 0x000fe200078e0a05 */
[----:B------:R-:W-:Y:S01]  /*db70*/  ISETP.NE.AND P0, PT, R19, 0x2, PT ;  /* 0x000000021300780c */ /* 0x000fe20003f05270 */
[----:B------:R-:W-:Y:S02]  /*db80*/  IMAD.MOV R2, RZ, RZ, -R12 ;  /* 0x000000ffff027224 */ /* 0x000fe400078e0a0c */
[----:B0-----:R-:W-:Y:S01]  /*db90*/  IMAD R7, R3, UR4, R0 ;  /* 0x0000000403077c24 */ /* 0x001fe2000f8e0200 */
[----:B------:R-:W-:Y:S01]  /*dba0*/  SEL R31, RZ, 0x1, P0 ;  /* 0x00000001ff1f7807 */ /* 0x000fe20000000000 */
[----:B------:R-:W-:Y:S02]  /*dbb0*/  IMAD.MOV.U32 R0, RZ, RZ, R29 ;  /* 0x000000ffff007224 */ /* 0x000fe400078e001d */
[----:B------:R-:W-:Y:S01]  /*dbc0*/  IMAD R5, R2, UR4, R11 ;  /* 0x0000000402057c24 */ /* 0x000fe2000f8e020b */
[----:B------:R-:W-:Y:S01]  /*dbd0*/  SEL R19, R19, RZ, P0 ;  /* 0x000000ff13137207 */ /* 0x000fe20000000000 */
[----:B------:R-:W-:Y:S01]  /*dbe0*/  VIADD R29, R29, 0xffffffff ;  /* 0xffffffff1d1d7836 */ /* 0x000fe20000000000 */
[----:B------:R-:W-:-:S02]  /*dbf0*/  LOP3.LUT R31, R18, R31, RZ, 0x3c, !PT ;  /* 0x0000001f121f7212 */ /* 0x000fc400078e3cff */
[----:B------:R-:W-:Y:S02]  /*dc00*/  ISETP.GT.AND P2, PT, R0, RZ, PT ;  /* 0x000000ff0000720c */ /* 0x000fe40003f44270 */
[----:B--2---:R-:W-:Y:S01]  /*dc10*/  SHF.R.S32.HI R27, RZ, 0x1f, R6 ;  /* 0x0000001fff1b7819 */ /* 0x004fe20000011406 */
[----:B------:R-:W-:Y:S10]  /*dc20*/  @!P3 BRA `(.L_x_65) ;  /* 0x000000000004b947 */ /* 0x000ff40003800000 */
[----:B------:R-:W-:Y:S01]  /*dc30*/  BPT.TRAP 0x1 ;  /* 0x000000040000795c */ /* 0x000fe20000300000 */
.L_x_65:
[----:B------:R-:W-:Y:S01]  /*dc40*/  LEA R0, R19, UR41, 0x3 ;  /* 0x0000002913007c11 */ /* 0x000fe2000f8e18ff */
[----:B------:R-:W-:Y:S01]  /*dc50*/  BSSY B0, `(.L_x_66) ;  /* 0x0000005000007945 */ /* 0x000fe20003800000 */
[----:B------:R-:W-:Y:S02]  /*dc60*/  SHF.L.U32 R28, R31, 0x1f, RZ ;  /* 0x0000001f1f1c7819 */ /* 0x000fe400000006ff */
[----:B------:R-:W-:Y:S02]  /*dc70*/  SHF.R.S32.HI R24, RZ, 0x1f, R7 ;  /* 0x0000001fff187819 */ /* 0x000fe40000011407 */
[----:B------:R-:W0:Y:S02]  /*dc80*/  SYNCS.PHASECHK.TRANS64.TRYWAIT P0, [R0+URZ+0x29880], R28 ;  /* 0x0298801c000075a7 */ /* 0x000e24000800017f */
[----:B0-----:R-:W-:Y:S05]  /*dc90*/  @!P0 BRA `(.L_x_67) ;  /* 0x0000003000c48947 */ /* 0x001fea0003800000 */
.L_x_146:
[----:B------:R-:W-:Y:S05]  /*dca0*/  BSYNC B0 ;  /* 0x0000000000007941 */ /* 0x000fea0003800000 */
.L_x_66:
[----:B------:R-:W-:Y:S01]  /*dcb0*/  ULDC.64 UR4, c[0x0][0x328] ;  /* 0x0000ca0000047ab9 */ /* 0x000fe20000000a00 */
[----:B------:R-:W-:Y:S01]  /*dcc0*/  ULDC.64 UR6, c[0x0][0x338] ;  /* 0x0000ce0000067ab9 */ /* 0x000fe20000000a00 */
[----:B------:R-:W-:Y:S01]  /*dcd0*/  IMAD R8, R24, UR4, RZ ;  /* 0x0000000418087c24 */ /* 0x000fe2000f8e02ff */
[----:B------:R-:W1:Y:S01]  /*dce0*/  S2R R12, SR_TID.X ;  /* 0x00000000000c7919 */ /* 0x000e620000002100 */
[C---:B------:R-:W-:Y:S01]  /*dcf0*/  IMAD.WIDE.U32 R2, R7.reuse, UR4, RZ ;  /* 0x0000000407027c25 */ /* 0x040fe2000f8e00ff */
[----:B------:R-:W-:Y:S01]  /*dd00*/  ULDC.64 UR8, c[0x0][0x330] ;  /* 0x0000cc0000087ab9 */ /* 0x000fe20000000a00 */
[----:B------:R-:W-:Y:S01]  /*dd10*/  SHF.R.S32.HI R25, RZ, 0x1f, R5 ;  /* 0x0000001fff197819 */ /* 0x000fe20000011405 */
[----:B------:R-:W-:Y:S01]  /*dd20*/  ULDC.64 UR10, c[0x0][0x318] ;  /* 0x0000c600000a7ab9 */ /* 0x000fe20000000a00 */
[----:B------:R-:W-:Y:S01]  /*dd30*/  IMAD R8, R7, UR5, R8 ;  /* 0x0000000507087c24 */ /* 0x000fe2000f8e0208 */
[----:B-----5:R-:W-:Y:S01]  /*dd40*/  SHF.R.S32.HI R26, RZ, 0x1f, R4 ;  /* 0x0000001fff1a7819 */ /* 0x020fe20000011404 */
[----:B------:R-:W-:Y:S01]  /*dd50*/  IMAD R23, R32, UR8, RZ ;  /* 0x0000000820177c24 */ /* 0x000fe2000f8e02ff */
[C---:B------:R-:W-:Y:S01]  /*dd60*/  LOP3.LUT P3, RZ, R16.reuse, 0x10, RZ, 0xc0, !PT ;  /* 0x0000001010ff7812 */ /* 0x040fe2000786c0ff */
[----:B------:R-:W-:Y:S01]  /*dd70*/  IMAD R11, R25, UR4, RZ ;  /* 0x00000004190b7c24 */ /* 0x000fe2000f8e02ff */
[----:B------:R-:W-:Y:S01]  /*dd80*/  IADD3 R3, R3, R8, RZ ;  /* 0x0000000803037210 */ /* 0x000fe20007ffe0ff */
[----:B------:R-:W-:Y:S01]  /*dd90*/  IMAD R8, R27, UR6, RZ ;  /* 0x000000061b087c24 */ /* 0x000fe2000f8e02ff */
[----:B------:R-:W-:Y:S01]  /*dda0*/  LOP3.LUT P1, RZ, R16, 0x8, RZ, 0xc0, !PT ;  /* 0x0000000810ff7812 */ /* 0x000fe2000782c0ff */
[----:B------:R-:W-:-:S02]  /*ddb0*/  IMAD R23, R17, UR9, R23 ;  /* 0x0000000911177c24 */ /* 0x000fc4000f8e0217 */
[C---:B------:R-:W-:Y:S02]  /*ddc0*/  IMAD R8, R6.reuse, UR7, R8 ;  /* 0x0000000706087c24 */ /* 0x040fe4000f8e0208 */
[----:B------:R-:W-:-:S04]  /*ddd0*/  IMAD.WIDE.U32 R2, R6, UR6, R2 ;  /* 0x0000000606027c25 */ /* 0x000fc8000f8e0002 */
[----:B------:R-:W-:Y:S02]  /*dde0*/  IMAD.IADD R3, R3, 0x1, R8 ;  /* 0x0000000103037824 */ /* 0x000fe400078e0208 */
[----:B------:R-:W-:Y:S02]  /*ddf0*/  IMAD R11, R5, UR5, R11 ;  /* 0x00000005050b7c24 */ /* 0x000fe4000f8e020b */
[----:B------:R-:W-:-:S03]  /*de00*/  IMAD.WIDE.U32 R2, R17, UR8, R2 ;  /* 0x0000000811027c25 */ /* 0x000fc6000f8e0002 */
[----:B------:R-:W-:Y:S02]  /*de10*/  IADD3 R8, P0, R2, UR10, RZ ;  /* 0x0000000a02087c10 */ /* 0x000fe4000ff1e0ff */
[----:B-1----:R-:W-:Y:S02]  /*de20*/  LOP3.LUT R12, R12, 0x7f, RZ, 0xc0, !PT ;  /* 0x0000007f0c0c7812 */ /* 0x002fe400078ec0ff */
[----:B------:R-:W-:Y:S01]  /*de30*/  IADD3.X R9, R23, UR11, R3, P0, !PT ;  /* 0x0000000b17097c10 */ /* 0x000fe200087fe403 */
[----:B------:R-:W-:Y:S01]  /*de40*/  IMAD.WIDE.U32 R2, R5, UR4, RZ ;  /* 0x0000000405027c25 */ /* 0x000fe2000f8e00ff */
[----:B------:R-:W-:Y:S01]  /*de50*/  SHF.R.U32.HI R12, RZ, 0x5, R12 ;  /* 0x00000005ff0c7819 */ /* 0x000fe2000001160c */
[----:B------:R-:W-:Y:S02]  /*de60*/  UMOV UR4, 0xffffffff ;  /* 0xffffffff00047882 */ /* 0x000fe40000000000 */
[----:B------:R-:W-:Y:S02]  /*de70*/  IMAD.IADD R3, R3, 0x1, R11 ;  /* 0x0000000103037824 */ /* 0x000fe400078e020b */
[----:B------:R-:W-:-:S02]  /*de80*/  IMAD R11, R26, UR6, RZ ;  /* 0x000000061a0b7c24 */ /* 0x000fc4000f8e02ff */
[----:B------:R-:W-:-:S04]  /*de90*/  IMAD.WIDE.U32 R2, R4, UR6, R2 ;  /* 0x0000000604027c25 */ /* 0x000fc8000f8e0002 */
[----:B------:R-:W-:Y:S02]  /*dea0*/  IMAD R11, R4, UR7, R11 ;  /* 0x00000007040b7c24 */ /* 0x000fe4000f8e020b */
[----:B------:R-:W-:Y:S02]  /*deb0*/  IMAD.SHL.U32 R12, R12, 0x400, RZ ;  /* 0x000004000c0c7824 */ /* 0x000fe400078e00ff */
[----:B------:R-:W-:Y:S02]  /*dec0*/  IMAD.IADD R3, R3, 0x1, R11 ;  /* 0x0000000103037824 */ /* 0x000fe400078e020b */
[----:B------:R-:W-:Y:S02]  /*ded0*/  IMAD R20, R19, 0x5000, R12 ;  /* 0x0000500013147824 */ /* 0x000fe400078e020c */
[----:B------:R-:W-:-:S03]  /*dee0*/  IMAD.WIDE.U32 R2, R17, UR8, R2 ;  /* 0x0000000811027c25 */ /* 0x000fc6000f8e0002 */
[----:B------:R-:W-:-:S04]  /*def0*/  IADD3 R22, P0, R2, UR10, RZ ;  /* 0x0000000a02167c10 */ /* 0x000fc8000ff1e0ff */
[----:B------:R-:W-:Y:S01]  /*df00*/  IADD3.X R23, R23, UR11, R3, P0, !PT ;  /* 0x0000000b17177c10 */ /* 0x000fe200087fe403 */
[----:B------:R-:W-:Y:S08]  /*df10*/  BRA.DIV UR4, `(.L_x_68) ;  /* 0x0000003204387947 */ /* 0x000ff0000b800000 */
[----:B------:R-:W1:Y:S01]  /*df20*/  SHFL.IDX PT, R2, R8, RZ, 0x1c1f ;  /* 0x001c1fff08027589 */ /* 0x000e6200000e0000 */
[----:B------:R-:W-:-:S03]  /*df30*/  IADD3 R20, R20, UR41, R33 ;  /* 0x0000002914147c10 */ /* 0x000fc6000fffe021 */
[----:B------:R-:W2:Y:S02]  /*df40*/  SHFL.IDX PT, R3, R9, RZ, 0x1c1f ;  /* 0x001c1fff09037589 */ /* 0x000ea400000e0000 */
[----:B------:R-:W-:Y:S02]  /*df50*/  IMAD.IADD R21, R34, 0x1, R20 ;  /* 0x0000000122157824 */ /* 0x000fe400078e0214 */
[----:B------:R-:W-:Y:S01]  /*df60*/  SHFL.IDX PT, R23, R23, RZ, 0x1c1f ;  /* 0x001c1fff17177589 */ /* 0x000fe200000e0000 */
[----:B-1----:R-:W-:-:S05]  /*df70*/  IADD3 R2, P0, R35, R2, RZ ;  /* 0x0000000223027210 */ /* 0x002fca0007f1e0ff */
[----:B--2---:R-:W-:-:S05]  /*df80*/  IMAD.X R3, RZ, RZ, R3, P0 ;  /* 0x000000ffff037224 */ /* 0x004fca00000e0603 */
[----:B------:R-:W-:Y:S04]  /*df90*/  LDGSTS.E.BYPASS.LTC128B.128 [R20+0xa400], desc[UR48][R2.64], !P3 ;  /* 0x0a40000002147fae */ /* 0x000fe8000d901d70 */
[----:B------:R1:W-:Y:S04]  /*dfa0*/  LDGSTS.E.BYPASS.LTC128B.128 [R21+0xa400], desc[UR48][R2.64+0x40], !P1 ;  /* 0x0a40004002157fae */ /* 0x0003e8000c901d70 */
[----:B-1----:R-:W1:Y:S04]  /*dfb0*/  SHFL.IDX PT, R2, R8, 0x1, 0x1c1f ;  /* 0x003c1f0008027f89 */ /* 0x002e6800000e0000 */
[----:B------:R-:W2:Y:S01]  /*dfc0*/  SHFL.IDX PT, R3, R9, 0x1, 0x1c1f ;  /* 0x003c1f0009037f89 */ /* 0x000ea200000e0000 */
[----:B-1----:R-:W-:-:S04]  /*dfd0*/  IADD3 R2, P0, R35, R2, RZ ;  /* 0x0000000223027210 */ /* 0x002fc80007f1e0ff */
[----:B--2---:R-:W-:-:S05]  /*dfe0*/  IADD3.X R3, RZ, R3, RZ, P0, !PT ;  /* 0x00000003ff037210 */ /* 0x004fca00007fe4ff */
        /* <DEDUP_REMOVED lines=15> */
.L_x_158:
        /* <DEDUP_REMOVED lines=9> */
.L_x_69:
        /* <DEDUP_REMOVED lines=11> */
.L_x_70:
[----:B------:R2:W-:Y:S01]  /*e220*/  SYNCS.ARRIVE.TRANS64.A1T0 RZ, [R0+URZ+0x29870], RZ ;  /* 0x029870ff00ff79a7 */ /* 0x0005e2000810003f */
[----:B------:R-:W-:Y:S05]  /*e230*/  @!P3 BRA `(.L_x_71) ;  /* 0x000000000004b947 */ /* 0x000fea0003800000 */
[----:B------:R-:W-:Y:S01]  /*e240*/  BPT.TRAP 0x1 ;  /* 0x000000040000795c */ /* 0x000fe20000300000 */
.L_x_71:
[----:B------:R-:W3:Y:S01]  /*e250*/  SYNCS.PHASECHK.TRANS64.TRYWAIT P0, [R0+URZ+0x29840], R28 ;  /* 0x0298401c000075a7 */ /* 0x000ee2000800017f */
[----:B------:R-:W-:Y:S04]  /*e260*/  BSSY B0, `(.L_x_72) ;  /* 0x0000002000007945 */ /* 0x000fe80003800000 */
[----:B---3--:R-:W-:Y:S05]  /*e270*/  @!P0 BRA `(.L_x_73) ;  /* 0x0000003000d48947 */ /* 0x008fea0003800000 */
.L_x_159:
[----:B------:R-:W-:Y:S05]  /*e280*/  BSYNC B0 ;  /* 0x0000000000007941 */ /* 0x000fea0003800000 */
.L_x_72:
[----:B------:R-:W4:Y:S01]  /*e290*/  LDL R9, [R1+0x4] ;  /* 0x0000040001097983 */ /* 0x000f220000100800 */
[----:B------:R-:W-:Y:S01]  /*e2a0*/  ULDC.64 UR4, c[0x0][0x300] ;  /* 0x0000c00000047ab9 */ /* 0x000fe20000000a00 */
[----:B------:R-:W-:Y:S01]  /*e2b0*/  ULDC.64 UR6, c[0x0][0x310] ;  /* 0x0000c40000067ab9 */ /* 0x000fe20000000a00 */
[----:B------:R-:W-:Y:S01]  /*e2c0*/  IMAD R8, R24, UR4, RZ ;  /* 0x0000000418087c24 */ /* 0x000fe2000f8e02ff */
[----:B------:R-:W-:Y:S01]  /*e2d0*/  ULDC.64 UR8, c[0x0][0x308] ;  /* 0x0000c20000087ab9 */ /* 0x000fe20000000a00 */
[C---:B------:R-:W-:Y:S01]  /*e2e0*/  IMAD.WIDE.U32 R2, R7.reuse, UR4, RZ ;  /* 0x0000000407027c25 */ /* 0x040fe2000f8e00ff */
[----:B------:R-:W-:Y:S01]  /*e2f0*/  ULDC.64 UR10, c[0x0][0x2e8] ;  /* 0x0000ba00000a7ab9 */ /* 0x000fe20000000a00 */
[C---:B------:R-:W-:Y:S02]  /*e300*/  LOP3.LUT P4, RZ, R16.reuse, 0x4, RZ, 0xc0, !PT ;  /* 0x0000000410ff7812 */ /* 0x040fe4000788c0ff */
[----:B------:R-:W-:Y:S01]  /*e310*/  IMAD R8, R7, UR5, R8 ;  /* 0x0000000507087c24 */ /* 0x000fe2000f8e0208 */
[C---:B------:R-:W-:Y:S01]  /*e320*/  LOP3.LUT P3, RZ, R16.reuse, 0x2, RZ, 0xc0, !PT ;  /* 0x0000000210ff7812 */ /* 0x040fe2000786c0ff */
[----:B------:R-:W-:Y:S01]  /*e330*/  IMAD R27, R27, UR6, RZ ;  /* 0x000000061b1b7c24 */ /* 0x000fe2000f8e02ff */
[----:B------:R-:W-:Y:S01]  /*e340*/  LOP3.LUT P1, RZ, R16, 0x1, RZ, 0xc0, !PT ;  /* 0x0000000110ff7812 */ /* 0x000fe2000782c0ff */
[----:B------:R-:W-:-:S02]  /*e350*/  IMAD.IADD R3, R3, 0x1, R8 ;  /* 0x0000000103037824 */ /* 0x000fc400078e0208 */
[C---:B------:R-:W-:Y:S02]  /*e360*/  IMAD R27, R6.reuse, UR7, R27 ;  /* 0x00000007061b7c24 */ /* 0x040fe4000f8e021b */
[----:B------:R-:W-:-:S04]  /*e370*/  IMAD.WIDE.U32 R2, R6, UR6, R2 ;  /* 0x0000000606027c25 */ /* 0x000fc8000f8e0002 */
[----:B------:R-:W-:Y:S02]  /*e380*/  IMAD.IADD R3, R3, 0x1, R27 ;  /* 0x0000000103037824 */ /* 0x000fe400078e021b */
[----:B------:R-:W-:Y:S02]  /*e390*/  IMAD R20, R32, UR8, RZ ;  /* 0x0000000820147c24 */ /* 0x000fe4000f8e02ff */
[----:B------:R-:W-:-:S04]  /*e3a0*/  IMAD.WIDE.U32 R2, R17, UR8, R2 ;  /* 0x0000000811027c25 */ /* 0x000fc8000f8e0002 */
[----:B------:R-:W-:Y:S01]  /*e3b0*/  IMAD R20, R17, UR9, R20 ;  /* 0x0000000911147c24 */ /* 0x000fe2000f8e0214 */
[----:B------:R-:W-:Y:S01]  /*e3c0*/  IADD3 R6, P0, R2, UR10, RZ ;  /* 0x0000000a02067c10 */ /* 0x000fe2000ff1e0ff */
[----:B------:R-:W-:-:S03]  /*e3d0*/  IMAD R8, R25, UR4, RZ ;  /* 0x0000000419087c24 */ /* 0x000fc6000f8e02ff */
[----:B------:R-:W-:Y:S01]  /*e3e0*/  IADD3.X R7, R20, UR11, R3, P0, !PT ;  /* 0x0000000b14077c10 */ /* 0x000fe200087fe403 */
[C---:B------:R-:W-:Y:S02]  /*e3f0*/  IMAD R8, R5.reuse, UR5, R8 ;  /* 0x0000000505087c24 */ /* 0x040fe4000f8e0208 */
[----:B------:R-:W-:Y:S01]  /*e400*/  IMAD.WIDE.U32 R2, R5, UR4, RZ ;  /* 0x0000000405027c25 */ /* 0x000fe2000f8e00ff */
[----:B------:R-:W-:-:S03]  /*e410*/  UMOV UR4, 0xffffffff ;  /* 0xffffffff00047882 */ /* 0x000fc60000000000 */
[----:B------:R-:W-:Y:S01]  /*e420*/  IMAD R5, R26, UR6, RZ ;  /* 0x000000061a057c24 */ /* 0x000fe2000f8e02ff */
[----:B------:R-:W-:-:S03]  /*e430*/  IADD3 R3, R3, R8, RZ ;  /* 0x0000000803037210 */ /* 0x000fc60007ffe0ff */
[C---:B------:R-:W-:Y:S02]  /*e440*/  IMAD R5, R4.reuse, UR7, R5 ;  /* 0x0000000704057c24 */ /* 0x040fe4000f8e0205 */
[----:B------:R-:W-:-:S04]  /*e450*/  IMAD.WIDE.U32 R2, R4, UR6, R2 ;  /* 0x0000000604027c25 */ /* 0x000fc8000f8e0002 */
[----:B------:R-:W-:Y:S02]  /*e460*/  IMAD.IADD R3, R3, 0x1, R5 ;  /* 0x0000000103037824 */ /* 0x000fe400078e0205 */
[----:B------:R-:W-:-:S03]  /*e470*/  IMAD.WIDE.U32 R2, R17, UR8, R2 ;  /* 0x0000000811027c25 */ /* 0x000fc6000f8e0002 */
[----:B------:R-:W-:-:S04]  /*e480*/  IADD3 R8, P0, R2, UR10, RZ ;  /* 0x0000000a02087c10 */ /* 0x000fc8000ff1e0ff */
[----:B------:R-:W-:Y:S01]  /*e490*/  IADD3.X R20, R20, UR11, R3, P0, !PT ;  /* 0x0000000b14147c10 */ /* 0x000fe200087fe403 */
[----:B----4-:R-:W-:Y:S01]  /*e4a0*/  IMAD R9, R19, 0x7800, R9 ;  /* 0x0000780013097824 */ /* 0x010fe200078e0209 */
[----:B------:R-:W-:Y:S07]  /*e4b0*/  BRA.DIV UR4, `(.L_x_74) ;  /* 0x0000003204587947 */ /* 0x000fee000b800000 */
[----:B------:R-:W4:Y:S01]  /*e4c0*/  SHFL.IDX PT, R14, R6, RZ, 0x1c1f ;  /* 0x001c1fff060e7589 */ /* 0x000f2200000e0000 */
[----:B------:R-:W-:-:S03]  /*e4d0*/  VIADD R9, R9, UR41 ;  /* 0x0000002909097c36 */ /* 0x000fc60008000000 */
[----:B------:R-:W5:Y:S04]  /*e4e0*/  SHFL.IDX PT, R3, R7, RZ, 0x1c1f ;  /* 0x001c1fff07037589 */ /* 0x000f6800000e0000 */
[----:B------:R-:W-:Y:S04]  /*e4f0*/  SHFL.IDX PT, R5, R7, 0x2, 0x1c1f ;  /* 0x005c1f0007057f89 */ /* 0x000fe800000e0000 */
[----:B------:R-:W-:Y:S01]  /*e500*/  SHFL.IDX PT, R20, R20, RZ, 0x1c1f ;  /* 0x001c1fff14147589 */ /* 0x000fe200000e0000 */
[----:B----4-:R-:W-:-:S03]  /*e510*/  IADD3 R2, P0, R35, R14, RZ ;  /* 0x0000000e23027210 */ /* 0x010fc60007f1e0ff */
[----:B------:R-:W4:Y:S02]  /*e520*/  SHFL.IDX PT, R14, R6, 0x1, 0x1c1f ;  /* 0x003c1f00060e7f89 */ /* 0x000f2400000e0000 */
[----:B-----5:R-:W-:-:S05]  /*e530*/  IMAD.X R3, RZ, RZ, R3, P0 ;  /* 0x000000ffff037224 */ /* 0x020fca00000e0603 */
[----:B------:R-:W-:Y:S04]  /*e540*/  LDGSTS.E.BYPASS.LTC128B.128 [R9+0x1a400], desc[UR48][R2.64], !P4 ;  /* 0x1a40000002097fae */ /* 0x000fe8000e101d70 */
[----:B------:R-:W-:Y:S04]  /*e550*/  LDGSTS.E.BYPASS.LTC128B.128 [R9+0x1cc00], desc[UR48][R2.64+0x40], !P3 ;  /* 0x1cc0004002097fae */ /* 0x000fe8000d901d70 */
[----:B------:R5:W-:Y:S04]  /*e560*/  LDGSTS.E.BYPASS.LTC128B.128 [R9+0x1f400], desc[UR48][R2.64+0x80], !P1 ;  /* 0x1f40008002097fae */ /* 0x000be8000c901d70 */
[----:B-----5:R-:W5:Y:S01]  /*e570*/  SHFL.IDX PT, R3, R7, 0x1, 0x1c1f ;  /* 0x003c1f0007037f89 */ /* 0x020f6200000e0000 */
[----:B----4-:R-:W-:-:S03]  /*e580*/  IADD3 R2, P0, R35, R14, RZ ;  /* 0x0000000e23027210 */ /* 0x010fc60007f1e0ff */
[----:B------:R-:W4:Y:S04]  /*e590*/  SHFL.IDX PT, R14, R6, 0x2, 0x1c1f ;  /* 0x005c1f00060e7f89 */ /* 0x000f2800000e0000 */
[----:B------:R-:W-:Y:S01]  /*e5a0*/  SHFL.IDX PT, R7, R7, 0x3, 0x1c1f ;  /* 0x007c1f0007077f89 */ /* 0x000fe200000e0000 */
[----:B-----5:R-:W-:Y:S01]  /*e5b0*/  IMAD.X R3, RZ, RZ, R3, P0 ;  /* 0x000000ffff037224 */ /* 0x020fe200000e0603 */
[----:B----4-:R-:W-:-:S04]  /*e5c0*/  IADD3 R4, P0, R35, R14, RZ ;  /* 0x0000000e23047210 */ /* 0x010fc80007f1e0ff */
[----:B------:R-:W-:Y:S04]  /*e5d0*/  LDGSTS.E.BYPASS.LTC128B.128 [R9+0x1ac00], desc[UR48][R2.64], !P4 ;  /* 0x1ac0000002097fae */ /* 0x000fe8000e101d70 */
[----:B------:R-:W-:Y:S01]  /*e5e0*/  LDGSTS.E.BYPASS.LTC128B.128 [R9+0x1d400], desc[UR48][R2.64+0x40], !P3 ;  /* 0x1d40004002097fae */ /* 0x000fe2000d901d70 */
[----:B------:R-:W-:-:S03]  /*e5f0*/  IMAD.X R5, RZ, RZ, R5, P0 ;  /* 0x000000ffff057224 */ /* 0x000fc600000e0605 */
[----:B------:R4:W-:Y:S04]  /*e600*/  LDGSTS.E.BYPASS.LTC128B.128 [R9+0x1fc00], desc[UR48][R2.64+0x80], !P1 ;  /* 0x1fc0008002097fae */ /* 0x0009e8000c901d70 */
[----:B------:R0:W-:Y:S04]  /*e610*/  LDGSTS.E.BYPASS.LTC128B.128 [R9+0x1b400], desc[UR48][R4.64], !P4 ;  /* 0x1b40000004097fae */ /* 0x0001e8000e101d70 */
[----:B------:R0:W-:Y:S04]  /*e620*/  LDGSTS.E.BYPASS.LTC128B.128 [R9+0x1dc00], desc[UR48][R4.64+0x40], !P3 ;  /* 0x1dc0004004097fae */ /* 0x0001e8000d901d70 */
[----:B----4-:R-:W4:Y:S04]  /*e630*/  SHFL.IDX PT, R2, R6, 0x3, 0x1c1f ;  /* 0x007c1f0006027f89 */ /* 0x010f2800000e0000 */
[----:B------:R0:W-:Y:S04]  /*e640*/  LDGSTS.E.BYPASS.LTC128B.128 [R9+0x20400], desc[UR48][R4.64+0x80], !P1 ;  /* 0x2040008004097fae */ /* 0x0001e8000c901d70 */
[----:B------:R0:W0:Y:S01]  /*e650*/  SHFL.IDX PT, R14, R8, RZ, 0x1c1f ;  /* 0x001c1fff080e7589 */ /* 0x00002200000e0000 */
[----:B----4-:R-:W-:-:S05]  /*e660*/  IADD3 R2, P0, R35, R2, RZ ;  /* 0x0000000223027210 */ /* 0x010fca0007f1e0ff */
[----:B------:R-:W-:-:S05]  /*e670*/  IMAD.X R3, RZ, RZ, R7, P0 ;  /* 0x000000ffff037224 */ /* 0x000fca00000e0607 */
[----:B------:R4:W-:Y:S04]  /*e680*/  LDGSTS.E.BYPASS.LTC128B.128 [R9+0x1bc00], desc[UR48][R2.64], !P4 ;  /* 0x1bc0000002097fae */ /* 0x0009e8000e101d70 */
[----:B------:R4:W-:Y:S04]  /*e690*/  LDGSTS.E.BYPASS.LTC128B.128 [R9+0x1e400], desc[UR48][R2.64+0x40], !P3 ;  /* 0x1e40004002097fae */ /* 0x0009e8000d901d70 */
[----:B0-----:R4:W-:Y:S02]  /*e6a0*/  LDGSTS.E.BYPASS.LTC128B.128 [R9+0x20c00], desc[UR48][R2.64+0x80], !P1 ;  /* 0x20c0008002097fae */ /* 0x0019e4000c901d70 */
.L_x_171:
[----:B----4-:R-:W-:-:S04]  /*e6b0*/  IADD3 R2, P0, R35, R14, RZ ;  /* 0x0000000e23027210 */ /* 0x010fc80007f1e0ff */
[----:B------:R-:W-:Y:S02]  /*e6c0*/  IADD3.X R3, RZ, R20, RZ, P0, !PT ;  /* 0x00000014ff037210 */ /* 0x000fe400007fe4ff */
[----:B------:R-:W-:-:S03]  /*e6d0*/  PLOP3.LUT P0, PT, PT, PT, PT, 0x80, 0x0 ;  /* 0x000000000000781c */ /* 0x000fc60003f0f070 */
[----:B------:R-:W-:Y:S01]  /*e6e0*/  @!PT LDS RZ, [RZ] ;  /* 0x00000000fffff984 */ /* 0x000fe20000000800 */
[----:B------:R-:W-:Y:S01]  /*e6f0*/  @!PT LDS RZ, [RZ] ;  /* 0x00000000fffff984 */ /* 0x000fe20000000800 */
[----:B------:R-:W-:Y:S01]  /*e700*/  @!PT LDS RZ, [RZ] ;  /* 0x00000000fffff984 */ /* 0x000fe20000000800 */
[----:B------:R0:W-:Y:S04]  /*e710*/  LDGSTS.E.BYPASS.LTC128B.128 [R9+0x1c400], desc[UR48][R2.64], !P4 ;  /* 0x1c40000002097fae */ /* 0x0001e8000e101d70 */
[----:B------:R0:W-:Y:S04]  /*e720*/  LDGSTS.E.BYPASS.LTC128B.128 [R9+0x1ec00], desc[UR48][R2.64+0x40], !P3 ;  /* 0x1ec0004002097fae */ /* 0x0001e8000d901d70 */
[----:B------:R0:W-:Y:S01]  /*e730*/  LDGSTS.E.BYPASS.LTC128B.128 [R9+0x21400], desc[UR48][R2.64+0x80], !P1 ;  /* 0x2140008002097fae */ /* 0x0001e2000c901d70 */
[----:B------:R-:W-:Y:S01]  /*e740*/  NOP ;  /* 0x0000000000007918 */ /* 0x000fe20000000000 */
.L_x_75:
[----:B------:R-:W-:Y:S02]  /*e750*/  PLOP3.LUT P1, PT, P1, P0, PT, 0xa2, 0x0 ;  /* 0x000000000000781c */ /* 0x000fe40000f21472 */
[----:B------:R-:W-:-:S08]  /*e760*/  @P0 R2UR P1, UR4, R0 ;  /* 0x00000000000402ca */ /* 0x000fd00000020000 */
[----:B------:R-:W-:-:S05]  /*e770*/  @P0 PLOP3.LUT P0, PT, P1, PT, PT, 0x80, 0x0 ;  /* 0x000000000000081c */ /* 0x000fca0000f0f070 */
[----:B------:R-:W-:Y:S01]  /*e780*/  @!P1 SYNCS.ARRIVE.TRANS64.RED.A0T1 RZ, [UR4+0x29830], RZ ;  /* 0x029830ffffff99a7 */ /* 0x000fe20008200404 */
[----:B------:R-:W-:Y:S07]  /*e790*/  @!P1 ARRIVES.LDGSTSBAR.64.TRANSCNT [UR4+0x29830] ;  /* 0x02983000ff0099b0 */ /* 0x000fee0008000a84 */
[----:B------:R-:W-:Y:S05]  /*e7a0*/  @P0 BRA.U.ANY `(.L_x_75) ;  /* 0xfffffffd00e80947 */ /* 0x000fea000393ffff */
[----:B------:R-:W-:Y:S01]  /*e7b0*/  NOP ;  /* 0x0000000000007918 */ /* 0x000fe20000000000 */
[----:B0-----:R-:W-:-:S05]  /*e7c0*/  IMAD.U32 R2, RZ, RZ, UR46 ;  /* 0x0000002eff027e24 */ /* 0x001fca000f8e00ff */
[----:B------:R-:W-:-:S13]  /*e7d0*/  ISETP.NE.AND P3, PT, R2, 0x3, PT ;  /* 0x000000030200780c */ /* 0x000fda0003f65270 */
[----:B------:R-:W-:Y:S05]  /*e7e0*/  @!P3 BRA `(.L_x_76) ;  /* 0x000000000004b947 */ /* 0x000fea0003800000 */
[----:B------:R-:W-:Y:S01]  /*e7f0*/  BPT.TRAP 0x1 ;  /* 0x000000040000795c */ /* 0x000fe20000300000 */
.L_x_76:
[----:B------:R2:W-:Y:S02]  /*e800*/  SYNCS.ARRIVE.TRANS64.A1T0 RZ, [R0+URZ+0x29830], RZ ;  /* 0x029830ff00ff79a7 */ /* 0x0005e4000810003f */
[----:B--23--:R-:W-:-:S05]  /*e810*/  IMAD.U32 R0, RZ, RZ, UR47 ;  /* 0x0000002fff007e24 */ /* 0x00cfca000f8e00ff */
[----:B------:R-:W-:-:S13]  /*e820*/  ISETP.NE.AND P0, PT, R0, 0x3, PT ;  /* 0x000000030000780c */ /* 0x000fda0003f05270 */
[----:B------:R-:W-:Y:S05]  /*e830*/  @!P0 BRA `(.L_x_77) ;  /* 0x0000000000048947 */ /* 0x000fea0003800000 */
[----:B------:R-:W-:Y:S01]  /*e840*/  BPT.TRAP 0x1 ;  /* 0x000000040000795c */ /* 0x000fe20000300000 */
.L_x_77:
[----:B------:R-:W-:Y:S01]  /*e850*/  LOP3.LUT R3, R18, 0x1, RZ, 0x3c, !PT ;  /* 0x0000000112037812 */ /* 0x000fe200078e3cff */
[----:B------:R-:W-:Y:S01]  /*e860*/  BSSY B0, `(.L_x_78) ;  /* 0x0000005000007945 */ /* 0x000fe20003800000 */
[----:B------:R-:W-:Y:S02]  /*e870*/  LEA R0, R10, UR41, 0x3 ;  /* 0x000000290a007c11 */ /* 0x000fe4000f8e18ff */
[----:B------:R-:W-:-:S04]  /*e880*/  SHF.L.U32 R3, R3, 0x1f, RZ ;  /* 0x0000001f03037819 */ /* 0x000fc800000006ff */
[----:B------:R-:W0:Y:S02]  /*e890*/  SYNCS.PHASECHK.TRANS64.TRYWAIT P1, [R0+URZ+0x29870], R3 ;  /* 0x02987003000075a7 */ /* 0x000e24000802017f */
[----:B0-----:R-:W-:Y:S05]  /*e8a0*/  @!P1 BRA `(.L_x_79) ;  /* 0x0000003000cc9947 */ /* 0x001fea0003800000 */
.L_x_172:
[----:B------:R-:W-:Y:S05]  /*e8b0*/  BSYNC B0 ;  /* 0x0000000000007941 */ /* 0x000fea0003800000 */
.L_x_78:
[----:B------:R-:W-:-:S05]  /*e8c0*/  IMAD.U32 R2, RZ, RZ, UR46 ;  /* 0x0000002eff027e24 */ /* 0x000fca000f8e00ff */
[----:B------:R-:W-:-:S13]  /*e8d0*/  ISETP.NE.AND P1, PT, R2, 0x3, PT ;  /* 0x000000030200780c */ /* 0x000fda0003f25270 */
[----:B------:R-:W-:Y:S05]  /*e8e0*/  @!P1 BRA `(.L_x_80) ;  /* 0x0000000000049947 */ /* 0x000fea0003800000 */
[----:B------:R-:W-:Y:S01]  /*e8f0*/  BPT.TRAP 0x1 ;  /* 0x000000040000795c */ /* 0x000fe20000300000 */
.L_x_80:
[----:B0-----:R-:W-:Y:S01]  /*e900*/  SHF.L.U32 R3, R18, 0x1f, RZ ;  /* 0x0000001f12037819 */ /* 0x001fe200000006ff */
[----:B------:R-:W-:-:S03]  /*e910*/  IMAD R12, R10, 0x5000, RZ ;  /* 0x000050000a0c7824 */ /* 0x000fc600078e02ff */
[----:B------:R-:W0:Y:S02]  /*e920*/  SYNCS.PHASECHK.TRANS64.TRYWAIT P1, [R0+URZ+0x29860], R3 ;  /* 0x02986003000075a7 */ /* 0x000e24000802017f */
[----:B0-----:R-:W-:Y:S05]  /*e930*/  @!P1 BRA `(.L_x_81) ;  /* 0x0000003000bc9947 */ /* 0x001fea0003800000 */
.L_x_173:
[----:B------:R-:W0:Y:S04]  /*e940*/  LDL R2, [R1+0xc] ;  /* 0x00000c0001027983 */ /* 0x000e280000100800 */
[----:B------:R-:W2:Y:S04]  /*e950*/  LDL R10, [R1+0x10] ;  /* 0x00001000010a7983 */ /* 0x000ea80000100800 */
[----:B------:R-:W3:Y:S01]  /*e960*/  LDL R13, [R1+0x8] ;  /* 0x00000800010d7983 */ /* 0x000ee20000100800 */
[----:B------:R-:W-:Y:S05]  /*e970*/  WARPSYNC.ALL ;  /* 0x0000000000007948 */ /* 0x000fea0003800000 */
[----:B------:R-:W-:-:S04]  /*e980*/  MOV R24, UR46 ;  /* 0x0000002e00187c02 */ /* 0x000fc80008000f00 */
[----:B------:R-:W-:Y:S02]  /*e990*/  ISETP.NE.AND P1, PT, R24, 0x3, PT ;  /* 0x000000031800780c */ /* 0x000fe40003f25270 */
[----:B0-----:R-:W-:-:S05]  /*e9a0*/  LOP3.LUT R3, R12, R2, RZ, 0xfc, !PT ;  /* 0x000000020c037212 */ /* 0x001fca00078efcff */
[----:B------:R-:W0:Y:S01]  /*e9b0*/  LDSM.16.MT88.4 R4, [R3+UR41+0xa400] ;  /* 0x00a400290304783b */ /* 0x000e220008004200 */
[----:B------:R-:W-:Y:S01]  /*e9c0*/  VIADD R2, R3, UR41 ;  /* 0x0000002903027c36 */ /* 0x000fe20008000000 */
[----:B---3--:R-:W-:-:S03]  /*e9d0*/  LOP3.LUT R18, R12, R13, RZ, 0xfc, !PT ;  /* 0x0000000d0c127212 */ /* 0x008fc600078efcff */
[----:B--2---:R-:W-:Y:S02]  /*e9e0*/  IMAD.IADD R2, R10, 0x1, R2 ;  /* 0x000000010a027824 */ /* 0x004fe400078e0202 */
[----:B------:R-:W-:Y:S01]  /*e9f0*/  VIADD R18, R18, UR41 ;  /* 0x0000002912127c36 */ /* 0x000fe20008000000 */
[C-C-:B0-----:R-:W-:Y:S02]  /*ea00*/  PRMT R8, R4.reuse, 0x6420, R5.reuse ;  /* 0x0000642004087816 */ /* 0x141fe40000000005 */
[----:B------:R-:W-:Y:S02]  /*ea10*/  PRMT R9, R4, 0x7531, R5 ;  /* 0x0000753104097816 */ /* 0x000fe40000000005 */
[C-C-:B------:R-:W-:Y:S02]  /*ea20*/  PRMT R10, R6.reuse, 0x6420, R7.reuse ;  /* 0x00006420060a7816 */ /* 0x140fe40000000007 */
[----:B------:R-:W-:Y:S02]  /*ea30*/  PRMT R11, R6, 0x7531, R7 ;  /* 0x00007531060b7816 */ /* 0x000fe40000000007 */
[----:B------:R-:W0:Y:S04]  /*ea40*/  LDSM.16.MT88.4 R4, [R2+0xa400] ;  /* 0x00a400000204783b */ /* 0x000e280000004200 */
[----:B------:R-:W-:Y:S01]  /*ea50*/  STSM.16.M88.4 [R18+0x400], R8 ;  /* 0x0004000812007844 */ /* 0x000fe20000000200 */
[----:B0-----:R-:W-:-:S02]  /*ea60*/  PRMT R12, R4, 0x6420, R5 ;  /* 0x00006420040c7816 */ /* 0x001fc40000000005 */
[----:B------:R-:W-:Y:S02]  /*ea70*/  PRMT R13, R4, 0x7531, R5 ;  /* 0x00007531040d7816 */ /* 0x000fe40000000005 */
[C-C-:B------:R-:W-:Y:S02]  /*ea80*/  PRMT R14, R6.reuse, 0x6420, R7.reuse ;  /* 0x00006420060e7816 */ /* 0x140fe40000000007 */
[----:B------:R-:W-:-:S05]  /*ea90*/  PRMT R15, R6, 0x7531, R7 ;  /* 0x00007531060f7816 */ /* 0x000fca0000000007 */
[----:B------:R-:W-:Y:S04]  /*eaa0*/  STSM.16.M88.4 [R18+0xc00], R12 ;  /* 0x000c000c12007844 */ /* 0x000fe80000000200 */
[----:B------:R-:W0:Y:S02]  /*eab0*/  LDSM.16.MT88.4 R8, [R3+UR41+0xb400] ;  /* 0x00b400290308783b */ /* 0x000e240008004200 */
[C-C-:B0-----:R-:W-:Y:S02]  /*eac0*/  PRMT R4, R8.reuse, 0x6420, R9.reuse ;  /* 0x0000642008047816 */ /* 0x141fe40000000009 */
[----:B------:R-:W-:Y:S02]  /*ead0*/  PRMT R5, R8, 0x7531, R9 ;  /* 0x0000753108057816 */ /* 0x000fe40000000009 */
[----:B------:R-:W-:-:S02]  /*eae0*/  PRMT R6, R10, 0x6420, R11 ;  /* 0x000064200a067816 */ /* 0x000fc4000000000b */
[----:B------:R-:W-:Y:S02]  /*eaf0*/  PRMT R7, R10, 0x7531, R11 ;  /* 0x000075310a077816 */ /* 0x000fe4000000000b */
[----:B------:R-:W0:Y:S04]  /*eb00*/  LDSM.16.MT88.4 R8, [R2+0xb400] ;  /* 0x00b400000208783b */ /* 0x000e280000004200 */
[----:B------:R-:W-:Y:S01]  /*eb10*/  STSM.16.M88.4 [R18+0x1400], R4 ;  /* 0x0014000412007844 */ /* 0x000fe20000000200 */
[C-C-:B0-----:R-:W-:Y:S02]  /*eb20*/  PRMT R20, R8.reuse, 0x6420, R9.reuse ;  /* 0x0000642008147816 */ /* 0x141fe40000000009 */
[----:B------:R-:W-:Y:S02]  /*eb30*/  PRMT R21, R8, 0x7531, R9 ;  /* 0x0000753108157816 */ /* 0x000fe40000000009 */
[----:B-1----:R-:W-:-:S02]  /*eb40*/  PRMT R22, R10, 0x6420, R11 ;  /* 0x000064200a167816 */ /* 0x002fc4000000000b */
        /* <DEDUP_REMOVED lines=11> */
[----:B------:R-:W-:-:S02]  /*ec00*/  PRMT R14, R10, 0x6420, R11 ;  /* 0x000064200a0e7816 */ /* 0x000fc4000000000b */
        /* <DEDUP_REMOVED lines=8> */
[----:B------:R0:W-:Y:S02]  /*ec90*/  STSM.16.M88.4 [R18+0x3400], R4 ;  /* 0x0034000412007844 */ /* 0x0001e40000000200 */
[C-C-:B0-----:R-:W-:Y:S02]  /*eca0*/  PRMT R4, R8.reuse, 0x6420, R9.reuse ;  /* 0x0000642008047816 */ /* 0x141fe40000000009 */
[----:B------:R-:W-:-:S02]  /*ecb0*/  PRMT R5, R8, 0x7531, R9 ;  /* 0x0000753108057816 */ /* 0x000fc40000000009 */
[C-C-:B------:R-:W-:Y:S02]  /*ecc0*/  PRMT R6, R10.reuse, 0x6420, R11.reuse ;  /* 0x000064200a067816 */ /* 0x140fe4000000000b */
[----:B------:R-:W-:-:S05]  /*ecd0*/  PRMT R7, R10, 0x7531, R11 ;  /* 0x000075310a077816 */ /* 0x000fca000000000b */
[----:B------:R-:W-:Y:S04]  /*ece0*/  STSM.16.M88.4 [R18+0x3c00], R4 ;  /* 0x003c000412007844 */ /* 0x000fe80000000200 */
[----:B------:R-:W0:Y:S04]  /*ecf0*/  LDSM.16.MT88.4 R8, [R3+UR41+0xe400] ;  /* 0x00e400290308783b */ /* 0x000e280008004200 */
[----:B------:R-:W1:Y:S01]  /*ed00*/  LDSM.16.MT88.4 R12, [R2+0xe400] ;  /* 0x00e40000020c783b */ /* 0x000e620000004200 */
[C-C-:B0-----:R-:W-:Y:S02]  /*ed10*/  PRMT R20, R8.reuse, 0x6420, R9.reuse ;  /* 0x0000642008147816 */ /* 0x141fe40000000009 */
[----:B------:R-:W-:-:S02]  /*ed20*/  PRMT R21, R8, 0x7531, R9 ;  /* 0x0000753108157816 */ /* 0x000fc40000000009 */
[C-C-:B------:R-:W-:Y:S02]  /*ed30*/  PRMT R22, R10.reuse, 0x6420, R11.reuse ;  /* 0x000064200a167816 */ /* 0x140fe4000000000b */
[----:B------:R-:W-:Y:S02]  /*ed40*/  PRMT R23, R10, 0x7531, R11 ;  /* 0x000075310a177816 */ /* 0x000fe4000000000b */
[C-C-:B-1----:R-:W-:Y:S02]  /*ed50*/  PRMT R4, R12.reuse, 0x6420, R13.reuse ;  /* 0x000064200c047816 */ /* 0x142fe4000000000d */
[----:B------:R-:W-:Y:S01]  /*ed60*/  PRMT R5, R12, 0x7531, R13 ;  /* 0x000075310c057816 */ /* 0x000fe2000000000d */
[----:B------:R0:W-:Y:S01]  /*ed70*/  STSM.16.M88.4 [R18+0x4400], R20 ;  /* 0x0044001412007844 */ /* 0x0001e20000000200 */
[C-C-:B------:R-:W-:Y:S02]  /*ed80*/  PRMT R6, R14.reuse, 0x6420, R15.reuse ;  /* 0x000064200e067816 */ /* 0x140fe4000000000f */
[----:B------:R-:W-:-:S05]  /*ed90*/  PRMT R7, R14, 0x7531, R15 ;  /* 0x000075310e077816 */ /* 0x000fca000000000f */
[----:B------:R0:W-:Y:S01]  /*eda0*/  STSM.16.M88.4 [R18+0x4c00], R4 ;  /* 0x004c000412007844 */ /* 0x0001e20000000200 */
[----:B------:R-:W-:Y:S01]  /*edb0*/  @!PT LDS RZ, [RZ] ;  /* 0x00000000fffff984 */ /* 0x000fe20000000800 */
[----:B------:R-:W-:Y:S01]  /*edc0*/  @!PT LDS RZ, [RZ] ;  /* 0x00000000fffff984 */ /* 0x000fe20000000800 */
[----:B------:R-:W-:Y:S01]  /*edd0*/  @!PT LDS RZ, [RZ] ;  /* 0x00000000fffff984 */ /* 0x000fe20000000800 */
[----:B------:R-:W-:Y:S01]  /*ede0*/  @!PT LDS RZ, [RZ] ;  /* 0x00000000fffff984 */ /* 0x000fe20000000800 */
[----:B------:R1:W-:Y:S06]  /*edf0*/  MEMBAR.ALL.CTA ;  /* 0x0000000000007992 */ /* 0x0003ec0000008000 */
[----:B-1----:R-:W1:Y:S01]  /*ee00*/  FENCE.VIEW.ASYNC.S ;  /* 0x00000000000073c6 */ /* 0x002e620000000000 */
[----:B------:R-:W-:Y:S05]  /*ee10*/  @!P1 BRA `(.L_x_82) ;  /* 0x0000000000049947 */ /* 0x000fea0003800000 */
[----:B------:R-:W-:Y:S01]  /*ee20*/  BPT.TRAP 0x1 ;  /* 0x000000040000795c */ /* 0x000fe20000300000 */
.L_x_82:
[----:B-1----:R1:W-:Y:S01]  /*ee30*/  SYNCS.ARRIVE.TRANS64.A1T0 RZ, [R0+URZ+0x29850], RZ ;  /* 0x029850ff00ff79a7 */ /* 0x0023e2000810003f */
[----:B------:R-:W-:Y:S06]  /*ee40*/  BAR.SYNC.DEFER_BLOCKING 0x2, 0x80 ;  /* 0x0082000000007b1d */ /* 0x000fec0000010000 */
[----:B------:R-:W-:Y:S05]  /*ee50*/  @!P0 BRA `(.L_x_83) ;  /* 0x0000000000048947 */ /* 0x000fea0003800000 */
[----:B------:R-:W-:Y:S01]  /*ee60*/  BPT.TRAP 0x1 ;  /* 0x000000040000795c */ /* 0x000fe20000300000 */
.L_x_83:
[----:B-1----:R-:W-:Y:S02]  /*ee70*/  VIADD R0, R0, 0x29880 ;  /* 0x0002988000007836 */ /* 0x002fe40000000000 */
[----:B------:R-:W-:Y:S02]  /*ee80*/  IMAD.U32 R3, RZ, RZ, UR45 ;  /* 0x0000002dff037e24 */ /* 0x000fe4000f8e00ff */
[----:B0-----:R-:W-:Y:S02]  /*ee90*/  IMAD.MOV.U32 R18, RZ, RZ, R31 ;  /* 0x000000ffff127224 */ /* 0x001fe400078e001f */
[----:B------:R-:W-:Y:S01]  /*eea0*/  IMAD.MOV.U32 R10, RZ, RZ, R19 ;  /* 0x000000ffff0a7224 */ /* 0x000fe200078e0013 */
[----:B------:R-:W-:-:S04]  /*eeb0*/  PRMT R0, R3, 0x654, R0 ;  /* 0x0000065403007816 */ /* 0x000fc80000000000 */
[----:B------:R0:W-:Y:S01]  /*eec0*/  SYNCS.ARRIVE.TRANS64.RED.A1T0 RZ, [R0+URZ], RZ ;  /* 0x000000ff00ff79a7 */ /* 0x0001e2000810043f */
[----:B------:R-:W-:Y:S05]  /*eed0*/  @P2 BRA `(.L_x_84) ;  /* 0xffffffe8006c2947 */ /* 0x000fea000383ffff */
.L_x_64:
[----:B0-----:R-:W-:-:S05]  /*eee0*/  IMAD.U32 R0, RZ, RZ, UR47 ;  /* 0x0000002fff007e24 */ /* 0x001fca000f8e00ff */
[----:B------:R-:W-:-:S13]  /*eef0*/  ISETP.NE.AND P1, PT, R0, 0x3, PT ;  /* 0x000000030000780c */ /* 0x000fda0003f25270 */
[----:B------:R-:W-:Y:S05]  /*ef00*/  @!P1 BRA `(.L_x_85) ;  /* 0x0000000000049947 */ /* 0x000fea0003800000 */
[----:B------:R-:W-:Y:S01]  /*ef10*/  BPT.TRAP 0x1 ;  /* 0x000000040000795c */ /* 0x000fe20000300000 */
.L_x_85:
[----:B------:R-:W-:Y:S01]  /*ef20*/  LOP3.LUT R0, R31, 0x1, RZ, 0x3c, !PT ;  /* 0x000000011f007812 */ /* 0x000fe200078e3cff */
[----:B------:R-:W-:Y:S01]  /*ef30*/  BSSY B0, `(.L_x_86) ;  /* 0x0000005000007945 */ /* 0x000fe20003800000 */
[----:B------:R-:W-:Y:S02]  /*ef40*/  LEA R3, R19, UR41, 0x3 ;  /* 0x0000002913037c11 */ /* 0x000fe4000f8e18ff */
[----:B------:R-:W-:-:S04]  /*ef50*/  SHF.L.U32 R0, R0, 0x1f, RZ ;  /* 0x0000001f00007819 */ /* 0x000fc800000006ff */
[----:B------:R-:W0:Y:S02]  /*ef60*/  SYNCS.PHASECHK.TRANS64.TRYWAIT P0, [R3+URZ+0x29870], R0 ;  /* 0x02987000030075a7 */ /* 0x000e24000800017f */
[----:B0-----:R-:W-:Y:S05]  /*ef70*/  @!P0 BRA `(.L_x_87) ;  /* 0x0000002c00408947 */ /* 0x001fea0003800000 */
.L_x_174:
[----:B------:R-:W-:Y:S05]  /*ef80*/  BSYNC B0 ;  /* 0x0000000000007941 */ /* 0x000fea0003800000 */
.L_x_86:
[----:B------:R-:W-:-:S05]  /*ef90*/  IMAD.U32 R2, RZ, RZ, UR46 ;  /* 0x0000002eff027e24 */ /* 0x000fca000f8e00ff */
[----:B------:R-:W-:-:S13]  /*efa0*/  ISETP.NE.AND P0, PT, R2, 0x3, PT ;  /* 0x000000030200780c */ /* 0x000fda0003f05270 */
[----:B------:R-:W-:Y:S05]  /*efb0*/  @!P0 BRA `(.L_x_88) ;  /* 0x0000000000048947 */ /* 0x000fea0003800000 */
[----:B------:R-:W-:Y:S01]  /*efc0*/  BPT.TRAP 0x1 ;  /* 0x000000040000795c */ /* 0x000fe20000300000 */
.L_x_88:
[----:B0-----:R-:W-:Y:S01]  /*efd0*/  SHF.L.U32 R0, R31, 0x1f, RZ ;  /* 0x0000001f1f007819 */ /* 0x001fe200000006ff */
[----:B------:R-:W-:-:S03]  /*efe0*/  IMAD R14, R19, 0x5000, RZ ;  /* 0x00005000130e7824 */ /* 0x000fc600078e02ff */
[----:B------:R-:W0:Y:S02]  /*eff0*/  SYNCS.PHASECHK.TRANS64.TRYWAIT P0, [R3+URZ+0x29860], R0 ;  /* 0x02986000030075a7 */ /* 0x000e24000800017f */
[----:B0-----:R-:W-:Y:S05]  /*f000*/  @!P0 BRA `(.L_x_89) ;  /* 0x0000002c00308947 */ /* 0x001fea0003800000 */
.L_x_175:
[----:B------:R-:W0:Y:S04]  /*f010*/  LDL R2, [R1+0xc] ;  /* 0x00000c0001027983 */ /* 0x000e280000100800 */
[----:B------:R-:W2:Y:S04]  /*f020*/  LDL R4, [R1+0x10] ;  /* 0x0000100001047983 */ /* 0x000ea80000100800 */
[----:B------:R-:W3:Y:S01]  /*f030*/  LDL R15, [R1+0x8] ;  /* 0x00000800010f7983 */ /* 0x000ee20000100800 */
[----:B------:R-:W-:Y:S05]  /*f040*/  WARPSYNC.ALL ;  /* 0x0000000000007948 */ /* 0x000fea0003800000 */
[----:B------:R-:W-:-:S05]  /*f050*/  IMAD.U32 R18, RZ, RZ, UR46 ;  /* 0x0000002eff127e24 */ /* 0x000fca000f8e00ff */
[----:B------:R-:W-:Y:S02]  /*f060*/  ISETP.NE.AND P0, PT, R18, 0x3, PT ;  /* 0x000000031200780c */ /* 0x000fe40003f05270 */
[----:B0-----:R-:W-:-:S04]  /*f070*/  LOP3.LUT R0, R14, R2, RZ, 0xfc, !PT ;  /* 0x000000020e007212 */ /* 0x001fc800078efcff */
[----:B------:R-:W-:Y:S02]  /*f080*/  IADD3 R2, R0, UR41, RZ ;  /* 0x0000002900027c10 */ /* 0x000fe4000fffe0ff */
[----:B---3--:R-:W-:-:S03]  /*f090*/  LOP3.LUT R17, R14, R15, RZ, 0xfc, !PT ;  /* 0x0000000f0e117212 */ /* 0x008fc600078efcff */
[----:B--2---:R-:W-:Y:S02]  /*f0a0*/  IMAD.IADD R2, R4, 0x1, R2 ;  /* 0x0000000104027824 */ /* 0x004fe400078e0202 */
[----:B------:R-:W0:Y:S01]  /*f0b0*/  LDSM.16.MT88.4 R4, [R0+UR41+0xa400] ;  /* 0x00a400290004783b */ /* 0x000e220008004200 */
[----:B------:R-:W-:-:S03]  /*f0c0*/  VIADD R17, R17, UR41 ;  /* 0x0000002911117c36 */ /* 0x000fc60008000000 */
[----:B------:R-:W1:Y:S01]  /*f0d0*/  LDSM.16.MT88.4 R8, [R2+0xa400] ;  /* 0x00a400000208783b */ /* 0x000e620000004200 */
[C-C-:B0-----:R-:W-:Y:S02]  /*f0e0*/  PRMT R12, R4.reuse, 0x6420, R5.reuse ;  /* 0x00006420040c7816 */ /* 0x141fe40000000005 */
[----:B------:R-:W-:Y:S02]  /*f0f0*/  PRMT R13, R4, 0x7531, R5 ;  /* 0x00007531040d7816 */ /* 0x000fe40000000005 */
[C-C-:B------:R-:W-:Y:S02]  /*f100*/  PRMT R14, R6.reuse, 0x6420, R7.reuse ;  /* 0x00006420060e7816 */ /* 0x140fe40000000007 */
[----:B------:R-:W-:Y:S02]  /*f110*/  PRMT R15, R6, 0x7531, R7 ;  /* 0x00007531060f7816 */ /* 0x000fe40000000007 */
[C-C-:B-1----:R-:W-:Y:S02]  /*f120*/  PRMT R4, R8.reuse, 0x6420, R9.reuse ;  /* 0x0000642008047816 */ /* 0x142fe40000000009 */
[----:B------:R-:W-:Y:S01]  /*f130*/  PRMT R5, R8, 0x7531, R9 ;  /* 0x0000753108057816 */ /* 0x000fe20000000009 */
[----:B------:R-:W-:Y:S01]  /*f140*/  STSM.16.M88.4 [R17+0x400], R12 ;  /* 0x0004000c11007844 */ /* 0x000fe20000000200 */
[----:B------:R-:W-:-:S02]  /*f150*/  PRMT R6, R10, 0x6420, R11 ;  /* 0x000064200a067816 */ /* 0x000fc4000000000b */
        /* <DEDUP_REMOVED lines=10> */
[----:B------:R-:W-:Y:S01]  /*f200*/  STSM.16.M88.4 [R17+0x1400], R12 ;  /* 0x0014000c11007844 */ /* 0x000fe20000000200 */
        /* <DEDUP_REMOVED lines=47> */
.L_x_90:
[----:B-1----:R1:W-:Y:S01]  /*f500*/  SYNCS.ARRIVE.TRANS64.A1T0 RZ, [R3+URZ+0x29850], RZ ;  /* 0x029850ff03ff79a7 */ /* 0x0023e2000810003f */
[----:B------:R-:W-:Y:S06]  /*f510*/  BAR.SYNC.DEFER_BLOCKING 0x2, 0x80 ;  /* 0x0082000000007b1d */ /* 0x000fec0000010000 */
[----:B------:R-:W-:Y:S05]  /*f520*/  @!P1 BRA `(.L_x_91) ;  /* 0x0000000000049947 */ /* 0x000fea0003800000 */
[----:B------:R-:W-:Y:S01]  /*f530*/  BPT.TRAP 0x1 ;  /* 0x000000040000795c */ /* 0x000fe20000300000 */
.L_x_91:
[----:B0-----:R-:W0:Y:S01]  /*f540*/  LDC R4, c[0x0][0xc34] ;  /* 0x00030d00ff047b82 */ /* 0x001e220000000800 */
[----:B------:R-:W-:Y:S01]  /*f550*/  VIADD R19, R19, 0x1 ;  /* 0x0000000113137836 */ /* 0x000fe20000000000 */
[----:B------:R-:W-:Y:S01]  /*f560*/  UIADD3 UR38, UR50, UR38, URZ ;  /* 0x0000002632267290 */ /* 0x000fe2000fffe03f */
[----:B-1----:R-:W-:Y:S01]  /*f570*/  VIADD R3, R3, 0x29880 ;  /* 0x0002988003037836 */ /* 0x002fe20000000000 */
[----:B------:R-:W-:Y:S01]  /*f580*/  UIADD3 UR37, UR37, 0x1, URZ ;  /* 0x0000000125257890 */ /* 0x000fe2000fffe03f */
[----:B------:R-:W-:Y:S01]  /*f590*/  IMAD.U32 R2, RZ, RZ, UR45 ;  /* 0x0000002dff027e24 */ /* 0x000fe2000f8e00ff */
[----:B------:R-:W-:-:S04]  /*f5a0*/  ISETP.NE.AND P0, PT, R19, 0x2, PT ;  /* 0x000000021300780c */ /* 0x000fc80003f05270 */
[----:B------:R-:W-:Y:S02]  /*f5b0*/  SEL R19, R19, RZ, P0 ;  /* 0x000000ff13137207 */ /* 0x000fe40000000000 */
[----:B------:R-:W-:Y:S02]  /*f5c0*/  SEL R0, RZ, 0x1, P0 ;  /* 0x00000001ff007807 */ /* 0x000fe40000000000 */
[----:B------:R-:W-:Y:S02]  /*f5d0*/  PRMT R3, R2, 0x654, R3 ;  /* 0x0000065402037816 */ /* 0x000fe40000000003 */
[----:B------:R-:W-:Y:S02]  /*f5e0*/  LOP3.LUT R31, R31, R0, RZ, 0x3c, !PT ;  /* 0x000000001f1f7212 */ /* 0x000fe400078e3cff */
[----:B------:R1:W-:Y:S01]  /*f5f0*/  SYNCS.ARRIVE.TRANS64.RED.A1T0 RZ, [R3+URZ], RZ ;  /* 0x000000ff03ff79a7 */ /* 0x0003e2000810043f */
[----:B0-----:R-:W-:-:S13]  /*f600*/  ISETP.LE.AND P0, PT, R4, UR38, PT ;  /* 0x0000002604007c0c */ /* 0x001fda000bf03270 */
[----:B-1----:R-:W-:Y:S05]  /*f610*/  @!P0 BRA `(.L_x_92) ;  /* 0xffffffc000248947 */ /* 0x002fea000383ffff */
[----:B------:R-:W-:-:S12]  /*f620*/  ULOP3.LUT UR37, UR37, 0x1, URZ, 0xc, !UPT ;  /* 0x0000000125257892 */ /* 0x000fd8000f8e0c3f */
.L_x_40:
[----:B------:R-:W0:Y:S01]  /*f630*/  S2R R3, SR_CgaCtaId ;  /* 0x0000000000037919 */ /* 0x000e220000008800 */
[----:B------:R-:W-:Y:S02]  /*f640*/  MOV R0, 0x400 ;  /* 0x0000040000007802 */ /* 0x000fe40000000f00 */
[----:B------:R-:W-:Y:S02]  /*f650*/  MOV R2, UR37 ;  /* 0x0000002500027c02 */ /* 0x000fe40008000f00 */
[----:B0-----:R-:W-:Y:S02]  /*f660*/  LEA R4, R3, R0, 0x18 ;  /* 0x0000000003047211 */ /* 0x001fe400078ec0ff */
[----:B------:R-:W-:-:S04]  /*f670*/  SHF.L.U32 R0, R2, 0x1f, RZ ;  /* 0x0000001f02007819 */ /* 0x000fc800000006ff */
[----:B------:R-:W0:Y:S02]  /*f680*/  SYNCS.PHASECHK.TRANS64.TRYWAIT P0, [R4+URZ+0x29820], R0 ;  /* 0x02982000040075a7 */ /* 0x000e24000800017f */
[----:B0-----:R-:W-:Y:S05]  /*f690*/  @!P0 BRA `(.L_x_93) ;  /* 0x0000002400a08947 */ /* 0x001fea0003800000 */
.L_x_176:
[----:B------:R-:W1:Y:S02]  /*f6a0*/  S2R R2, SR_TID.X ;  /* 0x0000000000027919 */ /* 0x000e640000002100 */
[----:B-1----:R-:W-:-:S04]  /*f6b0*/  SHF.R.U32.HI R2, RZ, 0x5, R2 ;  /* 0x00000005ff027819 */ /* 0x002fc80000011602 */
[----:B------:R-:W-:-:S05]  /*f6c0*/  LOP3.LUT R2, R2, 0x3, RZ, 0xc0, !PT ;  /* 0x0000000302027812 */ /* 0x000fca00078ec0ff */
[----:B0-----:R-:W0:Y:S02]  /*f6d0*/  SHFL.IDX PT, R0, R2, RZ, 0x1f ;  /* 0x00001fff02007589 */ /* 0x001e2400000e0000 */
[----:B0-----:R-:W-:-:S13]  /*f6e0*/  ISETP.NE.AND P0, PT, R0, RZ, PT ;  /* 0x000000ff0000720c */ /* 0x001fda0003f05270 */
[----:B------:R-:W-:Y:S05]  /*f6f0*/  @P0 EXIT ;  /* 0x000000000000094d */ /* 0x000fea0003800000 */
[----:B------:R-:W-:Y:S01]  /*f700*/  ELECT P0, URZ, PT ;  /* 0x00000000003f782f */ /* 0x000fe20003800000 */
[----:B------:R-:W-:-:S12]  /*f710*/  BSSY B0, `(.L_x_94) ;  /* 0x0000028000007945 */ /* 0x000fd80003800000 */
[----:B------:R-:W-:Y:S05]  /*f720*/  @!P0 BRA `(.L_x_95) ;  /* 0x0000000000988947 */ /* 0x000fea0003800000 */
[----:B------:R-:W-:-:S06]  /*f730*/  ULOP3.LUT UR4, UR36, 0x2, URZ, 0xfc, !UPT ;  /* 0x0000000224047892 */ /* 0x000fcc000f8efc3f */
[----:B------:R-:W-:-:S05]  /*f740*/  IMAD.U32 R0, RZ, RZ, UR4 ;  /* 0x00000004ff007e24 */ /* 0x000fca000f8e00ff */
[----:B------:R-:W-:-:S13]  /*f750*/  ISETP.NE.AND P0, PT, R0, 0x3, PT ;  /* 0x000000030000780c */ /* 0x000fda0003f05270 */
[----:B------:R-:W-:Y:S05]  /*f760*/  @!P0 BRA `(.L_x_96) ;  /* 0x0000000000048947 */ /* 0x000fea0003800000 */
[----:B------:R-:W-:Y:S01]  /*f770*/  BPT.TRAP 0x1 ;  /* 0x000000040000795c */ /* 0x000fe20000300000 */
.L_x_96:
[----:B------:R-:W-:Y:S01]  /*f780*/  IMAD R3, R19, 0x8, R4 ;  /* 0x0000000813037824 */ /* 0x000fe200078e0204 */
[----:B------:R-:W-:Y:S01]  /*f790*/  SHF.L.U32 R2, R31, 0x1f, RZ ;  /* 0x0000001f1f027819 */ /* 0x000fe200000006ff */
[----:B------:R-:W-:-:S03]  /*f7a0*/  VIADD R19, R19, 0x1 ;  /* 0x0000000113137836 */ /* 0x000fc60000000000 */
[----:B------:R-:W0:Y:S02]  /*f7b0*/  SYNCS.PHASECHK.TRANS64.TRYWAIT P1, [R3+URZ+0x29840], R2 ;  /* 0x02984002030075a7 */ /* 0x000e24000802017f */
[----:B------:R-:W-:-:S04]  /*f7c0*/  ISETP.NE.AND P2, PT, R19, 0x2, PT ;  /* 0x000000021300780c */ /* 0x000fc80003f45270 */
[----:B------:R-:W-:Y:S01]  /*f7d0*/  SEL R0, RZ, 0x1, P2 ;  /* 0x00000001ff007807 */ /* 0x000fe20001000000 */
[----:B0-----:R-:W-:Y:S08]  /*f7e0*/  @!P1 BRA `(.L_x_97) ;  /* 0x0000002400609947 */ /* 0x001ff00003800000 */
.L_x_177:
[----:B------:R-:W-:Y:S02]  /*f7f0*/  SEL R19, R19, RZ, P2 ;  /* 0x000000ff13137207 */ /* 0x000fe40001000000 */
[----:B------:R-:W-:Y:S01]  /*f800*/  LOP3.LUT R0, R31, R0, RZ, 0x3c, !PT ;  /* 0x000000001f007212 */ /* 0x000fe200078e3cff */
[----:B------:R-:W-:Y:S06]  /*f810*/  @!P0 BRA `(.L_x_98) ;  /* 0x0000000000048947 */ /* 0x000fec0003800000 */
[----:B------:R-:W-:Y:S01]  /*f820*/  BPT.TRAP 0x1 ;  /* 0x000000040000795c */ /* 0x000fe20000300000 */
.L_x_98:
[----:B------:R-:W-:Y:S01]  /*f830*/  IMAD R19, R19, 0x8, R4 ;  /* 0x0000000813137824 */ /* 0x000fe200078e0204 */
[----:B------:R-:W-:-:S04]  /*f840*/  SHF.L.U32 R0, R0, 0x1f, RZ ;  /* 0x0000001f00007819 */ /* 0x000fc800000006ff */
[----:B------:R-:W1:Y:S02]  /*f850*/  SYNCS.PHASECHK.TRANS64.TRYWAIT P1, [R19+URZ+0x29840], R0 ;  /* 0x02984000130075a7 */ /* 0x000e64000802017f */
[----:B-1----:R-:W-:Y:S05]  /*f860*/  @!P1 BRA `(.L_x_99) ;  /* 0x0000002400549947 */ /* 0x002fea0003800000 */
.L_x_178:
[----:B------:R-:W-:Y:S05]  /*f870*/  @!P0 BRA `(.L_x_100) ;  /* 0x0000000000048947 */ /* 0x000fea0003800000 */
[----:B------:R-:W-:Y:S01]  /*f880*/  BPT.TRAP 0x1 ;  /* 0x000000040000795c */ /* 0x000fe20000300000 */
.L_x_100:
[----:B------:R-:W2:Y:S02]  /*f890*/  SYNCS.PHASECHK.TRANS64.TRYWAIT P1, [R3+URZ+0x29860], R2 ;  /* 0x02986002030075a7 */ /* 0x000ea4000802017f */
[----:B--2---:R-:W-:Y:S05]  /*f8a0*/  @!P1 BRA `(.L_x_101) ;  /* 0x0000002400589947 */ /* 0x004fea0003800000 */
.L_x_179:
[----:B------:R-:W-:Y:S05]  /*f8b0*/  @!P0 BRA `(.L_x_102) ;  /* 0x0000000000048947 */ /* 0x000fea0003800000 */
[----:B------:R-:W-:Y:S01]  /*f8c0*/  BPT.TRAP 0x1 ;  /* 0x000000040000795c */ /* 0x000fe20000300000 */
.L_x_102:
[----:B------:R-:W3:Y:S02]  /*f8d0*/  SYNCS.PHASECHK.TRANS64.TRYWAIT P1, [R19+URZ+0x29860], R0 ;  /* 0x02986000130075a7 */ /* 0x000ee4000802017f */
[----:B---3--:R-:W-:Y:S05]  /*f8e0*/  @!P1 BRA `(.L_x_103) ;  /* 0x00000024005c9947 */ /* 0x008fea0003800000 */
.L_x_180:
[----:B------:R-:W-:Y:S05]  /*f8f0*/  @!P0 BRA `(.L_x_104) ;  /* 0x0000000000048947 */ /* 0x000fea0003800000 */
[----:B------:R-:W-:Y:S01]  /*f900*/  BPT.TRAP 0x1 ;  /* 0x000000040000795c */ /* 0x000fe20000300000 */
.L_x_104:
[----:B------:R-:W4:Y:S02]  /*f910*/  SYNCS.PHASECHK.TRANS64.TRYWAIT P1, [R3+URZ+0x29880], R2 ;  /* 0x02988002030075a7 */ /* 0x000f24000802017f */
[----:B----4-:R-:W-:Y:S05]  /*f920*/  @!P1 BRA `(.L_x_105) ;  /* 0x0000002400609947 */ /* 0x010fea0003800000 */
.L_x_181:
[----:B------:R-:W-:Y:S05]  /*f930*/  @!P0 BRA `(.L_x_106) ;  /* 0x0000000000048947 */ /* 0x000fea0003800000 */
[----:B------:R-:W-:Y:S01]  /*f940*/  BPT.TRAP 0x1 ;  /* 0x000000040000795c */ /* 0x000fe20000300000 */
.L_x_106:
[----:B------:R0:W0:Y:S02]  /*f950*/  SYNCS.PHASECHK.TRANS64.TRYWAIT P0, [R19+URZ+0x29880], R0 ;  /* 0x02988000130075a7 */ /* 0x000024000800017f */
[----:B0-----:R-:W-:Y:S05]  /*f960*/  @!P0 NANOSLEEP.SYNCS 0x989680 ;  /* 0x009896800000895d */ /* 0x001fea0003900000 */
[----:B------:R-:W0:Y:S02]  /*f970*/  @!P0 SYNCS.PHASECHK.TRANS64 P0, [R19+URZ+0x29880], R0 ;  /* 0x02988000130085a7 */ /* 0x000e24000800007f */
[----:B0-----:R-:W-:Y:S05]  /*f980*/  @!P0 BRA `(.L_x_106) ;  /* 0xfffffffc00f08947 */ /* 0x001fea000383ffff */
.L_x_95:
[----:B------:R-:W-:Y:S05]  /*f990*/  BSYNC B0 ;  /* 0x0000000000007941 */ /* 0x000fea0003800000 */
.L_x_94:
[----:B------:R-:W-:Y:S05]  /*f9a0*/  EXIT ;  /* 0x000000000000794d */ /* 0x000fea0003800000 */
.L_x_8:
[----:B0-----:R-:W-:-:S04]  /*f9b0*/  IMAD.U32 R3, RZ, RZ, UR39 ;  /* 0x00000027ff037e24 */ /* 0x001fc8000f8e00ff */
[----:B------:R0:W1:Y:S03]  /*f9c0*/  SYNCS.PHASECHK.TRANS64.TRYWAIT P1, [R3+URZ+0x29800], R8 ;  /* 0x02980008030075a7 */ /* 0x000066000802017f */
[----:B-1----:R-:W-:Y:S05]  /*f9d0*/  @!P1 NANOSLEEP.SYNCS 0x989680 ;  /* 0x009896800000995d */ /* 0x002fea0003900000 */
[----:B------:R-:W1:Y:S02]  /*f9e0*/  @!P1 SYNCS.PHASECHK.TRANS64 P1, [R3+URZ+0x29800], R8 ;  /* 0x02980008030095a7 */ /* 0x000e64000802007f */
[----:B-1----:R-:W-:Y:S05]  /*f9f0*/  @!P1 BRA `(.L_x_8) ;  /* 0xfffffffc00ec9947 */ /* 0x002fea000383ffff */
[----:B------:R-:W-:Y:S05]  /*fa00*/  BRA `(.L_x_107) ;  /* 0xffffff1800807947 */ /* 0x000fea000383ffff */
.L_x_12:
[----:B-1----:R1:W2:Y:S02]  /*fa10*/  SYNCS.PHASECHK.TRANS64.TRYWAIT P1, [R3+URZ+0x29830], R4 ;  /* 0x02983004030075a7 */ /* 0x0022a4000802017f */
[----:B--2---:R-:W-:Y:S05]  /*fa20*/  @!P1 NANOSLEEP.SYNCS 0x989680 ;  /* 0x009896800000995d */ /* 0x004fea0003900000 */
[----:B------:R-:W2:Y:S02]  /*fa30*/  @!P1 SYNCS.PHASECHK.TRANS64 P1, [R3+URZ+0x29830], R4 ;  /* 0x02983004030095a7 */ /* 0x000ea4000802007f */
[----:B--2---:R-:W-:Y:S05]  /*fa40*/  @!P1 BRA `(.L_x_12) ;  /* 0xfffffffc00f09947 */ /* 0x004fea000383ffff */
[----:B------:R-:W-:Y:S05]  /*fa50*/  BRA `(.L_x_11) ;  /* 0xffffff1800a07947 */ /* 0x000fea000383ffff */
.L_x_18:
[----:B-1----:R-:W-:-:S04]  /*fa60*/  IMAD.U32 R8, RZ, RZ, UR6 ;  /* 0x00000006ff087e24 */ /* 0x002fc8000f8e00ff */
[----:B------:R1:W2:Y:S03]  /*fa70*/  SYNCS.PHASECHK.TRANS64.TRYWAIT P1, [R8+URZ+0x29830], R7 ;  /* 0x02983007080075a7 */ /* 0x0002a6000802017f */
[----:B--2---:R-:W-:Y:S05]  /*fa80*/  @!P1 NANOSLEEP.SYNCS 0x989680 ;  /* 0x009896800000995d */ /* 0x004fea0003900000 */
[----:B------:R-:W2:Y:S02]  /*fa90*/  @!P1 SYNCS.PHASECHK.TRANS64 P1, [R8+URZ+0x29830], R7 ;  /* 0x02983007080095a7 */ /* 0x000ea4000802007f */
[----:B--2---:R-:W-:Y:S05]  /*faa0*/  @!P1 BRA `(.L_x_18) ;  /* 0xfffffffc00ec9947 */ /* 0x004fea000383ffff */
[----:B------:R-:W-:Y:S05]  /*fab0*/  BRA `(.L_x_15) ;  /* 0xffffff5400f47947 */ /* 0x000fea000383ffff */
.L_x_22:
[----:B-1----:R-:W-:-:S04]  /*fac0*/  MOV R8, UR6 ;  /* 0x0000000600087c02 */ /* 0x002fc80008000f00 */
[----:B------:R1:W2:Y:S03]  /*fad0*/  SYNCS.PHASECHK.TRANS64.TRYWAIT P1, [R8+URZ+0x29850], R7 ;  /* 0x02985007080075a7 */ /* 0x0002a6000802017f */
[----:B--2---:R-:W-:Y:S05]  /*fae0*/  @!P1 NANOSLEEP.SYNCS 0x989680 ;  /* 0x009896800000995d */ /* 0x004fea0003900000 */
[----:B------:R-:W2:Y:S02]  /*faf0*/  @!P1 SYNCS.PHASECHK.TRANS64 P1, [R8+URZ+0x29850], R7 ;  /* 0x02985007080095a7 */ /* 0x000ea4000802007f */
[----:B--2---:R-:W-:Y:S05]  /*fb00*/  @!P1 BRA `(.L_x_22) ;  /* 0xfffffffc00ec9947 */ /* 0x004fea000383ffff */
[----:B------:R-:W-:Y:S05]  /*fb10*/  BRA `(.L_x_19) ;  /* 0xffffff6000f47947 */ /* 0x000fea000383ffff */
.L_x_29:
[----:B-1----:R-:W-:-:S04]  /*fb20*/  IMAD.U32 R3, RZ, RZ, UR4 ;  /* 0x00000004ff037e24 */ /* 0x002fc8000f8e00ff */
[----:B------:R1:W2:Y:S03]  /*fb30*/  SYNCS.PHASECHK.TRANS64.TRYWAIT P1, [R3+URZ+0x29850], R0 ;  /* 0x02985000030075a7 */ /* 0x0002a6000802017f */
[----:B--2---:R-:W-:Y:S05]  /*fb40*/  @!P1 NANOSLEEP.SYNCS 0x989680 ;  /* 0x009896800000995d */ /* 0x004fea0003900000 */
[----:B------:R-:W2:Y:S02]  /*fb50*/  @!P1 SYNCS.PHASECHK.TRANS64 P1, [R3+URZ+0x29850], R0 ;  /* 0x02985000030095a7 */ /* 0x000ea4000802007f */
[----:B--2---:R-:W-:Y:S05]  /*fb60*/  @!P1 BRA `(.L_x_29) ;  /* 0xfffffffc00ec9947 */ /* 0x004fea000383ffff */
[----:B------:R-:W-:Y:S05]  /*fb70*/  BRA `(.L_x_28) ;  /* 0xffffff8c004c7947 */ /* 0x000fea000383ffff */
.L_x_46:
[----:B------:R-:W3:Y:S01]  /*fb80*/  S2R R18, SR_TID.X ;  /* 0x0000000000127919 */ /* 0x000ee20000002100 */
[----:B------:R-:W-:Y:S02]  /*fb90*/  IMAD.MOV.U32 R12, RZ, RZ, RZ ;  /* 0x000000ffff0c7224 */ /* 0x000fe400078e00ff */
[----:B------:R-:W-:Y:S02]  /*fba0*/  IMAD.MOV.U32 R11, RZ, RZ, 0x1f ;  /* 0x0000001fff0b7424 */ /* 0x000fe400078e00ff */
[----:B------:R-:W-:Y:S01]  /*fbb0*/  IMAD.MOV.U32 R15, RZ, RZ, -0x1 ;  /* 0xffffffffff0f7424 */ /* 0x000fe200078e00ff */
[----:B---3--:R-:W-:-:S04]  /*fbc0*/  SHF.R.U32.HI R18, RZ, 0x5, R18 ;  /* 0x00000005ff127819 */ /* 0x008fc80000011612 */
[----:B------:R-:W-:-:S05]  /*fbd0*/  LOP3.LUT R18, R18, 0x3, RZ, 0xc0, !PT ;  /* 0x0000000312127812 */ /* 0x000fca00078ec0ff */
[----:B------:R-:W-:-:S07]  /*fbe0*/  IMAD.MOV.U32 R13, RZ, RZ, R18 ;  /* 0x000000ffff0d7224 */ /* 0x000fce00078e0012 */
[----:B012--5:R-:W-:Y:S05]  /*fbf0*/  WARPSYNC.COLLECTIVE R15, `(.L_x_108) ;  /* 0x000000000f087348 */ /* 0x027fea0003c00000 */
[----:B------:R3:W4:Y:S02]  /*fc00*/  SHFL.IDX P6, R14, R13, R12, R11 ;  /* 0x0000000c0d0e7389 */ /* 0x00072400000c000b */
[----:B012345:R-:W-:Y:S01]  /*fc10*/  ENDCOLLECTIVE ;  /* 0x000000000000791b */ /* 0x03ffe20003800000 */
.L_x_108:
[----:B------:R-:W-:Y:S05]  /*fc20*/  BRA `(.L_x_109) ;  /* 0xffffffc000747947 */ /* 0x000fea000383ffff */
.L_x_49:
[----:B0-----:R0:W1:Y:S02]  /*fc30*/  SYNCS.PHASECHK.TRANS64.TRYWAIT P0, [R0+URZ+0x29880], R26 ;  /* 0x0298801a000075a7 */ /* 0x001064000800017f */
[----:B-1----:R-:W-:Y:S05]  /*fc40*/  @!P0 NANOSLEEP.SYNCS 0x989680 ;  /* 0x009896800000895d */ /* 0x002fea0003900000 */
[----:B------:R-:W1:Y:S02]  /*fc50*/  @!P0 SYNCS.PHASECHK.TRANS64 P0, [R0+URZ+0x29880], R26 ;  /* 0x0298801a000085a7 */ /* 0x000e64000800007f */
[----:B-1----:R-:W-:Y:S05]  /*fc60*/  @!P0 BRA `(.L_x_49) ;  /* 0xfffffffc00f08947 */ /* 0x002fea000383ffff */
[----:B------:R-:W-:Y:S05]  /*fc70*/  BRA `(.L_x_110) ;  /* 0xffffffc400687947 */ /* 0x000fea000383ffff */
.L_x_50:
[----:B------:R-:W-:Y:S01]  /*fc80*/  BSSY B0, `(.L_x_111) ;  /* 0x0000008000007945 */ /* 0x000fe20003800000 */
[----:B------:R-:W-:Y:S01]  /*fc90*/  IMAD.MOV.U32 R13, RZ, RZ, R18 ;  /* 0x000000ffff0d7224 */ /* 0x000fe200078e0012 */
[----:B------:R-:W-:Y:S01]  /*fca0*/  MOV R12, RZ ;  /* 0x000000ff000c7202 */ /* 0x000fe20000000f00 */
[----:B------:R-:W-:Y:S02]  /*fcb0*/  IMAD.MOV.U32 R11, RZ, RZ, 0x1c1f ;  /* 0x00001c1fff0b7424 */ /* 0x000fe400078e00ff */
[----:B------:R-:W-:-:S07]  /*fcc0*/  IMAD.MOV.U32 R15, RZ, RZ, -0x1 ;  /* 0xffffffffff0f7424 */ /* 0x000fce00078e00ff */
[----:B0-----:R-:W-:Y:S05]  /*fcd0*/  WARPSYNC.COLLECTIVE R15, `(.L_x_112) ;  /* 0x000000000f087348 */ /* 0x001fea0003c00000 */
[----:B------:R1:W2:Y:S02]  /*fce0*/  SHFL.IDX P6, R14, R13, R12, R11 ;  /* 0x0000000c0d0e7389 */ /* 0x0002a400000c000b */
[----:B012---:R-:W-:Y:S01]  /*fcf0*/  ENDCOLLECTIVE ;  /* 0x000000000000791b */ /* 0x007fe20003800000 */
.L_x_112:
[----:B------:R-:W-:Y:S05]  /*fd00*/  BSYNC B0 ;  /* 0x0000000000007941 */ /* 0x000fea0003800000 */
.L_x_111:
[----:B------:R-:W-:Y:S01]  /*fd10*/  IMAD.MOV.U32 R13, RZ, RZ, R10 ;  /* 0x000000ffff0d7224 */ /* 0x000fe200078e000a */
[----:B------:R-:W-:Y:S01]  /*fd20*/  MOV R15, 0xffffffff ;  /* 0xffffffff000f7802 */ /* 0x000fe20000000f00 */
[----:B------:R-:W-:Y:S01]  /*fd30*/  IMAD.MOV.U32 R12, RZ, RZ, RZ ;  /* 0x000000ffff0c7224 */ /* 0x000fe200078e00ff */
[C---:B------:R-:W-:Y:S01]  /*fd40*/  LOP3.LUT P1, RZ, R16.reuse, 0x400000, RZ, 0xc0, !PT ;  /* 0x0040000010ff7812 */ /* 0x040fe2000782c0ff */
[----:B------:R-:W-:Y:S01]  /*fd50*/  IMAD.MOV.U32 R11, RZ, RZ, 0x1c1f ;  /* 0x00001c1fff0b7424 */ /* 0x000fe200078e00ff */
[----:B------:R-:W-:Y:S01]  /*fd60*/  LOP3.LUT P3, RZ, R16, 0x200000, RZ, 0xc0, !PT ;  /* 0x0020000010ff7812 */ /* 0x000fe2000786c0ff */
[----:B------:R-:W-:Y:S01]  /*fd70*/  IMAD.MOV.U32 R3, RZ, RZ, R14 ;  /* 0x000000ffff037224 */ /* 0x000fe200078e000e */
[----:B------:R-:W-:-:S11]  /*fd80*/  IADD3 R8, R8, UR41, R33 ;  /* 0x0000002908087c10 */ /* 0x000fd6000fffe021 */
[----:B------:R-:W-:Y:S05]  /*fd90*/  WARPSYNC.COLLECTIVE R15, `(.L_x_113) ;  /* 0x000000000f087348 */ /* 0x000fea0003c00000 */
[----:B------:R0:W1:Y:S02]  /*fda0*/  SHFL.IDX P6, R14, R13, R12, R11 ;  /* 0x0000000c0d0e7389 */ /* 0x00006400000c000b */
[----:B01----:R-:W-:Y:S01]  /*fdb0*/  ENDCOLLECTIVE ;  /* 0x000000000000791b */ /* 0x003fe20003800000 */
.L_x_113:
[----:B------:R-:W-:Y:S01]  /*fdc0*/  LOP3.LUT P2, RZ, R16, 0x100000, RZ, 0xc0, !PT ;  /* 0x0010000010ff7812 */ /* 0x000fe2000784c0ff */
[----:B------:R-:W-:Y:S01]  /*fdd0*/  IMAD.IADD R9, R34, 0x1, R8 ;  /* 0x0000000122097824 */ /* 0x000fe200078e0208 */
[----:B------:R-:W-:Y:S01]  /*fde0*/  LOP3.LUT P4, RZ, R16, 0x40000, RZ, 0xc0, !PT ;  /* 0x0004000010ff7812 */ /* 0x000fe2000788c0ff */
[----:B------:R-:W-:Y:S02]  /*fdf0*/  IMAD.MOV.U32 R13, RZ, RZ, R18 ;  /* 0x000000ffff0d7224 */ /* 0x000fe400078e0012 */
[----:B------:R-:W-:Y:S02]  /*fe00*/  IMAD.MOV.U32 R12, RZ, RZ, 0x1 ;  /* 0x00000001ff0c7424 */ /* 0x000fe400078e00ff */
[----:B------:R-:W-:-:S08]  /*fe10*/  IMAD.MOV.U32 R2, RZ, RZ, R14 ;  /* 0x000000ffff027224 */ /* 0x000fd000078e000e */
[----:B------:R-:W-:Y:S05]  /*fe20*/  WARPSYNC.COLLECTIVE R15, `(.L_x_114) ;  /* 0x000000000f087348 */ /* 0x000fea0003c00000 */
[----:B------:R0:W1:Y:S02]  /*fe30*/  SHFL.IDX P6, R14, R13, R12, R11 ;  /* 0x0000000c0d0e7389 */ /* 0x00006400000c000b */
[----:B01----:R-:W-:Y:S01]  /*fe40*/  ENDCOLLECTIVE ;  /* 0x000000000000791b */ /* 0x003fe20003800000 */
.L_x_114:
[----:B------:R-:W-:-:S05]  /*fe50*/  IADD3 R2, P0, R35, R2, RZ ;  /* 0x0000000223027210 */ /* 0x000fca0007f1e0ff */
[----:B------:R-:W-:-:S05]  /*fe60*/  IMAD.X R3, RZ, RZ, R3, P0 ;  /* 0x000000ffff037224 */ /* 0x000fca00000e0603 */
[----:B------:R-:W-:Y:S01]  /*fe70*/  @!PT LDS RZ, [RZ] ;  /* 0x00000000fffff984 */ /* 0x000fe20000000800 */
[----:B------:R-:W-:Y:S01]  /*fe80*/  @!PT LDS RZ, [RZ] ;  /* 0x00000000fffff984 */ /* 0x000fe20000000800 */
[----:B------:R-:W-:Y:S01]  /*fe90*/  @!PT LDS RZ, [RZ] ;  /* 0x00000000fffff984 */ /* 0x000fe20000000800 */
[----:B------:R-:W-:Y:S01]  /*fea0*/  LDGSTS.E.BYPASS.LTC128B.128 [R8+0xa400], desc[UR48][R2.64], !P1 ;  /* 0x0a40000002087fae */ /* 0x000fe2000c901d70 */
[----:B------:R-:W-:Y:S02]  /*feb0*/  MOV R13, R10 ;  /* 0x0000000a000d7202 */ /* 0x000fe40000000f00 */
[C---:B------:R-:W-:Y:S01]  /*fec0*/  LOP3.LUT P1, RZ, R16.reuse, 0x80000, RZ, 0xc0, !PT ;  /* 0x0008000010ff7812 */ /* 0x040fe2000782c0ff */
[----:B------:R0:W-:Y:S01]  /*fed0*/  LDGSTS.E.BYPASS.LTC128B.128 [R9+0xa400], desc[UR48][R2.64+0x40], !P3 ;  /* 0x0a40004002097fae */ /* 0x0001e2000d901d70 */
[----:B------:R-:W-:Y:S01]  /*fee0*/  LOP3.LUT P3, RZ, R16, 0x20000, RZ, 0xc0, !PT ;  /* 0x0002000010ff7812 */ /* 0x000fe2000786c0ff */
[----:B0-----:R-:W-:-:S12]  /*fef0*/  IMAD.MOV.U32 R3, RZ, RZ, R14 ;  /* 0x000000ffff037224 */ /* 0x001fd800078e000e */
[----:B------:R-:W-:Y:S05]  /*ff00*/  WARPSYNC.COLLECTIVE R15, `(.L_x_115) ;  /* 0x000000000f087348 */ /* 0x000fea0003c00000 */
[----:B------:R0:W1:Y:S02]  /*ff10*/  SHFL.IDX P6, R14, R13, R12, R11 ;  /* 0x0000000c0d0e7389 */ /* 0x00006400000c000b */
[----:B01----:R-:W-:Y:S01]  /*ff20*/  ENDCOLLECTIVE ;  /* 0x000000000000791b */ /* 0x003fe20003800000 */
.L_x_115:
[----:B------:R-:W-:Y:S02]  /*ff30*/  IMAD.MOV.U32 R13, RZ, RZ, R18 ;  /* 0x000000ffff0d7224 */ /* 0x000fe400078e0012 */
[----:B------:R-:W-:Y:S02]  /*ff40*/  IMAD.MOV.U32 R12, RZ, RZ, 0x2 ;  /* 0x00000002ff0c7424 */ /* 0x000fe400078e00ff */
[----:B------:R-:W-:-:S07]  /*ff50*/  IMAD.MOV.U32 R2, RZ, RZ, R14 ;  /* 0x000000ffff027224 */ /* 0x000fce00078e000e */
[----:B------:R-:W-:Y:S05]  /*ff60*/  WARPSYNC.COLLECTIVE R15, `(.L_x_116) ;  /* 0x000000000f087348 */ /* 0x000fea0003c00000 */
[----:B------:R0:W1:Y:S02]  /*ff70*/  SHFL.IDX P6, R14, R13, R12, R11 ;  /* 0x0000000c0d0e7389 */ /* 0x00006400000c000b */
[----:B01----:R-:W-:Y:S01]  /*ff80*/  ENDCOLLECTIVE ;  /* 0x000000000000791b */ /* 0x003fe20003800000 */
.L_x_116:
[----:B------:R-:W-:-:S05]  /*ff90*/  IADD3 R2, P0, R35, R2, RZ ;  /* 0x0000000223027210 */ /* 0x000fca0007f1e0ff */
[----:B------:R-:W-:-:S05]  /*ffa0*/  IMAD.X R3, RZ, RZ, R3, P0 ;  /* 0x000000ffff037224 */ /* 0x000fca00000e0603 */
[----:B------:R-:W-:Y:S01]  /*ffb0*/  @!PT LDS RZ, [RZ] ;  /* 0x00000000fffff984 */ /* 0x000fe20000000800 */
[----:B------:R-:W-:Y:S01]  /*ffc0*/  @!PT LDS RZ, [RZ] ;  /* 0x00000000fffff984 */ /* 0x000fe20000000800 */
[----:B------:R-:W-:Y:S01]  /*ffd0*/  @!PT LDS RZ, [RZ] ;  /* 0x00000000fffff984 */ /* 0x000fe20000000800 */
[----:B------:R-:W-:Y:S01]  /*ffe0*/  LDGSTS.E.BYPASS.LTC128B.128 [R8+0xb400], desc[UR48][R2.64], !P2 ;  /* 0x0b40000002087fae */ /* 0x000fe2000d101d70 */
[----:B------:R-:W-:Y:S01]  /*fff0*/  IMAD.MOV.U32 R13, RZ, RZ, R10 ;  /* 0x000000ffff0d7224 */ /* 0x000fe200078e000a */
[C---:B------:R-:W-:Y:S02]  /*10000*/  LOP3.LUT P2, RZ, R16.reuse, 0x10000, RZ, 0xc0, !PT ;  /* 0x0001000010ff7812 */ /* 0x040fe4000784c0ff */
[----:B------:R0:W-:Y:S01]  /*10010*/  LDGSTS.E.BYPASS.LTC128B.128 [R9+0xb400], desc[UR48][R2.64+0x40], !P1 ;  /* 0x0b40004002097fae */ /* 0x0001e2000c901d70 */
[----:B------:R-:W-:Y:S01]  /*10020*/  LOP3.LUT P1, RZ, R16, 0x8000, RZ, 0xc0, !PT ;  /* 0x0000800010ff7812 */ /* 0x000fe2000782c0ff */
[----:B0-----:R-:W-:-:S12]  /*10030*/  IMAD.MOV.U32 R3, RZ, RZ, R14 ;  /* 0x000000ffff037224 */ /* 0x001fd800078e000e */
[----:B------:R-:W-:Y:S05]  /*10040*/  WARPSYNC.COLLECTIVE R15, `(.L_x_117) ;  /* 0x000000000f087348 */ /* 0x000fea0003c00000 */
[----:B------:R0:W1:Y:S02]  /*10050*/  SHFL.IDX P6, R14, R13, R12, R11 ;  /* 0x0000000c0d0e7389 */ /* 0x00006400000c000b */
[----:B01----:R-:W-:Y:S01]  /*10060*/  ENDCOLLECTIVE ;  /* 0x000000000000791b */ /* 0x003fe20003800000 */
.L_x_117:
[----:B------:R-:W-:Y:S02]  /*10070*/  IMAD.MOV.U32 R13, RZ, RZ, R18 ;  /* 0x000000ffff0d7224 */ /* 0x000fe400078e0012 */
[----:B------:R-:W-:Y:S01]  /*10080*/  IMAD.MOV.U32 R12, RZ, RZ, 0x3 ;  /* 0x00000003ff0c7424 */ /* 0x000fe200078e00ff */
[----:B------:R-:W-:-:S07]  /*10090*/  MOV R2, R14 ;  /* 0x0000000e00027202 */ /* 0x000fce0000000f00 */
[----:B------:R-:W-:Y:S05]  /*100a0*/  WARPSYNC.COLLECTIVE R15, `(.L_x_118) ;  /* 0x000000000f087348 */ /* 0x000fea0003c00000 */
[----:B------:R0:W1:Y:S02]  /*100b0*/  SHFL.IDX P6, R14, R13, R12, R11 ;  /* 0x0000000c0d0e7389 */ /* 0x00006400000c000b */
[----:B01----:R-:W-:Y:S01]  /*100c0*/  ENDCOLLECTIVE ;  /* 0x000000000000791b */ /* 0x003fe20003800000 */
.L_x_118:
[----:B------:R-:W-:-:S05]  /*100d0*/  IADD3 R2, P0, R35, R2, RZ ;  /* 0x0000000223027210 */ /* 0x000fca0007f1e0ff */
[----:B------:R-:W-:-:S05]  /*100e0*/  IMAD.X R3, RZ, RZ, R3, P0 ;  /* 0x000000ffff037224 */ /* 0x000fca00000e0603 */
[----:B------:R-:W-:Y:S01]  /*100f0*/  @!PT LDS RZ, [RZ] ;  /* 0x00000000fffff984 */ /* 0x000fe20000000800 */
[----:B------:R-:W-:Y:S01]  /*10100*/  @!PT LDS RZ, [RZ] ;  /* 0x00000000fffff984 */ /* 0x000fe20000000800 */
[----:B------:R-:W-:Y:S01]  /*10110*/  @!PT LDS RZ, [RZ] ;  /* 0x00000000fffff984 */ /* 0x000fe20000000800 */
[----:B------:R0:W-:Y:S01]  /*10120*/  LDGSTS.E.BYPASS.LTC128B.128 [R8+0xc400], desc[UR48][R2.64], !P4 ;  /* 0x0c40000002087fae */ /* 0x0001e2000e101d70 */
[----:B------:R-:W-:-:S03]  /*10130*/  IMAD.MOV.U32 R13, RZ, RZ, R10 ;  /* 0x000000ffff0d7224 */ /* 0x000fc600078e000a */
[----:B------:R0:W-:Y:S01]  /*10140*/  LDGSTS.E.BYPASS.LTC128B.128 [R9+0xc400], desc[UR48][R2.64+0x40], !P3 ;  /* 0x0c40004002097fae */ /* 0x0001e2000d901d70 */
[----:B------:R-:W-:-:S07]  /*10150*/  IMAD.MOV.U32 R18, RZ, RZ, R14 ;  /* 0x000000ffff127224 */ /* 0x000fce00078e000e */
[----:B0-----:R-:W-:Y:S05]  /*10160*/  WARPSYNC.COLLECTIVE R15, `(.L_x_119) ;  /* 0x000000000f087348 */ /* 0x001fea0003c00000 */
[----:B------:R1:W2:Y:S02]  /*10170*/  SHFL.IDX P6, R14, R13, R12, R11 ;  /* 0x0000000c0d0e7389 */ /* 0x0002a400000c000b */
[----:B012---:R-:W-:Y:S01]  /*10180*/  ENDCOLLECTIVE ;  /* 0x000000000000791b */ /* 0x007fe20003800000 */
.L_x_119:
[----:B------:R-:W-:Y:S02]  /*10190*/  IMAD.MOV.U32 R13, RZ, RZ, R20 ;  /* 0x000000ffff0d7224 */ /* 0x000fe400078e0014 */
[----:B------:R-:W-:Y:S01]  /*101a0*/  IMAD.MOV.U32 R12, RZ, RZ, RZ ;  /* 0x000000ffff0c7224 */ /* 0x000fe200078e00ff */
[----:B------:R-:W-:-:S07]  /*101b0*/  MOV R2, R14 ;  /* 0x0000000e00027202 */ /* 0x000fce0000000f00 */
[----:B------:R-:W-:Y:S05]  /*101c0*/  WARPSYNC.COLLECTIVE R15, `(.L_x_120) ;  /* 0x000000000f087348 */ /* 0x000fea0003c00000 */
[----:B------:R0:W1:Y:S02]  /*101d0*/  SHFL.IDX P6, R14, R13, R12, R11 ;  /* 0x0000000c0d0e7389 */ /* 0x00006400000c000b */
[----:B01----:R-:W-:Y:S01]  /*101e0*/  ENDCOLLECTIVE ;  /* 0x000000000000791b */ /* 0x003fe20003800000 */
.L_x_120:
        /* <DEDUP_REMOVED lines=12> */
.L_x_121:
[----:B------:R-:W-:Y:S01]  /*102b0*/  MOV R2, R14 ;  /* 0x0000000e00027202 */ /* 0x000fe20000000f00 */
[----:B------:R-:W-:Y:S06]  /*102c0*/  BRA `(.L_x_122) ;  /* 0xffffffc4000c7947 */ /* 0x000fec000383ffff */
.L_x_55:
[----:B---3--:R3:W4:Y:S02]  /*102d0*/  SYNCS.PHASECHK.TRANS64.TRYWAIT P0, [R0+URZ+0x29840], R26 ;  /* 0x0298401a000075a7 */ /* 0x008724000800017f */
[----:B----4-:R-:W-:Y:S05]  /*102e0*/  @!P0 NANOSLEEP.SYNCS 0x989680 ;  /* 0x009896800000895d */ /* 0x010fea0003900000 */
[----:B------:R-:W4:Y:S02]  /*102f0*/  @!P0 SYNCS.PHASECHK.TRANS64 P0, [R0+URZ+0x29840], R26 ;  /* 0x0298401a000085a7 */ /* 0x000f24000800007f */
[----:B----4-:R-:W-:Y:S05]  /*10300*/  @!P0 BRA `(.L_x_55) ;  /* 0xfffffffc00f08947 */ /* 0x010fea000383ffff */
[----:B------:R-:W-:Y:S05]  /*10310*/  BRA `(.L_x_123) ;  /* 0xffffffc400687947 */ /* 0x000fea000383ffff */
.L_x_56:
[----:B------:R-:W-:Y:S01]  /*10320*/  BSSY B0, `(.L_x_124) ;  /* 0x0000008000007945 */ /* 0x000fe20003800000 */
[----:B------:R-:W-:Y:S02]  /*10330*/  IMAD.MOV.U32 R13, RZ, RZ, R7 ;  /* 0x000000ffff0d7224 */ /* 0x000fe400078e0007 */
[----:B------:R-:W-:Y:S02]  /*10340*/  IMAD.MOV.U32 R12, RZ, RZ, RZ ;  /* 0x000000ffff0c7224 */ /* 0x000fe400078e00ff */
[----:B------:R-:W-:Y:S02]  /*10350*/  IMAD.MOV.U32 R11, RZ, RZ, 0x1c1f ;  /* 0x00001c1fff0b7424 */ /* 0x000fe400078e00ff */
[----:B------:R-:W-:-:S07]  /*10360*/  IMAD.MOV.U32 R15, RZ, RZ, -0x1 ;  /* 0xffffffffff0f7424 */ /* 0x000fce00078e00ff */
[----:B-123-5:R-:W-:Y:S05]  /*10370*/  WARPSYNC.COLLECTIVE R15, `(.L_x_125) ;  /* 0x000000000f087348 */ /* 0x02efea0003c00000 */
[----:B------:R0:W4:Y:S02]  /*10380*/  SHFL.IDX P6, R14, R13, R12, R11 ;  /* 0x0000000c0d0e7389 */ /* 0x00012400000c000b */
[----:B012345:R-:W-:Y:S01]  /*10390*/  ENDCOLLECTIVE ;  /* 0x000000000000791b */ /* 0x03ffe20003800000 */
.L_x_125:
[----:B------:R-:W-:Y:S05]  /*103a0*/  BSYNC B0 ;  /* 0x0000000000007941 */ /* 0x000fea0003800000 */
.L_x_124:
[----:B------:R-:W-:Y:S01]  /*103b0*/  MOV R13, R6 ;  /* 0x00000006000d7202 */ /* 0x000fe20000000f00 */
[----:B------:R-:W-:Y:S01]  /*103c0*/  IMAD.MOV.U32 R12, RZ, RZ, RZ ;  /* 0x000000ffff0c7224 */ /* 0x000fe200078e00ff */
[----:B------:R-:W-:Y:S01]  /*103d0*/  ISETP.GE.AND P2, PT, R18, 0x1, PT ;  /* 0x000000011200780c */ /* 0x000fe20003f46270 */
[----:B------:R-:W-:Y:S01]  /*103e0*/  IMAD.MOV.U32 R11, RZ, RZ, 0x1c1f ;  /* 0x00001c1fff0b7424 */ /* 0x000fe200078e00ff */
[C---:B------:R-:W-:Y:S01]  /*103f0*/  LOP3.LUT P4, RZ, R16.reuse, 0x4, RZ, 0xc0, !PT ;  /* 0x0000000410ff7812 */ /* 0x040fe2000788c0ff */
[----:B------:R-:W-:Y:S01]  /*10400*/  IMAD.MOV.U32 R15, RZ, RZ, -0x1 ;  /* 0xffffffffff0f7424 */ /* 0x000fe200078e00ff */
[C---:B------:R-:W-:Y:S01]  /*10410*/  LOP3.LUT P3, RZ, R16.reuse, 0x2, RZ, 0xc0, !PT ;  /* 0x0000000210ff7812 */ /* 0x040fe2000786c0ff */
[----:B------:R-:W-:Y:S01]  /*10420*/  IMAD.MOV.U32 R2, RZ, RZ, R14 ;  /* 0x000000ffff027224 */ /* 0x000fe200078e000e */
[----:B------:R-:W-:-:S13]  /*10430*/  LOP3.LUT P1, RZ, R16, 0x1, RZ, 0xc0, !PT ;  /* 0x0000000110ff7812 */ /* 0x000fda000782c0ff */
[----:B------:R-:W-:Y:S05]  /*10440*/  WARPSYNC.COLLECTIVE R15, `(.L_x_126) ;  /* 0x000000000f087348 */ /* 0x000fea0003c00000 */
[----:B------:R0:W1:Y:S02]  /*10450*/  SHFL.IDX P6, R14, R13, R12, R11 ;  /* 0x0000000c0d0e7389 */ /* 0x00006400000c000b */
[----:B01----:R-:W-:Y:S01]  /*10460*/  ENDCOLLECTIVE ;  /* 0x000000000000791b */ /* 0x003fe20003800000 */
.L_x_126:
[----:B------:R-:W-:Y:S01]  /*10470*/  @P2 VIADD R23, R4, UR41 ;  /* 0x0000002904172c36 */ /* 0x000fe20008000000 */
[----:B------:R-:W-:Y:S01]  /*10480*/  MOV R13, R7 ;  /* 0x00000007000d7202 */ /* 0x000fe20000000f00 */
[----:B------:R-:W-:Y:S01]  /*10490*/  IMAD.MOV.U32 R12, RZ, RZ, 0x1 ;  /* 0x00000001ff0c7424 */ /* 0x000fe200078e00ff */
[----:B------:R-:W-:-:S13]  /*104a0*/  @P2 IADD3 R3, P0, R35, R14, RZ ;  /* 0x0000000e23032210 */ /* 0x000fda0007f1e0ff */
[----:B------:R-:W-:Y:S05]  /*104b0*/  WARPSYNC.COLLECTIVE R15, `(.L_x_127) ;  /* 0x000000000f087348 */ /* 0x000fea0003c00000 */
[----:B------:R0:W1:Y:S02]  /*104c0*/  SHFL.IDX P6, R14, R13, R12, R11 ;  /* 0x0000000c0d0e7389 */ /* 0x00006400000c000b */
[----:B01----:R-:W-:Y:S01]  /*104d0*/  ENDCOLLECTIVE ;  /* 0x000000000000791b */ /* 0x003fe20003800000 */
.L_x_127:
[----:B------:R-:W-:-:S05]  /*104e0*/  @P2 IMAD.X R2, RZ, RZ, R2, P0 ;  /* 0x000000ffff022224 */ /* 0x000fca00000e0602 */
[----:B------:R-:W-:-:S04]  /*104f0*/  @P2 LOP3.LUT R3, R3, R2, RZ, 0x3c, !PT ;  /* 0x0000000203032212 */ /* 0x000fc800078e3cff */
[----:B------:R-:W-:Y:S01]  /*10500*/  @P2 LOP3.LUT R2, R3, R2, RZ, 0x3c, !PT ;  /* 0x0000000203022212 */ /* 0x000fe200078e3cff */
[----:B------:R-:W-:-:S03]  /*10510*/  IMAD.MOV.U32 R13, RZ, RZ, R6 ;  /* 0x000000ffff0d7224 */ /* 0x000fc600078e0006 */
[----:B------:R-:W-:-:S05]  /*10520*/  @P2 LOP3.LUT R3, R3, R2, RZ, 0x3c, !PT ;  /* 0x0000000203032212 */ /* 0x000fca00078e3cff */
[----:B------:R-:W-:Y:S01]  /*10530*/  @!PT LDS RZ, [RZ] ;  /* 0x00000000fffff984 */ /* 0x000fe20000000800 */
[----:B------:R-:W-:Y:S01]  /*10540*/  @!PT LDS RZ, [RZ] ;  /* 0x00000000fffff984 */ /* 0x000fe20000000800 */
[----:B------:R-:W-:Y:S01]  /*10550*/  @!PT LDS RZ, [RZ] ;  /* 0x00000000fffff984 */ /* 0x000fe20000000800 */
[----:B------:R0:W-:Y:S01]  /*10560*/  @P2 LDGSTS.E.BYPASS.LTC128B.128 [R23+0x1a400], desc[UR48][R2.64], !P4 ;  /* 0x1a40000002172fae */ /* 0x0001e2000e101d70 */
[----:B------:R-:W-:-:S03]  /*10570*/  IMAD.MOV.U32 R8, RZ, RZ, R14 ;  /* 0x000000ffff087224 */ /* 0x000fc600078e000e */
[----:B------:R0:W-:Y:S04]  /*10580*/  @P2 LDGSTS.E.BYPASS.LTC128B.128 [R23+0x1cc00], desc[UR48][R2.64+0x40], !P3 ;  /* 0x1cc0004002172fae */ /* 0x0001e8000d901d70 */
[----:B0-----:R-:W-:Y:S05]  /*10590*/  WARPSYNC.COLLECTIVE R15, `(.L_x_128) ;  /* 0x000000000f087348 */ /* 0x001fea0003c00000 */
[----:B------:R1:W2:Y:S02]  /*105a0*/  SHFL.IDX P6, R14, R13, R12, R11 ;  /* 0x0000000c0d0e7389 */ /* 0x0002a400000c000b */
[----:B012---:R-:W-:Y:S01]  /*105b0*/  ENDCOLLECTIVE ;  /* 0x000000000000791b */ /* 0x007fe20003800000 */
.L_x_128:
[----:B------:R-:W-:Y:S01]  /*105c0*/  @!PT LDS RZ, [RZ] ;  /* 0x00000000fffff984 */ /* 0x000fe20000000800 */
[----:B------:R-:W-:Y:S01]  /*105d0*/  @!PT LDS RZ, [RZ] ;  /* 0x00000000fffff984 */ /* 0x000fe20000000800 */
[----:B------:R-:W-:Y:S01]  /*105e0*/  @!PT LDS RZ, [RZ] ;  /* 0x00000000fffff984 */ /* 0x000fe20000000800 */
[----:B------:R0:W-:Y:S01]  /*105f0*/  @P2 LDGSTS.E.BYPASS.LTC128B.128 [R23+0x1f400], desc[UR48][R2.64+0x80], !P1 ;  /* 0x1f40008002172fae */ /* 0x0001e2000c901d70 */
[----:B------:R-:W-:Y:S01]  /*10600*/  ISETP.GE.AND P2, PT, R18, 0x21, PT ;  /* 0x000000211200780c */ /* 0x000fe20003f46270 */
[----:B------:R-:W-:Y:S02]  /*10610*/  IMAD.MOV.U32 R13, RZ, RZ, R7 ;  /* 0x000000ffff0d7224 */ /* 0x000fe400078e0007 */
[----:B------:R-:W-:-:S10]  /*10620*/  IMAD.MOV.U32 R12, RZ, RZ, 0x2 ;  /* 0x00000002ff0c7424 */ /* 0x000fd400078e00ff */
[----:B------:R-:W-:Y:S01]  /*10630*/  @P2 VIADD R21, R4, UR41 ;  /* 0x0000002904152c36 */ /* 0x000fe20008000000 */
[----:B0-----:R-:W-:-:S13]  /*10640*/  @P2 IADD3 R10, P0, R35, R14, RZ ;  /* 0x0000000e230a2210 */ /* 0x001fda0007f1e0ff */
[----:B------:R-:W-:Y:S05]  /*10650*/  WARPSYNC.COLLECTIVE R15, `(.L_x_129) ;  /* 0x000000000f087348 */ /* 0x000fea0003c00000 */
[----:B------:R0:W1:Y:S02]  /*10660*/  SHFL.IDX P6, R14, R13, R12, R11 ;  /* 0x0000000c0d0e7389 */ /* 0x00006400000c000b */
[----:B01----:R-:W-:Y:S01]  /*10670*/  ENDCOLLECTIVE ;  /* 0x000000000000791b */ /* 0x003fe20003800000 */
.L_x_129:
[----:B------:R-:W-:Y:S01]  /*10680*/  @P2 MOV R2, R10 ;  /* 0x0000000a00022202 */ /* 0x000fe20000000f00 */
[----:B------:R-:W-:-:S04]  /*10690*/  @P2 IMAD.X R8, RZ, RZ, R8, P0 ;  /* 0x000000ffff082224 */ /* 0x000fc800000e0608 */
[----:B------:R-:W-:-:S05]  /*106a0*/  @P2 IMAD.MOV.U32 R3, RZ, RZ, R8 ;  /* 0x000000ffff032224 */ /* 0x000fca00078e0008 */
[----:B------:R-:W-:Y:S01]  /*106b0*/  @!PT LDS RZ, [RZ] ;  /* 0x00000000fffff984 */ /* 0x000fe20000000800 */
[----:B------:R-:W-:Y:S01]  /*106c0*/  @!PT LDS RZ, [RZ] ;  /* 0x00000000fffff984 */ /* 0x000fe20000000800 */
[----:B------:R-:W-:Y:S01]  /*106d0*/  @!PT LDS RZ, [RZ] ;  /* 0x00000000fffff984 */ /* 0x000fe20000000800 */
[----:B------:R-:W-:Y:S01]  /*106e0*/  @P2 LDGSTS.E.BYPASS.LTC128B.128 [R21+0x1ac00], desc[UR48][R2.64], !P4 ;  /* 0x1ac0000002152fae */ /* 0x000fe2000e101d70 */
[----:B------:R-:W-:-:S03]  /*106f0*/  IMAD.MOV.U32 R13, RZ, RZ, R6 ;  /* 0x000000ffff0d7224 */ /* 0x000fc600078e0006 */
[----:B------:R-:W-:Y:S04]  /*10700*/  @P2 LDGSTS.E.BYPASS.LTC128B.128 [R21+0x1d400], desc[UR48][R2.64+0x40], !P3 ;  /* 0x1d40004002152fae */ /* 0x000fe8000d901d70 */
[----:B------:R0:W-:Y:S01]  /*10710*/  @P2 LDGSTS.E.BYPASS.LTC128B.128 [R21+0x1fc00], desc[UR48][R2.64+0x80], !P1 ;  /* 0x1fc0008002152fae */ /* 0x0001e2000c901d70 */
[----:B------:R-:W-:Y:S01]  /*10720*/  ISETP.GE.AND P2, PT, R18, 0x41, PT ;  /* 0x000000411200780c */ /* 0x000fe20003f46270 */
[----:B0-----:R-:W-:-:S12]  /*10730*/  IMAD.MOV.U32 R2, RZ, RZ, R14 ;  /* 0x000000ffff027224 */ /* 0x001fd800078e000e */
[----:B------:R-:W-:Y:S05]  /*10740*/  WARPSYNC.COLLECTIVE R15, `(.L_x_130) ;  /* 0x000000000f087348 */ /* 0x000fea0003c00000 */
[----:B------:R0:W1:Y:S02]  /*10750*/  SHFL.IDX P6, R14, R13, R12, R11 ;  /* 0x0000000c0d0e7389 */ /* 0x00006400000c000b */
[----:B01----:R-:W-:Y:S01]  /*10760*/  ENDCOLLECTIVE ;  /* 0x000000000000791b */ /* 0x003fe20003800000 */
.L_x_130:
[----:B------:R-:W-:Y:S02]  /*10770*/  @P2 VIADD R23, R4, UR41 ;  /* 0x0000002904172c36 */ /* 0x000fe40008000000 */
[----:B------:R-:W-:Y:S01]  /*10780*/  IMAD.MOV.U32 R13, RZ, RZ, R7 ;  /* 0x000000ffff0d7224 */ /* 0x000fe200078e0007 */
[----:B------:R-:W-:-:S04]  /*10790*/  @P2 IADD3 R11, P0, R35, R14, RZ ;  /* 0x0000000e230b2210 */ /* 0x000fc80007f1e0ff */
[----:B------:R-:W-:Y:S01]  /*107a0*/  @P2 IADD3.X R12, RZ, R2, RZ, P0, !PT ;  /* 0x00000002ff0c2210 */ /* 0x000fe200007fe4ff */
[----:B------:R-:W-:Y:S01]  /*107b0*/  @P2 IMAD.MOV.U32 R2, RZ, RZ, R11 ;  /* 0x000000ffff022224 */ /* 0x000fe200078e000b */
[----:B------:R-:W-:-:S03]  /*107c0*/  MOV R11, 0x1c1f ;  /* 0x00001c1f000b7802 */ /* 0x000fc60000000f00 */
[----:B------:R-:W-:Y:S02]  /*107d0*/  @P2 IMAD.MOV.U32 R3, RZ, RZ, R12 ;  /* 0x000000ffff032224 */ /* 0x000fe400078e000c */
[----:B------:R-:W-:-:S03]  /*107e0*/  IMAD.MOV.U32 R12, RZ, RZ, 0x3 ;  /* 0x00000003ff0c7424 */ /* 0x000fc600078e00ff */
[----:B------:R-:W-:Y:S01]  /*107f0*/  @!PT LDS RZ, [RZ] ;  /* 0x00000000fffff984 */ /* 0x000fe20000000800 */
[----:B------:R-:W-:Y:S01]  /*10800*/  @!PT LDS RZ, [RZ] ;  /* 0x00000000fffff984 */ /* 0x000fe20000000800 */
[----:B------:R-:W-:Y:S01]  /*10810*/  @!PT LDS RZ, [RZ] ;  /* 0x00000000fffff984 */ /* 0x000fe20000000800 */
[----:B------:R0:W-:Y:S04]  /*10820*/  @P2 LDGSTS.E.BYPASS.LTC128B.128 [R23+0x1b400], desc[UR48][R2.64], !P4 ;  /* 0x1b40000002172fae */ /* 0x0001e8000e101d70 */
[----:B0-----:R-:W-:Y:S05]  /*10830*/  WARPSYNC.COLLECTIVE R15, `(.L_x_131) ;  /* 0x000000000f087348 */ /* 0x001fea0003c00000 */
[----:B------:R1:W2:Y:S02]  /*10840*/  SHFL.IDX P6, R14, R13, R12, R11 ;  /* 0x0000000c0d0e7389 */ /* 0x0002a400000c000b */
[----:B012---:R-:W-:Y:S01]  /*10850*/  ENDCOLLECTIVE ;  /* 0x000000000000791b */ /* 0x007fe20003800000 */
.L_x_131:
[----:B------:R-:W-:Y:S01]  /*10860*/  @!PT LDS RZ, [RZ] ;  /* 0x00000000fffff984 */ /* 0x000fe20000000800 */
[----:B------:R-:W-:Y:S01]  /*10870*/  @!PT LDS RZ, [RZ] ;  /* 0x00000000fffff984 */ /* 0x000fe20000000800 */
[----:B------:R-:W-:Y:S01]  /*10880*/  @!PT LDS RZ, [RZ] ;  /* 0x00000000fffff984 */ /* 0x000fe20000000800 */
[----:B------:R0:W-:Y:S04]  /*10890*/  @P2 LDGSTS.E.BYPASS.LTC128B.128 [R23+0x1dc00], desc[UR48][R2.64+0x40], !P3 ;  /* 0x1dc0004002172fae */ /* 0x0001e8000d901d70 */
[----:B------:R0:W-:Y:S01]  /*108a0*/  @P2 LDGSTS.E.BYPASS.LTC128B.128 [R23+0x20400], desc[UR48][R2.64+0x80], !P1 ;  /* 0x2040008002172fae */ /* 0x0001e2000c901d70 */
[----:B------:R-:W-:Y:S01]  /*108b0*/  ISETP.GE.AND P2, PT, R18, 0x61, PT ;  /* 0x000000611200780c */ /* 0x000fe20003f46270 */
[----:B------:R-:W-:-:S12]  /*108c0*/  IMAD.MOV.U32 R13, RZ, RZ, R6 ;  /* 0x000000ffff0d7224 */ /* 0x000fd800078e0006 */
[----:B------:R-:W-:Y:S02]  /*108d0*/  @P2 VIADD R25, R4, UR41 ;  /* 0x0000002904192c36 */ /* 0x000fe40008000000 */
[----:B0-----:R-:W-:-:S07]  /*108e0*/  IMAD.MOV.U32 R7, RZ, RZ, R14 ;  /* 0x000000ffff077224 */ /* 0x001fce00078e000e */
[----:B------:R-:W-:Y:S05]  /*108f0*/  WARPSYNC.COLLECTIVE R15, `(.L_x_132) ;  /* 0x000000000f087348 */ /* 0x000fea0003c00000 */
[----:B------:R0:W1:Y:S02]  /*10900*/  SHFL.IDX P6, R14, R13, R12, R11 ;  /* 0x0000000c0d0e7389 */ /* 0x00006400000c000b */
[----:B01----:R-:W-:Y:S01]  /*10910*/  ENDCOLLECTIVE ;  /* 0x000000000000791b */ /* 0x003fe20003800000 */
.L_x_132:
[----:B------:R-:W-:Y:S02]  /*10920*/  IMAD.MOV.U32 R13, RZ, RZ, R5 ;  /* 0x000000ffff0d7224 */ /* 0x000fe400078e0005 */
[----:B------:R-:W-:Y:S01]  /*10930*/  IMAD.MOV.U32 R12, RZ, RZ, RZ ;  /* 0x000000ffff0c7224 */ /* 0x000fe200078e00ff */
[----:B------:R-:W-:-:S13]  /*10940*/  @P2 IADD3 R6, P0, R35, R14, RZ ;  /* 0x0000000e23062210 */ /* 0x000fda0007f1e0ff */
[----:B------:R-:W-:Y:S05]  /*10950*/  WARPSYNC.COLLECTIVE R15, `(.L_x_133) ;  /* 0x000000000f087348 */ /* 0x000fea0003c00000 */
[----:B------:R0:W1:Y:S02]  /*10960*/  SHFL.IDX P6, R14, R13, R12, R11 ;  /* 0x0000000c0d0e7389 */ /* 0x00006400000c000b */
[----:B01----:R-:W-:Y:S01]  /*10970*/  ENDCOLLECTIVE ;  /* 0x000000000000791b */ /* 0x003fe20003800000 */
.L_x_133:
[----:B------:R-:W-:Y:S02]  /*10980*/  @P2 IMAD.X R7, RZ, RZ, R7, P0 ;  /* 0x000000ffff072224 */ /* 0x000fe400000e0607 */
[----:B------:R-:W-:-:S03]  /*10990*/  @P2 IMAD.MOV.U32 R2, RZ, RZ, R6 ;  /* 0x000000ffff022224 */ /* 0x000fc600078e0006 */
[----:B------:R-:W-:-:S05]  /*109a0*/  @P2 MOV R3, R7 ;  /* 0x0000000700032202 */ /* 0x000fca0000000f00 */
[----:B------:R-:W-:Y:S01]  /*109b0*/  @!PT LDS RZ, [RZ] ;  /* 0x00000000fffff984 */ /* 0x000fe20000000800 */
[----:B------:R-:W-:Y:S01]  /*109c0*/  @!PT LDS RZ, [RZ] ;  /* 0x00000000fffff984 */ /* 0x000fe20000000800 */
[----:B------:R-:W-:Y:S01]  /*109d0*/  @!PT LDS RZ, [RZ] ;  /* 0x00000000fffff984 */ /* 0x000fe20000000800 */
[----:B------:R0:W-:Y:S01]  /*109e0*/  @P2 LDGSTS.E.BYPASS.LTC128B.128 [R25+0x1bc00], desc[UR48][R2.64], !P4 ;  /* 0x1bc0000002192fae */ /* 0x0001e2000e101d70 */
[----:B------:R-:W-:-:S03]  /*109f0*/  IMAD.MOV.U32 R13, RZ, RZ, R9 ;  /* 0x000000ffff0d7224 */ /* 0x000fc600078e0009 */
[----:B------:R0:W-:Y:S04]  /*10a00*/  @P2 LDGSTS.E.BYPASS.LTC128B.128 [R25+0x1e400], desc[UR48][R2.64+0x40], !P3 ;  /* 0x1e40004002192fae */ /* 0x0001e8000d901d70 */
[----:B------:R0:W-:Y:S01]  /*10a10*/  @P2 LDGSTS.E.BYPASS.LTC128B.128 [R25+0x20c00], desc[UR48][R2.64+0x80], !P1 ;  /* 0x20c0008002192fae */ /* 0x0001e2000c901d70 */
[----:B------:R-:W-:-:S07]  /*10a20*/  IMAD.MOV.U32 R5, RZ, RZ, R14 ;  /* 0x000000ffff057224 */ /* 0x000fce00078e000e */
[----:B0-----:R-:W-:Y:S05]  /*10a30*/  WARPSYNC.COLLECTIVE R15, `(.L_x_134) ;  /* 0x000000000f087348 */ /* 0x001fea0003c00000 */
[----:B------:R1:W2:Y:S02]  /*10a40*/  SHFL.IDX P6, R14, R13, R12, R11 ;  /* 0x0000000c0d0e7389 */ /* 0x0002a400000c000b */
[----:B012---:R-:W-:Y:S01]  /*10a50*/  ENDCOLLECTIVE ;  /* 0x000000000000791b */ /* 0x007fe20003800000 */
.L_x_134:
[----:B------:R-:W-:Y:S05]  /*10a60*/  BRA `(.L_x_135) ;  /* 0xffffffc000e47947 */ /* 0x000fea000383ffff */
.L_x_62:
[----:B------:R-:W-:Y:S01]  /*10a70*/  IMAD.MOV.U32 R13, RZ, RZ, R4 ;  /* 0x000000ffff0d7224 */ /* 0x000fe200078e0004 */
[----:B------:R-:W-:Y:S01]  /*10a80*/  MOV R12, RZ ;  /* 0x000000ff000c7202 */ /* 0x000fe20000000f00 */
[----:B------:R-:W-:Y:S02]  /*10a90*/  IMAD.MOV.U32 R11, RZ, RZ, 0x1c1f ;  /* 0x00001c1fff0b7424 */ /* 0x000fe400078e00ff */
[----:B------:R-:W-:Y:S02]  /*10aa0*/  IMAD.MOV.U32 R15, RZ, RZ, -0x1 ;  /* 0xffffffffff0f7424 */ /* 0x000fe400078e00ff */
[----:B------:R-:W-:-:S07]  /*10ab0*/  IMAD.IADD R5, R10, 0x1, R5 ;  /* 0x000000010a057824 */ /* 0x000fce00078e0205 */
[----:B-----5:R-:W-:Y:S05]  /*10ac0*/  WARPSYNC.COLLECTIVE R15, `(.L_x_136) ;  /* 0x000000000f087348 */ /* 0x020fea0003c00000 */
[----:B------:R0:W1:Y:S02]  /*10ad0*/  SHFL.IDX P6, R14, R13, R12, R11 ;  /* 0x0000000c0d0e7389 */ /* 0x00006400000c000b */
[----:B01---5:R-:W-:Y:S01]  /*10ae0*/  ENDCOLLECTIVE ;  /* 0x000000000000791b */ /* 0x023fe20003800000 */
.L_x_136:
[C---:B------:R-:W-:Y:S01]  /*10af0*/  VIADD R6, R5.reuse, 0x20 ;  /* 0x0000002005067836 */ /* 0x040fe20000000000 */
[----:B------:R-:W-:Y:S01]  /*10b00*/  ISETP.GE.AND P0, PT, R5, UR40, PT ;  /* 0x0000002805007c0c */ /* 0x000fe2000bf06270 */
[----:B------:R-:W-:Y:S02]  /*10b10*/  IMAD.MOV.U32 R13, RZ, RZ, R0 ;  /* 0x000000ffff0d7224 */ /* 0x000fe400078e0000 */
[----:B------:R-:W-:-:S10]  /*10b20*/  IMAD.MOV.U32 R2, RZ, RZ, R14 ;  /* 0x000000ffff027224 */ /* 0x000fd400078e000e */
[----:B------:R-:W-:Y:S05]  /*10b30*/  WARPSYNC.COLLECTIVE R15, `(.L_x_137) ;  /* 0x000000000f087348 */ /* 0x000fea0003c00000 */
[----:B------:R0:W1:Y:S02]  /*10b40*/  SHFL.IDX P6, R14, R13, R12, R11 ;  /* 0x0000000c0d0e7389 */ /* 0x00006400000c000b */
[----:B01----:R-:W-:Y:S01]  /*10b50*/  ENDCOLLECTIVE ;  /* 0x000000000000791b */ /* 0x003fe20003800000 */
.L_x_137:
[----:B------:R-:W-:Y:S02]  /*10b60*/  IMAD.MOV.U32 R13, RZ, RZ, R4 ;  /* 0x000000ffff0d7224 */ /* 0x000fe400078e0004 */
[----:B------:R-:W-:Y:S01]  /*10b70*/  IMAD.MOV.U32 R12, RZ, RZ, 0x1 ;  /* 0x00000001ff0c7424 */ /* 0x000fe200078e00ff */
[----:B------:R-:W-:-:S04]  /*10b80*/  @!P0 IADD3 R14, P1, R35, R14, RZ ;  /* 0x0000000e230e8210 */ /* 0x000fc80007f3e0ff */
[----:B------:R-:W-:Y:S01]  /*10b90*/  @!P0 IADD3.X R3, RZ, R2, RZ, P1, !PT ;  /* 0x00000002ff038210 */ /* 0x000fe20000ffe4ff */
[----:B------:R-:W-:-:S08]  /*10ba0*/  @!P0 IMAD.MOV.U32 R2, RZ, RZ, R14 ;  /* 0x000000ffff028224 */ /* 0x000fd000078e000e */
[----:B------:R-:W-:Y:S05]  /*10bb0*/  WARPSYNC.COLLECTIVE R15, `(.L_x_138) ;  /* 0x000000000f087348 */ /* 0x000fea0003c00000 */
[----:B------:R0:W1:Y:S02]  /*10bc0*/  SHFL.IDX P6, R14, R13, R12, R11 ;  /* 0x0000000c0d0e7389 */ /* 0x00006400000c000b */
[----:B01----:R-:W-:Y:S01]  /*10bd0*/  ENDCOLLECTIVE ;  /* 0x000000000000791b */ /* 0x003fe20003800000 */
.L_x_138:
[----:B------:R-:W-:Y:S01]  /*10be0*/  @!PT LDS RZ, [RZ] ;  /* 0x00000000fffff984 */ /* 0x000fe20000000800 */
[----:B------:R-:W-:Y:S01]  /*10bf0*/  @!PT LDS RZ, [RZ] ;  /* 0x00000000fffff984 */ /* 0x000fe20000000800 */
[----:B------:R-:W-:Y:S01]  /*10c00*/  @!PT LDS RZ, [RZ] ;  /* 0x00000000fffff984 */ /* 0x000fe20000000800 */
[----:B------:R0:W-:Y:S04]  /*10c10*/  @!P0 LDGSTS.E.BYPASS.LTC128B.128 [R8+0x14400], desc[UR48][R2.64], !P3 ;  /* 0x1440000002088fae */ /* 0x0001e8000d901d70 */
[----:B------:R0:W-:Y:S04]  /*10c20*/  @!P0 LDGSTS.E.BYPASS.LTC128B.128 [R8+0x16400], desc[UR48][R2.64+0x40], !P4 ;  /* 0x1640004002088fae */ /* 0x0001e8000e101d70 */
[----:B------:R0:W-:Y:S01]  /*10c30*/  @!P0 LDGSTS.E.BYPASS.LTC128B.128 [R8+0x18400], desc[UR48][R2.64+0x80], !P5 ;  /* 0x1840008002088fae */ /* 0x0001e2000e901d70 */
[----:B------:R-:W-:Y:S02]  /*10c40*/  ISETP.GE.AND P0, PT, R6, UR40, PT ;  /* 0x0000002806007c0c */ /* 0x000fe4000bf06270 */
[----:B------:R-:W-:Y:S01]  /*10c50*/  MOV R13, R0 ;  /* 0x00000000000d7202 */ /* 0x000fe20000000f00 */
[----:B------:R-:W-:-:S10]  /*10c60*/  IMAD.MOV.U32 R6, RZ, RZ, R14 ;  /* 0x000000ffff067224 */ /* 0x000fd400078e000e */
[----:B0-----:R-:W-:Y:S05]  /*10c70*/  WARPSYNC.COLLECTIVE R15, `(.L_x_139) ;  /* 0x000000000f087348 */ /* 0x001fea0003c00000 */
[----:B------:R1:W2:Y:S02]  /*10c80*/  SHFL.IDX P6, R14, R13, R12, R11 ;  /* 0x0000000c0d0e7389 */ /* 0x0002a400000c000b */
[----:B012---:R-:W-:Y:S01]  /*10c90*/  ENDCOLLECTIVE ;  /* 0x000000000000791b */ /* 0x007fe20003800000 */
.L_x_139:
[----:B------:R-:W-:Y:S01]  /*10ca0*/  IMAD.MOV.U32 R13, RZ, RZ, R4 ;  /* 0x000000ffff0d7224 */ /* 0x000fe200078e0004 */
[----:B------:R-:W-:Y:S02]  /*10cb0*/  MOV R12, 0x2 ;  /* 0x00000002000c7802 */ /* 0x000fe40000000f00 */
[----:B------:R-:W-:-:S05]  /*10cc0*/  @!P0 IADD3 R14, P1, R35, R14, RZ ;  /* 0x0000000e230e8210 */ /* 0x000fca0007f3e0ff */
[----:B------:R-:W-:-:S08]  /*10cd0*/  @!P0 IMAD.MOV.U32 R2, RZ, RZ, R14 ;  /* 0x000000ffff028224 */ /* 0x000fd000078e000e */
[----:B------:R-:W-:Y:S05]  /*10ce0*/  WARPSYNC.COLLECTIVE R15, `(.L_x_140) ;  /* 0x000000000f087348 */ /* 0x000fea0003c00000 */
[----:B------:R0:W1:Y:S02]  /*10cf0*/  SHFL.IDX P6, R14, R13, R12, R11 ;  /* 0x0000000c0d0e7389 */ /* 0x00006400000c000b */
[----:B01----:R-:W-:Y:S01]  /*10d00*/  ENDCOLLECTIVE ;  /* 0x000000000000791b */ /* 0x003fe20003800000 */
.L_x_140:
[----:B------:R-:W-:Y:S02]  /*10d10*/  @!P0 IMAD.X R7, RZ, RZ, R6, P1 ;  /* 0x000000ffff078224 */ /* 0x000fe400008e0606 */
[----:B------:R-:W-:Y:S02]  /*10d20*/  VIADD R6, R5, 0x40 ;  /* 0x0000004005067836 */ /* 0x000fe40000000000 */
[----:B------:R-:W-:-:S05]  /*10d30*/  @!P0 IMAD.MOV.U32 R3, RZ, RZ, R7 ;  /* 0x000000ffff038224 */ /* 0x000fca00078e0007 */
[----:B------:R-:W-:Y:S01]  /*10d40*/  @!PT LDS RZ, [RZ] ;  /* 0x00000000fffff984 */ /* 0x000fe20000000800 */
[----:B------:R-:W-:Y:S01]  /*10d50*/  @!PT LDS RZ, [RZ] ;  /* 0x00000000fffff984 */ /* 0x000fe20000000800 */
[----:B------:R-:W-:Y:S01]  /*10d60*/  @!PT LDS RZ, [RZ] ;  /* 0x00000000fffff984 */ /* 0x000fe20000000800 */
[----:B------:R0:W-:Y:S01]  /*10d70*/  @!P0 LDGSTS.E.BYPASS.LTC128B.128 [R8+0x14c00], desc[UR48][R2.64], !P3 ;  /* 0x14c0000002088fae */ /* 0x0001e2000d901d70 */
[----:B------:R-:W-:-:S03]  /*10d80*/  IMAD.MOV.U32 R13, RZ, RZ, R0 ;  /* 0x000000ffff0d7224 */ /* 0x000fc600078e0000 */
[----:B------:R0:W-:Y:S04]  /*10d90*/  @!P0 LDGSTS.E.BYPASS.LTC128B.128 [R8+0x16c00], desc[UR48][R2.64+0x40], !P4 ;  /* 0x16c0004002088fae */ /* 0x0001e8000e101d70 */
[----:B------:R0:W-:Y:S01]  /*10da0*/  @!P0 LDGSTS.E.BYPASS.LTC128B.128 [R8+0x18c00], desc[UR48][R2.64+0x80], !P5 ;  /* 0x18c0008002088fae */ /* 0x0001e2000e901d70 */
[----:B------:R-:W-:Y:S01]  /*10db0*/  ISETP.GE.AND P0, PT, R6, UR40, PT ;  /* 0x0000002806007c0c */ /* 0x000fe2000bf06270 */
[----:B------:R-:W-:-:S12]  /*10dc0*/  IMAD.MOV.U32 R6, RZ, RZ, R14 ;  /* 0x000000ffff067224 */ /* 0x000fd800078e000e */
[----:B0-----:R-:W-:Y:S05]  /*10dd0*/  WARPSYNC.COLLECTIVE R15, `(.L_x_141) ;  /* 0x000000000f087348 */ /* 0x001fea0003c00000 */
[----:B------:R1:W2:Y:S02]  /*10de0*/  SHFL.IDX P6, R14, R13, R12, R11 ;  /* 0x0000000c0d0e7389 */ /* 0x0002a400000c000b */
[----:B012---:R-:W-:Y:S01]  /*10df0*/  ENDCOLLECTIVE ;  /* 0x000000000000791b */ /* 0x007fe20003800000 */
.L_x_141:
[----:B------:R-:W-:Y:S01]  /*10e00*/  MOV R13, R4 ;  /* 0x00000004000d7202 */ /* 0x000fe20000000f00 */
[----:B------:R-:W-:Y:S01]  /*10e10*/  IMAD.MOV.U32 R12, RZ, RZ, 0x3 ;  /* 0x00000003ff0c7424 */ /* 0x000fe200078e00ff */
[----:B------:R-:W-:-:S05]  /*10e20*/  @!P0 IADD3 R14, P1, R35, R14, RZ ;  /* 0x0000000e230e8210 */ /* 0x000fca0007f3e0ff */
[----:B------:R-:W-:-:S08]  /*10e30*/  @!P0 IMAD.MOV.U32 R2, RZ, RZ, R14 ;  /* 0x000000ffff028224 */ /* 0x000fd000078e000e */
[----:B------:R-:W-:Y:S05]  /*10e40*/  WARPSYNC.COLLECTIVE R15, `(.L_x_142) ;  /* 0x000000000f087348 */ /* 0x000fea0003c00000 */
[----:B------:R0:W1:Y:S02]  /*10e50*/  SHFL.IDX P6, R14, R13, R12, R11 ;  /* 0x0000000c0d0e7389 */ /* 0x00006400000c000b */
[----:B01----:R-:W-:Y:S01]  /*10e60*/  ENDCOLLECTIVE ;  /* 0x000000000000791b */ /* 0x003fe20003800000 */
.L_x_142:
[----:B------:R-:W-:-:S04]  /*10e70*/  @!P0 IMAD.X R7, RZ, RZ, R6, P1 ;  /* 0x000000ffff078224 */ /* 0x000fc800008e0606 */
        /* <DEDUP_REMOVED lines=8> */
[----:B------:R-:W-:-:S07]  /*10f00*/  IMAD.MOV.U32 R6, RZ, RZ, R14 ;  /* 0x000000ffff067224 */ /* 0x000fce00078e000e */
[----:B0-----:R-:W-:Y:S05]  /*10f10*/  WARPSYNC.COLLECTIVE R15, `(.L_x_143) ;  /* 0x000000000f087348 */ /* 0x001fea0003c00000 */
[----:B------:R1:W2:Y:S02]  /*10f20*/  SHFL.IDX P6, R14, R13, R12, R11 ;  /* 0x0000000c0d0e7389 */ /* 0x0002a400000c000b */
[----:B012---:R-:W-:Y:S01]  /*10f30*/  ENDCOLLECTIVE ;  /* 0x000000000000791b */ /* 0x007fe20003800000 */
.L_x_143:
[----:B------:R-:W-:Y:S05]  /*10f40*/  BRA `(.L_x_144) ;  /* 0xffffffc400e87947 */ /* 0x000fea000383ffff */
.L_x_63:
[----:B0-----:R-:W-:-:S04]  /*10f50*/  IMAD.U32 R3, RZ, RZ, UR41 ;  /* 0x00000029ff037e24 */ /* 0x001fc8000f8e00ff */
[----:B------:R0:W1:Y:S03]  /*10f60*/  SYNCS.PHASECHK.TRANS64.TRYWAIT P0, [R3+URZ+0x29820], R0 ;  /* 0x02982000030075a7 */ /* 0x000066000800017f */
[----:B-1----:R-:W-:Y:S05]  /*10f70*/  @!P0 NANOSLEEP.SYNCS 0x989680 ;  /* 0x009896800000895d */ /* 0x002fea0003900000 */
[----:B------:R-:W1:Y:S02]  /*10f80*/  @!P0 SYNCS.PHASECHK.TRANS64 P0, [R3+URZ+0x29820], R0 ;  /* 0x02982000030085a7 */ /* 0x000e64000800007f */
[----:B-1----:R-:W-:Y:S05]  /*10f90*/  @!P0 BRA `(.L_x_63) ;  /* 0xfffffffc00ec8947 */ /* 0x002fea000383ffff */
[----:B------:R-:W-:Y:S05]  /*10fa0*/  BRA `(.L_x_145) ;  /* 0xffffffc800207947 */ /* 0x000fea000383ffff */
.L_x_67:
[----:B0-----:R0:W1:Y:S02]  /*10fb0*/  SYNCS.PHASECHK.TRANS64.TRYWAIT P0, [R0+URZ+0x29880], R28 ;  /* 0x0298801c000075a7 */ /* 0x001064000800017f */
[----:B-1----:R-:W-:Y:S05]  /*10fc0*/  @!P0 NANOSLEEP.SYNCS 0x989680 ;  /* 0x009896800000895d */ /* 0x002fea0003900000 */
[----:B------:R-:W1:Y:S02]  /*10fd0*/  @!P0 SYNCS.PHASECHK.TRANS64 P0, [R0+URZ+0x29880], R28 ;  /* 0x0298801c000085a7 */ /* 0x000e64000800007f */
[----:B-1----:R-:W-:Y:S05]  /*10fe0*/  @!P0 BRA `(.L_x_67) ;  /* 0xfffffffc00f08947 */ /* 0x002fea000383ffff */
[----:B------:R-:W-:Y:S05]  /*10ff0*/  BRA `(.L_x_146) ;  /* 0xffffffcc00287947 */ /* 0x000fea000383ffff */
.L_x_68:
        /* <DEDUP_REMOVED lines=8> */
.L_x_148:
[----:B------:R-:W-:Y:S05]  /*11080*/  BSYNC B0 ;  /* 0x0000000000007941 */ /* 0x000fea0003800000 */
.L_x_147:
[----:B------:R-:W-:Y:S01]  /*11090*/  IMAD.MOV.U32 R13, RZ, RZ, R8 ;  /* 0x000000ffff0d7224 */ /* 0x000fe200078e0008 */
[----:B------:R-:W-:Y:S01]  /*110a0*/  MOV R11, 0x1c1f ;  /* 0x00001c1f000b7802 */ /* 0x000fe20000000f00 */
[----:B------:R-:W-:Y:S01]  /*110b0*/  IMAD.MOV.U32 R12, RZ, RZ, RZ ;  /* 0x000000ffff0c7224 */ /* 0x000fe200078e00ff */
[----:B------:R-:W-:Y:S01]  /*110c0*/  IADD3 R20, R20, UR41, R33 ;  /* 0x0000002914147c10 */ /* 0x000fe2000fffe021 */
[----:B------:R-:W-:Y:S02]  /*110d0*/  IMAD.MOV.U32 R15, RZ, RZ, -0x1 ;  /* 0xffffffffff0f7424 */ /* 0x000fe400078e00ff */
[----:B------:R-:W-:Y:S02]  /*110e0*/  IMAD.MOV.U32 R3, RZ, RZ, R14 ;  /* 0x000000ffff037224 */ /* 0x000fe400078e000e */
[----:B------:R-:W-:-:S07]  /*110f0*/  IMAD.IADD R21, R34, 0x1, R20 ;  /* 0x0000000122157824 */ /* 0x000fce00078e0214 */
[----:B------:R-:W-:Y:S05]  /*11100*/  WARPSYNC.COLLECTIVE R15, `(.L_x_149) ;  /* 0x000000000f087348 */ /* 0x000fea0003c00000 */
[----:B------:R0:W1:Y:S02]  /*11110*/  SHFL.IDX P6, R14, R13, R12, R11 ;  /* 0x0000000c0d0e7389 */ /* 0x00006400000c000b */
[----:B01----:R-:W-:Y:S01]  /*11120*/  ENDCOLLECTIVE ;  /* 0x000000000000791b */ /* 0x003fe20003800000 */
.L_x_149:
[----:B------:R-:W-:Y:S01]  /*11130*/  IMAD.MOV.U32 R13, RZ, RZ, R9 ;  /* 0x000000ffff0d7224 */ /* 0x000fe200078e0009 */
[----:B------:R-:W-:Y:S01]  /*11140*/  MOV R12, 0x1 ;  /* 0x00000001000c7802 */ /* 0x000fe20000000f00 */
[----:B------:R-:W-:-:S07]  /*11150*/  IMAD.MOV.U32 R2, RZ, RZ, R14 ;  /* 0x000000ffff027224 */ /* 0x000fce00078e000e */
[----:B------:R-:W-:Y:S05]  /*11160*/  WARPSYNC.COLLECTIVE R15, `(.L_x_150) ;  /* 0x000000000f087348 */ /* 0x000fea0003c00000 */
[----:B------:R0:W1:Y:S02]  /*11170*/  SHFL.IDX P6, R14, R13, R12, R11 ;  /* 0x0000000c0d0e7389 */ /* 0x00006400000c000b */
[----:B01----:R-:W-:Y:S01]  /*11180*/  ENDCOLLECTIVE ;  /* 0x000000000000791b */ /* 0x003fe20003800000 */
.L_x_150:
[----:B------:R-:W-:-:S05]  /*11190*/  IADD3 R2, P0, R35, R2, RZ ;  /* 0x0000000223027210 */ /* 0x000fca0007f1e0ff */
[----:B------:R-:W-:-:S05]  /*111a0*/  IMAD.X R3, RZ, RZ, R3, P0 ;  /* 0x000000ffff037224 */ /* 0x000fca00000e0603 */
[----:B------:R-:W-:Y:S01]  /*111b0*/  @!PT LDS RZ, [RZ] ;  /* 0x00000000fffff984 */ /* 0x000fe20000000800 */
[----:B------:R-:W-:Y:S01]  /*111c0*/  @!PT LDS RZ, [RZ] ;  /* 0x00000000fffff984 */ /* 0x000fe20000000800 */
[----:B------:R-:W-:Y:S01]  /*111d0*/  @!PT LDS RZ, [RZ] ;  /* 0x00000000fffff984 */ /* 0x000fe20000000800 */
[----:B------:R-:W-:Y:S01]  /*111e0*/  LDGSTS.E.BYPASS.LTC128B.128 [R20+0xa400], desc[UR48][R2.64], !P3 ;  /* 0x0a40000002147fae */ /* 0x000fe2000d901d70 */
[----:B------:R-:W-:-:S03]  /*111f0*/  IMAD.MOV.U32 R13, RZ, RZ, R8 ;  /* 0x000000ffff0d7224 */ /* 0x000fc600078e0008 */
[----:B------:R0:W-:Y:S02]  /*11200*/  LDGSTS.E.BYPASS.LTC128B.128 [R21+0xa400], desc[UR48][R2.64+0x40], !P1 ;  /* 0x0a40004002157fae */ /* 0x0001e4000c901d70 */
[----:B0-----:R-:W-:-:S07]  /*11210*/  IMAD.MOV.U32 R3, RZ, RZ, R14 ;  /* 0x000000ffff037224 */ /* 0x001fce00078e000e */
[----:B------:R-:W-:Y:S05]  /*11220*/  WARPSYNC.COLLECTIVE R15, `(.L_x_151) ;  /* 0x000000000f087348 */ /* 0x000fea0003c00000 */
[----:B------:R0:W1:Y:S02]  /*11230*/  SHFL.IDX P6, R14, R13, R12, R11 ;  /* 0x0000000c0d0e7389 */ /* 0x00006400000c000b */
[----:B01----:R-:W-:Y:S01]  /*11240*/  ENDCOLLECTIVE ;  /* 0x000000000000791b */ /* 0x003fe20003800000 */
.L_x_151:
[----:B------:R-:W-:Y:S01]  /*11250*/  IMAD.MOV.U32 R13, RZ, RZ, R9 ;  /* 0x000000ffff0d7224 */ /* 0x000fe200078e0009 */
[----:B------:R-:W-:Y:S01]  /*11260*/  MOV R12, 0x2 ;  /* 0x00000002000c7802 */ /* 0x000fe20000000f00 */
[----:B------:R-:W-:-:S07]  /*11270*/  IMAD.MOV.U32 R2, RZ, RZ, R14 ;  /* 0x000000ffff027224 */ /* 0x000fce00078e000e */
[----:B------:R-:W-:Y:S05]  /*11280*/  WARPSYNC.COLLECTIVE R15, `(.L_x_152) ;  /* 0x000000000f087348 */ /* 0x000fea0003c00000 */
[----:B------:R0:W1:Y:S02]  /*11290*/  SHFL.IDX P6, R14, R13, R12, R11 ;  /* 0x0000000c0d0e7389 */ /* 0x00006400000c000b */
[----:B01----:R-:W-:Y:S01]  /*112a0*/  ENDCOLLECTIVE ;  /* 0x000000000000791b */ /* 0x003fe20003800000 */
.L_x_152:
        /* <DEDUP_REMOVED lines=12> */
.L_x_153:
[----:B------:R-:W-:Y:S01]  /*11370*/  IMAD.MOV.U32 R13, RZ, RZ, R9 ;  /* 0x000000ffff0d7224 */ /* 0x000fe200078e0009 */
[----:B------:R-:W-:Y:S01]  /*11380*/  MOV R12, 0x3 ;  /* 0x00000003000c7802 */ /* 0x000fe20000000f00 */
[----:B------:R-:W-:-:S07]  /*11390*/  IMAD.MOV.U32 R2, RZ, RZ, R14 ;  /* 0x000000ffff027224 */ /* 0x000fce00078e000e */
[----:B------:R-:W-:Y:S05]  /*113a0*/  WARPSYNC.COLLECTIVE R15, `(.L_x_154) ;  /* 0x000000000f087348 */ /* 0x000fea0003c00000 */
[----:B------:R0:W1:Y:S02]  /*113b0*/  SHFL.IDX P6, R14, R13, R12, R11 ;  /* 0x0000000c0d0e7389 */ /* 0x00006400000c000b */
[----:B01----:R-:W-:Y:S01]  /*113c0*/  ENDCOLLECTIVE ;  /* 0x000000000000791b */ /* 0x003fe20003800000 */
.L_x_154:
        /* <DEDUP_REMOVED lines=12> */
.L_x_155:
[----:B------:R-:W-:Y:S01]  /*11490*/  IMAD.MOV.U32 R13, RZ, RZ, R23 ;  /* 0x000000ffff0d7224 */ /* 0x000fe200078e0017 */
[----:B------:R-:W-:Y:S01]  /*114a0*/  MOV R12, RZ ;  /* 0x000000ff000c7202 */ /* 0x000fe20000000f00 */
[----:B------:R-:W-:-:S07]  /*114b0*/  IMAD.MOV.U32 R2, RZ, RZ, R14 ;  /* 0x000000ffff027224 */ /* 0x000fce00078e000e */
[----:B------:R-:W-:Y:S05]  /*114c0*/  WARPSYNC.COLLECTIVE R15, `(.L_x_156) ;  /* 0x000000000f087348 */ /* 0x000fea0003c00000 */
[----:B------:R0:W1:Y:S02]  /*114d0*/  SHFL.IDX P6, R14, R13, R12, R11 ;  /* 0x0000000c0d0e7389 */ /* 0x00006400000c000b */
[----:B01----:R-:W-:Y:S01]  /*114e0*/  ENDCOLLECTIVE ;  /* 0x000000000000791b */ /* 0x003fe20003800000 */
.L_x_156:
        /* <DEDUP_REMOVED lines=12> */
.L_x_157:
[----:B------:R-:W-:Y:S01]  /*115b0*/  IMAD.MOV.U32 R2, RZ, RZ, R14 ;  /* 0x000000ffff027224 */ /* 0x000fe200078e000e */
[----:B------:R-:W-:Y:S06]  /*115c0*/  BRA `(.L_x_158) ;  /* 0xffffffc800c47947 */ /* 0x000fec000383ffff */
.L_x_73:
[----:B---3--:R3:W4:Y:S02]  /*115d0*/  SYNCS.PHASECHK.TRANS64.TRYWAIT P0, [R0+URZ+0x29840], R28 ;  /* 0x0298401c000075a7 */ /* 0x008724000800017f */
[----:B----4-:R-:W-:Y:S05]  /*115e0*/  @!P0 NANOSLEEP.SYNCS 0x989680 ;  /* 0x009896800000895d */ /* 0x010fea0003900000 */
[----:B------:R-:W4:Y:S02]  /*115f0*/  @!P0 SYNCS.PHASECHK.TRANS64 P0, [R0+URZ+0x29840], R28 ;  /* 0x0298401c000085a7 */ /* 0x000f24000800007f */
[----:B----4-:R-:W-:Y:S05]  /*11600*/  @!P0 BRA `(.L_x_73) ;  /* 0xfffffffc00f08947 */ /* 0x010fea000383ffff */
[----:B------:R-:W-:Y:S05]  /*11610*/  BRA `(.L_x_159) ;  /* 0xffffffcc00187947 */ /* 0x000fea000383ffff */
.L_x_74:
[----:B------:R-:W-:Y:S01]  /*11620*/  BSSY B0, `(.L_x_160) ;  /* 0x0000008000007945 */ /* 0x000fe20003800000 */
[----:B------:R-:W-:Y:S01]  /*11630*/  IMAD.MOV.U32 R13, RZ, RZ, R7 ;  /* 0x000000ffff0d7224 */ /* 0x000fe200078e0007 */
[----:B------:R-:W-:Y:S01]  /*11640*/  MOV R11, 0x1c1f ;  /* 0x00001c1f000b7802 */ /* 0x000fe20000000f00 */
[----:B------:R-:W-:Y:S02]  /*11650*/  IMAD.MOV.U32 R12, RZ, RZ, RZ ;  /* 0x000000ffff0c7224 */ /* 0x000fe400078e00ff */
[----:B------:R-:W-:-:S07]  /*11660*/  IMAD.MOV.U32 R15, RZ, RZ, -0x1 ;  /* 0xffffffffff0f7424 */ /* 0x000fce00078e00ff */
[----:B0123--:R-:W-:Y:S05]  /*11670*/  WARPSYNC.COLLECTIVE R15, `(.L_x_161) ;  /* 0x000000000f087348 */ /* 0x00ffea0003c00000 */
[----:B------:R4:W0:Y:S02]  /*11680*/  SHFL.IDX P6, R14, R13, R12, R11 ;  /* 0x0000000c0d0e7389 */ /* 0x00082400000c000b */
[----:B01234-:R-:W-:Y:S01]  /*11690*/  ENDCOLLECTIVE ;  /* 0x000000000000791b */ /* 0x01ffe20003800000 */
.L_x_161:
[----:B------:R-:W-:Y:S05]  /*116a0*/  BSYNC B0 ;  /* 0x0000000000007941 */ /* 0x000fea0003800000 */
.L_x_160:
[----:B------:R-:W-:Y:S01]  /*116b0*/  IMAD.MOV.U32 R13, RZ, RZ, R6 ;  /* 0x000000ffff0d7224 */ /* 0x000fe200078e0006 */
[----:B------:R-:W-:Y:S01]  /*116c0*/  MOV R15, 0xffffffff ;  /* 0xffffffff000f7802 */ /* 0x000fe20000000f00 */
[----:B------:R-:W-:Y:S02]  /*116d0*/  IMAD.MOV.U32 R12, RZ, RZ, RZ ;  /* 0x000000ffff0c7224 */ /* 0x000fe400078e00ff */
[----:B------:R-:W-:Y:S02]  /*116e0*/  IMAD.MOV.U32 R11, RZ, RZ, 0x1c1f ;  /* 0x00001c1fff0b7424 */ /* 0x000fe400078e00ff */
[----:B------:R-:W-:Y:S02]  /*116f0*/  IMAD.MOV.U32 R3, RZ, RZ, R14 ;  /* 0x000000ffff037224 */ /* 0x000fe400078e000e */
[----:B------:R-:W-:-:S07]  /*11700*/  VIADD R9, R9, UR41 ;  /* 0x0000002909097c36 */ /* 0x000fce0008000000 */
[----:B------:R-:W-:Y:S05]  /*11710*/  WARPSYNC.COLLECTIVE R15, `(.L_x_162) ;  /* 0x000000000f087348 */ /* 0x000fea0003c00000 */
[----:B------:R0:W1:Y:S02]  /*11720*/  SHFL.IDX P6, R14, R13, R12, R11 ;  /* 0x0000000c0d0e7389 */ /* 0x00006400000c000b */
[----:B01----:R-:W-:Y:S01]  /*11730*/  ENDCOLLECTIVE ;  /* 0x000000000000791b */ /* 0x003fe20003800000 */
.L_x_162:
[----:B------:R-:W-:Y:S02]  /*11740*/  IMAD.MOV.U32 R13, RZ, RZ, R7 ;  /* 0x000000ffff0d7224 */ /* 0x000fe400078e0007 */
[----:B------:R-:W-:Y:S01]  /*11750*/  IMAD.MOV.U32 R12, RZ, RZ, 0x1 ;  /* 0x00000001ff0c7424 */ /* 0x000fe200078e00ff */
[----:B------:R-:W-:-:S13]  /*11760*/  IADD3 R2, P0, R35, R14, RZ ;  /* 0x0000000e23027210 */ /* 0x000fda0007f1e0ff */
[----:B------:R-:W-:Y:S05]  /*11770*/  WARPSYNC.COLLECTIVE R15, `(.L_x_163) ;  /* 0x000000000f087348 */ /* 0x000fea0003c00000 */
[----:B------:R0:W1:Y:S02]  /*11780*/  SHFL.IDX P6, R14, R13, R12, R11 ;  /* 0x0000000c0d0e7389 */ /* 0x00006400000c000b */
[----:B01----:R-:W-:Y:S01]  /*11790*/  ENDCOLLECTIVE ;  /* 0x000000000000791b */ /* 0x003fe20003800000 */
.L_x_163:
[----:B------:R-:W-:-:S05]  /*117a0*/  IMAD.X R3, RZ, RZ, R3, P0 ;  /* 0x000000ffff037224 */ /* 0x000fca00000e0603 */
[----:B------:R-:W-:Y:S01]  /*117b0*/  @!PT LDS RZ, [RZ] ;  /* 0x00000000fffff984 */ /* 0x000fe20000000800 */
[----:B------:R-:W-:Y:S01]  /*117c0*/  @!PT LDS RZ, [RZ] ;  /* 0x00000000fffff984 */ /* 0x000fe20000000800 */
[----:B------:R-:W-:Y:S01]  /*117d0*/  @!PT LDS RZ, [RZ] ;  /* 0x00000000fffff984 */ /* 0x000fe20000000800 */
[----:B------:R-:W-:Y:S04]  /*117e0*/  LDGSTS.E.BYPASS.LTC128B.128 [R9+0x1a400], desc[UR48][R2.64], !P4 ;  /* 0x1a40000002097fae */ /* 0x000fe8000e101d70 */
[----:B------:R-:W-:Y:S01]  /*117f0*/  LDGSTS.E.BYPASS.LTC128B.128 [R9+0x1cc00], desc[UR48][R2.64+0x40], !P3 ;  /* 0x1cc0004002097fae */ /* 0x000fe2000d901d70 */
[----:B------:R-:W-:-:S03]  /*11800*/  MOV R13, R6 ;  /* 0x00000006000d7202 */ /* 0x000fc60000000f00 */
[----:B------:R0:W-:Y:S02]  /*11810*/  LDGSTS.E.BYPASS.LTC128B.128 [R9+0x1f400], desc[UR48][R2.64+0x80], !P1 ;  /* 0x1f40008002097fae */ /* 0x0001e4000c901d70 */
[----:B0-----:R-:W-:-:S07]  /*11820*/  IMAD.MOV.U32 R3, RZ, RZ, R14 ;  /* 0x000000ffff037224 */ /* 0x001fce00078e000e */
[----:B------:R-:W-:Y:S05]  /*11830*/  WARPSYNC.COLLECTIVE R15, `(.L_x_164) ;  /* 0x000000000f087348 */ /* 0x000fea0003c00000 */
[----:B------:R0:W1:Y:S02]  /*11840*/  SHFL.IDX P6, R14, R13, R12, R11 ;  /* 0x0000000c0d0e7389 */ /* 0x00006400000c000b */
[----:B01----:R-:W-:Y:S01]  /*11850*/  ENDCOLLECTIVE ;  /* 0x000000000000791b */ /* 0x003fe20003800000 */
.L_x_164:
[----:B------:R-:W-:Y:S02]  /*11860*/  IMAD.MOV.U32 R13, RZ, RZ, R7 ;  /* 0x000000ffff0d7224 */ /* 0x000fe400078e0007 */
[----:B------:R-:W-:Y:S01]  /*11870*/  IMAD.MOV.U32 R12, RZ, RZ, 0x2 ;  /* 0x00000002ff0c7424 */ /* 0x000fe200078e00ff */
[----:B------:R-:W-:-:S13]  /*11880*/  IADD3 R2, P0, R35, R14, RZ ;  /* 0x0000000e23027210 */ /* 0x000fda0007f1e0ff */
[----:B------:R-:W-:Y:S05]  /*11890*/  WARPSYNC.COLLECTIVE R15, `(.L_x_165) ;  /* 0x000000000f087348 */ /* 0x000fea0003c00000 */
[----:B------:R0:W1:Y:S02]  /*118a0*/  SHFL.IDX P6, R14, R13, R12, R11 ;  /* 0x0000000c0d0e7389 */ /* 0x00006400000c000b */
[----:B01----:R-:W-:Y:S01]  /*118b0*/  ENDCOLLECTIVE ;  /* 0x000000000000791b */ /* 0x003fe20003800000 */
.L_x_165:
[----:B------:R-:W-:-:S05]  /*118c0*/  IMAD.X R3, RZ, RZ, R3, P0 ;  /* 0x000000ffff037224 */ /* 0x000fca00000e0603 */
[----:B------:R-:W-:Y:S01]  /*118d0*/  @!PT LDS RZ, [RZ] ;  /* 0x00000000fffff984 */ /* 0x000fe20000000800 */
[----:B------:R-:W-:Y:S01]  /*118e0*/  @!PT LDS RZ, [RZ] ;  /* 0x00000000fffff984 */ /* 0x000fe20000000800 */
[----:B------:R-:W-:Y:S01]  /*118f0*/  @!PT LDS RZ, [RZ] ;  /* 0x00000000fffff984 */ /* 0x000fe20000000800 */
[----:B------:R0:W-:Y:S04]  /*11900*/  LDGSTS.E.BYPASS.LTC128B.128 [R9+0x1ac00], desc[UR48][R2.64], !P4 ;  /* 0x1ac0000002097fae */ /* 0x0001e8000e101d70 */
[----:B------:R0:W-:Y:S01]  /*11910*/  LDGSTS.E.BYPASS.LTC128B.128 [R9+0x1d400], desc[UR48][R2.64+0x40], !P3 ;  /* 0x1d40004002097fae */ /* 0x0001e2000d901d70 */
[----:B------:R-:W-:-:S03]  /*11920*/  IMAD.MOV.U32 R13, RZ, RZ, R6 ;  /* 0x000000ffff0d7224 */ /* 0x000fc600078e0006 */
[----:B------:R0:W-:Y:S01]  /*11930*/  LDGSTS.E.BYPASS.LTC128B.128 [R9+0x1fc00], desc[UR48][R2.64+0x80], !P1 ;  /* 0x1fc0008002097fae */ /* 0x0001e2000c901d70 */
[----:B------:R-:W-:-:S07]  /*11940*/  IMAD.MOV.U32 R5, RZ, RZ, R14 ;  /* 0x000000ffff057224 */ /* 0x000fce00078e000e */
[----:B0-----:R-:W-:Y:S05]  /*11950*/  WARPSYNC.COLLECTIVE R15, `(.L_x_166) ;  /* 0x000000000f087348 */ /* 0x001fea0003c00000 */
[----:B------:R1:W2:Y:S02]  /*11960*/  SHFL.IDX P6, R14, R13, R12, R11 ;  /* 0x0000000c0d0e7389 */ /* 0x0002a400000c000b */
[----:B012---:R-:W-:Y:S01]  /*11970*/  ENDCOLLECTIVE ;  /* 0x000000000000791b */ /* 0x007fe20003800000 */
.L_x_166:
[----:B------:R-:W-:Y:S02]  /*11980*/  IMAD.MOV.U32 R13, RZ, RZ, R7 ;  /* 0x000000ffff0d7224 */ /* 0x000fe400078e0007 */
[----:B------:R-:W-:Y:S01]  /*11990*/  IMAD.MOV.U32 R12, RZ, RZ, 0x3 ;  /* 0x00000003ff0c7424 */ /* 0x000fe200078e00ff */
[----:B------:R-:W-:-:S13]  /*119a0*/  IADD3 R2, P0, R35, R14, RZ ;  /* 0x0000000e23027210 */ /* 0x000fda0007f1e0ff */
[----:B------:R-:W-:Y:S05]  /*119b0*/  WARPSYNC.COLLECTIVE R15, `(.L_x_167) ;  /* 0x000000000f087348 */ /* 0x000fea0003c00000 */
[----:B------:R0:W1:Y:S02]  /*119c0*/  SHFL.IDX P6, R14, R13, R12, R11 ;  /* 0x0000000c0d0e7389 */ /* 0x00006400000c000b */
[----:B01----:R-:W-:Y:S01]  /*119d0*/  ENDCOLLECTIVE ;  /* 0x000000000000791b */ /* 0x003fe20003800000 */
.L_x_167:
[----:B------:R-:W-:-:S05]  /*119e0*/  IADD3.X R3, RZ, R5, RZ, P0, !PT ;  /* 0x00000005ff037210 */ /* 0x000fca00007fe4ff */
        /* <DEDUP_REMOVED lines=11> */
.L_x_168:
[----:B------:R-:W-:Y:S02]  /*11aa0*/  IMAD.MOV.U32 R13, RZ, RZ, R20 ;  /* 0x000000ffff0d7224 */ /* 0x000fe400078e0014 */
[----:B------:R-:W-:Y:S02]  /*11ab0*/  IMAD.MOV.U32 R12, RZ, RZ, RZ ;  /* 0x000000ffff0c7224 */ /* 0x000fe400078e00ff */
[----:B------:R-:W-:-:S07]  /*11ac0*/  IMAD.MOV.U32 R2, RZ, RZ, R14 ;  /* 0x000000ffff027224 */ /* 0x000fce00078e000e */
[----:B------:R-:W-:Y:S05]  /*11ad0*/  WARPSYNC.COLLECTIVE R15, `(.L_x_169) ;  /* 0x000000000f087348 */ /* 0x000fea0003c00000 */
[----:B------:R0:W1:Y:S02]  /*11ae0*/  SHFL.IDX P6, R14, R13, R12, R11 ;  /* 0x0000000c0d0e7389 */ /* 0x00006400000c000b */
[----:B01----:R-:W-:Y:S01]  /*11af0*/  ENDCOLLECTIVE ;  /* 0x000000000000791b */ /* 0x003fe20003800000 */
.L_x_169:
[----:B------:R-:W-:-:S04]  /*11b00*/  IADD3 R2, P0, R35, R2, RZ ;  /* 0x0000000223027210 */ /* 0x000fc80007f1e0ff */
[----:B------:R-:W-:-:S05]  /*11b10*/  IADD3.X R3, RZ, R7, RZ, P0, !PT ;  /* 0x00000007ff037210 */ /* 0x000fca00007fe4ff */
[----:B------:R-:W-:Y:S01]  /*11b20*/  @!PT LDS RZ, [RZ] ;  /* 0x00000000fffff984 */ /* 0x000fe20000000800 */
[----:B------:R-:W-:Y:S01]  /*11b30*/  @!PT LDS RZ, [RZ] ;  /* 0x00000000fffff984 */ /* 0x000fe20000000800 */
[----:B------:R-:W-:Y:S01]  /*11b40*/  @!PT LDS RZ, [RZ] ;  /* 0x00000000fffff984 */ /* 0x000fe20000000800 */
[----:B------:R0:W-:Y:S01]  /*11b50*/  LDGSTS.E.BYPASS.LTC128B.128 [R9+0x1bc00], desc[UR48][R2.64], !P4 ;  /* 0x1bc0000002097fae */ /* 0x0001e2000e101d70 */
[----:B------:R-:W-:-:S03]  /*11b60*/  IMAD.MOV.U32 R13, RZ, RZ, R8 ;  /* 0x000000ffff0d7224 */ /* 0x000fc600078e0008 */
[----:B------:R0:W-:Y:S04]  /*11b70*/  LDGSTS.E.BYPASS.LTC128B.128 [R9+0x1e400], desc[UR48][R2.64+0x40], !P3 ;  /* 0x1e40004002097fae */ /* 0x0001e8000d901d70 */
[----:B------:R0:W-:Y:S01]  /*11b80*/  LDGSTS.E.BYPASS.LTC128B.128 [R9+0x20c00], desc[UR48][R2.64+0x80], !P1 ;  /* 0x20c0008002097fae */ /* 0x0001e2000c901d70 */
[----:B------:R-:W-:-:S07]  /*11b90*/  IMAD.MOV.U32 R20, RZ, RZ, R14 ;  /* 0x000000ffff147224 */ /* 0x000fce00078e000e */
[----:B0-----:R-:W-:Y:S05]  /*11ba0*/  WARPSYNC.COLLECTIVE R15, `(.L_x_170) ;  /* 0x000000000f087348 */ /* 0x001fea0003c00000 */
[----:B------:R1:W2:Y:S02]  /*11bb0*/  SHFL.IDX P6, R14, R13, R12, R11 ;  /* 0x0000000c0d0e7389 */ /* 0x0002a400000c000b */
[----:B012---:R-:W-:Y:S01]  /*11bc0*/  ENDCOLLECTIVE ;  /* 0x000000000000791b */ /* 0x007fe20003800000 */
.L_x_170:
[----:B------:R-:W-:Y:S05]  /*11bd0*/  BRA `(.L_x_171) ;  /* 0xffffffc800b47947 */ /* 0x000fea000383ffff */
.L_x_79:
[----:B0-----:R0:W2:Y:S02]  /*11be0*/  SYNCS.PHASECHK.TRANS64.TRYWAIT P1, [R0+URZ+0x29870], R3 ;  /* 0x02987003000075a7 */ /* 0x0010a4000802017f */
[----:B--2---:R-:W-:Y:S05]  /*11bf0*/  @!P1 NANOSLEEP.SYNCS 0x989680 ;  /* 0x009896800000995d */ /* 0x004fea0003900000 */
[----:B------:R-:W2:Y:S02]  /*11c00*/  @!P1 SYNCS.PHASECHK.TRANS64 P1, [R0+URZ+0x29870], R3 ;  /* 0x02987003000095a7 */ /* 0x000ea4000802007f */
[----:B--2---:R-:W-:Y:S05]  /*11c10*/  @!P1 BRA `(.L_x_79) ;  /* 0xfffffffc00f09947 */ /* 0x004fea000383ffff */
[----:B------:R-:W-:Y:S05]  /*11c20*/  BRA `(.L_x_172) ;  /* 0xffffffcc00207947 */ /* 0x000fea000383ffff */
.L_x_81:
[----:B0-----:R0:W2:Y:S02]  /*11c30*/  SYNCS.PHASECHK.TRANS64.TRYWAIT P1, [R0+URZ+0x29860], R3 ;  /* 0x02986003000075a7 */ /* 0x0010a4000802017f */
[----:B--2---:R-:W-:Y:S05]  /*11c40*/  @!P1 NANOSLEEP.SYNCS 0x989680 ;  /* 0x009896800000995d */ /* 0x004fea0003900000 */
[----:B------:R-:W2:Y:S02]  /*11c50*/  @!P1 SYNCS.PHASECHK.TRANS64 P1, [R0+URZ+0x29860], R3 ;  /* 0x02986003000095a7 */ /* 0x000ea4000802007f */
[----:B--2---:R-:W-:Y:S05]  /*11c60*/  @!P1 BRA `(.L_x_81) ;  /* 0xfffffffc00f09947 */ /* 0x004fea000383ffff */
[----:B------:R-:W-:Y:S05]  /*11c70*/  BRA `(.L_x_173) ;  /* 0xffffffcc00307947 */ /* 0x000fea000383ffff */
.L_x_87:
[----:B0-----:R0:W1:Y:S02]  /*11c80*/  SYNCS.PHASECHK.TRANS64.TRYWAIT P0, [R3+URZ+0x29870], R0 ;  /* 0x02987000030075a7 */ /* 0x001064000800017f */
[----:B-1----:R-:W-:Y:S05]  /*11c90*/  @!P0 NANOSLEEP.SYNCS 0x989680 ;  /* 0x009896800000895d */ /* 0x002fea0003900000 */
[----:B------:R-:W1:Y:S02]  /*11ca0*/  @!P0 SYNCS.PHASECHK.TRANS64 P0, [R3+URZ+0x29870], R0 ;  /* 0x02987000030085a7 */ /* 0x000e64000800007f */
[----:B-1----:R-:W-:Y:S05]  /*11cb0*/  @!P0 BRA `(.L_x_87) ;  /* 0xfffffffc00f08947 */ /* 0x002fea000383ffff */
[----:B------:R-:W-:Y:S05]  /*11cc0*/  BRA `(.L_x_174) ;  /* 0xffffffd000ac7947 */ /* 0x000fea000383ffff */
.L_x_89:
[----:B0-----:R0:W1:Y:S02]  /*11cd0*/  SYNCS.PHASECHK.TRANS64.TRYWAIT P0, [R3+URZ+0x29860], R0 ;  /* 0x02986000030075a7 */ /* 0x001064000800017f */
[----:B-1----:R-:W-:Y:S05]  /*11ce0*/  @!P0 NANOSLEEP.SYNCS 0x989680 ;  /* 0x009896800000895d */ /* 0x002fea0003900000 */
[----:B------:R-:W1:Y:S02]  /*11cf0*/  @!P0 SYNCS.PHASECHK.TRANS64 P0, [R3+URZ+0x29860], R0 ;  /* 0x02986000030085a7 */ /* 0x000e64000800007f */
[----:B-1----:R-:W-:Y:S05]  /*11d00*/  @!P0 BRA `(.L_x_89) ;  /* 0xfffffffc00f08947 */ /* 0x002fea000383ffff */
[----:B------:R-:W-:Y:S05]  /*11d10*/  BRA `(.L_x_175) ;  /* 0xffffffd000bc7947 */ /* 0x000fea000383ffff */
.L_x_93:
[----:B0-----:R0:W1:Y:S02]  /*11d20*/  SYNCS.PHASECHK.TRANS64.TRYWAIT P0, [R4+URZ+0x29820], R0 ;  /* 0x02982000040075a7 */ /* 0x001064000800017f */
[----:B-1----:R-:W-:Y:S05]  /*11d30*/  @!P0 NANOSLEEP.SYNCS 0x989680 ;  /* 0x009896800000895d */ /* 0x002fea0003900000 */
[----:B------:R-:W1:Y:S02]  /*11d40*/  @!P0 SYNCS.PHASECHK.TRANS64 P0, [R4+URZ+0x29820], R0 ;  /* 0x02982000040085a7 */ /* 0x000e64000800007f */
[----:B-1----:R-:W-:Y:S05]  /*11d50*/  @!P0 BRA `(.L_x_93) ;  /* 0xfffffffc00f08947 */ /* 0x002fea000383ffff */
[----:B------:R-:W-:Y:S05]  /*11d60*/  BRA `(.L_x_176) ;  /* 0xffffffd8004c7947 */ /* 0x000fea000383ffff */
.L_x_97:
[----:B0-----:R0:W1:Y:S02]  /*11d70*/  SYNCS.PHASECHK.TRANS64.TRYWAIT P1, [R3+URZ+0x29840], R2 ;  /* 0x02984002030075a7 */ /* 0x001064000802017f */
[----:B-1----:R-:W-:Y:S05]  /*11d80*/  @!P1 NANOSLEEP.SYNCS 0x989680 ;  /* 0x009896800000995d */ /* 0x002fea0003900000 */
[----:B------:R-:W1:Y:S02]  /*11d90*/  @!P1 SYNCS.PHASECHK.TRANS64 P1, [R3+URZ+0x29840], R2 ;  /* 0x02984002030095a7 */ /* 0x000e64000802007f */
[----:B-1----:R-:W-:Y:S05]  /*11da0*/  @!P1 BRA `(.L_x_97) ;  /* 0xfffffffc00f09947 */ /* 0x002fea000383ffff */
[----:B------:R-:W-:Y:S05]  /*11db0*/  BRA `(.L_x_177) ;  /* 0xffffffd8008c7947 */ /* 0x000fea000383ffff */
.L_x_99:
[----:B-1----:R1:W2:Y:S02]  /*11dc0*/  SYNCS.PHASECHK.TRANS64.TRYWAIT P1, [R19+URZ+0x29840], R0 ;  /* 0x02984000130075a7 */ /* 0x0022a4000802017f */
[----:B--2---:R-:W-:Y:S05]  /*11dd0*/  @!P1 NANOSLEEP.SYNCS 0x989680 ;  /* 0x009896800000995d */ /* 0x004fea0003900000 */
[----:B------:R-:W2:Y:S02]  /*11de0*/  @!P1 SYNCS.PHASECHK.TRANS64 P1, [R19+URZ+0x29840], R0 ;  /* 0x02984000130095a7 */ /* 0x000ea4000802007f */
[----:B--2---:R-:W-:Y:S05]  /*11df0*/  @!P1 BRA `(.L_x_99) ;  /* 0xfffffffc00f09947 */ /* 0x004fea000383ffff */
[----:B------:R-:W-:Y:S05]  /*11e00*/  BRA `(.L_x_178) ;  /* 0xffffffd800987947 */ /* 0x000fea000383ffff */
.L_x_101:
[----:B--2---:R2:W3:Y:S02]  /*11e10*/  SYNCS.PHASECHK.TRANS64.TRYWAIT P1, [R3+URZ+0x29860], R2 ;  /* 0x02986002030075a7 */ /* 0x0044e4000802017f */
[----:B---3--:R-:W-:Y:S05]  /*11e20*/  @!P1 NANOSLEEP.SYNCS 0x989680 ;  /* 0x009896800000995d */ /* 0x008fea0003900000 */
[----:B------:R-:W3:Y:S02]  /*11e30*/  @!P1 SYNCS.PHASECHK.TRANS64 P1, [R3+URZ+0x29860], R2 ;  /* 0x02986002030095a7 */ /* 0x000ee4000802007f */
[----:B---3--:R-:W-:Y:S05]  /*11e40*/  @!P1 BRA `(.L_x_101) ;  /* 0xfffffffc00f09947 */ /* 0x008fea000383ffff */
[----:B------:R-:W-:Y:S05]  /*11e50*/  BRA `(.L_x_179) ;  /* 0xffffffd800947947 */ /* 0x000fea000383ffff */
.L_x_103:
[----:B---3--:R3:W4:Y:S02]  /*11e60*/  SYNCS.PHASECHK.TRANS64.TRYWAIT P1, [R19+URZ+0x29860], R0 ;  /* 0x02986000130075a7 */ /* 0x008724000802017f */
[----:B----4-:R-:W-:Y:S05]  /*11e70*/  @!P1 NANOSLEEP.SYNCS 0x989680 ;  /* 0x009896800000995d */ /* 0x010fea0003900000 */
[----:B------:R-:W4:Y:S02]  /*11e80*/  @!P1 SYNCS.PHASECHK.TRANS64 P1, [R19+URZ+0x29860], R0 ;  /* 0x02986000130095a7 */ /* 0x000f24000802007f */
[----:B----4-:R-:W-:Y:S05]  /*11e90*/  @!P1 BRA `(.L_x_103) ;  /* 0xfffffffc00f09947 */ /* 0x010fea000383ffff */
[----:B------:R-:W-:Y:S05]  /*11ea0*/  BRA `(.L_x_180) ;  /* 0xffffffd800907947 */ /* 0x000fea000383ffff */
.L_x_105:
[----:B----4-:R4:W0:Y:S02]  /*11eb0*/  SYNCS.PHASECHK.TRANS64.TRYWAIT P1, [R3+URZ+0x29880], R2 ;  /* 0x02988002030075a7 */ /* 0x010824000802017f */
[----:B0-----:R-:W-:Y:S05]  /*11ec0*/  @!P1 NANOSLEEP.SYNCS 0x989680 ;  /* 0x009896800000995d */ /* 0x001fea0003900000 */
[----:B------:R-:W0:Y:S02]  /*11ed0*/  @!P1 SYNCS.PHASECHK.TRANS64 P1, [R3+URZ+0x29880], R2 ;  /* 0x02988002030095a7 */ /* 0x000e24000802007f */
[----:B0-----:R-:W-:Y:S05]  /*11ee0*/  @!P1 BRA `(.L_x_105) ;  /* 0xfffffffc00f09947 */ /* 0x001fea000383ffff */
[----:B------:R-:W-:Y:S05]  /*11ef0*/  BRA `(.L_x_181) ;  /* 0xffffffd8008c7947 */ /* 0x000fea000383ffff */
.L_x_182:
[----:B------:R-:W-:-:S00]  /*11f00*/  BRA `(.L_x_182) ;  /* 0xfffffffc00fc7947 */ /* 0x000fc0000383ffff */
[----:B------:R-:W-:-:S00]  /*11f10*/  NOP ;  /* 0x0000000000007918 */ /* 0x000fc00000000000 */
        /* <DEDUP_REMOVED lines=14> */
.L_x_3190:


//--------------------- .text._ZN7cutlass13device_kernelIN5flash11enable_sm90INS1_16FlashAttnFwdSm90INS1_25CollectiveMainloopFwdSm90ILi2EN4cute5tupleIJNS5_1CILi1EEES8_S8_EEENS6_IJNS7_ILi128EEENS7_ILi160EEENS7_ILi192EEEEEELi128ENS_12float_e4m3_tEfNS_4arch4Sm90ELb0ELb0ELb1ELb1ELb1ELb0ELb0ELb1ELb1ELb1ELb0ELb0EEENS1_21CollectiveEpilogueFwdINS6_IJSA_SA_SB_EEES9_NS_10bfloat16_tESG_Li256ELb1ELb1ELb0ELb1EEENS1_36VarlenDynamicPersistentTileSchedulerILi128ELi160ELi256ELi128ELb0ELb1ELb1ELb0ELb1ELb1EEEEEEEEEvNT_6ParamsE --------------------------
	.section	.text._ZN7cutlass13device_kernelIN5flash11enable_sm90INS1_16FlashAttnFwdSm90INS1_25CollectiveMainloopFwdSm90ILi2EN4cute5tupleIJNS5_1CILi1EEES8_S8_EEENS6_IJNS7_ILi128EEENS7_ILi160EEENS7_ILi192EEEEEELi128ENS_12float_e4m3_tEfNS_4arch4Sm90ELb0ELb0ELb1ELb1ELb1ELb0ELb0ELb1ELb1ELb1ELb0ELb0EEENS1_21CollectiveEpilogueFwdINS6_IJSA_SA_SB_EEES9_NS_10bfloat16_tESG_Li256ELb1ELb1ELb0ELb1EEENS1_36VarlenDynamicPersistentTileSchedulerILi128ELi160ELi256ELi128ELb0ELb1ELb1ELb0ELb1ELb1EEEEEEEEEvNT_6ParamsE,"ax",@progbits
	.align	128
.text._ZN7cutlass13device_kernelIN5flash11enable_sm90INS1_16FlashAttnFwdSm90INS1_25CollectiveMainloopFwdSm90ILi2EN4cute5tupleIJNS5_1CILi1EEES8_S8_EEENS6_IJNS7_ILi128EEENS7_ILi160EEENS7_ILi192EEEEEELi128ENS_12float_e4m3_tEfNS_4arch4Sm90ELb0ELb0ELb1ELb1ELb1ELb0ELb0ELb1ELb1ELb1ELb0ELb0EEENS1_21CollectiveEpilogueFwdINS6_IJSA_SA_SB_EEES9_NS_10bfloat16_tESG_Li256ELb1ELb1ELb0ELb1EEENS1_36VarlenDynamicPersistentTileSchedulerILi128ELi160ELi256ELi128ELb0ELb1ELb1ELb0ELb1ELb1EEEEEEEEEvNT_6ParamsE:
        .type           _ZN7cutlass13device_kernelIN5flash11enable_sm90INS1_16FlashAttnFwdSm90INS1_25CollectiveMainloopFwdSm90ILi2EN4cute5tupleIJNS5_1CILi1EEES8_S8_EEENS6_IJNS7_ILi128EEENS7_ILi160EEENS7_ILi192EEEEEELi128ENS_12float_e4m3_tEfNS_4arch4Sm90ELb0ELb0ELb1ELb1ELb1ELb0ELb0ELb1ELb1ELb1ELb0ELb0EEENS1_21CollectiveEpilogueFwdINS6_IJSA_SA_SB_EEES9_NS_10bfloat16_tESG_Li256ELb1ELb1ELb0ELb1EEENS1_36VarlenDynamicPersistentTileSchedulerILi128ELi160ELi256ELi128ELb0ELb1ELb1ELb0ELb1ELb1EEEEEEEEEvNT_6ParamsE,@function
        .size           _ZN7cutlass13device_kernelIN5flash11enable_sm90INS1_16FlashAttnFwdSm90INS1_25CollectiveMainloopFwdSm90ILi2EN4cute5tupleIJNS5_1CILi1EEES8_S8_EEENS6_IJNS7_ILi128EEENS7_ILi160EEENS7_ILi192EEEEEELi128ENS_12float_e4m3_tEfNS_4arch4Sm90ELb0ELb0ELb1ELb1ELb1ELb0ELb0ELb1ELb1ELb1ELb0ELb0EEENS1_21CollectiveEpilogueFwdINS6_IJSA_SA_SB_EEES9_NS_10bfloat16_tESG_Li256ELb1ELb1ELb0ELb1EEENS1_36VarlenDynamicPersistentTileSchedulerILi128ELi160ELi256ELi128ELb0ELb1ELb1ELb0ELb1ELb1EEEEEEEEEvNT_6ParamsE,(.L_x_3191 - _ZN7cutlass13device_kernelIN5flash11enable_sm90INS1_16FlashAttnFwdSm90INS1_25CollectiveMainloopFwdSm90ILi2EN4cute5tupleIJNS5_1CILi1EEES8_S8_EEENS6_IJNS7_ILi128EEENS7_ILi160EEENS7_ILi192EEEEEELi128ENS_12float_e4m3_tEfNS_4arch4Sm90ELb0ELb0ELb1ELb1ELb1ELb0ELb0ELb1ELb1ELb1ELb0ELb0EEENS1_21CollectiveEpilogueFwdINS6_IJSA_SA_SB_EEES9_NS_10bfloat16_tESG_Li256ELb1ELb1ELb0ELb1EEENS1_36VarlenDynamicPersistentTileSchedulerILi128ELi160ELi256ELi128ELb0ELb1ELb1ELb0ELb1ELb1EEEEEEEEEvNT_6ParamsE)
        .other          _ZN7cutlass13device_kernelIN5flash11enable_sm90INS1_16FlashAttnFwdSm90INS1_25CollectiveMainloopFwdSm90ILi2EN4cute5tupleIJNS5_1CILi1EEES8_S8_EEENS6_IJNS7_ILi128EEENS7_ILi160EEENS7_ILi192EEEEEELi128ENS_12float_e4m3_tEfNS_4arch4Sm90ELb0ELb0ELb1ELb1ELb1ELb0ELb0ELb1ELb1ELb1ELb0ELb0EEENS1_21CollectiveEpilogueFwdINS6_IJSA_SA_SB_EEES9_NS_10bfloat16_tESG_Li256ELb1ELb1ELb0ELb1EEENS1_36VarlenDynamicPersistentTileSchedulerILi128ELi160ELi256ELi128ELb0ELb1ELb1ELb0ELb1ELb1EEEEEEEEEvNT_6ParamsE,@"STO_CUDA_ENTRY STV_DEFAULT"
_ZN7cutlass13device_kernelIN5flash11enable_sm90INS1_16FlashAttnFwdSm90INS1_25CollectiveMainloopFwdSm90ILi2EN4cute5tupleIJNS5_1CILi1EEES8_S8_EEENS6_IJNS7_ILi128EEENS7_ILi160EEENS7_ILi192EEEEEELi128ENS_12float_e4m3_tEfNS_4arch4Sm90ELb0ELb0ELb1ELb1ELb1ELb0ELb0ELb1ELb1ELb1ELb0ELb0EEENS1_21CollectiveEpilogueFwdINS6_IJSA_SA_SB_EEES9_NS_10bfloat16_tESG_Li256ELb1ELb1ELb0ELb1EEENS1_36VarlenDynamicPersistentTileSchedulerILi128ELi160ELi256ELi128ELb0ELb1ELb1ELb0ELb1ELb1EEEEEEEEEvNT_6ParamsE:
        /* <DEDUP_REMOVED lines=45> */
.L_x_183:
        /* <DEDUP_REMOVED lines=22> */
.L_x_184:
        /* <DEDUP_REMOVED lines=18> */
.L_x_185:
        /* <DEDUP_REMOVED lines=22> */
.L_x_186:
[----:B------:R-:W5:Y:S01]  /*06b0*/  SHFL.IDX PT, R3, R0, RZ, 0x1f ;  /* 0x00001fff00037589 */ /* 0x000f6200000e0000 */
[----:B------:R-:W-:Y:S01]  /*06c0*/  R2UR UR9, R4 ;  /* 0x00000000040972ca */ /* 0x000fe200000e0000 */
[----:B------:R-:W-:Y:S01]  /*06d0*/  NOP ;  /* 0x0000000000007918 */ /* 0x000fe20000000000 */
[----:B------:R-:W0:Y:S01]  /*06e0*/  S2R R2, SR_CgaCtaId ;  /* 0x0000000000027919 */ /* 0x000e220000008800 */
        /* <DEDUP_REMOVED lines=20> */
.L_x_187:
        /* <DEDUP_REMOVED lines=8> */
.L_x_189:
[----:B------:R-:W-:-:S08]  /*08b0*/  NOP ;  /* 0x0000000000007918 */ /* 0x000fd00000000000 */
[----:B------:R-:W0:Y:S02]  /*08c0*/  USETMAXREG.TRY_ALLOC.CTAPOOL UP0, 0xe8 ;  /* 0x000000e8000079c8 */ /* 0x000e240008000600 */
[----:B0-----:R-:W-:-:S13]  /*08d0*/  PLOP3.LUT P0, PT, PT, PT, UP0, 0x80, 0x0 ;  /* 0x000000000000781c */ /* 0x001fda0003f0f008 */
[----:B------:R-:W-:Y:S05]  /*08e0*/  @!P0 BRA `(.L_x_189) ;  /* 0xfffffffc00f08947 */ /* 0x000fea000383ffff */
[----:B------:R-:W0:Y:S01]  /*08f0*/  S2R R2, SR_TID.X ;  /* 0x0000000000027919 */ /* 0x000e220000002100 */
[----:B------:R-:W1:Y:S01]  /*0900*/  S2UR UR5, SR_CgaCtaId ;  /* 0x00000000000579c3 */ /* 0x000e620000008800 */
[----:B------:R-:W-:-:S07]  /*0910*/  UMOV UR4, 0x400 ;  /* 0x0000040000047882 */ /* 0x000fce0000000000 */
[----:B------:R-:W-:Y:S06]  /*0920*/  BAR.ARV 0x8, 0x180 ;  /* 0x0206000000007b1d */ /* 0x000fec0000002000 */
[----:B-1----:R-:W-:Y:S01]  /*0930*/  ULEA UR4, UR5, UR4, 0x18 ;  /* 0x0000000405047291 */ /* 0x002fe2000f8ec03f */
[----:B0-----:R-:W-:-:S04]  /*0940*/  LOP3.LUT R0, R2, 0xffffff80, RZ, 0xc0, !PT ;  /* 0xffffff8002007812 */ /* 0x001fc800078ec0ff */
[----:B------:R-:W-:-:S13]  /*0950*/  ISETP.NE.AND P0, PT, R0, 0x80, PT ;  /* 0x000000800000780c */ /* 0x000fda0003f05270 */
[----:B------:R-:W-:Y:S08]  /*0960*/  @!P0 BAR.ARV 0x9, 0x100 ;  /* 0x0244000000008b1d */ /* 0x000ff00000002000 */
[----:B------:R-:W-:Y:S06]  /*0970*/  BAR.SYNC.DEFER_BLOCKING 0x5, 0x180 ;  /* 0x0146000000007b1d */ /* 0x000fec0000010000 */
[----:B------:R-:W0:Y:S01]  /*0980*/  LDS.128 R48, [UR4+0x298d0] ;  /* 0x0298d004ff307984 */ /* 0x000e220008000c00 */
[----:B------:R-:W-:Y:S01]  /*0990*/  ULDC UR4, c[0x0][0xc3c] ;  /* 0x00030f0000047ab9 */ /* 0x000fe20000000800 */
[----:B------:R-:W-:Y:S06]  /*09a0*/  BAR.ARV 0x4, 0x180 ;  /* 0x0106000000007b1d */ /* 0x000fec0000002000 */
[----:B0-----:R-:W-:-:S13]  /*09b0*/  ISETP.GE.AND P0, PT, R51, UR4, PT ;  /* 0x0000000433007c0c */ /* 0x001fda000bf06270 */
[----:B------:R-:W-:Y:S05]  /*09c0*/  @P0 EXIT ;  /* 0x000000000000094d */ /* 0x000fea0003800000 */
[----:B------:R-:W-:Y:S01]  /*09d0*/  VIADD R194, R2, 0xffffff80 ;  /* 0xffffff8002c27836 */ /* 0x000fe20000000000 */
[----:B------:R-:W-:Y:S01]  /*09e0*/  R2UR UR5, R49 ;  /* 0x00000000310572ca */ /* 0x000fe200000e0000 */
[----:B------:R-:W-:Y:S01]  /*09f0*/  ULOP3.LUT UR45, UR36, 0x1, URZ, 0xfc, !UPT ;  /* 0x00000001242d7892 */ /* 0x000fe2000f8efc3f */
[----:B------:R-:W-:Y:S01]  /*0a00*/  R2UR UR46, R50 ;  /* 0x00000000322e72ca */ /* 0x000fe200000e0000 */
[----:B------:R-:W-:Y:S01]  /*0a10*/  UMOV UR44, URZ ;  /* 0x0000003f002c7c82 */ /* 0x000fe20008000000 */
[----:B------:R-:W-:Y:S01]  /*0a20*/  SHF.R.S32.HI R3, RZ, 0x1f, R194 ;  /* 0x0000001fff037819 */ /* 0x000fe200000114c2 */
[----:B------:R-:W-:Y:S01]  /*0a30*/  UMOV UR43, URZ ;  /* 0x0000003f002b7c82 */ /* 0x000fe20008000000 */
[----:B------:R-:W-:Y:S01]  /*0a40*/  MOV R169, 0xfffffffe ;  /* 0xfffffffe00a97802 */ /* 0x000fe20000000f00 */
[----:B------:R-:W-:Y:S01]  /*0a50*/  UMOV UR42, URZ ;  /* 0x0000003f002a7c82 */ /* 0x000fe20008000000 */
[CC--:B------:R-:W-:Y:S02]  /*0a60*/  LEA.HI R2, R3.reuse, R194.reuse, RZ, 0x4 ;  /* 0x000000c203027211 */ /* 0x0c0fe400078f20ff */
[----:B------:R-:W-:-:S02]  /*0a70*/  LEA.HI R4, R3, R194, RZ, 0x5 ;  /* 0x000000c203047211 */ /* 0x000fc400078f28ff */
[----:B------:R-:W-:Y:S02]  /*0a80*/  LEA.HI R0, R3, R194, RZ, 0x7 ;  /* 0x000000c203007211 */ /* 0x000fe400078f38ff */
[----:B------:R-:W-:Y:S01]  /*0a90*/  SHF.R.S32.HI R7, RZ, 0x4, R2 ;  /* 0x00000004ff077819 */ /* 0x000fe20000011402 */
[----:B------:R-:W-:Y:S01]  /*0aa0*/  IMAD.SHL.U32 R4, R4, 0x20, RZ ;  /* 0x0000002004047824 */ /* 0x000fe200078e00ff */
[----:B------:R-:W-:Y:S02]  /*0ab0*/  LOP3.LUT R19, R0, 0xffffff80, RZ, 0xc0, !PT ;  /* 0xffffff8000137812 */ /* 0x000fe400078ec0ff */
[C---:B------:R-:W-:Y:S02]  /*0ac0*/  LOP3.LUT R5, R2.reuse, 0x3fffff0, RZ, 0xc0, !PT ;  /* 0x03fffff002057812 */ /* 0x040fe400078ec0ff */
[----:B------:R-:W-:Y:S01]  /*0ad0*/  LEA.HI R2, R2, R7, RZ, 0x1 ;  /* 0x0000000702027211 */ /* 0x000fe200078f08ff */
[----:B------:R-:W-:Y:S01]  /*0ae0*/  IMAD.IADD R19, R194, 0x1, -R19 ;  /* 0x00000001c2137824 */ /* 0x000fe200078e0a13 */
[----:B------:R-:W-:Y:S01]  /*0af0*/  LOP3.LUT R4, R4, 0xfffffc00, RZ, 0xc0, !PT ;  /* 0xfffffc0004047812 */ /* 0x000fe200078ec0ff */
[----:B------:R-:W-:Y:S01]  /*0b00*/  IMAD.IADD R5, R194, 0x1, -R5 ;  /* 0x00000001c2057824 */ /* 0x000fe200078e0a05 */
[----:B------:R-:W-:-:S02]  /*0b10*/  LOP3.LUT R2, R2, 0x1ffffffe, RZ, 0xc0, !PT ;  /* 0x1ffffffe02027812 */ /* 0x000fc400078ec0ff */
[----:B------:R-:W-:Y:S01]  /*0b20*/  SHF.R.S32.HI R6, RZ, 0x1f, R19 ;  /* 0x0000001fff067819 */ /* 0x000fe20000011413 */
[----:B------:R-:W-:Y:S01]  /*0b30*/  IMAD R5, R5, 0x40, R4 ;  /* 0x0000004005057824 */ /* 0x000fe200078e0204 */
[-C--:B------:R-:W-:Y:S01]  /*0b40*/  LEA.HI R4, R3, R194.reuse, RZ, 0x2 ;  /* 0x000000c203047211 */ /* 0x080fe200078f10ff */
[----:B------:R-:W-:Y:S01]  /*0b50*/  IMAD.IADD R2, R7, 0x1, -R2 ;  /* 0x0000000107027824 */ /* 0x000fe200078e0a02 */
[----:B------:R-:W-:Y:S02]  /*0b60*/  LEA.HI R8, R6, R19, RZ, 0x2 ;  /* 0x0000001306087211 */ /* 0x000fe400078f10ff */
[----:B------:R-:W-:Y:S01]  /*0b70*/  LEA.HI R3, R3, R194, RZ, 0x3 ;  /* 0x000000c203037211 */ /* 0x000fe200078f18ff */
[----:B------:R-:W-:Y:S01]  /*0b80*/  IMAD R171, R2, 0x8, R5 ;  /* 0x0000000802ab7824 */ /* 0x000fe200078e0205 */
[----:B------:R-:W-:Y:S02]  /*0b90*/  LOP3.LUT R5, R4, 0xfffffffc, RZ, 0xc0, !PT ;  /* 0xfffffffc04057812 */ /* 0x000fe400078ec0ff */
[----:B------:R-:W-:-:S02]  /*0ba0*/  SHF.R.S32.HI R9, RZ, 0x2, R8 ;  /* 0x00000002ff097819 */ /* 0x000fc40000011408 */
[----:B------:R-:W-:Y:S01]  /*0bb0*/  SHF.R.S32.HI R10, RZ, 0x1f, R8 ;  /* 0x0000001fff0a7819 */ /* 0x000fe20000011408 */
[----:B------:R-:W-:Y:S01]  /*0bc0*/  IMAD.IADD R5, R194, 0x1, -R5 ;  /* 0x00000001c2057824 */ /* 0x000fe200078e0a05 */
[----:B------:R-:W-:Y:S02]  /*0bd0*/  SHF.R.S32.HI R23, RZ, 0x7, R0 ;  /* 0x00000007ff177819 */ /* 0x000fe40000011400 */
[----:B------:R-:W-:Y:S02]  /*0be0*/  LEA.HI R10, R10, R9, RZ, 0x3 ;  /* 0x000000090a0a7211 */ /* 0x000fe400078f18ff */
[----:B------:R-:W-:Y:S02]  /*0bf0*/  LEA.HI R2, R5, R5, RZ, 0x1 ;  /* 0x0000000505027211 */ /* 0x000fe400078f08ff */
[----:B------:R-:W-:Y:S02]  /*0c00*/  LOP3.LUT R10, R10, 0xfffffff8, RZ, 0xc0, !PT ;  /* 0xfffffff80a0a7812 */ /* 0x000fe400078ec0ff */
[----:B------:R-:W-:-:S02]  /*0c10*/  LOP3.LUT R17, R3, 0xfffffff8, RZ, 0xc0, !PT ;  /* 0xfffffff803117812 */ /* 0x000fc400078ec0ff */
[----:B------:R-:W-:Y:S01]  /*0c20*/  LEA.HI R6, R6, R19, RZ, 0x5 ;  /* 0x0000001306067211 */ /* 0x000fe200078f28ff */
[----:B------:R-:W-:Y:S01]  /*0c30*/  IMAD.IADD R9, R9, 0x1, -R10 ;  /* 0x0000000109097824 */ /* 0x000fe200078e0a0a */
[----:B------:R-:W-:Y:S01]  /*0c40*/  LEA.HI R0, R0, R23, RZ, 0x1 ;  /* 0x0000001700007211 */ /* 0x000fe200078f08ff */
[----:B------:R-:W-:Y:S01]  /*0c50*/  IMAD.IADD R17, R194, 0x1, -R17 ;  /* 0x00000001c2117824 */ /* 0x000fe200078e0a11 */
[----:B------:R-:W-:Y:S02]  /*0c60*/  LOP3.LUT R2, R2, 0x1ffffffe, RZ, 0xc0, !PT ;  /* 0x1ffffffe02027812 */ /* 0x000fe400078ec0ff */
[----:B------:R-:W-:Y:S02]  /*0c70*/  SHF.R.S32.HI R6, RZ, 0x5, R6 ;  /* 0x00000005ff067819 */ /* 0x000fe40000011406 */
[----:B------:R-:W-:Y:S01]  /*0c80*/  LOP3.LUT R0, R0, 0x3fffffe, RZ, 0xc0, !PT ;  /* 0x03fffffe00007812 */ /* 0x000fe200078ec0ff */
[----:B------:R-:W-:Y:S01]  /*0c90*/  IMAD.IADD R5, R5, 0x1, -R2 ;  /* 0x0000000105057824 */ /* 0x000fe200078e0a02 */
[----:B------:R-:W-:Y:S01]  /*0ca0*/  LOP3.LUT R8, R8, 0x7ffffffc, RZ, 0xc0, !PT ;  /* 0x7ffffffc08087812 */ /* 0x000fe200078ec0ff */
[----:B------:R-:W-:Y:S01]  /*0cb0*/  IMAD R9, R6, 0x10, R9 ;  /* 0x0000001006097824 */ /* 0x000fe200078e0209 */
[----:B------:R-:W-:Y:S01]  /*0cc0*/  SHF.R.S32.HI R18, RZ, 0x3, R3 ;  /* 0x00000003ff127819 */ /* 0x000fe20000011403 */
[----:B------:R-:W-:-:S02]  /*0cd0*/  IMAD.IADD R0, R23, 0x1, -R0 ;  /* 0x0000000117007824 */ /* 0x000fc400078e0a00 */
[----:B------:R-:W-:Y:S02]  /*0ce0*/  IMAD.SHL.U32 R2, R17, 0x8, RZ ;  /* 0x0000000811027824 */ /* 0x000fe400078e00ff */
[----:B------:R-:W-:Y:S02]  /*0cf0*/  IMAD R168, R0, 0x40, R9 ;  /* 0x0000004000a87824 */ /* 0x000fe400078e0209 */
[----:B------:R-:W-:Y:S01]  /*0d00*/  VIADD R16, R2, 0x40 ;  /* 0x0000004002107836 */ /* 0x000fe20000000000 */
[----:B------:R-:W-:Y:S01]  /*0d10*/  SHF.R.S32.HI R193, RZ, 0x1f, R2 ;  /* 0x0000001fffc17819 */ /* 0x000fe20000011402 */
[----:B------:R-:W-:Y:S01]  /*0d20*/  IMAD.IADD R8, R19, 0x1, -R8 ;  /* 0x0000000113087824 */ /* 0x000fe200078e0a08 */
[----:B------:R-:W-:Y:S02]  /*0d30*/  LEA R170, R5, R168, 0x3 ;  /* 0x000000a805aa7211 */ /* 0x000fe400078e18ff */
[----:B------:R-:W-:Y:S01]  /*0d40*/  SHF.R.S32.HI R192, RZ, 0x1f, R16 ;  /* 0x0000001fffc07819 */ /* 0x000fe20000011410 */
[----:B------:R-:W-:-:S07]  /*0d50*/  IMAD R169, R8, R169, 0xa0 ;  /* 0x000000a008a97424 */ /* 0x000fce00078e02a9 */
.L_x_235:
[----:B012-4-:R-:W0:Y:S01]  /*0d60*/  LDC.64 R4, c[0x0][0xc88] ;  /* 0x00032200ff047b82 */ /* 0x017e220000000a00 */
[----:B------:R-:W-:Y:S01]  /*0d70*/  ULDC.64 UR6, c[0x0][0xa28] ;  /* 0x00028a0000067ab9 */ /* 0x000fe20000000a00 */
[----:B------:R-:W-:Y:S01]  /*0d80*/  ULDC.64 UR8, c[0x0][0xa20] ;  /* 0x0002880000087ab9 */ /* 0x000fe20000000a00 */
[----:B------:R-:W-:Y:S01]  /*0d90*/  ULDC UR4, c[0x0][0x424] ;  /* 0x0001090000047ab9 */ /* 0x000fe20000000800 */
[----:B0-----:R-:W-:-:S06]  /*0da0*/  IMAD.WIDE R4, R51, 0x4, R4 ;  /* 0x0000000433047825 */ /* 0x001fcc00078e0204 */
[----:B------:R-:W2:Y:S01]  /*0db0*/  LDG.E R4, desc[UR52][R4.64] ;  /* 0x0000003404047981 */ /* 0x000ea2000c1e1900 */
[----:B------:R-:W-:Y:S02]  /*0dc0*/  UISETP.NE.U32.AND UP0, UPT, UR6, URZ, UPT ;  /* 0x0000003f0600728c */ /* 0x000fe4000bf05070 */
[----:B------:R-:W-:Y:S02]  /*0dd0*/  UISETP.NE.U32.AND UP1, UPT, UR8, URZ, UPT ;  /* 0x0000003f0800728c */ /* 0x000fe4000bf25070 */
[----:B------:R-:W-:Y:S02]  /*0de0*/  UISETP.NE.AND.EX UP0, UPT, UR7, URZ, UPT, UP0 ;  /* 0x0000003f0700728c */ /* 0x000fe4000bf05300 */
[----:B------:R-:W-:-:S04]  /*0df0*/  UISETP.NE.AND.EX UP1, UPT, UR9, URZ, UPT, UP1 ;  /* 0x0000003f0900728c */ /* 0x000fc8000bf25310 */
[----:B------:R-:W-:Y:S02]  /*0e00*/  PLOP3.LUT P0, PT, PT, PT, UP0, 0x80, 0x0 ;  /* 0x000000000000781c */ /* 0x000fe40003f0f008 */
[----:B------:R-:W-:Y:S02]  /*0e10*/  PLOP3.LUT P1, PT, PT, PT, UP1, 0x80, 0x0 ;  /* 0x000000000000781c */ /* 0x000fe40003f2f018 */
[----:B--2---:R-:W-:-:S13]  /*0e20*/  R2UR UR37, R4 ;  /* 0x00000000042572ca */ /* 0x004fda00000e0000 */
[----:B------:R-:W-:Y:S02]  /*0e30*/  USHF.R.S32.HI UR38, URZ, 0x1f, UR37 ;  /* 0x0000001f3f267899 */ /* 0x000fe40008011425 */
[----:B------:R-:W-:Y:S02]  /*0e40*/  @UP0 ULEA UR6, UP2, UR37, UR6, 0x2 ;  /* 0x0000000625060291 */ /* 0x000fe4000f84103f */
[----:B------:R-:W-:Y:S02]  /*0e50*/  @UP1 ULEA UR8, UP3, UR37, UR8, 0x2 ;  /* 0x0000000825081291 */ /* 0x000fe4000f86103f */
[----:B------:R-:W-:Y:S02]  /*0e60*/  @UP0 ULEA.HI.X UR7, UR37, UR7, UR38, 0x2, UP2 ;  /* 0x0000000725070291 */ /* 0x000fe400090f1426 */
[----:B------:R-:W-:Y:S01]  /*0e70*/  @UP1 ULEA.HI.X UR9, UR37, UR9, UR38, 0x2, UP3 ;  /* 0x0000000925091291 */ /* 0x000fe200098f1426 */
[----:B------:R-:W-:Y:S02]  /*0e80*/  IMAD.U32 R4, RZ, RZ, UR6 ;  /* 0x00000006ff047e24 */ /* 0x000fe4000f8e00ff */
[----:B------:R-:W-:-:S02]  /*0e90*/  IMAD.U32 R6, RZ, RZ, UR8 ;  /* 0x00000008ff067e24 */ /* 0x000fc4000f8e00ff */
[----:B------:R-:W-:Y:S01]  /*0ea0*/  IMAD.U32 R5, RZ, RZ, UR7 ;  /* 0x00000007ff057e24 */ /* 0x000fe2000f8e00ff */
[----:B------:R-:W-:Y:S01]  /*0eb0*/  ULDC.64 UR6, c[0x0][0x418] ;  /* 0x0001060000067ab9 */ /* 0x000fe20000000a00 */
[----:B---3--:R-:W-:-:S03]  /*0ec0*/  IMAD.U32 R7, RZ, RZ, UR9 ;  /* 0x00000009ff077e24 */ /* 0x008fc6000f8e00ff */
[----:B------:R-:W2:Y:S04]  /*0ed0*/  @P0 LDG.E R4, desc[UR52][R4.64] ;  /* 0x0000003404040981 */ /* 0x000ea8000c1e1900 */
[----:B------:R-:W3:Y:S01]  /*0ee0*/  @P1 LDG.E R6, desc[UR52][R6.64] ;  /* 0x0000003406061981 */ /* 0x000ee2000c1e1900 */
[----:B------:R-:W-:Y:S01]  /*0ef0*/  UISETP.NE.U32.AND UP0, UPT, UR6, URZ, UPT ;  /* 0x0000003f0600728c */ /* 0x000fe2000bf05070 */
[----:B------:R-:W-:Y:S01]  /*0f00*/  IMAD.MOV.U32 R0, RZ, RZ, RZ ;  /* 0x000000ffff007224 */ /* 0x000fe200078e00ff */
[----:B------:R-:W-:Y:S01]  /*0f10*/  UMOV UR50, URZ ;  /* 0x0000003f00327c82 */ /* 0x000fe20008000000 */
[----:B------:R-:W-:Y:S01]  /*0f20*/  ULDC UR6, c[0x0][0x2f0] ;  /* 0x0000bc0000067ab9 */ /* 0x000fe20000000800 */
[----:B------:R-:W-:Y:S01]  /*0f30*/  UISETP.NE.AND.EX UP0, UPT, UR7, URZ, UPT, UP0 ;  /* 0x0000003f0700728c */ /* 0x000fe2000bf05300 */
[----:B------:R-:W-:Y:S01]  /*0f40*/  IMAD.MOV.U32 R3, RZ, RZ, RZ ;  /* 0x000000ffff037224 */ /* 0x000fe200078e00ff */
[----:B------:R-:W-:Y:S01]  /*0f50*/  UMOV UR39, UR5 ;  /* 0x0000000500277c82 */ /* 0x000fe20008000000 */
[----:B------:R-:W-:Y:S01]  /*0f60*/  IMAD.MOV.U32 R87, RZ, RZ, RZ ;  /* 0x000000ffff577224 */ /* 0x000fe200078e00ff */
[----:B------:R-:W-:Y:S01]  /*0f70*/  USEL UR4, UR4, 0x1, UP0 ;  /* 0x0000000104047887 */ /* 0x000fe20008000000 */
[----:B-----5:R-:W-:-:S02]  /*0f80*/  CS2R R8, SRZ ;  /* 0x0000000000087805 */ /* 0x020fc4000001ff00 */
[----:B------:R-:W-:Y:S02]  /*0f90*/  CS2R R10, SRZ ;  /* 0x00000000000a7805 */ /* 0x000fe4000001ff00 */
[----:B------:R-:W-:Y:S01]  /*0fa0*/  CS2R R12, SRZ ;  /* 0x00000000000c7805 */ /* 0x000fe2000001ff00 */
[----:B------:R-:W-:Y:S01]  /*0fb0*/  UIMAD UR4, UR4, UR6, URZ ;  /* 0x00000006040472a4 */ /* 0x000fe2000f8e023f */
        /* <DEDUP_REMOVED lines=18> */
[----:B------:R-:W-:Y:S01]  /*10e0*/  IMAD.MOV.U32 R60, RZ, RZ, RZ ;  /* 0x000000ffff3c7224 */ /* 0x000fe200078e00ff */
[----:B------:R-:W-:Y:S01]  /*10f0*/  CS2R R92, SRZ ;  /* 0x00000000005c7805 */ /* 0x000fe2000001ff00 */
[----:B------:R-:W-:Y:S01]  /*1100*/  IMAD.MOV.U32 R64, RZ, RZ, RZ ;  /* 0x000000ffff407224 */ /* 0x000fe200078e00ff */
[----:B--2---:R-:W-:Y:S02]  /*1110*/  @P0 R2UR UR50, R4 ;  /* 0x00000000043202ca */ /* 0x004fe400000e0000 */
[----:B------:R-:W-:Y:S02]  /*1120*/  PLOP3.LUT P0, PT, PT, PT, PT, 0x80, 0x0 ;  /* 0x000000000000781c */ /* 0x000fe40003f0f070 */
[----:B---3--:R-:W-:Y:S01]  /*1130*/  @P1 R2UR UR4, R6 ;  /* 0x00000000060412ca */ /* 0x008fe200000e0000 */
[----:B------:R-:W-:-:S14]  /*1140*/  @P1 BRA `(.L_x_190) ;  /* 0x0000000000341947 */ /* 0x000fdc0003800000 */
[----:B------:R-:W-:Y:S02]  /*1150*/  ULDC.64 UR6, c[0x0][0xa08] ;  /* 0x0002820000067ab9 */ /* 0x000fe40000000a00 */
[----:B------:R-:W-:-:S04]  /*1160*/  ISETP.NE.U32.AND P1, PT, RZ, UR6, PT ;  /* 0x00000006ff007c0c */ /* 0x000fc8000bf25070 */
[----:B------:R-:W-:-:S13]  /*1170*/  ISETP.NE.AND.EX P1, PT, RZ, UR7, PT, P1 ;  /* 0x00000007ff007c0c */ /* 0x000fda000bf25310 */
[----:B------:R-:W-:Y:S05]  /*1180*/  @!P1 BRA `(.L_x_190) ;  /* 0x0000000000249947 */ /* 0x000fea0003800000 */
[----:B------:R-:W-:Y:S02]  /*1190*/  ULDC.64 UR4, c[0x0][0xa08] ;  /* 0x0002820000047ab9 */ /* 0x000fe40000000a00 */
[----:B------:R-:W-:-:S06]  /*11a0*/  UIMAD.WIDE UR4, UR37, 0x4, UR4 ;  /* 0x00000004250478a5 */ /* 0x000fcc000f8e0204 */
[----:B------:R-:W-:Y:S01]  /*11b0*/  MOV R4, UR4 ;  /* 0x0000000400047c02 */ /* 0x000fe20008000f00 */
[----:B------:R-:W-:-:S05]  /*11c0*/  IMAD.U32 R5, RZ, RZ, UR5 ;  /* 0x00000005ff057e24 */ /* 0x000fca000f8e00ff */
[----:B------:R-:W2:Y:S04]  /*11d0*/  LDG.E R7, desc[UR52][R4.64] ;  /* 0x0000003404077981 */ /* 0x000ea8000c1e1900 */
[----:B------:R-:W3:Y:S01]  /*11e0*/  LDG.E R6, desc[UR52][R4.64+0x4] ;  /* 0x0000043404067981 */ /* 0x000ee2000c1e1900 */
[----:B--2---:R-:W-:Y:S02]  /*11f0*/  R2UR UR4, R7 ;  /* 0x00000000070472ca */ /* 0x004fe400000e0000 */
[----:B---3--:R-:W-:-:S13]  /*1200*/  R2UR UR5, R6 ;  /* 0x00000000060572ca */ /* 0x008fda00000e0000 */
[----:B------:R-:W-:-:S12]  /*1210*/  UIADD3 UR4, -UR4, UR5, URZ ;  /* 0x0000000504047290 */ /* 0x000fd8000fffe13f */
.L_x_190:
[----:B------:R-:W-:Y:S01]  /*1220*/  UIADD3 UR50, -UR50, UR4, URZ ;  /* 0x0000000432327290 */ /* 0x000fe2000fffe13f */
[----:B------:R-:W-:Y:S01]  /*1230*/  IMAD.MOV.U32 R5, RZ, RZ, RZ ;  /* 0x000000ffff057224 */ /* 0x000fe200078e00ff */
[----:B------:R-:W-:Y:S01]  /*1240*/  UMOV UR40, UR46 ;  /* 0x0000002e00287c82 */ /* 0x000fe20008000000 */
[----:B------:R-:W-:Y:S01]  /*1250*/  IMAD.MOV.U32 R61, RZ, RZ, RZ ;  /* 0x000000ffff3d7224 */ /* 0x000fe200078e00ff */
[----:B------:R-:W-:Y:S01]  /*1260*/  UISETP.GE.AND UP0, UPT, UR50, 0x1, UPT ;  /* 0x000000013200788c */ /* 0x000fe2000bf06270 */
[----:B------:R-:W-:Y:S01]  /*1270*/  CS2R R68, SRZ ;  /* 0x0000000000447805 */ /* 0x000fe2000001ff00 */
[----:B------:R-:W-:Y:S01]  /*1280*/  UIADD3 UR4, UR50, 0x9f, URZ ;  /* 0x0000009f32047890 */ /* 0x000fe2000fffe03f */
[----:B------:R-:W-:Y:S01]  /*1290*/  CS2R R94, SRZ ;  /* 0x00000000005e7805 */ /* 0x000fe2000001ff00 */
[----:B------:R-:W-:Y:S01]  /*12a0*/  IMAD.MOV.U32 R65, RZ, RZ, RZ ;  /* 0x000000ffff417224 */ /* 0x000fe200078e00ff */
[----:B------:R-:W-:Y:S02]  /*12b0*/  CS2R R72, SRZ ;  /* 0x0000000000487805 */ /* 0x000fe4000001ff00 */
[----:B------:R-:W-:Y:S01]  /*12c0*/  PLOP3.LUT P1, PT, PT, PT, UP0, 0x80, 0x0 ;  /* 0x000000000000781c */ /* 0x000fe20003f2f008 */
[----:B------:R-:W-:Y:S01]  /*12d0*/  UIMAD.WIDE UR4, UR4, 0x66666667, URZ ;  /* 0x66666667040478a5 */ /* 0x000fe2000f8e023f */
[----:B------:R-:W-:Y:S01]  /*12e0*/  CS2R R96, SRZ ;  /* 0x0000000000607805 */ /* 0x000fe2000001ff00 */
[----:B------:R-:W-:Y:S01]  /*12f0*/  IMAD.MOV.U32 R76, RZ, RZ, RZ ;  /* 0x000000ffff4c7224 */ /* 0x000fe200078e00ff */
[----:B------:R-:W-:Y:S01]  /*1300*/  CS2R R98, SRZ ;  /* 0x0000000000627805 */ /* 0x000fe2000001ff00 */
[----:B------:R-:W-:Y:S01]  /*1310*/  USHF.R.U32.HI UR49, URZ, 0x1f, UR5 ;  /* 0x0000001f3f317899 */ /* 0x000fe20008011605 */
[----:B------:R-:W-:Y:S01]  /*1320*/  IMAD.MOV.U32 R80, RZ, RZ, RZ ;  /* 0x000000ffff507224 */ /* 0x000fe200078e00ff */
[----:B------:R-:W-:-:S02]  /*1330*/  CS2R R100, SRZ ;  /* 0x0000000000647805 */ /* 0x000fc4000001ff00 */
[----:B------:R-:W-:-:S04]  /*1340*/  ULEA.HI.SX32 UR49, UR5, UR49, 0x1a ;  /* 0x0000003105317291 */ /* 0x000fc8000f8fd23f */
[----:B------:R-:W-:Y:S08]  /*1350*/  @!P1 BRA `(.L_x_191) ;  /* 0x0000008400309947 */ /* 0x000ff00003800000 */
[----:B------:R-:W0:Y:S01]  /*1360*/  SHFL.IDX PT, R0, R23, RZ, 0x1f ;  /* 0x00001fff17007589 */ /* 0x000e2200000e0000 */
[----:B------:R-:W1:Y:S01]  /*1370*/  S2UR UR48, SR_CgaCtaId ;  /* 0x00000000003079c3 */ /* 0x000e620000008800 */
[----:B------:R-:W-:Y:S01]  /*1380*/  UMOV UR47, 0x400 ;  /* 0x00000400002f7882 */ /* 0x000fe20000000000 */
[----:B0-----:R-:W-:Y:S01]  /*1390*/  R2UR UR41, R0 ;  /* 0x00000000002972ca */ /* 0x001fe200000e0000 */
[----:B-1----:R-:W-:-:S04]  /*13a0*/  ULEA UR47, UR48, UR47, 0x18 ;  /* 0x0000002f302f7291 */ /* 0x002fc8000f8ec03f */
[----:B------:R-:W-:-:S04]  /*13b0*/  UIADD3 UR5, UR47, 0x14400, URZ ;  /* 0x000144002f057890 */ /* 0x000fc8000fffe03f */
[----:B------:R-:W-:-:S04]  /*13c0*/  ULOP3.LUT UP0, URZ, UR5, 0x9f, URZ, 0xc0, !UPT ;  /* 0x0000009f053f7892 */ /* 0x000fc8000f80c03f */
[----:B------:R-:W-:Y:S02]  /*13d0*/  ULEA.HI UR4, UR41, UR41, URZ, 0x1 ;  /* 0x0000002929047291 */ /* 0x000fe4000f8f083f */
[----:B------:R-:W-:Y:S02]  /*13e0*/  PLOP3.LUT P0, PT, PT, PT, UP0, 0x80, 0x0 ;  /* 0x000000000000781c */ /* 0x000fe40003f0f008 */
[----:B------:R-:W-:-:S04]  /*13f0*/  ULOP3.LUT UR4, UR4, 0x3e, URZ, 0xc0, !UPT ;  /* 0x0000003e04047892 */ /* 0x000fc8000f8ec03f */
[----:B------:R-:W-:-:S04]  /*1400*/  UIADD3 UR4, UR41, -UR4, URZ ;  /* 0x8000000429047290 */ /* 0x000fc8000fffe03f */
[----:B------:R-:W-:-:S04]  /*1410*/  ULEA UR4, UR4, UR5, 0xc ;  /* 0x0000000504047291 */ /* 0x000fc8000f8e603f */
[----:B------:R-:W-:-:S04]  /*1420*/  USHF.R.U32.HI UR4, URZ, 0x4, UR4 ;  /* 0x000000043f047899 */ /* 0x000fc80008011604 */
[----:B------:R-:W-:Y:S01]  /*1430*/  ULOP3.LUT UR51, UR4, 0x3fff, URZ, 0xc0, !UPT ;  /* 0x00003fff04337892 */ /* 0x000fe2000f8ec03f */
[----:B------:R-:W-:Y:S11]  /*1440*/  @!P0 BRA `(.L_x_192) ;  /* 0x0000000000408947 */ /* 0x000ff60003800000 */
[----:B------:R-:W-:Y:S01]  /*1450*/  MOV R0, 0x0 ;  /* 0x0000000000007802 */ /* 0x000fe20000000f00 */
[----:B------:R-:W-:Y:S01]  /*1460*/  ULDC.64 UR4, c[0x4][0xc8] ;  /* 0x0100320000047ab9 */ /* 0x000fe20000000a00 */
[----:B------:R-:W-:Y:S01]  /*1470*/  ULDC.64 UR6, c[0x4][0x38] ;  /* 0x01000e0000067ab9 */ /* 0x000fe20000000a00 */
[----:B------:R-:W-:Y:S01]  /*1480*/  IMAD.U32 R4, RZ, RZ, UR4 ;  /* 0x00000004ff047e24 */ /* 0x000fe2000f8e00ff */
[----:B------:R0:W1:Y:S01]  /*1490*/  LDC.64 R14, c[0x4][R0] ;  /* 0x01000000000e7b82 */ /* 0x0000620000000a00 */
[----:B------:R-:W-:Y:S01]  /*14a0*/  IMAD.U32 R5, RZ, RZ, UR5 ;  /* 0x00000005ff057e24 */ /* 0x000fe2000f8e00ff */
[----:B------:R-:W-:Y:S01]  /*14b0*/  ULDC.64 UR4, c[0x4][0xd0] ;  /* 0x0100340000047ab9 */ /* 0x000fe20000000a00 */
[----:B------:R-:W-:Y:S01]  /*14c0*/  IMAD.U32 R10, RZ, RZ, UR6 ;  /* 0x00000006ff0a7e24 */ /* 0x000fe2000f8e00ff */
[----:B------:R-:W-:Y:S01]  /*14d0*/  MOV R7, UR5 ;  /* 0x0000000500077c02 */ /* 0x000fe20008000f00 */
[----:B------:R-:W-:Y:S02]  /*14e0*/  IMAD.U32 R6, RZ, RZ, UR4 ;  /* 0x00000004ff067e24 */ /* 0x000fe4000f8e00ff */
[----:B------:R-:W-:-:S02]  /*14f0*/  IMAD.U32 R11, RZ, RZ, UR7 ;  /* 0x00000007ff0b7e24 */ /* 0x000fc4000f8e00ff */
[----:B------:R-:W-:Y:S02]  /*1500*/  IMAD.MOV.U32 R8, RZ, RZ, 0x70 ;  /* 0x00000070ff087424 */ /* 0x000fe400078e00ff */
[----:B------:R-:W-:Y:S02]  /*1510*/  IMAD.MOV.U32 R12, RZ, RZ, 0x1 ;  /* 0x00000001ff0c7424 */ /* 0x000fe400078e00ff */
[----:B0-----:R-:W-:-:S07]  /*1520*/  IMAD.MOV.U32 R13, RZ, RZ, RZ ;  /* 0x000000ffff0d7224 */ /* 0x001fce00078e00ff */
[----:B------:R-:W-:-:S07]  /*1530*/  LEPC R20, `(.L_x_192) ;  /* 0x000000001014794e */ /* 0x000fce0000000000 */
[----:B-1----:R-:W-:Y:S05]  /*1540*/  CALL.ABS.NOINC R14 ;  /* 0x000000000e007343 */ /* 0x002fea0003c00000 */
.L_x_192:
        /* <DEDUP_REMOVED lines=10> */
[----:B------:R-:W-:Y:S02]  /*15f0*/  @UP0 ULDC.64 UR16, c[0x0][0x9a8] ;  /* 0x00026a0000100ab9 */ /* 0x000fe40000000a00 */
[----:B------:R-:W-:Y:S01]  /*1600*/  @UP1 ULDC.64 UR14, c[0x0][0x9b8] ;  /* 0x00026e00000e1ab9 */ /* 0x000fe20000000a00 */
[----:B------:R-:W-:Y:S02]  /*1610*/  @UP0 UIMAD UR8, UR38, UR16, URZ ;  /* 0x00000010260802a4 */ /* 0x000fe4000f8e023f */
[----:B------:R-:W-:Y:S02]  /*1620*/  @UP1 UIMAD UR9, UR38, UR14, URZ ;  /* 0x0000000e260912a4 */ /* 0x000fe4000f8e023f */
        /* <DEDUP_REMOVED lines=23> */
[----:B------:R-:W-:-:S02]  /*17a0*/  MOV R6, UR4 ;  /* 0x0000000400067c02 */ /* 0x000fc40008000f00 */
[----:B------:R-:W-:Y:S02]  /*17b0*/  IMAD.U32 R5, RZ, RZ, UR7 ;  /* 0x00000007ff057e24 */ /* 0x000fe4000f8e00ff */
[----:B------:R-:W-:-:S03]  /*17c0*/  IMAD.U32 R7, RZ, RZ, UR5 ;  /* 0x00000005ff077e24 */ /* 0x000fc6000f8e00ff */
[----:B------:R-:W2:Y:S04]  /*17d0*/  @P0 LDG.E R3, desc[UR52][R4.64] ;  /* 0x0000003404030981 */ /* 0x000ea8000c1e1900 */
[----:B------:R-:W2:Y:S01]  /*17e0*/  @P1 LDG.E R0, desc[UR52][R6.64] ;  /* 0x0000003406001981 */ /* 0x000ea2000c1e1900 */
[----:B------:R-:W-:Y:S01]  /*17f0*/  ULEA.HI UR4, UR44, UR44, URZ, 0x1 ;  /* 0x0000002c2c047291 */ /* 0x000fe2000f8f083f */
[----:B------:R-:W-:-:S03]  /*1800*/  IMAD.U32 R9, RZ, RZ, UR45 ;  /* 0x0000002dff097e24 */ /* 0x000fc6000f8e00ff */
[----:B------:R-:W-:Y:S02]  /*1810*/  ULOP3.LUT UR4, UR4, 0xfffffffe, URZ, 0xc0, !UPT ;  /* 0xfffffffe04047892 */ /* 0x000fe4000f8ec03f */
[----:B------:R-:W-:Y:S02]  /*1820*/  ISETP.NE.AND P0, PT, R9, 0x3, PT ;  /* 0x000000030900780c */ /* 0x000fe40003f05270 */
[----:B------:R-:W-:-:S06]  /*1830*/  UIADD3 UR4, UR44, -UR4, URZ ;  /* 0x800000042c047290 */ /* 0x000fcc000fffe03f */
[----:B------:R-:W-:Y:S01]  /*1840*/  IMAD.U32 R8, RZ, RZ, UR4 ;  /* 0x00000004ff087e24 */ /* 0x000fe2000f8e00ff */
[----:B------:R-:W-:-:S04]  /*1850*/  ULDC UR4, c[0x0][0x9d8] ;  /* 0x0002760000047ab9 */ /* 0x000fc80000000800 */
[----:B------:R-:W-:-:S04]  /*1860*/  SHF.L.U32 R8, R8, 0x1f, RZ ;  /* 0x0000001f08087819 */ /* 0x000fc800000006ff */
[----:B------:R-:W0:Y:S01]  /*1870*/  SYNCS.PHASECHK.TRANS64.TRYWAIT P1, [UR47+0x29800], R8 ;  /* 0x02980008ff0075a7 */ /* 0x000e22000802016f */
[----:B--2---:R-:W-:-:S04]  /*1880*/  FMUL.FTZ R0, R3, R0 ;  /* 0x0000000003007220 */ /* 0x004fc80000410000 */
[----:B------:R-:W-:Y:S01]  /*1890*/  FMUL.FTZ R0, R0, UR4 ;  /* 0x0000000400007c20 */ /* 0x000fe20008410000 */
[----:B0-----:R-:W-:Y:S06]  /*18a0*/  @!P1 BRA `(.L_x_193) ;  /* 0x0000010c00349947 */ /* 0x001fec0003800000 */
.L_x_339:
[----:B------:R-:W-:Y:S05]  /*18b0*/  @!P0 BRA `(.L_x_194) ;  /* 0x0000000000048947 */ /* 0x000fea0003800000 */
[----:B------:R-:W-:Y:S01]  /*18c0*/  BPT.TRAP 0x1 ;  /* 0x000000040000795c */ /* 0x000fe20000300000 */
.L_x_194:
[----:B0-----:R-:W-:Y:S02]  /*18d0*/  IMAD.U32 R3, RZ, RZ, UR42 ;  /* 0x0000002aff037e24 */ /* 0x001fe4000f8e00ff */
[----:B------:R-:W-:-:S03]  /*18e0*/  IMAD.U32 R4, RZ, RZ, UR43 ;  /* 0x0000002bff047e24 */ /* 0x000fc6000f8e00ff */
[----:B------:R-:W-:Y:S02]  /*18f0*/  LEA R3, R3, UR47, 0x3 ;  /* 0x0000002f03037c11 */ /* 0x000fe4000f8e18ff */
[----:B------:R-:W-:-:S04]  /*1900*/  SHF.L.U32 R4, R4, 0x1f, RZ ;  /* 0x0000001f04047819 */ /* 0x000fc800000006ff */
[----:B------:R0:W1:Y:S01]  /*1910*/  SYNCS.PHASECHK.TRANS64.TRYWAIT P1, [R3+URZ+0x29830], R4 ;  /* 0x02983004030075a7 */ /* 0x000062000802017f */
[----:B------:R-:W-:Y:S05]  /*1920*/  @!P0 BRA `(.L_x_195) ;  /* 0x0000000000048947 */ /* 0x000fea0003800000 */
[----:B------:R-:W-:Y:S01]  /*1930*/  BPT.TRAP 0x1 ;  /* 0x000000040000795c */ /* 0x000fe20000300000 */
.L_x_195:
[----:B------:R-:W-:Y:S01]  /*1940*/  IMAD.MOV.U32 R87, RZ, RZ, RZ ;  /* 0x000000ffff577224 */ /* 0x000fe200078e00ff */
[----:B-1----:R-:W-:Y:S06]  /*1950*/  @P1 BRA `(.L_x_196) ;  /* 0x0000000000081947 */ /* 0x002fec0003800000 */
[----:B------:R-:W1:Y:S02]  /*1960*/  SYNCS.PHASECHK.TRANS64.TRYWAIT P1, [R3+URZ+0x29830], R4 ;  /* 0x02983004030075a7 */ /* 0x000e64000802017f */
[----:B-1----:R-:W-:Y:S05]  /*1970*/  @!P1 BRA `(.L_x_197) ;  /* 0x0000010c00189947 */ /* 0x002fea0003800000 */
.L_x_196:
        /* <DEDUP_REMOVED lines=11> */
[----:B------:R-:W-:Y:S01]  /*1a30*/  UMOV UR4, UR24 ;  /* 0x0000001800047c82 */ /* 0x000fe20008000000 */
[----:B------:R-:W-:Y:S02]  /*1a40*/  UMOV UR7, 0x80000020 ;  /* 0x8000002000077882 */ /* 0x000fe40000000000 */
        /* <DEDUP_REMOVED lines=191> */
.L_x_198:
[C---:B------:R-:W-:Y:S01]  /*2640*/  FMUL.FTZ R10, R0.reuse, R106 ;  /* 0x0000006a000a7220 */ /* 0x040fe20000410000 */
[C---:B------:R-:W-:Y:S01]  /*2650*/  FMUL.FTZ R11, R0.reuse, R107 ;  /* 0x0000006b000b7220 */ /* 0x040fe20000410000 */
[C---:B------:R-:W-:Y:S01]  /*2660*/  FMUL.FTZ R14, R0.reuse, R110 ;  /* 0x0000006e000e7220 */ /* 0x040fe20000410000 */
[C---:B------:R-:W-:Y:S01]  /*2670*/  FMUL.FTZ R24, R0.reuse, R24 ;  /* 0x0000001800187220 */ /* 0x040fe20000410000 */
[C---:B------:R-:W-:Y:S01]  /*2680*/  FMUL.FTZ R21, R0.reuse, R111 ;  /* 0x0000006f00157220 */ /* 0x040fe20000410000 */
[C---:B------:R-:W-:Y:S01]  /*2690*/  FMUL.FTZ R8, R0.reuse, R113 ;  /* 0x0000007100087220 */ /* 0x040fe20000410000 */
[----:B------:R-:W-:Y:S01]  /*26a0*/  MUFU.TANH R10, R10 ;  /* 0x0000000a000a7308 */ /* 0x000fe20000002400 */
[----:B------:R-:W-:Y:S02]  /*26b0*/  IMAD.U32 R123, RZ, RZ, UR49 ;  /* 0x00000031ff7b7e24 */ /* 0x000fe4000f8e00ff */
[C---:B------:R-:W-:Y:S01]  /*26c0*/  FMUL.FTZ R75, R0.reuse, R114 ;  /* 0x00000072004b7220 */ /* 0x040fe20000410000 */
[C---:B------:R-:W-:Y:S01]  /*26d0*/  FMUL.FTZ R5, R0.reuse, R104 ;  /* 0x0000006800057220 */ /* 0x040fe20000410000 */
[C---:B------:R-:W-:Y:S01]  /*26e0*/  FMUL.FTZ R74, R0.reuse, R115 ;  /* 0x00000073004a7220 */ /* 0x040fe20000410000 */
[C---:B------:R-:W-:Y:S01]  /*26f0*/  FMUL.FTZ R84, R0.reuse, R58 ;  /* 0x0000003a00547220 */ /* 0x040fe20000410000 */
[C---:B01----:R-:W-:Y:S01]  /*2700*/  FMUL.FTZ R4, R0.reuse, R105 ;  /* 0x0000006900047220 */ /* 0x043fe20000410000 */
        /* <DEDUP_REMOVED lines=18> */
[----:B-1----:R-:W-:-:S02]  /*2830*/  VIADD R24, R169, UR50 ;  /* 0x00000032a9187c36 */ /* 0x002fc40008000000 */
[C---:B------:R-:W-:Y:S01]  /*2840*/  FMUL.FTZ R98, R0.reuse, R98 ;  /* 0x0000006200627220 */ /* 0x040fe20000410000 */
[C---:B------:R-:W-:Y:S01]  /*2850*/  FMUL.FTZ R15, R0.reuse, R89 ;  /* 0x00000059000f7220 */ /* 0x040fe20000410000 */
[C---:B------:R-:W-:Y:S01]  /*2860*/  FMUL.FTZ R63, R0.reuse, R63 ;  /* 0x0000003f003f7220 */ /* 0x040fe20000410000 */
[----:B------:R-:W-:Y:S02]  /*2870*/  IMAD R123, R123, -0xa0, R24 ;  /* 0xffffff607b7b7824 */ /* 0x000fe400078e0218 */
[C---:B------:R-:W-:Y:S01]  /*2880*/  FMUL.FTZ R30, R0.reuse, R30 ;  /* 0x0000001e001e7220 */ /* 0x040fe20000410000 */
[C---:B------:R-:W-:Y:S01]  /*2890*/  FMUL.FTZ R73, R0.reuse, R92 ;  /* 0x0000005c00497220 */ /* 0x040fe20000410000 */
[----:B------:R-:W1:Y:S01]  /*28a0*/  MUFU.TANH R21, R21 ;  /* 0x0000001500157308 */ /* 0x000e620000002400 */
[C---:B------:R-:W-:Y:S01]  /*28b0*/  FMUL.FTZ R99, R0.reuse, R99 ;  /* 0x0000006300637220 */ /* 0x040fe20000410000 */
[C---:B------:R-:W-:Y:S01]  /*28c0*/  ISETP.GT.AND P4, PT, R123.reuse, RZ, PT ;  /* 0x000000ff7b00720c */ /* 0x040fe20003f84270 */
[C---:B------:R-:W-:Y:S01]  /*28d0*/  FMUL.FTZ R67, R0.reuse, R67 ;  /* 0x0000004300437220 */ /* 0x040fe20000410000 */
[C---:B------:R-:W-:Y:S01]  /*28e0*/  ISETP.GT.AND P3, PT, R123.reuse, 0x1, PT ;  /* 0x000000017b00780c */ /* 0x040fe20003f64270 */
[C---:B------:R-:W-:Y:S01]  /*28f0*/  FMUL.FTZ R102, R0.reuse, R102 ;  /* 0x0000006600667220 */ /* 0x040fe20000410000 */
[----:B------:R-:W-:Y:S01]  /*2900*/  ISETP.GT.AND P2, PT, R123, 0x8, PT ;  /* 0x000000087b00780c */ /* 0x000fe20003f44270 */
[C---:B------:R-:W-:Y:S01]  /*2910*/  FMUL.FTZ R77, R0.reuse, R96 ;  /* 0x00000060004d7220 */ /* 0x040fe20000410000 */
[----:B------:R-:W3:Y:S01]  /*2920*/  MUFU.TANH R75, R75 ;  /* 0x0000004b004b7308 */ /* 0x000ee20000002400 */
[----:B0-----:R-:W-:Y:S01]  /*2930*/  FSEL R11, R11, -INF , P3 ;  /* 0xff8000000b0b7808 */ /* 0x001fe20001800000 */
[C---:B------:R-:W-:Y:S01]  /*2940*/  FMUL.FTZ R103, R0.reuse, R103 ;  /* 0x0000006700677220 */ /* 0x040fe20000410000 */
[C---:B------:R-:W-:Y:S01]  /*2950*/  ISETP.GT.AND P1, PT, R123.reuse, 0x9, PT ;  /* 0x000000097b00780c */ /* 0x040fe20003f24270 */
[----:B------:R-:W-:Y:S01]  /*2960*/  FMUL.FTZ R34, R0, R34 ;  /* 0x0000002200227220 */ /* 0x000fe20000410000 */
[----:B--2---:R-:W-:Y:S01]  /*2970*/  FSEL R88, R14, -INF , P2 ;  /* 0xff8000000e587808 */ /* 0x004fe20001000000 */
[C---:B------:R-:W-:Y:S01]  /*2980*/  FMUL.FTZ R72, R0.reuse, R93 ;  /* 0x0000005d00487220 */ /* 0x040fe20000410000 */
[----:B------:R-:W-:Y:S01]  /*2990*/  ISETP.GT.AND P6, PT, R123, 0x10, PT ;  /* 0x000000107b00780c */ /* 0x000fe20003fc4270 */
[----:B------:R-:W0:Y:S01]  /*29a0*/  MUFU.TANH R5, R5 ;  /* 0x0000000500057308 */ /* 0x000e220000002400 */
[----:B-1----:R-:W-:Y:S01]  /*29b0*/  FSEL R90, R21, -INF , P1 ;  /* 0xff800000155a7808 */ /* 0x002fe20000800000 */
[C---:B------:R-:W-:Y:S01]  /*29c0*/  FMUL.FTZ R38, R0.reuse, R38 ;  /* 0x0000002600267220 */ /* 0x040fe20000410000 */
[----:B------:R-:W-:Y:S01]  /*29d0*/  ISETP.GT.AND P5, PT, R123, 0x11, PT ;  /* 0x000000117b00780c */ /* 0x000fe20003fa4270 */
[C---:B------:R-:W-:Y:S01]  /*29e0*/  FMUL.FTZ R58, R0.reuse, R60 ;  /* 0x0000003c003a7220 */ /* 0x040fe20000410000 */
[C---:B------:R-:W-:Y:S01]  /*29f0*/  FMUL.FTZ R60, R0.reuse, R65 ;  /* 0x00000041003c7220 */ /* 0x040fe20000410000 */
[C---:B------:R-:W-:Y:S01]  /*2a00*/  FMUL.FTZ R55, R0.reuse, R55 ;  /* 0x0000003700377220 */ /* 0x040fe20000410000 */
[C---:B------:R-:W-:Y:S01]  /*2a10*/  FMUL.FTZ R76, R0.reuse, R97 ;  /* 0x00000061004c7220 */ /* 0x040fe20000410000 */
[----:B------:R-:W1:Y:S01]  /*2a20*/  MUFU.TANH R74, R74 ;  /* 0x0000004a004a7308 */ /* 0x000e620000002400 */
[----:B---3--:R-:W-:Y:S01]  /*2a30*/  FSEL R75, R75, -INF , P6 ;  /* 0xff8000004b4b7808 */ /* 0x008fe20003000000 */
        /* <DEDUP_REMOVED lines=14> */
[----:B------:R-:W3:Y:S01]  /*2b20*/  MUFU.TANH R4, R4 ;  /* 0x0000000400047308 */ /* 0x000ee20000002400 */
[----:B--2---:R-:W-:Y:S01]  /*2b30*/  FSEL R84, R10, -INF , P4 ;  /* 0xff8000000a547808 */ /* 0x004fe20002000000 */
[C---:B------:R-:W-:Y:S01]  /*2b40*/  FMUL.FTZ R57, R0.reuse, R57 ;  /* 0x0000003900397220 */ /* 0x040fe20000410000 */
[----:B0-----:R-:W-:Y:S01]  /*2b50*/  FSEL R10, R5, -INF , P4 ;  /* 0xff800000050a7808 */ /* 0x001fe20002000000 */
[C---:B------:R-:W-:Y:S01]  /*2b60*/  FMUL.FTZ R70, R0.reuse, R70 ;  /* 0x0000004600467220 */ /* 0x040fe20000410000 */
[C---:B------:R-:W-:Y:S01]  /*2b70*/  ISETP.GT.AND P4, PT, R123.reuse, 0x18, PT ;  /* 0x000000187b00780c */ /* 0x040fe20003f84270 */
[----:B------:R-:W-:Y:S01]  /*2b80*/  FMUL.FTZ R47, R0, R47 ;  /* 0x0000002f002f7220 */ /* 0x000fe20000410000 */
[----:B-1----:R-:W-:Y:S01]  /*2b90*/  FSEL R21, R74, -INF , P5 ;  /* 0xff8000004a157808 */ /* 0x002fe20002800000 */
[----:B------:R-:W0:Y:S01]  /*2ba0*/  MUFU.TANH R79, R79 ;  /* 0x0000004f004f7308 */ /* 0x000e220000002400 */
        /* <DEDUP_REMOVED lines=8> */
[----:B---3--:R-:W-:Y:S01]  /*2c30*/  FSEL R4, R4, -INF , P3 ;  /* 0xff80000004047808 */ /* 0x008fe20001800000 */
[C---:B------:R-:W-:Y:S01]  /*2c40*/  FMUL.FTZ R41, R0.reuse, R41 ;  /* 0x0000002900297220 */ /* 0x040fe20000410000 */
[----:B------:R-:W-:Y:S01]  /*2c50*/  ISETP.GT.AND P3, PT, R123, 0x19, PT ;  /* 0x000000197b00780c */ /* 0x000fe20003f64270 */
[C---:B------:R-:W-:Y:S01]  /*2c60*/  FMUL.FTZ R54, R0.reuse, R54 ;  /* 0x0000003600367220 */ /* 0x040fe20000410000 */
[C---:B------:R-:W-:Y:S01]  /*2c70*/  FMUL.FTZ R31, R0.reuse, R31 ;  /* 0x0000001f001f7220 */ /* 0x040fe20000410000 */
[C---:B------:R-:W-:Y:S01]  /*2c80*/  FMUL.FTZ R52, R0.reuse, R52 ;  /* 0x0000003400347220 */ /* 0x040fe20000410000 */
[----:B------:R-:W-:Y:S01]  /*2c90*/  FMUL.FTZ R39, R0, R39 ;  /* 0x0000002700277220 */ /* 0x000fe20000410000 */
[----:B------:R-:W2:Y:S01]  /*2ca0*/  MUFU.TANH R6, R6 ;  /* 0x0000000600067308 */ /* 0x000ea20000002400 */
[----:B-1----:R-:W-:Y:S01]  /*2cb0*/  FMNMX.FTZ R25, R84, R11, !PT ;  /* 0x0000000b54197209 */ /* 0x002fe20007810000 */
[----:B------:R-:W-:Y:S01]  /*2cc0*/  ULDC UR6, c[0x0][0x988] ;  /* 0x0002620000067ab9 */ /* 0x000fe20000000800 */
[----:B0-----:R-:W-:Y:S01]  /*2cd0*/  FSEL R79, R79, -INF , P4 ;  /* 0xff8000004f4f7808 */ /* 0x001fe20002000000 */
[----:B------:R-:W-:Y:S01]  /*2ce0*/  FMUL.FTZ R28, R0, R28 ;  /* 0x0000001c001c7220 */ /* 0x000fe20000410000 */
[----:B------:R-:W-:Y:S01]  /*2cf0*/  FMNMX.FTZ R25, R88, R25, !PT ;  /* 0x0000001958197209 */ /* 0x000fe20007810000 */
[----:B------:R-:W-:Y:S01]  /*2d00*/  FMUL.FTZ R36, R0, R36 ;  /* 0x0000002400247220 */ /* 0x000fe20000410000 */
[----:B------:R-:W-:Y:S01]  /*2d10*/  P2R R120, PR, RZ, 0x1 ;  /* 0x00000001ff787803 */ /* 0x000fe20000000000 */
[----:B------:R-:W-:Y:S01]  /*2d20*/  MUFU.TANH R78, R78 ;  /* 0x0000004e004e7308 */ /* 0x000fe20000002400 */
[----:B------:R-:W-:Y:S01]  /*2d30*/  FMNMX.FTZ R24, R90, R25, !PT ;  /* 0x000000195a187209 */ /* 0x000fe20007810000 */
[C---:B------:R-:W-:Y:S01]  /*2d40*/  FMUL.FTZ R33, R0.reuse, R33 ;  /* 0x0000002100217220 */ /* 0x040fe20000410000 */
[C---:B------:R-:W-:Y:S01]  /*2d50*/  FMUL.FTZ R29, R0.reuse, R29 ;  /* 0x0000001d001d7220 */ /* 0x040fe20000410000 */
[C---:B------:R-:W-:Y:S01]  /*2d60*/  FMUL.FTZ R37, R0.reuse, R37 ;  /* 0x0000002500257220 */ /* 0x040fe20000410000 */
[----:B------:R-:W-:Y:S01]  /*2d70*/  FMNMX.FTZ R24, R75, R24, !PT ;  /* 0x000000184b187209 */ /* 0x000fe20007810000 */
[----:B------:R-:W-:Y:S01]  /*2d80*/  FMUL.FTZ R32, R0, R32 ;  /* 0x0000002000207220 */ /* 0x000fe20000410000 */
[----:B------:R-:W-:Y:S01]  /*2d90*/  UISETP.GE.AND UP0, UPT, UR50, 0xa1, UPT ;  /* 0x000000a13200788c */ /* 0x000fe2000bf06270 */
[----:B------:R-:W-:Y:S01]  /*2da0*/  MUFU.TANH R7, R7 ;  /* 0x0000000700077308 */ /* 0x000fe20000002400 */
[----:B------:R-:W-:-:S02]  /*2db0*/  FMNMX.FTZ R24, R21, R24, !PT ;  /* 0x0000001815187209 */ /* 0x000fc40007810000 */
[----:B--2---:R-:W-:Y:S02]  /*2dc0*/  FSEL R6, R6, -INF , P2 ;  /* 0xff80000006067808 */ /* 0x004fe40001000000 */
[----:B------:R-:W-:-:S03]  /*2dd0*/  ISETP.GT.AND P2, PT, R123, 0x20, PT ;  /* 0x000000207b00780c */ /* 0x000fc60003f44270 */
[----:B------:R-:W-:Y:S08]  /*2de0*/  MUFU.TANH R83, R83 ;  /* 0x0000005300537308 */ /* 0x000ff00000002400 */
[----:B------:R-:W-:Y:S08]  /*2df0*/  MUFU.TANH R9, R9 ;  /* 0x0000000900097308 */ /* 0x000ff00000002400 */
[----:B------:R-:W-:Y:S08]  /*2e00*/  MUFU.TANH R82, R82 ;  /* 0x0000005200527308 */ /* 0x000ff00000002400 */
[----:B------:R-:W0:Y:S08]  /*2e10*/  MUFU.TANH R8, R8 ;  /* 0x0000000800087308 */ /* 0x000e300000002400 */
[----:B------:R-:W-:Y:S08]  /*2e20*/  MUFU.TANH R94, R94 ;  /* 0x0000005e005e7308 */ /* 0x000ff00000002400 */
[----:B------:R-:W1:Y:S01]  /*2e30*/  MUFU.TANH R12, R12 ;  /* 0x0000000c000c7308 */ /* 0x000e620000002400 */
[----:B0-----:R-:W-:-:S02]  /*2e40*/  FSEL R8, R8, -INF , P5 ;  /* 0xff80000008087808 */ /* 0x001fc40002800000 */
[----:B------:R-:W-:-:S05]  /*2e50*/  ISETP.GT.AND P5, PT, R123, 0x29, PT ;  /* 0x000000297b00780c */ /* 0x000fca0003fa4270 */
[----:B------:R-:W0:Y:S08]  /*2e60*/  MUFU.TANH R95, R95 ;  /* 0x0000005f005f7308 */ /* 0x000e300000002400 */
[----:B------:R2:W-:Y:S01]  /*2e70*/  MUFU.TANH R89, R85 ;  /* 0x0000005500597308 */ /* 0x0005e20000002400 */
[----:B-1----:R-:W-:Y:S02]  /*2e80*/  FSEL R12, R12, -INF , P4 ;  /* 0xff8000000c0c7808 */ /* 0x002fe40002000000 */
[----:B------:R-:W-:-:S05]  /*2e90*/  ISETP.GT.AND P4, PT, R123, 0x30, PT ;  /* 0x000000307b00780c */ /* 0x000fca0003f84270 */
[----:B------:R1:W-:Y:S01]  /*2ea0*/  MUFU.TANH R115, R26 ;  /* 0x0000001a00737308 */ /* 0x0003e20000002400 */
[----:B--2---:R-:W-:-:S07]  /*2eb0*/  FSEL R85, R78, -INF , P3 ;  /* 0xff8000004e557808 */ /* 0x004fce0001800000 */
[----:B------:R-:W-:Y:S01]  /*2ec0*/  MUFU.TANH R13, R13 ;  /* 0x0000000d000d7308 */ /* 0x000fe20000002400 */
[----:B-1----:R-:W-:Y:S02]  /*2ed0*/  FMNMX.FTZ R26, R79, R24, !PT ;  /* 0x000000184f1a7209 */ /* 0x002fe40007810000 */
[----:B------:R-:W-:Y:S02]  /*2ee0*/  FSEL R24, R7, -INF , P1 ;  /* 0xff80000007187808 */ /* 0x000fe40000800000 */
[----:B------:R-:W-:-:S03]  /*2ef0*/  ISETP.GT.AND P1, PT, R123, 0x21, PT ;  /* 0x000000217b00780c */ /* 0x000fc60003f24270 */
[----:B------:R1:W-:Y:S08]  /*2f00*/  MUFU.TANH R92, R63 ;  /* 0x0000003f005c7308 */ /* 0x0003f00000002400 */
[----:B------:R-:W2:Y:S01]  /*2f10*/  MUFU.TANH R98, R98 ;  /* 0x0000006200627308 */ /* 0x000ea20000002400 */
[----:B-1----:R-:W-:Y:S01]  /*2f20*/  FMUL.FTZ R63, R0, R69 ;  /* 0x00000045003f7220 */ /* 0x002fe20000410000 */
[----:B------:R-:W-:-:S02]  /*2f30*/  FSEL R69, R83, -INF , P2 ;  /* 0xff80000053457808 */ /* 0x000fc40001000000 */
[----:B0-----:R-:W-:-:S04]  /*2f40*/  FSEL R83, R95, -INF , P5 ;  /* 0xff8000005f537808 */ /* 0x001fc80002800000 */
[----:B------:R0:W-:Y:S08]  /*2f50*/  MUFU.TANH R117, R30 ;  /* 0x0000001e00757308 */ /* 0x0001f00000002400 */
[----:B------:R-:W1:Y:S01]  /*2f60*/  MUFU.TANH R20, R20 ;  /* 0x0000001400147308 */ /* 0x000e620000002400 */
[----:B0-----:R-:W-:Y:S02]  /*2f70*/  FMNMX.FTZ R30, R85, R26, !PT ;  /* 0x0000001a551e7209 */ /* 0x001fe40007810000 */
[----:B------:R-:W-:-:S02]  /*2f80*/  FSEL R26, R9, -INF , P6 ;  /* 0xff800000091a7808 */ /* 0x000fc40003000000 */
[----:B------:R-:W-:Y:S02]  /*2f90*/  ISETP.GT.AND P6, PT, R123, 0x28, PT ;  /* 0x000000287b00780c */ /* 0x000fe40003fc4270 */
[----:B------:R-:W-:Y:S01]  /*2fa0*/  FMNMX.FTZ R30, R69, R30, !PT ;  /* 0x0000001e451e7209 */ /* 0x000fe20007810000 */
[----:B------:R-:W-:Y:S01]  /*2fb0*/  MUFU.TANH R99, R99 ;  /* 0x0000006300637308 */ /* 0x000fe20000002400 */
[----:B------:R-:W-:Y:S02]  /*2fc0*/  FSEL R25, R94, -INF , P6 ;  /* 0xff8000005e197808 */ /* 0x000fe40003000000 */
[----:B--2---:R-:W-:-:S05]  /*2fd0*/  FSEL R65, R98, -INF , P4 ;  /* 0xff80000062417808 */ /* 0x004fca0002000000 */
[----:B------:R0:W-:Y:S08]  /*2fe0*/  MUFU.TANH R96, R67 ;  /* 0x0000004300607308 */ /* 0x0001f00000002400 */
[----:B------:R-:W2:Y:S01]  /*2ff0*/  MUFU.TANH R15, R15 ;  /* 0x0000000f000f7308 */ /* 0x000ea20000002400 */
[----:B0-----:R-:W-:-:S04]  /*3000*/  FSEL R67, R82, -INF , P1 ;  /* 0xff80000052437808 */ /* 0x001fc80000800000 */
[----:B------:R-:W-:-:S03]  /*3010*/  FMNMX.FTZ R30, R67, R30, !PT ;  /* 0x0000001e431e7209 */ /* 0x000fc60007810000 */
[----:B------:R-:W-:Y:S08]  /*3020*/  MUFU.TANH R102, R102 ;  /* 0x0000006600667308 */ /* 0x000ff00000002400 */
[----:B------:R-:W-:Y:S08]  /*3030*/  MUFU.TANH R73, R73 ;  /* 0x0000004900497308 */ /* 0x000ff00000002400 */
[----:B------:R-:W-:Y:S08]  /*3040*/  MUFU.TANH R103, R103 ;  /* 0x0000006700677308 */ /* 0x000ff00000002400 */
[----:B------:R0:W-:Y:S08]  /*3050*/  MUFU.TANH R119, R34 ;  /* 0x0000002200777308 */ /* 0x0001f00000002400 */
[----:B------:R-:W3:Y:S01]  /*3060*/  MUFU.TANH R72, R72 ;  /* 0x0000004800487308 */ /* 0x000ee20000002400 */
[----:B0-----:R-:W-:-:S02]  /*3070*/  FMNMX.FTZ R34, R25, R30, !PT ;  /* 0x0000001e19227209 */ /* 0x001fc40007810000 */
[----:B------:R-:W-:Y:S01]  /*3080*/  FSEL R30, R13, -INF , P3 ;  /* 0xff8000000d1e7808 */ /* 0x000fe20001800000 */
[----:B------:R-:W-:Y:S01]  /*3090*/  IMAD.U32 R13, RZ, RZ, UR6 ;  /* 0x00000006ff0d7e24 */ /* 0x000fe2000f8e00ff */
[----:B------:R-:W-:Y:S02]  /*30a0*/  ISETP.GT.AND P3, PT, R123, 0x31, PT ;  /* 0x000000317b00780c */ /* 0x000fe40003f64270 */
[----:B------:R-:W-:Y:S01]  /*30b0*/  R2UR UR6, R3 ;  /* 0x00000000030672ca */ /* 0x000fe200000e0000 */
[----:B------:R0:W-:Y:S08]  /*30c0*/  MUFU.TANH R122, R38 ;  /* 0x00000026007a7308 */ /* 0x0001f00000002400 */
[----:B------:R-:W-:Y:S01]  /*30d0*/  MUFU.TANH R77, R77 ;  /* 0x0000004d004d7308 */ /* 0x000fe20000002400 */
[----:B0-----:R-:W-:-:S02]  /*30e0*/  FMNMX.FTZ R38, R83, R34, !PT ;  /* 0x0000002253267209 */ /* 0x001fc40007810000 */
[----:B-1----:R-:W-:Y:S01]  /*30f0*/  FSEL R34, R20, -INF , P2 ;  /* 0xff80000014227808 */ /* 0x002fe20001000000 */
[----:B------:R-:W-:Y:S01]  /*3100*/  UIADD3 UR6, UR6, 0x29840, URZ ;  /* 0x0002984006067890 */ /* 0x000fe2000fffe03f */
[----:B------:R-:W-:Y:S02]  /*3110*/  ISETP.GT.AND P2, PT, R123, 0x38, PT ;  /* 0x000000387b00780c */ /* 0x000fe40003f44270 */
[----:B------:R-:W-:Y:S01]  /*3120*/  FMNMX.FTZ R20, R65, R38, !PT ;  /* 0x0000002641147209 */ /* 0x000fe20007810000 */
[----:B------:R0:W-:Y:S01]  /*3130*/  MUFU.TANH R112, R55 ;  /* 0x0000003700707308 */ /* 0x0001e20000002400 */
[----:B--2---:R-:W-:Y:S01]  /*3140*/  FSEL R38, R15, -INF , P1 ;  /* 0xff8000000f267808 */ /* 0x004fe20000800000 */
[----:B------:R-:W-:Y:S01]  /*3150*/  UPRMT UR6, UR48, 0x654, UR6 ;  /* 0x0000065430067896 */ /* 0x000fe20008000006 */
[----:B------:R-:W-:Y:S02]  /*3160*/  ISETP.GT.AND P1, PT, R123, 0x39, PT ;  /* 0x000000397b00780c */ /* 0x000fe40003f24270 */
[----:B---3--:R-:W-:-:S02]  /*3170*/  FSEL R72, R72, -INF , P5 ;  /* 0xff80000048487808 */ /* 0x008fc40002800000 */
[----:B------:R-:W-:Y:S01]  /*3180*/  ISETP.GT.AND P5, PT, R123, 0x41, PT ;  /* 0x000000417b00780c */ /* 0x000fe20003fa4270 */
[----:B------:R-:W1:Y:S01]  /*3190*/  MUFU.TANH R76, R76 ;  /* 0x0000004c004c7308 */ /* 0x000e620000002400 */
[----:B0-----:R-:W-:Y:S02]  /*31a0*/  FSEL R55, R99, -INF , P3 ;  /* 0xff80000063377808 */ /* 0x001fe40001800000 */
[----:B------:R-:W-:Y:S02]  /*31b0*/  SYNCS.ARRIVE.TRANS64.RED.A1T0 RZ, [UR6], RZ ;  /* 0x000000ffffff79a7 */ /* 0x000fe40008100406 */
[----:B------:R-:W-:-:S03]  /*31c0*/  FMNMX.FTZ R20, R55, R20, !PT ;  /* 0x0000001437147209 */ /* 0x000fc60007810000 */
[----:B------:R0:W-:Y:S08]  /*31d0*/  MUFU.TANH R91, R62 ;  /* 0x0000003e005b7308 */ /* 0x0001f00000002400 */
[----:B------:R2:W-:Y:S01]  /*31e0*/  MUFU.TANH R116, R27 ;  /* 0x0000001b00747308 */ /* 0x0005e20000002400 */
[----:B-1----:R-:W-:Y:S01]  /*31f0*/  FSEL R76, R76, -INF , P3 ;  /* 0xff8000004c4c7808 */ /* 0x002fe20001800000 */
[----:B0-----:R-:W-:Y:S01]  /*3200*/  FMUL.FTZ R62, R0, R68 ;  /* 0x00000044003e7220 */ /* 0x001fe20000410000 */
[----:B------:R-:W-:-:S05]  /*3210*/  ISETP.GT.AND P3, PT, R123, 0x49, PT ;  /* 0x000000497b00780c */ /* 0x000fca0003f64270 */
[----:B------:R-:W0:Y:S01]  /*3220*/  MUFU.TANH R81, R81 ;  /* 0x0000005100517308 */ /* 0x000e220000002400 */
[----:B--2---:R-:W-:-:S04]  /*3230*/  FSEL R27, R102, -INF , P2 ;  /* 0xff800000661b7808 */ /* 0x004fc80001000000 */
[----:B------:R-:W-:-:S03]  /*3240*/  FMNMX.FTZ R20, R27, R20, !PT ;  /* 0x000000141b147209 */ /* 0x000fc60007810000 */
[----:B------:R1:W-:Y:S08]  /*3250*/  MUFU.TANH R100, R40 ;  /* 0x0000002800647308 */ /* 0x0003f00000002400 */
[----:B------:R-:W2:Y:S01]  /*3260*/  MUFU.TANH R80, R80 ;  /* 0x0000005000507308 */ /* 0x000ea20000002400 */
[----:B-1----:R-:W-:Y:S02]  /*3270*/  FSEL R40, R73, -INF , P6 ;  /* 0xff80000049287808 */ /* 0x002fe40003000000 */
[----:B------:R-:W-:-:S02]  /*3280*/  ISETP.GT.AND P6, PT, R123, 0x40, PT ;  /* 0x000000407b00780c */ /* 0x000fc40003fc4270 */
[----:B------:R-:W-:-:S03]  /*3290*/  FSEL R73, R103, -INF , P1 ;  /* 0xff80000067497808 */ /* 0x000fc60000800000 */
[----:B------:R1:W-:Y:S01]  /*32a0*/  MUFU.TANH R93, R66 ;  /* 0x00000042005d7308 */ /* 0x0003e20000002400 */
[----:B------:R-:W-:-:S07]  /*32b0*/  FMNMX.FTZ R20, R73, R20, !PT ;  /* 0x0000001449147209 */ /* 0x000fce0007810000 */
[----:B------:R3:W-:Y:S01]  /*32c0*/  MUFU.TANH R110, R53 ;  /* 0x00000035006e7308 */ /* 0x0007e20000002400 */
[----:B-1----:R-:W-:Y:S01]  /*32d0*/  FMUL.FTZ R66, R0, R44 ;  /* 0x0000002c00427220 */ /* 0x002fe20000410000 */
[----:B0-----:R-:W-:Y:S02]  /*32e0*/  FSEL R44, R81, -INF , P2 ;  /* 0xff800000512c7808 */ /* 0x001fe40001000000 */
[C---:B------:R-:W-:Y:S02]  /*32f0*/  ISETP.GT.AND P2, PT, R123.reuse, 0x50, PT ;  /* 0x000000507b00780c */ /* 0x040fe40003f44270 */
[----:B--2---:R-:W-:Y:S02]  /*3300*/  FSEL R80, R80, -INF , P1 ;  /* 0xff80000050507808 */ /* 0x004fe40000800000 */
[----:B------:R-:W0:Y:S01]  /*3310*/  MUFU.TANH R56, R56 ;  /* 0x0000003800387308 */ /* 0x000e220000002400 */
[----:B---3--:R-:W-:Y:S02]  /*3320*/  FSEL R53, R86, -INF , P6 ;  /* 0xff80000056357808 */ /* 0x008fe40003000000 */
[----:B------:R-:W-:-:S02]  /*3330*/  ISETP.GT.AND P1, PT, R123, 0x51, PT ;  /* 0x000000517b00780c */ /* 0x000fc40003f24270 */
[----:B------:R-:W-:Y:S02]  /*3340*/  FMNMX.FTZ R20, R53, R20, !PT ;  /* 0x0000001435147209 */ /* 0x000fe40007810000 */
[----:B------:R-:W-:Y:S01]  /*3350*/  FSEL R45, R96, -INF , P1 ;  /* 0xff800000602d7808 */ /* 0x000fe20000800000 */
[----:B------:R1:W-:Y:S08]  /*3360*/  MUFU.TANH R97, R42 ;  /* 0x0000002a00617308 */ /* 0x0003f00000002400 */
[----:B------:R2:W-:Y:S01]  /*3370*/  MUFU.TANH R108, R51 ;  /* 0x00000033006c7308 */ /* 0x0005e20000002400 */
[----:B-1----:R-:W-:-:S02]  /*3380*/  FSEL R42, R77, -INF , P4 ;  /* 0xff8000004d2a7808 */ /* 0x002fc40002000000 */
[C---:B------:R-:W-:Y:S02]  /*3390*/  ISETP.GT.AND P4, PT, R123.reuse, 0x48, PT ;  /* 0x000000487b00780c */ /* 0x040fe40003f84270 */
[----:B0-----:R-:W-:Y:S02]  /*33a0*/  FSEL R56, R56, -INF , P6 ;  /* 0xff80000038387808 */ /* 0x001fe40003000000 */
[----:B------:R-:W-:Y:S01]  /*33b0*/  ISETP.GT.AND P6, PT, R123, 0x58, PT ;  /* 0x000000587b00780c */ /* 0x000fe20003fc4270 */
[----:B------:R-:W-:Y:S01]  /*33c0*/  MUFU.TANH R57, R57 ;  /* 0x0000003900397308 */ /* 0x000fe20000002400 */
[----:B--2---:R-:W-:-:S04]  /*33d0*/  FSEL R51, R89, -INF , P5 ;  /* 0xff80000059337808 */ /* 0x004fc80002800000 */
[----:B------:R-:W-:-:S03]  /*33e0*/  FMNMX.FTZ R20, R51, R20, !PT ;  /* 0x0000001433147209 */ /* 0x000fc60007810000 */
[----:B------:R-:W-:Y:S08]  /*33f0*/  MUFU.TANH R70, R70 ;  /* 0x0000004600467308 */ /* 0x000ff00000002400 */
[----:B------:R0:W-:Y:S08]  /*3400*/  MUFU.TANH R104, R47 ;  /* 0x0000002f00687308 */ /* 0x0001f00000002400 */
[----:B------:R-:W1:Y:S01]  /*3410*/  MUFU.TANH R58, R58 ;  /* 0x0000003a003a7308 */ /* 0x000e620000002400 */
[----:B0-----:R-:W-:-:S04]  /*3420*/  FSEL R47, R91, -INF , P4 ;  /* 0xff8000005b2f7808 */ /* 0x001fc80002000000 */
[----:B------:R-:W-:-:S03]  /*3430*/  FMNMX.FTZ R20, R47, R20, !PT ;  /* 0x000000142f147209 */ /* 0x000fc60007810000 */
[----:B------:R0:W-:Y:S08]  /*3440*/  MUFU.TANH R68, R71 ;  /* 0x0000004700447308 */ /* 0x0001f00000002400 */
[----:B------:R-:W-:Y:S01]  /*3450*/  MUFU.TANH R59, R59 ;  /* 0x0000003b003b7308 */ /* 0x000fe20000002400 */
[----:B0-----:R-:W-:Y:S02]  /*3460*/  FSEL R71, R92, -INF , P3 ;  /* 0xff8000005c477808 */ /* 0x001fe40001800000 */
[----:B-1----:R-:W-:-:S02]  /*3470*/  FSEL R58, R58, -INF , P4 ;  /* 0xff8000003a3a7808 */ /* 0x002fc40002000000 */
[----:B------:R-:W-:Y:S02]  /*3480*/  FMNMX.FTZ R20, R71, R20, !PT ;  /* 0x0000001447147209 */ /* 0x000fe40007810000 */
[----:B------:R-:W-:Y:S01]  /*3490*/  ISETP.GT.AND P4, PT, R123, 0x60, PT ;  /* 0x000000607b00780c */ /* 0x000fe20003f84270 */
[----:B------:R0:W-:Y:S08]  /*34a0*/  MUFU.TANH R106, R49 ;  /* 0x00000031006a7308 */ /* 0x0001f00000002400 */
[----:B------:R-:W-:Y:S01]  /*34b0*/  MUFU.TANH R61, R61 ;  /* 0x0000003d003d7308 */ /* 0x000fe20000002400 */
[----:B0-----:R-:W-:-:S04]  /*34c0*/  FSEL R49, R93, -INF , P2 ;  /* 0xff8000005d317808 */ /* 0x001fc80001000000 */
[----:B------:R-:W-:-:S03]  /*34d0*/  FMNMX.FTZ R20, R49, R20, !PT ;  /* 0x0000001431147209 */ /* 0x000fc60007810000 */
[----:B------:R-:W0:Y:S01]  /*34e0*/  MUFU.TANH R60, R60 ;  /* 0x0000003c003c7308 */ /* 0x000e220000002400 */
[----:B------:R-:W-:-:S07]  /*34f0*/  FMNMX.FTZ R20, R45, R20, !PT ;  /* 0x000000142d147209 */ /* 0x000fce0007810000 */
[----:B------:R1:W-:Y:S08]  /*3500*/  MUFU.TANH R101, R46 ;  /* 0x0000002e00657308 */ /* 0x0003f00000002400 */
[----:B------:R2:W-:Y:S01]  /*3510*/  MUFU.TANH R121, R35 ;  /* 0x0000002300797308 */ /* 0x0005e20000002400 */
[----:B-1----:R-:W-:Y:S02]  /*3520*/  FSEL R46, R57, -INF , P5 ;  /* 0xff800000392e7808 */ /* 0x002fe40002800000 */
[----:B------:R-:W-:-:S02]  /*3530*/  ISETP.GT.AND P5, PT, R123, 0x59, PT ;  /* 0x000000597b00780c */ /* 0x000fc40003fa4270 */
[----:B0-----:R-:W-:Y:S02]  /*3540*/  FSEL R60, R60, -INF , P1 ;  /* 0xff8000003c3c7808 */ /* 0x001fe40000800000 */
[----:B------:R-:W-:Y:S01]  /*3550*/  FSEL R94, R68, -INF , P5 ;  /* 0xff800000445e7808 */ /* 0x000fe20002800000 */
[----:B------:R-:W0:Y:S01]  /*3560*/  MUFU.TANH R62, R62 ;  /* 0x0000003e003e7308 */ /* 0x000e220000002400 */
[----:B--2---:R-:W-:Y:S02]  /*3570*/  FSEL R35, R70, -INF , P6 ;  /* 0xff80000046237808 */ /* 0x004fe40003000000 */
[----:B------:R-:W-:Y:S02]  /*3580*/  ISETP.GT.AND P1, PT, R123, 0x69, PT ;  /* 0x000000697b00780c */ /* 0x000fe40003f24270 */
[----:B------:R-:W-:Y:S02]  /*3590*/  FMNMX.FTZ R5, R35, R20, !PT ;  /* 0x0000001423057209 */ /* 0x000fe40007810000 */
[----:B------:R-:W-:Y:S01]  /*35a0*/  FSEL R20, R97, -INF , P4 ;  /* 0xff80000061147808 */ /* 0x000fe20002000000 */
[----:B------:R-:W-:Y:S01]  /*35b0*/  MUFU.TANH R63, R63 ;  /* 0x0000003f003f7308 */ /* 0x000fe20000002400 */
[----:B------:R-:W-:-:S04]  /*35c0*/  FMNMX.FTZ R5, R94, R5, !PT ;  /* 0x000000055e057209 */ /* 0x000fc80007810000 */
[----:B------:R-:W-:-:S03]  /*35d0*/  FMNMX.FTZ R5, R20, R5, !PT ;  /* 0x0000000514057209 */ /* 0x000fc60007810000 */
[----:B------:R1:W-:Y:S01]  /*35e0*/  MUFU.TANH R105, R48 ;  /* 0x0000003000697308 */ /* 0x0003e20000002400 */
[----:B0-----:R-:W-:Y:S02]  /*35f0*/  FSEL R62, R62, -INF , P6 ;  /* 0xff8000003e3e7808 */ /* 0x001fe40003000000 */
[----:B------:R-:W-:-:S05]  /*3600*/  ISETP.GT.AND P6, PT, R123, 0x70, PT ;  /* 0x000000707b00780c */ /* 0x000fca0003fc4270 */
[----:B------:R0:W-:Y:S01]  /*3610*/  MUFU.TANH R107, R50 ;  /* 0x00000032006b7308 */ /* 0x0001e20000002400 */
[----:B-1----:R-:W-:Y:S02]  /*3620*/  FSEL R48, R59, -INF , P3 ;  /* 0xff8000003b307808 */ /* 0x002fe40001800000 */
[----:B------:R-:W-:-:S04]  /*3630*/  ISETP.GT.AND P3, PT, R123, 0x61, PT ;  /* 0x000000617b00780c */ /* 0x000fc80003f64270 */
[----:B------:R-:W-:Y:S01]  /*3640*/  FSEL R86, R100, -INF , P3 ;  /* 0xff80000064567808 */ /* 0x000fe20001800000 */
[----:B------:R-:W1:Y:S01]  /*3650*/  MUFU.TANH R64, R64 ;  /* 0x0000004000407308 */ /* 0x000e620000002400 */
[----:B0-----:R-:W-:Y:S02]  /*3660*/  FSEL R50, R61, -INF , P2 ;  /* 0xff8000003d327808 */ /* 0x001fe40001000000 */
[----:B------:R-:W-:Y:S02]  /*3670*/  ISETP.GT.AND P2, PT, R123, 0x68, PT ;  /* 0x000000687b00780c */ /* 0x000fe40003f44270 */
[----:B------:R-:W-:Y:S02]  /*3680*/  FMNMX.FTZ R5, R86, R5, !PT ;  /* 0x0000000556057209 */ /* 0x000fe40007810000 */
[----:B------:R-:W-:Y:S01]  /*3690*/  FSEL R92, R101, -INF , P2 ;  /* 0xff800000655c7808 */ /* 0x000fe20001000000 */
[----:B------:R-:W-:Y:S08]  /*36a0*/  MUFU.TANH R41, R41 ;  /* 0x0000002900297308 */ /* 0x000ff00000002400 */
[----:B------:R0:W-:Y:S01]  /*36b0*/  MUFU.TANH R111, R54 ;  /* 0x00000036006f7308 */ /* 0x0001e20000002400 */
[----:B-1----:R-:W-:-:S02]  /*36c0*/  FSEL R64, R64, -INF , P4 ;  /* 0xff80000040407808 */ /* 0x002fc40002000000 */
[----:B------:R-:W-:-:S05]  /*36d0*/  ISETP.GT.AND P4, PT, R123, 0x78, PT ;  /* 0x000000787b00780c */ /* 0x000fca0003f84270 */
[----:B------:R-:W1:Y:S01]  /*36e0*/  MUFU.TANH R66, R66 ;  /* 0x0000004200427308 */ /* 0x000e620000002400 */
[----:B0-----:R-:W-:-:S07]  /*36f0*/  FMNMX.FTZ R54, R92, R5, !PT ;  /* 0x000000055c367209 */ /* 0x001fce0007810000 */
[----:B------:R0:W-:Y:S08]  /*3700*/  MUFU.TANH R118, R31 ;  /* 0x0000001f00767308 */ /* 0x0001f00000002400 */
[----:B------:R-:W2:Y:S01]  /*3710*/  MUFU.TANH R43, R43 ;  /* 0x0000002b002b7308 */ /* 0x000ea20000002400 */
[----:B0-----:R-:W-:Y:S02]  /*3720*/  FSEL R31, R104, -INF , P1 ;  /* 0xff800000681f7808 */ /* 0x001fe40000800000 */
[----:B-1----:R-:W-:-:S02]  /*3730*/  FSEL R66, R66, -INF , P2 ;  /* 0xff80000042427808 */ /* 0x002fc40001000000 */
[----:B------:R-:W-:Y:S02]  /*3740*/  FMNMX.FTZ R54, R31, R54, !PT ;  /* 0x000000361f367209 */ /* 0x000fe40007810000 */
[----:B------:R-:W-:Y:S01]  /*3750*/  ISETP.GT.AND P2, PT, R123, 0x80, PT ;  /* 0x000000807b00780c */ /* 0x000fe20003f44270 */
[----:B------:R0:W1:Y:S08]  /*3760*/  MUFU.TANH R109, R52 ;  /* 0x00000034006d7308 */ /* 0x0000700000002400 */
[----:B------:R3:W4:Y:S01]  /*3770*/  MUFU.TANH R14, R39 ;  /* 0x00000027000e7308 */ /* 0x0007220000002400 */
[----:B0-----:R-:W-:-:S02]  /*3780*/  FSEL R52, R63, -INF , P5 ;  /* 0xff8000003f347808 */ /* 0x001fc40002800000 */
[----:B------:R-:W-:-:S04]  /*3790*/  ISETP.GT.AND P5, PT, R123, 0x71, PT ;  /* 0x000000717b00780c */ /* 0x000fc80003fa4270 */
[----:B------:R-:W-:Y:S01]  /*37a0*/  FSEL R57, R108, -INF , P5 ;  /* 0xff8000006c397808 */ /* 0x000fe20002800000 */
[----:B------:R-:W-:Y:S01]  /*37b0*/  MUFU.TANH R124, R37 ;  /* 0x00000025007c7308 */ /* 0x000fe20000002400 */
[----:B---3--:R-:W-:-:S04]  /*37c0*/  FSEL R39, R107, -INF , P6 ;  /* 0xff8000006b277808 */ /* 0x008fc80003000000 */
[----:B------:R-:W-:Y:S02]  /*37d0*/  FMNMX.FTZ R68, R39, R54, !PT ;  /* 0x0000003627447209 */ /* 0x000fe40007810000 */
[----:B------:R-:W-:Y:S02]  /*37e0*/  FSEL R54, R41, -INF , P3 ;  /* 0xff80000029367808 */ /* 0x000fe40001800000 */
[----:B------:R-:W-:Y:S02]  /*37f0*/  ISETP.GT.AND P3, PT, R123, 0x79, PT ;  /* 0x000000797b00780c */ /* 0x000fe40003f64270 */
[----:B------:R-:W-:Y:S02]  /*3800*/  FSEL R41, R111, -INF , P4 ;  /* 0xff8000006f297808 */ /* 0x000fe40002000000 */
[----:B------:R-:W-:Y:S02]  /*3810*/  FMNMX.FTZ R68, R57, R68, !PT ;  /* 0x0000004439447209 */ /* 0x000fe40007810000 */
[----:B------:R-:W-:-:S02]  /*3820*/  FSEL R59, R112, -INF , P3 ;  /* 0xff800000703b7808 */ /* 0x000fc40001800000 */
[----:B------:R-:W-:Y:S02]  /*3830*/  FMNMX.FTZ R70, R41, R68, !PT ;  /* 0x0000004429467209 */ /* 0x000fe40007810000 */
[----:B--2---:R-:W-:Y:S02]  /*3840*/  FSEL R68, R43, -INF , P1 ;  /* 0xff8000002b447808 */ /* 0x004fe40000800000 */
[----:B------:R-:W-:Y:S02]  /*3850*/  ISETP.GT.AND P1, PT, R123, 0x81, PT ;  /* 0x000000817b00780c */ /* 0x000fe40003f24270 */
[----:B------:R-:W-:Y:S02]  /*3860*/  FSEL R43, R115, -INF , P2 ;  /* 0xff800000732b7808 */ /* 0x000fe40001000000 */
[----:B------:R-:W-:Y:S02]  /*3870*/  FMNMX.FTZ R74, R59, R70, !PT ;  /* 0x000000463b4a7209 */ /* 0x000fe40007810000 */
[----:B------:R-:W-:-:S02]  /*3880*/  FSEL R70, R105, -INF , P6 ;  /* 0xff80000069467808 */ /* 0x000fc40003000000 */
[----:B------:R-:W-:Y:S02]  /*3890*/  ISETP.GT.AND P6, PT, R123, 0x88, PT ;  /* 0x000000887b00780c */ /* 0x000fe40003fc4270 */
[----:B------:R-:W-:Y:S02]  /*38a0*/  FSEL R61, R116, -INF , P1 ;  /* 0xff800000743d7808 */ /* 0x000fe40000800000 */
[----:B------:R-:W-:Y:S01]  /*38b0*/  FMNMX.FTZ R78, R43, R74, !PT ;  /* 0x0000004a2b4e7209 */ /* 0x000fe20007810000 */
[----:B------:R-:W0:Y:S01]  /*38c0*/  MUFU.TANH R116, R29 ;  /* 0x0000001d00747308 */ /* 0x000e220000002400 */
[----:B------:R-:W-:Y:S02]  /*38d0*/  FSEL R74, R106, -INF , P5 ;  /* 0xff8000006a4a7808 */ /* 0x000fe40002800000 */
[----:B------:R-:W-:Y:S02]  /*38e0*/  ISETP.GT.AND P5, PT, R123, 0x89, PT ;  /* 0x000000897b00780c */ /* 0x000fe40003fa4270 */
[----:B------:R-:W-:-:S02]  /*38f0*/  FSEL R63, R117, -INF , P6 ;  /* 0xff800000753f7808 */ /* 0x000fc40003000000 */
[----:B------:R-:W-:Y:S02]  /*3900*/  FMNMX.FTZ R82, R61, R78, !PT ;  /* 0x0000004e3d527209 */ /* 0x000fe40007810000 */
[----:B-1----:R-:W-:Y:S02]  /*3910*/  FSEL R78, R109, -INF , P4 ;  /* 0xff8000006d4e7808 */ /* 0x002fe40002000000 */
[----:B------:R-:W-:Y:S02]  /*3920*/  ISETP.GT.AND P4, PT, R123, 0x90, PT ;  /* 0x000000907b00780c */ /* 0x000fe40003f84270 */
[----:B------:R-:W-:Y:S02]  /*3930*/  FSEL R77, R118, -INF , P5 ;  /* 0xff800000764d7808 */ /* 0x000fe40002800000 */
[----:B------:R-:W-:Y:S01]  /*3940*/  FMNMX.FTZ R96, R63, R82, !PT ;  /* 0x000000523f607209 */ /* 0x000fe20007810000 */
[----:B------:R-:W1:Y:S01]  /*3950*/  MUFU.TANH R118, R32 ;  /* 0x0000002000767308 */ /* 0x000e620000002400 */
[----:B------:R-:W-:-:S02]  /*3960*/  FSEL R82, R110, -INF , P3 ;  /* 0xff8000006e527808 */ /* 0x000fc40001800000 */
[----:B------:R-:W-:Y:S02]  /*3970*/  ISETP.GT.AND P3, PT, R123, 0x91, PT ;  /* 0x000000917b00780c */ /* 0x000fe40003f64270 */
[----:B------:R-:W-:Y:S02]  /*3980*/  FSEL R81, R119, -INF , P4 ;  /* 0xff80000077517808 */ /* 0x000fe40002000000 */
[----:B------:R-:W-:Y:S02]  /*3990*/  FMNMX.FTZ R98, R77, R96, !PT ;  /* 0x000000604d627209 */ /* 0x000fe40007810000 */
[----:B------:R-:W-:Y:S02]  /*39a0*/  FSEL R96, R113, -INF , P2 ;  /* 0xff80000071607808 */ /* 0x000fe40001000000 */
[----:B------:R-:W-:Y:S02]  /*39b0*/  ISETP.GT.AND P2, PT, R123, 0x98, PT ;  /* 0x000000987b00780c */ /* 0x000fe40003f44270 */
[----:B------:R-:W-:-:S02]  /*39c0*/  FSEL R89, R121, -INF , P3 ;  /* 0xff80000079597808 */ /* 0x000fc40001800000 */
[----:B------:R-:W-:Y:S02]  /*39d0*/  FMNMX.FTZ R100, R81, R98, !PT ;  /* 0x0000006251647209 */ /* 0x000fe40007810000 */
[----:B------:R-:W-:Y:S02]  /*39e0*/  FSEL R98, R114, -INF , P1 ;  /* 0xff80000072627808 */ /* 0x000fe40000800000 */
[----:B------:R-:W-:Y:S01]  /*39f0*/  ISETP.GT.AND P1, PT, R123, 0x99, PT ;  /* 0x000000997b00780c */ /* 0x000fe20003f24270 */
[----:B------:R-:W2:Y:S01]  /*3a00*/  MUFU.TANH R114, R28 ;  /* 0x0000001c00727308 */ /* 0x000ea20000002400 */
[----:B------:R-:W-:Y:S02]  /*3a10*/  FSEL R91, R122, -INF , P2 ;  /* 0xff8000007a5b7808 */ /* 0x000fe40001000000 */
[----:B------:R-:W-:Y:S02]  /*3a20*/  FMNMX.FTZ R102, R89, R100, !PT ;  /* 0x0000006459667209 */ /* 0x000fe40007810000 */
[----:B----4-:R-:W-:-:S02]  /*3a30*/  FSEL R100, R14, -INF , P1 ;  /* 0xff8000000e647808 */ /* 0x010fc40000800000 */
[----:B------:R-:W-:Y:S01]  /*3a40*/  FMNMX.FTZ R5, R91, R102, !PT ;  /* 0x000000665b057209 */ /* 0x000fe20007810000 */
[----:B------:R-:W3:Y:S01]  /*3a50*/  MUFU.TANH R122, R36 ;  /* 0x00000024007a7308 */ /* 0x000ee20000002400 */
[----:B0-----:R-:W-:Y:S02]  /*3a60*/  FSEL R116, R116, -INF , P5 ;  /* 0xff80000074747808 */ /* 0x001fe40002800000 */
[----:B------:R-:W-:Y:S02]  /*3a70*/  FMNMX.FTZ R5, R100, R5, !PT ;  /* 0x0000000564057209 */ /* 0x000fe40007810000 */
[----:B-1----:R-:W-:Y:S02]  /*3a80*/  FSEL R118, R118, -INF , P4 ;  /* 0xff80000076767808 */ /* 0x002fe40002000000 */
[----:B------:R-:W-:Y:S01]  /*3a90*/  FSEL R124, R124, -INF , P1 ;  /* 0xff8000007c7c7808 */ /* 0x000fe20000800000 */
[----:B------:R-:W0:Y:S01]  /*3aa0*/  SHFL.BFLY PT, R14, R5, 0x2, 0x1f ;  /* 0x0c401f00050e7f89 */ /* 0x000e2200000e0000 */
[----:B--2---:R-:W-:-:S02]  /*3ab0*/  FSEL R114, R114, -INF , P6 ;  /* 0xff80000072727808 */ /* 0x004fc40003000000 */
[----:B---3--:R-:W-:Y:S02]  /*3ac0*/  FSEL R122, R122, -INF , P2 ;  /* 0xff8000007a7a7808 */ /* 0x008fe40001000000 */
[----:B0-----:R-:W-:-:S05]  /*3ad0*/  FMNMX.FTZ R7, R5, R14, !PT ;  /* 0x0000000e05077209 */ /* 0x001fca0007810000 */
[----:B------:R-:W0:Y:S02]  /*3ae0*/  SHFL.BFLY PT, R14, R7, 0x1, 0x1f ;  /* 0x0c201f00070e7f89 */ /* 0x000e2400000e0000 */
        /* <DEDUP_REMOVED lines=21> */
[-CC-:B------:R-:W-:Y:S01]  /*3c40*/  FFMA.FTZ R5, R84, R13.reuse, -R102.reuse ;  /* 0x0000000d54057223 */ /* 0x180fe20000010866 */
[----:B-1----:R-:W-:Y:S01]  /*3c50*/  FSEL R120, R120, -INF , P3 ;  /* 0xff80000078787808 */ /* 0x002fe20001800000 */
[--C-:B------:R-:W-:Y:S01]  /*3c60*/  FFMA.FTZ R69, R69, R13, -R102.reuse ;  /* 0x0000000d45457223 */ /* 0x100fe20000010866 */
[----:B------:R-:W-:Y:S01]  /*3c70*/  FMNMX.FTZ R15, R8, R15, !PT ;  /* 0x0000000f080f7209 */ /* 0x000fe20007810000 */
[----:B------:R-:W-:Y:S01]  /*3c80*/  MUFU.EX2 R28, R28 ;  /* 0x0000001c001c7308 */ /* 0x000fe20000000800 */
[----:B------:R-:W-:-:S01]  /*3c90*/  FFMA.FTZ R32, R90, R13, -R102 ;  /* 0x0000000d5a207223 */ /* 0x000fc20000010866 */
[--C-:B------:R-:W-:Y:S01]  /*3ca0*/  FFMA.FTZ R9, R75, R13, -R102.reuse ;  /* 0x0000000d4b097223 */ /* 0x100fe20000010866 */
[----:B------:R-:W-:Y:S01]  /*3cb0*/  FMNMX.FTZ R21, R12, R15, !PT ;  /* 0x0000000f0c157209 */ /* 0x000fe20007810000 */
[-CC-:B------:R-:W-:Y:S01]  /*3cc0*/  FFMA.FTZ R104, R55, R13.reuse, -R102.reuse ;  /* 0x0000000d37687223 */ /* 0x180fe20000010866 */
[----:B------:R-:W-:-:S01]  /*3cd0*/  FFMA.FTZ R126, R57, R13, -R102 ;  /* 0x0000000d397e7223 */ /* 0x000fc20000010866 */
[--C-:B------:R-:W-:Y:S01]  /*3ce0*/  FFMA.FTZ R79, R79, R13, -R102.reuse ;  /* 0x0000000d4f4f7223 */ /* 0x100fe20000010866 */
[----:B------:R-:W-:Y:S01]  /*3cf0*/  FMNMX.FTZ R21, R30, R21, !PT ;  /* 0x000000151e157209 */ /* 0x000fe20007810000 */
[----:B------:R-:W0:Y:S01]  /*3d00*/  MUFU.EX2 R5, R5 ;  /* 0x0000000500057308 */ /* 0x000e220000000800 */
[----:B------:R-:W-:-:S01]  /*3d10*/  FFMA.FTZ R84, R85, R13, -R102 ;  /* 0x0000000d55547223 */ /* 0x000fc20000010866 */
[--C-:B------:R-:W-:Y:S01]  /*3d20*/  FFMA.FTZ R90, R83, R13, -R102.reuse ;  /* 0x0000000d535a7223 */ /* 0x100fe20000010866 */
[----:B------:R-:W-:Y:S01]  /*3d30*/  FMNMX.FTZ R21, R34, R21, !PT ;  /* 0x0000001522157209 */ /* 0x000fe20007810000 */
[-CC-:B------:R-:W-:Y:S01]  /*3d40*/  FFMA.FTZ R110, R71, R13.reuse, -R102.reuse ;  /* 0x0000000d476e7223 */ /* 0x180fe20000010866 */
[----:B------:R-:W-:-:S01]  /*3d50*/  FFMA.FTZ R65, R65, R13, -R102 ;  /* 0x0000000d41417223 */ /* 0x000fc20000010866 */
[--C-:B------:R-:W-:Y:S01]  /*3d60*/  FFMA.FTZ R106, R73, R13, -R102.reuse ;  /* 0x0000000d496a7223 */ /* 0x100fe20000010866 */
[----:B------:R-:W-:Y:S01]  /*3d70*/  FMNMX.FTZ R21, R38, R21, !PT ;  /* 0x0000001526157209 */ /* 0x000fe20007810000 */
[----:B------:R-:W1:Y:S01]  /*3d80*/  MUFU.EX2 R7, R7 ;  /* 0x0000000700077308 */ /* 0x000e620000000800 */
[----:B------:R-:W-:-:S01]  /*3d90*/  FFMA.FTZ R128, R59, R13, -R102 ;  /* 0x0000000d3b807223 */ /* 0x000fc20000010866 */
[--C-:B------:R-:W-:Y:S01]  /*3da0*/  FFMA.FTZ R27, R27, R13, -R102.reuse ;  /* 0x0000000d1b1b7223 */ /* 0x100fe20000010866 */
[----:B------:R-:W-:Y:S01]  /*3db0*/  FMNMX.FTZ R25, R40, R21, !PT ;  /* 0x0000001528197209 */ /* 0x000fe20007810000 */
[-CC-:B------:R-:W-:Y:S01]  /*3dc0*/  FFMA.FTZ R130, R61, R13.reuse, -R102.reuse ;  /* 0x0000000d3d827223 */ /* 0x180fe20000010866 */
[----:B------:R-:W-:-:S01]  /*3dd0*/  FFMA.FTZ R132, R77, R13, -R102 ;  /* 0x0000000d4d847223 */ /* 0x000fc20000010866 */
[--C-:B------:R-:W-:Y:S01]  /*3de0*/  FFMA.FTZ R35, R35, R13, -R102.reuse ;  /* 0x0000000d23237223 */ /* 0x100fe20000010866 */
[----:B------:R-:W-:Y:S01]  /*3df0*/  FMNMX.FTZ R25, R72, R25, !PT ;  /* 0x0000001948197209 */ /* 0x000fe20007810000 */
[----:B------:R2:W-:Y:S01]  /*3e00*/  MUFU.EX2 R21, R33 ;  /* 0x0000002100157308 */ /* 0x0005e20000000800 */
[----:B------:R-:W-:-:S01]  /*3e10*/  FFMA.FTZ R94, R94, R13, -R102 ;  /* 0x0000000d5e5e7223 */ /* 0x000fc20000010866 */
[--C-:B------:R-:W-:Y:S01]  /*3e20*/  FFMA.FTZ R86, R86, R13, -R102.reuse ;  /* 0x0000000d56567223 */ /* 0x100fe20000010866 */
[----:B------:R-:W-:Y:S01]  /*3e30*/  FMNMX.FTZ R25, R42, R25, !PT ;  /* 0x000000192a197209 */ /* 0x000fe20007810000 */
[-CC-:B------:R-:W-:Y:S01]  /*3e40*/  FFMA.FTZ R134, R89, R13.reuse, -R102.reuse ;  /* 0x0000000d59867223 */ /* 0x180fe20000010866 */
[----:B------:R-:W-:-:S02]  /*3e50*/  FFMA.FTZ R100, R100, R13, -R102 ;  /* 0x0000000d64647223 */ /* 0x000fc40000010866 */
[----:B------:R-:W-:Y:S01]  /*3e60*/  FMNMX.FTZ R25, R76, R25, !PT ;  /* 0x000000194c197209 */ /* 0x000fe20007810000 */
[----:B------:R-:W-:Y:S03]  /*3e70*/  MUFU.EX2 R15, R69 ;  /* 0x00000045000f7308 */ /* 0x000fe60000000800 */
[----:B------:R-:W-:-:S04]  /*3e80*/  FMNMX.FTZ R29, R44, R25, !PT ;  /* 0x000000192c1d7209 */ /* 0x000fc80007810000 */
        /* <DEDUP_REMOVED lines=11> */
[----:B--2---:R-:W-:-:S04]  /*3f40*/  FMNMX.FTZ R33, R62, R29, !PT ;  /* 0x0000001d3e217209 */ /* 0x004fc80007810000 */
        /* <DEDUP_REMOVED lines=13> */
[----:B------:R2:W-:Y:S03]  /*4020*/  MUFU.EX2 R37, R49 ;  /* 0x0000003100257308 */ /* 0x0005e60000000800 */
        /* <DEDUP_REMOVED lines=11> */
[----:B------:R-:W-:Y:S01]  /*40e0*/  MUFU.EX2 R27, R27 ;  /* 0x0000001b001b7308 */ /* 0x000fe20000000800 */
[----:B------:R-:W-:-:S01]  /*40f0*/  FFMA.FTZ R47, R92, R13, -R102 ;  /* 0x0000000d5c2f7223 */ /* 0x000fc20000010866 */
[-CC-:B------:R-:W-:Y:S01]  /*4100*/  FFMA.FTZ R92, R31, R13.reuse, -R102.reuse ;  /* 0x0000000d1f5c7223 */ /* 0x180fe20000010866 */
[----:B------:R-:W-:-:S01]  /*4110*/  FFMA.FTZ R31, R39, R13, -R102 ;  /* 0x0000000d271f7223 */ /* 0x000fc20000010866 */
[----:B--2---:R-:W2:Y:S01]  /*4120*/  SHFL.BFLY PT, R49, R20, 0x2, 0x1f ;  /* 0x0c401f0014317f89 */ /* 0x004ea200000e0000 */
[----:B------:R-:W-:-:S01]  /*4130*/  FFMA.FTZ R39, R41, R13, -R102 ;  /* 0x0000000d29277223 */ /* 0x000fc20000010866 */
[-CC-:B------:R-:W-:Y:S01]  /*4140*/  FFMA.FTZ R41, R43, R13.reuse, -R102.reuse ;  /* 0x0000000d2b297223 */ /* 0x180fe20000010866 */
[----:B------:R-:W-:-:S01]  /*4150*/  FFMA.FTZ R43, R63, R13, -R102 ;  /* 0x0000000d3f2b7223 */ /* 0x000fc20000010866 */
[----:B------:R-:W-:Y:S08]  /*4160*/  MUFU.EX2 R106, R106 ;  /* 0x0000006a006a7308 */ /* 0x000ff00000000800 */
[----:B------:R-:W-:Y:S08]  /*4170*/  MUFU.EX2 R108, R108 ;  /* 0x0000006c006c7308 */ /* 0x000ff00000000800 */
[----:B------:R-:W-:Y:S01]  /*4180*/  MUFU.EX2 R110, R110 ;  /* 0x0000006e006e7308 */ /* 0x000fe20000000800 */
[----:B--2---:R-:W-:-:S07]  /*4190*/  FMNMX.FTZ R49, R20, R49, !PT ;  /* 0x0000003114317209 */ /* 0x004fce0007810000 */
[----:B------:R-:W-:Y:S01]  /*41a0*/  MUFU.EX2 R112, R112 ;  /* 0x0000007000707308 */ /* 0x000fe20000000800 */
[----:B------:R-:W2:Y:S07]  /*41b0*/  SHFL.BFLY PT, R20, R49, 0x1, 0x1f ;  /* 0x0c201f0031147f89 */ /* 0x000eae00000e0000 */
[----:B------:R-:W-:Y:S08]  /*41c0*/  MUFU.EX2 R35, R35 ;  /* 0x0000002300237308 */ /* 0x000ff00000000800 */
[----:B------:R-:W-:Y:S08]  /*41d0*/  MUFU.EX2 R94, R94 ;  /* 0x0000005e005e7308 */ /* 0x000ff00000000800 */
[----:B------:R-:W-:Y:S01]  /*41e0*/  MUFU.EX2 R45, R45 ;  /* 0x0000002d002d7308 */ /* 0x000fe20000000800 */
[----:B--2---:R-:W-:Y:S01]  /*41f0*/  FMNMX.FTZ R20, R49, R20, !PT ;  /* 0x0000001431147209 */ /* 0x004fe20007810000 */
[----:B------:R-:W-:-:S03]  /*4200*/  FFMA.FTZ R49, R81, R13, -R102 ;  /* 0x0000000d51317223 */ /* 0x000fc60000010866 */
[C---:B------:R-:W-:Y:S01]  /*4210*/  FSETP.NEU.FTZ.AND P1, PT, R20.reuse, -INF , PT ;  /* 0xff8000001400780b */ /* 0x040fe20003f3d000 */
[----:B------:R-:W-:-:S02]  /*4220*/  FFMA.FTZ R51, R20, R13, -8 ;  /* 0xc100000014337423 */ /* 0x000fc4000001000d */
[----:B------:R-:W-:Y:S03]  /*4230*/  MUFU.EX2 R86, R86 ;  /* 0x0000005600567308 */ /* 0x000fe60000000800 */
[----:B------:R-:W-:Y:S01]  /*4240*/  FSEL R67, R51, RZ, P1 ;  /* 0x000000ff33437208 */ /* 0x000fe20000800000 */
        /* <DEDUP_REMOVED lines=10> */
[----:B------:R-:W-:Y:S01]  /*42f0*/  FFMA.FTZ R12, R12, R13, -R67 ;  /* 0x0000000d0c0c7223 */ /* 0x000fe20000010843 */
[----:B0-----:R-:W-:-:S01]  /*4300*/  FADD.FTZ R38, R5, R28 ;  /* 0x0000001c05267221 */ /* 0x001fc20000010000 */
[-CC-:B------:R-:W-:Y:S01]  /*4310*/  FFMA.FTZ R30, R30, R13.reuse, -R67.reuse ;  /* 0x0000000d1e1e7223 */ /* 0x180fe20000010843 */
[----:B------:R-:W-:-:S01]  /*4320*/  FFMA.FTZ R40, R40, R13, -R67 ;  /* 0x0000000d28287223 */ /* 0x000fc20000010843 */
[----:B------:R-:W-:Y:S01]  /*4330*/  FFMA.FTZ R72, R72, R13, -R67 ;  /* 0x0000000d48487223 */ /* 0x000fe20000010843 */
[----:B-1----:R-:W-:-:S01]  /*4340*/  FADD.FTZ R83, R7, R38 ;  /* 0x0000002607537221 */ /* 0x002fc20000010000 */
[----:B------:R-:W0:Y:S01]  /*4350*/  MUFU.EX2 R53, R53 ;  /* 0x0000003500357308 */ /* 0x000e220000000800 */
[----:B------:R-:W-:-:S01]  /*4360*/  FFMA.FTZ R8, R42, R13, -R67 ;  /* 0x0000000d2a087223 */ /* 0x000fc20000010843 */
        /* <DEDUP_REMOVED lines=11> */
[----:B---3--:R-:W-:-:S01]  /*4420*/  FFMA.FTZ R65, R54, R13, -R67 ;  /* 0x0000000d36417223 */ /* 0x008fc20000010843 */
[-CC-:B------:R-:W-:Y:S01]  /*4430*/  FFMA.FTZ R66, R66, R13.reuse, -R67.reuse ;  /* 0x0000000d42427223 */ /* 0x180fe20000010843 */
[----:B------:R-:W-:-:S01]  /*4440*/  FFMA.FTZ R68, R68, R13, -R67 ;  /* 0x0000000d44447223 */ /* 0x000fc20000010843 */
[----:B------:R3:W4:Y:S01]  /*4450*/  MUFU.EX2 R136, R24 ;  /* 0x0000001800887308 */ /* 0x0007220000000800 */
[----:B-1----:R-:W-:-:S01]  /*4460*/  FFMA.FTZ R6, R34, R13, -R67 ;  /* 0x0000000d22067223 */ /* 0x002fc20000010843 */
[----:B0-----:R-:W-:Y:S01]  /*4470*/  FADD.FTZ R34, R10, R53 ;  /* 0x000000350a227221 */ /* 0x001fe20000010000 */
[----:B------:R-:W-:-:S01]  /*4480*/  FFMA.FTZ R70, R70, R13, -R67 ;  /* 0x0000000d46467223 */ /* 0x000fc20000010843 */
[-CC-:B------:R-:W-:Y:S01]  /*4490*/  FFMA.FTZ R74, R74, R13.reuse, -R67.reuse ;  /* 0x0000000d4a4a7223 */ /* 0x180fe20000010843 */
[----:B------:R-:W-:-:S01]  /*44a0*/  FFMA.FTZ R78, R78, R13, -R67 ;  /* 0x0000000d4e4e7223 */ /* 0x000fc20000010843 */
[-CC-:B------:R-:W-:Y:S01]  /*44b0*/  FFMA.FTZ R82, R82, R13.reuse, -R67.reuse ;  /* 0x0000000d52527223 */ /* 0x180fe20000010843 */
[----:B------:R-:W-:-:S01]  /*44c0*/  FFMA.FTZ R96, R96, R13, -R67 ;  /* 0x0000000d60607223 */ /* 0x000fc20000010843 */
[----:B------:R-:W0:Y:S01]  /*44d0*/  MUFU.EX2 R4, R4 ;  /* 0x0000000400047308 */ /* 0x000e220000000800 */
[----:B--2---:R-:W-:-:S01]  /*44e0*/  FADD.FTZ R81, R69, R34 ;  /* 0x0000002245517221 */ /* 0x004fc20000010000 */
[----:B------:R-:W-:Y:S01]  /*44f0*/  FADD.FTZ R34, R32, R83 ;  /* 0x0000005320227221 */ /* 0x000fe20000010000 */
[----:B---3--:R-:W-:-:S01]  /*4500*/  FFMA.FTZ R24, R50, R13, -R67 ;  /* 0x0000000d32187223 */ /* 0x008fc20000010843 */
[-CC-:B------:R-:W-:Y:S01]  /*4510*/  FFMA.FTZ R98, R98, R13.reuse, -R67.reuse ;  /* 0x0000000d62627223 */ /* 0x180fe20000010843 */
[----:B------:R-:W-:-:S01]  /*4520*/  FFMA.FTZ R114, R114, R13, -R67 ;  /* 0x0000000d72727223 */ /* 0x000fc20000010843 */
[----:B------:R-:W-:Y:S01]  /*4530*/  FADD.FTZ R83, R9, R34 ;  /* 0x0000002209537221 */ /* 0x000fe20000010000 */
[----:B------:R-:W-:-:S01]  /*4540*/  FFMA.FTZ R116, R116, R13, -R67 ;  /* 0x0000000d74747223 */ /* 0x000fc20000010843 */
[----:B------:R-:W1:Y:S01]  /*4550*/  MUFU.EX2 R55, R55 ;  /* 0x0000003700377308 */ /* 0x000e620000000800 */
[----:B----4-:R-:W-:-:S01]  /*4560*/  FADD.FTZ R81, R136, R81 ;  /* 0x0000005188517221 */ /* 0x010fc20000010000 */
[----:B------:R-:W-:Y:S01]  /*4570*/  FADD.FTZ R38, R36, R83 ;  /* 0x0000005324267221 */ /* 0x000fe20000010000 */
[----:B------:R-:W-:Y:S01]  /*4580*/  F2FP.SATFINITE.E4M3.F32.PACK_AB_MERGE_C R69, R136, R69, RZ ;  /* 0x000000458845723e */ /* 0x000fe200048070ff */
[-CC-:B------:R-:W-:Y:S01]  /*4590*/  FFMA.FTZ R118, R118, R13.reuse, -R67.reuse ;  /* 0x0000000d76767223 */ /* 0x180fe20000010843 */
[----:B------:R-:W-:-:S01]  /*45a0*/  FFMA.FTZ R120, R120, R13, -R67 ;  /* 0x0000000d78787223 */ /* 0x000fc20000010843 */
[----:B------:R-:W-:Y:S01]  /*45b0*/  FFMA.FTZ R122, R122, R13, -R67 ;  /* 0x0000000d7a7a7223 */ /* 0x000fe20000010843 */
[----:B------:R-:W-:Y:S01]  /*45c0*/  F2FP.SATFINITE.E4M3.F32.PACK_AB_MERGE_C R172, R53, R10, R69 ;  /* 0x0000000a35ac723e */ /* 0x000fe20004807045 */
[----:B------:R2:W3:Y:S01]  /*45d0*/  MUFU.EX2 R71, R12 ;  /* 0x0000000c00477308 */ /* 0x0004e20000000800 */
[----:B0-----:R-:W-:-:S01]  /*45e0*/  FADD.FTZ R34, R4, R81 ;  /* 0x0000005104227221 */ /* 0x001fc20000010000 */
[----:B------:R-:W-:Y:S01]  /*45f0*/  FADD.FTZ R81, R11, R38 ;  /* 0x000000260b517221 */ /* 0x000fe20000010000 */
[-C--:B------:R-:W-:Y:S01]  /*4600*/  MOV R76, R87.reuse ;  /* 0x00000057004c7202 */ /* 0x080fe20000000f00 */
[--C-:B------:R-:W-:Y:S01]  /*4610*/  IMAD.MOV.U32 R69, RZ, RZ, R87.reuse ;  /* 0x000000ffff457224 */ /* 0x100fe200078e0057 */
[----:B------:R-:W-:Y:S01]  /*4620*/  MOV R46, R87 ;  /* 0x00000057002e7202 */ /* 0x000fe20000000f00 */
[----:B------:R-:W-:-:S02]  /*4630*/  IMAD.MOV.U32 R64, RZ, RZ, R87 ;  /* 0x000000ffff407224 */ /* 0x000fc400078e0057 */
[----:B------:R-:W0:Y:S01]  /*4640*/  MUFU.EX2 R30, R30 ;  /* 0x0000001e001e7308 */ /* 0x000e220000000800 */
[----:B-1----:R-:W-:-:S01]  /*4650*/  FADD.FTZ R34, R55, R34 ;  /* 0x0000002237227221 */ /* 0x002fc20000010000 */
[-CC-:B--2---:R-:W-:Y:S01]  /*4660*/  FFMA.FTZ R12, R56, R13.reuse, -R67.reuse ;  /* 0x0000000d380c7223 */ /* 0x184fe20000010843 */
[----:B------:R-:W-:-:S01]  /*4670*/  FFMA.FTZ R67, R124, R13, -R67 ;  /* 0x0000000d7c437223 */ /* 0x000fc20000010843 */
[--C-:B------:R-:W-:Y:S01]  /*4680*/  IMAD.MOV.U32 R60, RZ, RZ, R87.reuse ;  /* 0x000000ffff3c7224 */ /* 0x100fe200078e0057 */
[----:B------:R-:W-:Y:S01]  /*4690*/  MOV R56, R87 ;  /* 0x0000005700387202 */ /* 0x000fe20000000f00 */
[----:B------:R-:W-:Y:S02]  /*46a0*/  IMAD.MOV.U32 R54, RZ, RZ, R87 ;  /* 0x000000ffff367224 */ /* 0x000fe400078e0057 */
[----:B------:R-:W1:Y:S01]  /*46b0*/  MUFU.EX2 R6, R6 ;  /* 0x0000000600067308 */ /* 0x000e620000000800 */
[----:B---3--:R-:W-:-:S01]  /*46c0*/  FADD.FTZ R3, R71, R34 ;  /* 0x0000002247037221 */ /* 0x008fc20000010000 */
[C---:B------:R-:W-:Y:S01]  /*46d0*/  FADD.FTZ R34, R84.reuse, R81 ;  /* 0x0000005154227221 */ /* 0x040fe20000010000 */
[----:B------:R-:W-:Y:S01]  /*46e0*/  F2FP.SATFINITE.E4M3.F32.PACK_AB_MERGE_C R84, R84, R11, RZ ;  /* 0x0000000b5454723e */ /* 0x000fe200048070ff */
[----:B------:R-:W-:-:S02]  /*46f0*/  IMAD.MOV.U32 R53, RZ, RZ, R87 ;  /* 0x000000ffff357224 */ /* 0x000fc400078e0057 */
[----:B------:R-:W-:-:S01]  /*4700*/  FADD.FTZ R83, R15, R34 ;  /* 0x000000220f537221 */ /* 0x000fc20000010000 */
[----:B------:R-:W-:Y:S01]  /*4710*/  F2FP.SATFINITE.E4M3.F32.PACK_AB_MERGE_C R175, R36, R9, R84 ;  /* 0x0000000924af723e */ /* 0x000fe20004807054 */
[----:B------:R-:W2:Y:S01]  /*4720*/  MUFU.EX2 R57, R57 ;  /* 0x0000003900397308 */ /* 0x000ea20000000800 */
[----:B0-----:R-:W-:-:S01]  /*4730*/  FADD.FTZ R81, R30, R3 ;  /* 0x000000031e517221 */ /* 0x001fc20000010000 */
[----:B------:R-:W-:Y:S01]  /*4740*/  FADD.FTZ R38, R88, R83 ;  /* 0x0000005358267221 */ /* 0x000fe20000010000 */
[----:B------:R-:W-:Y:S01]  /*4750*/  F2FP.SATFINITE.E4M3.F32.PACK_AB_MERGE_C R71, R30, R71, RZ ;  /* 0x000000471e47723e */ /* 0x000fe200048070ff */
[----:B------:R-:W-:Y:S01]  /*4760*/  IMAD.MOV.U32 R84, RZ, RZ, R87 ;  /* 0x000000ffff547224 */ /* 0x000fe200078e0057 */
[----:B------:R-:W-:Y:S01]  /*4770*/  MOV R36, R87 ;  /* 0x0000005700247202 */ /* 0x000fe20000000f00 */
[----:B------:R-:W-:Y:S01]  /*4780*/  FADD.FTZ R83, R21, R38 ;  /* 0x0000002615537221 */ /* 0x000fe20000010000 */
[----:B------:R-:W-:Y:S01]  /*4790*/  F2FP.SATFINITE.E4M3.F32.PACK_AB_MERGE_C R174, R55, R4, R71 ;  /* 0x0000000437ae723e */ /* 0x000fe20004807047 */
[----:B------:R-:W0:Y:S01]  /*47a0*/  MUFU.EX2 R40, R40 ;  /* 0x0000002800287308 */ /* 0x000e220000000800 */
[----:B-1----:R-:W-:-:S01]  /*47b0*/  FADD.FTZ R34, R6, R81 ;  /* 0x0000005106227221 */ /* 0x002fc20000010000 */
[C---:B------:R-:W-:Y:S01]  /*47c0*/  FADD.FTZ R38, R90.reuse, R83 ;  /* 0x000000535a267221 */ /* 0x040fe20000010000 */
[----:B------:R-:W-:Y:S01]  /*47d0*/  F2FP.SATFINITE.E4M3.F32.PACK_AB_MERGE_C R90, R90, R21, RZ ;  /* 0x000000155a5a723e */ /* 0x000fe200048070ff */
[----:B------:R-:W-:-:S02]  /*47e0*/  IMAD.MOV.U32 R71, RZ, RZ, R87 ;  /* 0x000000ffff477224 */ /* 0x000fc400078e0057 */
[----:B------:R-:W-:-:S01]  /*47f0*/  FADD.FTZ R85, R25, R38 ;  /* 0x0000002619557221 */ /* 0x000fc20000010000 */
[----:B------:R-:W-:Y:S01]  /*4800*/  F2FP.SATFINITE.E4M3.F32.PACK_AB_MERGE_C R177, R88, R15, R90 ;  /* 0x0000000f58b1723e */ /* 0x000fe2000480705a */
[----:B------:R1:W3:Y:S01]  /*4810*/  MUFU.EX2 R73, R72 ;  /* 0x0000004800497308 */ /* 0x0002e20000000800 */
[----:B--2---:R-:W-:-:S01]  /*4820*/  FADD.FTZ R81, R57, R34 ;  /* 0x0000002239517221 */ /* 0x004fc20000010000 */
[----:B------:R-:W-:Y:S01]  /*4830*/  FADD.FTZ R38, R104, R85 ;  /* 0x0000005568267221 */ /* 0x000fe20000010000 */
[--C-:B------:R-:W-:Y:S02]  /*4840*/  IMAD.MOV.U32 R55, RZ, RZ, R87.reuse ;  /* 0x000000ffff377224 */ /* 0x100fe400078e0057 */
[----:B------:R-:W-:Y:S02]  /*4850*/  IMAD.MOV.U32 R50, RZ, RZ, R87 ;  /* 0x000000ffff327224 */ /* 0x000fe400078e0057 */
[----:B------:R-:W-:-:S01]  /*4860*/  FADD.FTZ R85, R27, R38 ;  /* 0x000000261b557221 */ /* 0x000fc20000010000 */
[----:B------:R-:W-:Y:S01]  /*4870*/  F2FP.SATFINITE.E4M3.F32.PACK_AB_MERGE_C R38, R32, R7, RZ ;  /* 0x000000072026723e */ /* 0x000fe200048070ff */
[----:B------:R-:W2:Y:S01]  /*4880*/  MUFU.EX2 R8, R8 ;  /* 0x0000000800087308 */ /* 0x000ea20000000800 */
[----:B0-----:R-:W-:-:S01]  /*4890*/  FADD.FTZ R34, R40, R81 ;  /* 0x0000005128227221 */ /* 0x001fc20000010000 */
[C---:B------:R-:W-:Y:S01]  /*48a0*/  FADD.FTZ R32, R106.reuse, R85 ;  /* 0x000000556a207221 */ /* 0x040fe20000010000 */
[----:B------:R-:W-:Y:S01]  /*48b0*/  F2FP.SATFINITE.E4M3.F32.PACK_AB_MERGE_C R106, R106, R27, RZ ;  /* 0x0000001b6a6a723e */ /* 0x000fe200048070ff */
[--C-:B------:R-:W-:Y:S01]  /*48c0*/  IMAD.MOV.U32 R85, RZ, RZ, R87.reuse ;  /* 0x000000ffff557224 */ /* 0x100fe200078e0057 */
[----:B------:R-:W-:Y:S01]  /*48d0*/  F2FP.SATFINITE.E4M3.F32.PACK_AB_MERGE_C R173, R28, R5, R38 ;  /* 0x000000051cad723e */ /* 0x000fe20004807026 */
[----:B-1----:R-:W-:Y:S01]  /*48e0*/  IMAD.MOV.U32 R72, RZ, RZ, R87 ;  /* 0x000000ffff487224 */ /* 0x002fe200078e0057 */
[----:B------:R-:W-:Y:S01]  /*48f0*/  F2FP.SATFINITE.E4M3.F32.PACK_AB_MERGE_C R179, R104, R25, R106 ;  /* 0x0000001968b3723e */ /* 0x000fe2000480706a */
[----:B------:R-:W0:Y:S01]  /*4900*/  MUFU.EX2 R59, R59 ;  /* 0x0000003b003b7308 */ /* 0x000e220000000800 */
[----:B---3--:R-:W-:-:S01]  /*4910*/  FADD.FTZ R83, R73, R34 ;  /* 0x0000002249537221 */ /* 0x008fc20000010000 */
[----:B------:R-:W-:Y:S01]  /*4920*/  F2FP.SATFINITE.E4M3.F32.PACK_AB_MERGE_C R40, R73, R40, RZ ;  /* 0x000000284928723e */ /* 0x000fe200048070ff */
[----:B------:R-:W-:-:S02]  /*4930*/  IMAD.MOV.U32 R73, RZ, RZ, R87 ;  /* 0x000000ffff497224 */ /* 0x000fc400078e0057 */
[--C-:B------:R-:W-:Y:S01]  /*4940*/  IMAD.MOV.U32 R42, RZ, RZ, R87.reuse ;  /* 0x000000ffff2a7224 */ /* 0x100fe200078e0057 */
[----:B------:R-:W-:Y:S01]  /*4950*/  F2FP.SATFINITE.E4M3.F32.PACK_AB_MERGE_C R176, R57, R6, R40 ;  /* 0x0000000639b0723e */ /* 0x000fe20004807028 */
[----:B------:R-:W-:Y:S01]  /*4960*/  IMAD.MOV.U32 R57, RZ, RZ, R87 ;  /* 0x000000ffff397224 */ /* 0x000fe200078e0057 */
[----:B------:R-:W1:Y:S01]  /*4970*/  MUFU.EX2 R44, R44 ;  /* 0x0000002c002c7308 */ /* 0x000e620000000800 */
[----:B--2---:R-:W-:-:S01]  /*4980*/  FADD.FTZ R34, R8, R83 ;  /* 0x0000005308227221 */ /* 0x004fc20000010000 */
[--C-:B------:R-:W-:Y:S02]  /*4990*/  IMAD.MOV.U32 R40, RZ, RZ, R87.reuse ;  /* 0x000000ffff287224 */ /* 0x100fe400078e0057 */
[--C-:B------:R-:W-:Y:S02]  /*49a0*/  IMAD.MOV.U32 R38, RZ, RZ, R87.reuse ;  /* 0x000000ffff267224 */ /* 0x100fe400078e0057 */
[----:B------:R-:W-:Y:S02]  /*49b0*/  IMAD.MOV.U32 R25, RZ, RZ, R87 ;  /* 0x000000ffff197224 */ /* 0x000fe400078e0057 */
[----:B------:R2:W3:Y:S01]  /*49c0*/  MUFU.EX2 R75, R80 ;  /* 0x00000050004b7308 */ /* 0x0004e20000000800 */
[----:B0-----:R-:W-:-:S07]  /*49d0*/  FADD.FTZ R83, R59, R34 ;  /* 0x000000223b537221 */ /* 0x001fce0000010000 */
[----:B------:R-:W0:Y:S01]  /*49e0*/  MUFU.EX2 R12, R12 ;  /* 0x0000000c000c7308 */ /* 0x000e220000000800 */
[----:B-1----:R-:W-:-:S01]  /*49f0*/  FADD.FTZ R34, R44, R83 ;  /* 0x000000532c227221 */ /* 0x002fc20000010000 */
[----:B------:R-:W-:Y:S01]  /*4a00*/  FADD.FTZ R83, R29, R32 ;  /* 0x000000201d537221 */ /* 0x000fe20000010000 */
[----:B--2---:R-:W-:-:S05]  /*4a10*/  IMAD.MOV.U32 R80, RZ, RZ, R87 ;  /* 0x000000ffff507224 */ /* 0x004fca00078e0057 */
        /* <DEDUP_REMOVED lines=36> */
[----:B------:R-:W-:Y:S02]  /*4c60*/  IMAD.MOV.U32 R58, RZ, RZ, R87 ;  /* 0x000000ffff3a7224 */ /* 0x000fe400078e0057 */
[----:B------:R-:W-:-:S01]  /*4c70*/  FADD.FTZ R94, R94, R21 ;  /* 0x000000155e5e7221 */ /* 0x000fc20000010000 */
[----:B------:R-:W-:Y:S01]  /*4c80*/  F2FP.SATFINITE.E4M3.F32.PACK_AB_MERGE_C R183, R112, R37, R35 ;  /* 0x0000002570b7723e */ /* 0x000fe20004807023 */
[----:B------:R1:W3:Y:S01]  /*4c90*/  MUFU.EX2 R79, R52 ;  /* 0x00000034004f7308 */ /* 0x0002e20000000800 */
[----:B0-----:R-:W-:-:S01]  /*4ca0*/  FADD.FTZ R5, R63, R30 ;  /* 0x0000001e3f057221 */ /* 0x001fc20000010000 */
[----:B------:R-:W-:Y:S01]  /*4cb0*/  FADD.FTZ R9, R45, R94 ;  /* 0x0000005e2d097221 */ /* 0x000fe20000010000 */
[----:B------:R-:W-:-:S02]  /*4cc0*/  IMAD.MOV.U32 R37, RZ, RZ, R87 ;  /* 0x000000ffff257224 */ /* 0x000fc400078e0057 */
[----:B------:R-:W-:Y:S02]  /*4cd0*/  IMAD.MOV.U32 R35, RZ, RZ, R87 ;  /* 0x000000ffff237224 */ /* 0x000fe400078e0057 */
[----:B------:R-:W-:-:S01]  /*4ce0*/  FADD.FTZ R30, R86, R9 ;  /* 0x00000009561e7221 */ /* 0x000fc20000010000 */
[----:B------:R-:W-:Y:S01]  /*4cf0*/  IMAD.MOV.U32 R32, RZ, RZ, R87 ;  /* 0x000000ffff207224 */ /* 0x000fe200078e0057 */
        /* <DEDUP_REMOVED lines=11> */
[--C-:B------:R-:W-:Y:S02]  /*4db0*/  IMAD.MOV.U32 R62, RZ, RZ, R87.reuse ;  /* 0x000000ffff3e7224 */ /* 0x100fe400078e0057 */
[----:B------:R-:W-:Y:S02]  /*4dc0*/  IMAD.MOV.U32 R24, RZ, RZ, R87 ;  /* 0x000000ffff187224 */ /* 0x000fe400078e0057 */
[----:B------:R-:W0:Y:S01]  /*4dd0*/  MUFU.EX2 R66, R66 ;  /* 0x0000004200427308 */ /* 0x000e220000000800 */
[----:B-1----:R-:W-:-:S07]  /*4de0*/  FADD.FTZ R9, R65, R28 ;  /* 0x0000001c41097221 */ /* 0x002fce0000010000 */
[----:B------:R-:W1:Y:S01]  /*4df0*/  MUFU.EX2 R92, R92 ;  /* 0x0000005c005c7308 */ /* 0x000e620000000800 */
[----:B--2---:R-:W-:-:S07]  /*4e00*/  FADD.FTZ R15, R47, R30 ;  /* 0x0000001e2f0f7221 */ /* 0x004fce0000010000 */
[----:B------:R2:W3:Y:S01]  /*4e10*/  MUFU.EX2 R3, R68 ;  /* 0x0000004400037308 */ /* 0x0004e20000000800 */
[----:B0-----:R-:W-:-:S07]  /*4e20*/  FADD.FTZ R28, R66, R9 ;  /* 0x00000009421c7221 */ /* 0x001fce0000010000 */
[----:B------:R-:W0:Y:S01]  /*4e30*/  MUFU.EX2 R31, R31 ;  /* 0x0000001f001f7308 */ /* 0x000e220000000800 */
[C---:B-1----:R-:W-:Y:S01]  /*4e40*/  F2FP.SATFINITE.E4M3.F32.PACK_AB_MERGE_C R47, R92.reuse, R47, RZ ;  /* 0x0000002f5c2f723e */ /* 0x042fe200048070ff */
[----:B------:R-:W-:Y:S01]  /*4e50*/  FADD.FTZ R92, R92, R15 ;  /* 0x0000000f5c5c7221 */ /* 0x000fe20000010000 */
[----:B--2---:R-:W-:Y:S02]  /*4e60*/  IMAD.MOV.U32 R68, RZ, RZ, R87 ;  /* 0x000000ffff447224 */ /* 0x004fe400078e0057 */
[----:B------:R-:W-:Y:S01]  /*4e70*/  F2FP.SATFINITE.E4M3.F32.PACK_AB_MERGE_C R185, R86, R45, R47 ;  /* 0x0000002d56b9723e */ /* 0x000fe2000480702f */
[----:B------:R-:W-:Y:S01]  /*4e80*/  IMAD.MOV.U32 R47, RZ, RZ, R87 ;  /* 0x000000ffff2f7224 */ /* 0x000fe200078e0057 */
[----:B------:R-:W-:Y:S01]  /*4e90*/  MOV R86, R87 ;  /* 0x0000005700567202 */ /* 0x000fe20000000f00 */
[----:B------:R-:W1:Y:S01]  /*4ea0*/  MUFU.EX2 R70, R70 ;  /* 0x0000004600467308 */ /* 0x000e620000000800 */
[----:B---3--:R-:W-:-:S01]  /*4eb0*/  FADD.FTZ R9, R3, R28 ;  /* 0x0000001c03097221 */ /* 0x008fc20000010000 */
[----:B------:R-:W-:Y:S01]  /*4ec0*/  F2FP.SATFINITE.E4M3.F32.PACK_AB_MERGE_C R66, R3, R66, RZ ;  /* 0x000000420342723e */ /* 0x000fe200048070ff */
[----:B------:R-:W-:-:S03]  /*4ed0*/  IMAD.MOV.U32 R45, RZ, RZ, R87 ;  /* 0x000000ffff2d7224 */ /* 0x000fc600078e0057 */
[----:B------:R-:W-:Y:S01]  /*4ee0*/  F2FP.SATFINITE.E4M3.F32.PACK_AB_MERGE_C R184, R65, R26, R66 ;  /* 0x0000001a41b8723e */ /* 0x000fe20004807042 */
[----:B------:R-:W-:Y:S01]  /*4ef0*/  IMAD.MOV.U32 R65, RZ, RZ, R87 ;  /* 0x000000ffff417224 */ /* 0x000fe200078e0057 */
[----:B------:R-:W2:Y:S01]  /*4f00*/  MUFU.EX2 R126, R126 ;  /* 0x0000007e007e7308 */ /* 0x000ea20000000800 */
[----:B0-----:R-:W-:-:S01]  /*4f10*/  FADD.FTZ R15, R31, R92 ;  /* 0x0000005c1f0f7221 */ /* 0x001fc20000010000 */
[-C--:B------:R-:W-:Y:S02]  /*4f20*/  MOV R66, R87.reuse ;  /* 0x0000005700427202 */ /* 0x080fe40000000f00 */
[----:B------:R-:W-:-:S04]  /*4f30*/  MOV R26, R87 ;  /* 0x00000057001a7202 */ /* 0x000fc80000000f00 */
[----:B------:R0:W3:Y:S01]  /*4f40*/  MUFU.EX2 R81, R74 ;  /* 0x0000004a00517308 */ /* 0x0000e20000000800 */
[----:B-1----:R-:W-:-:S07]  /*4f50*/  FADD.FTZ R28, R70, R9 ;  /* 0x00000009461c7221 */ /* 0x002fce0000010000 */
[----:B------:R-:W-:Y:S01]  /*4f60*/  MUFU.EX2 R39, R39 ;  /* 0x0000002700277308 */ /* 0x000fe20000000800 */
[----:B--2---:R-:W-:-:S01]  /*4f70*/  FADD.FTZ R30, R126, R15 ;  /* 0x0000000f7e1e7221 */ /* 0x004fc20000010000 */
[----:B0-----:R-:W-:-:S06]  /*4f80*/  IMAD.MOV.U32 R74, RZ, RZ, R87 ;  /* 0x000000ffff4a7224 */ /* 0x001fcc00078e0057 */
[----:B------:R-:W0:Y:S01]  /*4f90*/  MUFU.EX2 R128, R128 ;  /* 0x0000008000807308 */ /* 0x000e220000000800 */
[----:B---3--:R-:W-:-:S01]  /*4fa0*/  FADD.FTZ R9, R81, R28 ;  /* 0x0000001c51097221 */ /* 0x008fc20000010000 */
[----:B------:R-:W-:-:S06]  /*4fb0*/  IMAD.MOV.U32 R28, RZ, RZ, R87 ;  /* 0x000000ffff1c7224 */ /* 0x000fcc00078e0057 */
[----:B------:R-:W1:Y:S08]  /*4fc0*/  MUFU.EX2 R78, R78 ;  /* 0x0000004e004e7308 */ /* 0x000e700000000800 */
[----:B------:R2:W3:Y:S01]  /*4fd0*/  MUFU.EX2 R7, R82 ;  /* 0x0000005200077308 */ /* 0x0004e20000000800 */
        /* <DEDUP_REMOVED lines=8> */
[--C-:B--2---:R-:W-:Y:S02]  /*5060*/  IMAD.MOV.U32 R82, RZ, RZ, R87.reuse ;  /* 0x000000ffff527224 */ /* 0x104fe400078e0057 */
[----:B------:R-:W-:-:S04]  /*5070*/  IMAD.MOV.U32 R31, RZ, RZ, R87 ;  /* 0x000000ffff1f7224 */ /* 0x000fc800078e0057 */
        /* <DEDUP_REMOVED lines=86> */
[----:B------:R-:W-:Y:S01]  /*55e0*/  UMOV UR50, UR43 ;  /* 0x0000002b00327c82 */ /* 0x000fe20008000000 */
[----:B------:R-:W-:-:S10]  /*55f0*/  UMOV UR48, UR42 ;  /* 0x0000002a00307c82 */ /* 0x000fd40008000000 */
.L_x_210:
[----:B------:R-:W-:Y:S01]  /*5600*/  ISETP.NE.AND P2, PT, RZ, UR41, PT ;  /* 0x00000029ff007c0c */ /* 0x000fe2000bf45270 */
[----:B------:R-:W-:-:S04]  /*5610*/  UISETP.NE.AND UP0, UPT, UR48, 0x1, UPT ;  /* 0x000000013000788c */ /* 0x000fc8000bf05270 */
[----:B------:R-:W-:-:S04]  /*5620*/  USEL UR43, URZ, 0x1, UP0 ;  /* 0x000000013f2b7887 */ /* 0x000fc80008000000 */
[----:B------:R-:W-:-:S04]  /*5630*/  ULOP3.LUT UR43, UR50, UR43, URZ, 0x3c, !UPT ;  /* 0x0000002b322b7292 */ /* 0x000fc8000f8e3c3f */
[----:B------:R-:W-:Y:S08]  /*5640*/  @P2 BRA `(.L_x_200) ;  /* 0x0000000000442947 */ /* 0x000ff00003800000 */
[----:B------:R-:W-:Y:S05]  /*5650*/  @!P0 BRA `(.L_x_201) ;  /* 0x0000000000048947 */ /* 0x000fea0003800000 */
[----:B------:R-:W-:Y:S01]  /*5660*/  BPT.TRAP 0x1 ;  /* 0x000000040000795c */ /* 0x000fe20000300000 */
.L_x_201:
[----:B------:R-:W0:Y:S01]  /*5670*/  S2UR UR10, SR_CgaCtaId ;  /* 0x00000000000a79c3 */ /* 0x000e220000008800 */
[----:B------:R-:W-:Y:S01]  /*5680*/  UIADD3 UR6, UR48, 0x1, URZ ;  /* 0x0000000130067890 */ /* 0x000fe2000fffe03f */
[----:B------:R-:W-:Y:S01]  /*5690*/  IMAD.U32 R7, RZ, RZ, UR43 ;  /* 0x0000002bff077e24 */ /* 0x000fe2000f8e00ff */
[----:B------:R-:W-:Y:S02]  /*56a0*/  UMOV UR7, 0x400 ;  /* 0x0000040000077882 */ /* 0x000fe40000000000 */
[----:B------:R-:W-:Y:S02]  /*56b0*/  UISETP.NE.AND UP0, UPT, UR6, 0x2, UPT ;  /* 0x000000020600788c */ /* 0x000fe4000bf05270 */
[----:B------:R-:W-:Y:S02]  /*56c0*/  SHF.L.U32 R7, R7, 0x1f, RZ ;  /* 0x0000001f07077819 */ /* 0x000fe400000006ff */
[----:B------:R-:W-:Y:S02]  /*56d0*/  USEL UR6, UR6, URZ, UP0 ;  /* 0x0000003f06067287 */ /* 0x000fe40008000000 */
[----:B0-----:R-:W-:-:S04]  /*56e0*/  ULEA UR7, UR10, UR7, 0x18 ;  /* 0x000000070a077291 */ /* 0x001fc8000f8ec03f */
[----:B------:R-:W-:-:S09]  /*56f0*/  ULEA UR6, UR6, UR7, 0x3 ;  /* 0x0000000706067291 */ /* 0x000fd2000f8e183f */
[----:B------:R0:W1:Y:S01]  /*5700*/  SYNCS.PHASECHK.TRANS64.TRYWAIT P1, [UR6+0x29830], R7 ;  /* 0x02983007ff0075a7 */ /* 0x0000620008020146 */
[----:B------:R-:W-:Y:S05]  /*5710*/  @!P0 BRA `(.L_x_202) ;  /* 0x0000000000048947 */ /* 0x000fea0003800000 */
[----:B------:R-:W-:Y:S01]  /*5720*/  BPT.TRAP 0x1 ;  /* 0x000000040000795c */ /* 0x000fe20000300000 */
.L_x_202:
[----:B-1----:R-:W-:Y:S05]  /*5730*/  @P1 BRA `(.L_x_200) ;  /* 0x0000000000081947 */ /* 0x002fea0003800000 */
[----:B------:R-:W1:Y:S02]  /*5740*/  SYNCS.PHASECHK.TRANS64.TRYWAIT P1, [UR6+0x29830], R7 ;  /* 0x02983007ff0075a7 */ /* 0x000e640008020146 */
[----:B-1----:R-:W-:Y:S05]  /*5750*/  @!P1 BRA `(.L_x_203) ;  /* 0x000000cc00b49947 */ /* 0x002fea0003800000 */
.L_x_200:
        /* <DEDUP_REMOVED lines=189> */
.L_x_205:
[----:B------:R-:W0:Y:S01]  /*6330*/  S2UR UR7, SR_CgaCtaId ;  /* 0x00000000000779c3 */ /* 0x000e220000008800 */
[----:B------:R-:W-:Y:S01]  /*6340*/  UMOV UR6, 0x400 ;  /* 0x0000040000067882 */ /* 0x000fe20000000000 */
[----:B------:R-:W-:-:S05]  /*6350*/  IMAD.U32 R7, RZ, RZ, UR50 ;  /* 0x00000032ff077e24 */ /* 0x000fca000f8e00ff */
[----:B------:R-:W-:Y:S01]  /*6360*/  SHF.L.U32 R7, R7, 0x1f, RZ ;  /* 0x0000001f07077819 */ /* 0x000fe200000006ff */
[----:B0-----:R-:W-:-:S04]  /*6370*/  ULEA UR6, UR7, UR6, 0x18 ;  /* 0x0000000607067291 */ /* 0x001fc8000f8ec03f */
[----:B------:R-:W-:-:S09]  /*6380*/  ULEA UR6, UR48, UR6, 0x3 ;  /* 0x0000000630067291 */ /* 0x000fd2000f8e183f */
[----:B------:R0:W1:Y:S01]  /*6390*/  SYNCS.PHASECHK.TRANS64.TRYWAIT P1, [UR6+0x29850], R7 ;  /* 0x02985007ff0075a7 */ /* 0x0000620008020146 */
[----:B------:R-:W-:Y:S05]  /*63a0*/  @!P0 BRA `(.L_x_206) ;  /* 0x0000000000048947 */ /* 0x000fea0003800000 */
[----:B------:R-:W-:Y:S01]  /*63b0*/  BPT.TRAP 0x1 ;  /* 0x000000040000795c */ /* 0x000fe20000300000 */
.L_x_206:
[----:B-1----:R-:W-:Y:S05]  /*63c0*/  @P1 BRA `(.L_x_204) ;  /* 0x0000000000081947 */ /* 0x002fea0003800000 */
[----:B------:R-:W1:Y:S02]  /*63d0*/  SYNCS.PHASECHK.TRANS64.TRYWAIT P1, [UR6+0x29850], R7 ;  /* 0x02985007ff0075a7 */ /* 0x000e640008020146 */
[----:B-1----:R-:W-:Y:S05]  /*63e0*/  @!P1 BRA `(.L_x_207) ;  /* 0x000000c000a89947 */ /* 0x002fea0003800000 */
.L_x_204:
[----:B------:R-:W2:Y:S01]  /*63f0*/  S2UR UR11, SR_CgaCtaId ;  /* 0x00000000000b79c3 */ /* 0x000ea20000008800 */
[----:B------:R-:W-:Y:S01]  /*6400*/  UMOV UR6, 0x400 ;  /* 0x0000040000067882 */ /* 0x000fe20000000000 */
[----:B------:R-:W-:Y:S01]  /*6410*/  WARPGROUP.ARRIVE ;  /* 0x00000000000079c5 */ /* 0x000fe20000000000 */
[----:B------:R-:W-:Y:S01]  /*6420*/  UMOV UR7, 0xc0000010 ;  /* 0xc000001000077882 */ /* 0x000fe20000000000 */
[----:B01----:R-:W-:Y:S01]  /*6430*/  IADD3 R7, -R22, 0xb, RZ ;  /* 0x0000000b16077810 */ /* 0x003fe20007ffe1ff */
[----:B--2---:R-:W-:-:S04]  /*6440*/  ULEA UR14, UR11, UR6, 0x18 ;  /* 0x000000060b0e7291 */ /* 0x004fc8000f8ec03f */
[----:B------:R-:W-:-:S04]  /*6450*/  UIADD3 UR6, UR14, 0x400, URZ ;  /* 0x000004000e067890 */ /* 0x000fc8000fffe03f */
        /* <DEDUP_REMOVED lines=30> */
.L_x_208:
        /* <DEDUP_REMOVED lines=275> */
[----:B------:R-:W-:-:S01]  /*7770*/  FFMA.FTZ R12, R12, R13, -R101 ;  /* 0x0000000d0c0c7223 */ /* 0x000fc20000010865 */
[-CC-:B------:R-:W-:Y:S01]  /*7780*/  FFMA.FTZ R103, R148, R13.reuse, -R117.reuse ;  /* 0x0000000d94677223 */ /* 0x180fe20000010875 */
[----:B------:R-:W-:-:S01]  /*7790*/  FFMA.FTZ R148, R188, R13, -R117 ;  /* 0x0000000dbc947223 */ /* 0x000fc20000010875 */
[-CC-:B------:R-:W-:Y:S01]  /*77a0*/  FFMA.FTZ R91, R162, R13.reuse, -R117.reuse ;  /* 0x0000000da25b7223 */ /* 0x180fe20000010875 */
[----:B------:R-:W-:-:S01]  /*77b0*/  FFMA.FTZ R188, R109, R13, -R117 ;  /* 0x0000000d6dbc7223 */ /* 0x000fc20000010875 */
[-C--:B------:R-:W-:Y:S01]  /*77c0*/  FFMA.FTZ R109, R154, R13.reuse, -R101 ;  /* 0x0000000d9a6d7223 */ /* 0x080fe20000010865 */
[----:B------:R-:W-:-:S01]  /*77d0*/  FFMA.FTZ R160, R164, R13, -R117 ;  /* 0x0000000da4a07223 */ /* 0x000fc20000010875 */
[----:B------:R-:W-:Y:S01]  /*77e0*/  MUFU.EX2 R3, R3 ;  /* 0x0000000300037308 */ /* 0x000fe20000000800 */
[----:B------:R-:W-:-:S01]  /*77f0*/  FFMA.FTZ R97, R144, R13, -R117 ;  /* 0x0000000d90617223 */ /* 0x000fc20000010875 */
[-C--:B------:R-:W-:Y:S01]  /*7800*/  FFMA.FTZ R144, R184, R13.reuse, -R117 ;  /* 0x0000000db8907223 */ /* 0x080fe20000010875 */
[----:B------:R-:W-:-:S01]  /*7810*/  FFMA.FTZ R154, R156, R13, -R101 ;  /* 0x0000000d9c9a7223 */ /* 0x000fc20000010865 */
[-CC-:B------:R-:W-:Y:S01]  /*7820*/  FFMA.FTZ R184, R105, R13.reuse, -R117.reuse ;  /* 0x0000000d69b87223 */ /* 0x180fe20000010875 */
[----:B------:R-:W-:-:S01]  /*7830*/  FFMA.FTZ R105, R107, R13, -R117 ;  /* 0x0000000d6b697223 */ /* 0x000fc20000010875 */
[-CC-:B0-----:R-:W-:Y:S01]  /*7840*/  FFMA.FTZ R93, R166, R13.reuse, -R117.reuse ;  /* 0x0000000da65d7223 */ /* 0x181fe20000010875 */
        /* <DEDUP_REMOVED lines=11> */
[-C--:B------:R-:W-:Y:S01]  /*7900*/  FFMA.FTZ R113, R140, R13.reuse, -R101 ;  /* 0x0000000d8c717223 */ /* 0x080fe20000010865 */
[----:B------:R-:W-:-:S01]  /*7910*/  FFMA.FTZ R164, R182, R13, -R117 ;  /* 0x0000000db6a47223 */ /* 0x000fc20000010875 */
[-C--:B------:R-:W-:Y:S01]  /*7920*/  FFMA.FTZ R138, R142, R13.reuse, -R101 ;  /* 0x0000000d8e8a7223 */ /* 0x080fe20000010865 */
        /* <DEDUP_REMOVED lines=17> */
[-C--:B------:R-:W-:Y:S01]  /*7a40*/  FFMA.FTZ R99, R99, R13.reuse, -R117 ;  /* 0x0000000d63637223 */ /* 0x080fe20000010875 */
        /* <DEDUP_REMOVED lines=182> */
.L_x_209:
        /* <DEDUP_REMOVED lines=15> */
[----:B------:R-:W-:Y:S01]  /*86a0*/  F2FP.SATFINITE.E4M3.F32.PACK_AB_MERGE_C R119, R120, R115, R119 ;  /* 0x000000737877723e */ /* 0x000fe20004807077 */
[----:B------:R-:W-:Y:S01]  /*86b0*/  FMUL.FTZ R25, R25, R5 ;  /* 0x0000000519197220 */ /* 0x000fe20000410000 */
[----:B------:R-:W-:Y:S01]  /*86c0*/  F2FP.SATFINITE.E4M3.F32.PACK_AB_MERGE_C R127, R176, R125, R127 ;  /* 0x0000007db07f723e */ /* 0x000fe2000480707f */
[----:B------:R-:W-:Y:S01]  /*86d0*/  SYNCS.ARRIVE.TRANS64.RED.A1T0 RZ, [UR6], RZ ;  /* 0x000000ffffff79a7 */ /* 0x000fe20008100406 */
        /* <DEDUP_REMOVED lines=97> */
[----:B------:R-:W-:Y:S02]  /*8cf0*/  F2FP.SATFINITE.E4M3.F32.PACK_AB_MERGE_C R191, R98, R90, R101 ;  /* 0x0000005a62bf723e */ /* 0x000fe40004807065 */
[----:B------:R-:W-:Y:S01]  /*8d00*/  MOV R176, R95 ;  /* 0x0000005f00b07202 */ /* 0x000fe20000000f00 */
[----:B------:R-:W-:Y:S06]  /*8d10*/  @P1 BRA `(.L_x_210) ;  /* 0xffffffc800381947 */ /* 0x000fec000383ffff */
.L_x_199:
[----:B------:R-:W-:Y:S06]  /*8d20*/  BAR.ARV 0x8, 0x180 ;  /* 0x0206000000007b1d */ /* 0x000fec0000002000 */
[----:B------:R-:W-:Y:S05]  /*8d30*/  @!P0 BRA `(.L_x_211) ;  /* 0x0000000000048947 */ /* 0x000fea0003800000 */
[----:B------:R-:W-:Y:S01]  /*8d40*/  BPT.TRAP 0x1 ;  /* 0x000000040000795c */ /* 0x000fe20000300000 */
.L_x_211:
        /* <DEDUP_REMOVED lines=9> */
.L_x_212:
[----:B-1----:R-:W-:Y:S05]  /*8de0*/  @P1 BRA `(.L_x_213) ;  /* 0x0000000000081947 */ /* 0x002fea0003800000 */
[----:B------:R-:W1:Y:S02]  /*8df0*/  SYNCS.PHASECHK.TRANS64.TRYWAIT P1, [UR9+0x29850], R0 ;  /* 0x02985000ff0075a7 */ /* 0x000e640008020149 */
[----:B-1----:R-:W-:Y:S05]  /*8e00*/  @!P1 BRA `(.L_x_214) ;  /* 0x0000009800389947 */ /* 0x002fea0003800000 */
.L_x_213:
[----:B------:R-:W-:Y:S01]  /*8e10*/  UIADD3 UR4, UR4, 0x400, URZ ;  /* 0x0000040004047890 */ /* 0x000fe2000fffe03f */
[----:B------:R-:W-:Y:S01]  /*8e20*/  WARPGROUP.ARRIVE ;  /* 0x00000000000079c5 */ /* 0x000fe20000000000 */
[----:B------:R-:W-:Y:S01]  /*8e30*/  UMOV UR7, 0xc0000010 ;  /* 0xc000001000077882 */ /* 0x000fe20000000000 */
[----:B------:R-:W-:Y:S01]  /*8e40*/  ULDC.64 UR10, c[0x0][0x9a0] ;  /* 0x00026800000a7ab9 */ /* 0x000fe20000000a00 */
[----:B------:R-:W-:Y:S01]  /*8e50*/  USHF.R.U32.HI UR4, URZ, 0x4, UR4 ;  /* 0x000000043f047899 */ /* 0x000fe20008011604 */
[----:B------:R-:W-:Y:S01]  /*8e60*/  IMAD.MOV.U32 R5, RZ, RZ, 0x3f800000 ;  /* 0x3f800000ff057424 */ /* 0x000fe200078e00ff */
[----:B------:R-:W-:Y:S02]  /*8e70*/  UISETP.NE.U32.AND UP0, UPT, UR10, URZ, UPT ;  /* 0x0000003f0a00728c */ /* 0x000fe4000bf05070 */
[----:B------:R-:W-:Y:S02]  /*8e80*/  ULOP3.LUT UR4, UR4, 0x3fff, URZ, 0xc0, !UPT ;  /* 0x00003fff04047892 */ /* 0x000fe4000f8ec03f */
[----:B------:R-:W-:-:S02]  /*8e90*/  UISETP.NE.AND.EX UP0, UPT, UR11, URZ, UPT, UP0 ;  /* 0x0000003f0b00728c */ /* 0x000fc4000bf05300 */
[----:B------:R-:W-:-:S04]  /*8ea0*/  ULOP3.LUT UR4, UR4, 0x10000, URZ, 0xfc, !UPT ;  /* 0x0001000004047892 */ /* 0x000fc8000f8efc3f */
[----:B------:R-:W-:Y:S01]  /*8eb0*/  UIMAD UR8, UR42, 0x500, UR4 ;  /* 0x000005002a0878a4 */ /* 0x000fe2000f8e0204 */
[----:B------:R-:W-:-:S03]  /*8ec0*/  PLOP3.LUT P1, PT, PT, PT, UP0, 0x80, 0x0 ;  /* 0x000000000000781c */ /* 0x000fc60003f2f008 */
[----:B------:R-:W-:Y:S01]  /*8ed0*/  UIADD3 UR4, UR8, 0x100, URZ ;  /* 0x0000010008047890 */ /* 0x000fe2000fffe03f */
[----:B------:R-:W-:Y:S02]  /*8ee0*/  @UP0 ULDC.64 UR12, c[0x0][0x9c8] ;  /* 0x00027200000c0ab9 */ /* 0x000fe40000000a00 */
[----:B------:R-:W-:-:S06]  /*8ef0*/  UMOV UR6, UR8 ;  /* 0x0000000800067c82 */ /* 0x000fcc0008000000 */
[----:B------:R-:W-:Y:S01]  /*8f00*/  QGMMA.64x128x32.F32.E4M3.E4M3 R24, R172, gdesc[UR4], R24, gsb0 ;  /* 0x01e00004ac187df3 */ /* 0x000fe20008000818 */
[----:B------:R-:W-:Y:S01]  /*8f10*/  UMOV UR7, 0xc0000010 ;  /* 0xc000001000077882 */ /* 0x000fe20000000000 */
[----:B------:R-:W-:Y:S01]  /*8f20*/  UMOV UR6, UR4 ;  /* 0x0000000400067c82 */ /* 0x000fe20008000000 */
[----:B------:R-:W-:Y:S01]  /*8f30*/  @UP0 UIMAD.WIDE.U32 UR4, UR37, UR12, URZ ;  /* 0x0000000c250402a5 */ /* 0x000fe2000f8e003f */
[----:B------:R-:W-:Y:S02]  /*8f40*/  WARPGROUP.DEPBAR.LE gsb0, 0x0 ;  /* 0x00008000000079c5 */ /* 0x000fe40000010000 */
[----:B------:R-:W-:-:S06]  /*8f50*/  WARPGROUP.ARRIVE ;  /* 0x00000000000079c5 */ /* 0x000fcc0000000000 */
[----:B------:R-:W-:Y:S01]  /*8f60*/  QGMMA.64x128x32.F32.E4M3.E4M3 R24, R176, gdesc[UR4], R24, gsb0 ;  /* 0x01e00004b0187df3 */ /* 0x000fe20008000818 */
[----:B------:R-:W-:Y:S02]  /*8f70*/  @UP0 UIMAD UR6, UR38, UR12, URZ ;  /* 0x0000000c260602a4 */ /* 0x000fe4000f8e023f */
[----:B------:R-:W-:Y:S02]  /*8f80*/  @UP0 USHF.R.S32.HI UR7, URZ, 0x1f, UR46 ;  /* 0x0000001f3f070899 */ /* 0x000fe4000801142e */
[----:B------:R-:W-:-:S03]  /*8f90*/  @UP0 UIMAD UR6, UR37, UR13, UR6 ;  /* 0x0000000d250602a4 */ /* 0x000fc6000f8e0206 */
[----:B------:R-:W-:Y:S01]  /*8fa0*/  @UP0 ULDC.64 UR12, c[0x0][0x9d0] ;  /* 0x00027400000c0ab9 */ /* 0x000fe20000000a00 */
[----:B------:R-:W-:Y:S02]  /*8fb0*/  @UP0 UIADD3 UR5, UR5, UR6, URZ ;  /* 0x0000000605050290 */ /* 0x000fe4000fffe03f */
[----:B------:R-:W-:Y:S02]  /*8fc0*/  @UP0 UIMAD UR6, UR7, UR12, URZ ;  /* 0x0000000c070602a4 */ /* 0x000fe4000f8e023f */
[----:B------:R-:W-:Y:S02]  /*8fd0*/  @UP0 UIMAD.WIDE.U32 UR4, UR46, UR12, UR4 ;  /* 0x0000000c2e0402a5 */ /* 0x000fe4000f8e0004 */
[----:B------:R-:W-:-:S04]  /*8fe0*/  @UP0 UIMAD UR6, UR46, UR13, UR6 ;  /* 0x0000000d2e0602a4 */ /* 0x000fc8000f8e0206 */
[----:B------:R-:W-:Y:S02]  /*8ff0*/  @UP0 UIADD3 UR5, UR5, UR6, URZ ;  /* 0x0000000605050290 */ /* 0x000fe4000fffe03f */
[----:B------:R-:W-:-:S04]  /*9000*/  @UP0 ULEA UR6, UP1, UR4, UR10, 0x2 ;  /* 0x0000000a04060291 */ /* 0x000fc8000f82103f */
[----:B------:R-:W-:Y:S02]  /*9010*/  @UP0 ULEA.HI.X UR7, UR4, UR11, UR5, 0x2, UP1 ;  /* 0x0000000b04070291 */ /* 0x000fe400088f1405 */
[----:B------:R-:W-:Y:S01]  /*9020*/  UIADD3 UR4, UR8, 0x200, URZ ;  /* 0x0000020008047890 */ /* 0x000fe2000fffe03f */
[----:B------:R-:W-:-:S03]  /*9030*/  IMAD.U32 R8, RZ, RZ, UR6 ;  /* 0x00000006ff087e24 */ /* 0x000fc6000f8e00ff */
[----:B------:R-:W-:Y:S01]  /*9040*/  IMAD.U32 R9, RZ, RZ, UR7 ;  /* 0x00000007ff097e24 */ /* 0x000fe2000f8e00ff */
[----:B------:R-:W-:Y:S02]  /*9050*/  UMOV UR7, 0xc0000010 ;  /* 0xc000001000077882 */ /* 0x000fe40000000000 */
[----:B------:R-:W-:Y:S02]  /*9060*/  UMOV UR6, UR4 ;  /* 0x0000000400067c82 */ /* 0x000fe40008000000 */
[----:B------:R2:W3:Y:S01]  /*9070*/  @P1 LDG.E R5, desc[UR52][R8.64] ;  /* 0x0000003408051981 */ /* 0x0004e2000c1e1900 */
[----:B------:R-:W-:Y:S01]  /*9080*/  UIADD3 UR4, UR8, 0x300, URZ ;  /* 0x0000030008047890 */ /* 0x000fe2000fffe03f */
[----:B------:R-:W-:Y:S02]  /*9090*/  WARPGROUP.DEPBAR.LE gsb0, 0x0 ;  /* 0x00008000000079c5 */ /* 0x000fe40000010000 */
[----:B------:R-:W-:-:S06]  /*90a0*/  WARPGROUP.ARRIVE ;  /* 0x00000000000079c5 */ /* 0x000fcc0000000000 */
[----:B------:R-:W-:Y:S01]  /*90b0*/  QGMMA.64x128x32.F32.E4M3.E4M3 R24, R180, gdesc[UR4], R24, gsb0 ;  /* 0x01e00004b4187df3 */ /* 0x000fe20008000818 */
[----:B------:R-:W-:Y:S01]  /*90c0*/  UMOV UR6, UR4 ;  /* 0x0000000400067c82 */ /* 0x000fe20008000000 */
[----:B------:R-:W-:Y:S01]  /*90d0*/  UMOV UR7, 0xc0000010 ;  /* 0xc000001000077882 */ /* 0x000fe20000000000 */
[----:B------:R-:W-:Y:S01]  /*90e0*/  UIADD3 UR8, UR8, 0x400, URZ ;  /* 0x0000040008087890 */ /* 0x000fe2000fffe03f */
[----:B-1----:R-:W1:Y:S04]  /*90f0*/  SHFL.BFLY PT, R3, R4, 0x2, 0x1f ;  /* 0x0c401f0004037f89 */ /* 0x002e6800000e0000 */
[----:B------:R-:W4:Y:S01]  /*9100*/  SHFL.BFLY PT, R7, R6, 0x2, 0x1f ;  /* 0x0c401f0006077f89 */ /* 0x000f2200000e0000 */
[----:B------:R-:W-:Y:S02]  /*9110*/  WARPGROUP.DEPBAR.LE gsb0, 0x0 ;  /* 0x00008000000079c5 */ /* 0x000fe40000010000 */
[----:B------:R-:W-:-:S06]  /*9120*/  WARPGROUP.ARRIVE ;  /* 0x00000000000079c5 */ /* 0x000fcc0000000000 */
[----:B------:R-:W-:Y:S01]  /*9130*/  QGMMA.64x128x32.F32.E4M3.E4M3 R24, R184, gdesc[UR4], R24, gsb0 ;  /* 0x01e00004b8187df3 */ /* 0x000fe20008000818 */
[----:B------:R-:W-:Y:S01]  /*9140*/  UMOV UR6, UR8 ;  /* 0x0000000800067c82 */ /* 0x000fe20008000000 */
        /* <DEDUP_REMOVED lines=22> */
[C---:B------:R-:W-:Y:S01]  /*92b0*/  @P2 FMUL.FTZ R7, R13.reuse, 0.69314718246459960938 ;  /* 0x3f3172180d072820 */ /* 0x040fe20000410000 */
[----:B0-----:R-:W-:Y:S01]  /*92c0*/  @P2 FMUL.FTZ R6, R6, 0.69314718246459960938 ;  /* 0x3f31721806062820 */ /* 0x001fe20000410000 */
[----:B------:R-:W-:Y:S01]  /*92d0*/  @P3 FMUL.FTZ R88, R13, 0.69314718246459960938 ;  /* 0x3f3172180d583820 */ /* 0x000fe20000410000 */
[----:B------:R-:W-:Y:S01]  /*92e0*/  IMAD.MOV.U32 R3, RZ, RZ, -0x800000 ;  /* 0xff800000ff037424 */ /* 0x000fe200078e00ff */
[----:B------:R-:W-:Y:S01]  /*92f0*/  MOV R0, 0xff800000 ;  /* 0xff80000000007802 */ /* 0x000fe20000000f00 */
[----:B------:R-:W-:Y:S01]  /*9300*/  @P2 FFMA.FTZ R3, R7, R20, R6 ;  /* 0x0000001407032223 */ /* 0x000fe20000010006 */
[----:B-1----:R-:W-:Y:S01]  /*9310*/  @P3 FMUL.FTZ R9, R9, 0.69314718246459960938 ;  /* 0x3f31721809093820 */ /* 0x002fe20000410000 */
[----:B---3--:R-:W-:-:S03]  /*9320*/  FMUL.FTZ R4, R4, R5 ;  /* 0x0000000504047220 */ /* 0x008fc60000410000 */
[----:B------:R-:W-:Y:S01]  /*9330*/  @P3 FFMA.FTZ R0, R88, R14, R9 ;  /* 0x0000000e58003223 */ /* 0x000fe20000010009 */
[----:B--2---:R-:W-:Y:S01]  /*9340*/  FMUL.FTZ R6, R8, R5 ;  /* 0x0000000508067220 */ /* 0x004fe20000410000 */
[----:B------:R-:W-:Y:S02]  /*9350*/  WARPGROUP.DEPBAR.LE gsb0, 0x0 ;  /* 0x00008000000079c5 */ /* 0x000fe40000010000 */
[----:B------:R-:W-:Y:S05]  /*9360*/  @!P0 BRA `(.L_x_215) ;  /* 0x0000000000048947 */ /* 0x000fea0003800000 */
[----:B------:R-:W-:Y:S01]  /*9370*/  BPT.TRAP 0x1 ;  /* 0x000000040000795c */ /* 0x000fe20000300000 */
.L_x_215:
[----:B------:R-:W-:Y:S01]  /*9380*/  UIADD3 UR4, UR9, 0x29860, URZ ;  /* 0x0002986009047890 */ /* 0x000fe2000fffe03f */
[-C--:B------:R-:W-:Y:S01]  /*9390*/  FMUL.FTZ R101, R24, R4.reuse ;  /* 0x0000000418657220 */ /* 0x080fe20000410000 */
[----:B------:R-:W-:Y:S01]  /*93a0*/  UIADD3 UR42, UR42, 0x1, URZ ;  /* 0x000000012a2a7890 */ /* 0x000fe2000fffe03f */
[-C--:B------:R-:W-:Y:S01]  /*93b0*/  FMUL.FTZ R100, R28, R4.reuse ;  /* 0x000000041c647220 */ /* 0x080fe20000410000 */
[----:B------:R-:W-:Y:S01]  /*93c0*/  UPRMT UR4, UR14, 0x654, UR4 ;  /* 0x000006540e047896 */ /* 0x000fe20008000004 */
[-C--:B------:R-:W-:Y:S01]  /*93d0*/  FMUL.FTZ R98, R29, R4.reuse ;  /* 0x000000041d627220 */ /* 0x080fe20000410000 */
[----:B------:R-:W-:Y:S01]  /*93e0*/  UISETP.NE.AND UP0, UPT, UR42, 0x2, UPT ;  /* 0x000000022a00788c */ /* 0x000fe2000bf05270 */
        /* <DEDUP_REMOVED lines=21> */
[----:B------:R-:W-:Y:S01]  /*9540*/  SYNCS.ARRIVE.TRANS64.RED.A1T0 RZ, [UR4], RZ ;  /* 0x000000ffffff79a7 */ /* 0x000fe20008100404 */
        /* <DEDUP_REMOVED lines=14> */
[----:B------:R-:W-:Y:S01]  /*9630*/  USEL UR4, URZ, 0x1, UP0 ;  /* 0x000000013f047887 */ /* 0x000fe20008000000 */
        /* <DEDUP_REMOVED lines=21> */
[----:B------:R-:W-:Y:S01]  /*9790*/  PLOP3.LUT P0, PT, PT, PT, PT, 0x8, 0x0 ;  /* 0x000000000000781c */ /* 0x000fe20003f0e170 */
[-C--:B------:R-:W-:Y:S01]  /*97a0*/  FMUL.FTZ R15, R79, R6.reuse ;  /* 0x000000064f0f7220 */ /* 0x080fe20000410000 */
[-C--:B------:R-:W-:Y:S01]  /*97b0*/  FMUL.FTZ R12, R82, R6.reuse ;  /* 0x00000006520c7220 */ /* 0x080fe20000410000 */
[-C--:B------:R-:W-:Y:S01]  /*97c0*/  FMUL.FTZ R8, R83, R6.reuse ;  /* 0x0000000653087220 */ /* 0x080fe20000410000 */
[-C--:B------:R-:W-:Y:S01]  /*97d0*/  FMUL.FTZ R11, R86, R6.reuse ;  /* 0x00000006560b7220 */ /* 0x080fe20000410000 */
[----:B------:R-:W-:Y:S01]  /*97e0*/  FMUL.FTZ R87, R87, R6 ;  /* 0x0000000657577220 */ /* 0x000fe20000410000 */
[----:B------:R-:W-:-:S02]  /*97f0*/  UIADD3 UR44, UR44, 0x1, URZ ;  /* 0x000000012c2c7890 */ /* 0x000fc4000fffe03f */
[----:B------:R-:W-:Y:S02]  /*9800*/  USEL UR42, UR42, URZ, UP0 ;  /* 0x0000003f2a2a7287 */ /* 0x000fe40008000000 */
[----:B------:R-:W-:-:S12]  /*9810*/  ULOP3.LUT UR43, UR43, UR4, URZ, 0x3c, !UPT ;  /* 0x000000042b2b7292 */ /* 0x000fd8000f8e3c3f */
.L_x_191:
[----:B------:R-:W0:Y:S01]  /*9820*/  S2R R7, SR_CgaCtaId ;  /* 0x0000000000077919 */ /* 0x000e220000008800 */
[----:B------:R-:W-:Y:S01]  /*9830*/  MOV R4, 0x400 ;  /* 0x0000040000047802 */ /* 0x000fe20000000f00 */
[----:B------:R-:W-:Y:S01]  /*9840*/  BSSY B0, `(.L_x_216) ;  /* 0x000027d000007945 */ /* 0x000fe20003800000 */
[----:B------:R-:W-:Y:S02]  /*9850*/  BAR.SYNC.DEFER_BLOCKING 0x5, 0x180 ;  /* 0x0146000000007b1d */ /* 0x000fe40000010000 */
[----:B0-----:R-:W-:-:S05]  /*9860*/  LEA R4, R7, R4, 0x18 ;  /* 0x0000000407047211 */ /* 0x001fca00078ec0ff */
[----:B------:R-:W0:Y:S02]  /*9870*/  LDS.128 R48, [R4+0x298d0] ;  /* 0x0298d00004307984 */ /* 0x000e240000000c00 */
[----:B0-----:R-:W-:Y:S02]  /*9880*/  R2UR UR5, R49 ;  /* 0x00000000310572ca */ /* 0x001fe400000e0000 */
[----:B------:R-:W-:Y:S01]  /*9890*/  R2UR UR46, R50 ;  /* 0x00000000322e72ca */ /* 0x000fe200000e0000 */
[----:B------:R-:W-:Y:S06]  /*98a0*/  BAR.ARV 0x4, 0x180 ;  /* 0x0106000000007b1d */ /* 0x000fec0000002000 */
[----:B------:R-:W-:Y:S08]  /*98b0*/  @P0 BRA `(.L_x_217) ;  /* 0x0000001800ec0947 */ /* 0x000ff00003800000 */
[----:B------:R-:W0:Y:S01]  /*98c0*/  S2R R54, SR_TID.X ;  /* 0x0000000000367919 */ /* 0x000e220000002100 */
[----:B------:R-:W-:Y:S01]  /*98d0*/  ULDC.64 UR6, c[0x4][0x40] ;  /* 0x0100100000067ab9 */ /* 0x000fe20000000a00 */
[----:B0-----:R-:W-:-:S05]  /*98e0*/  IMAD.SHL.U32 R6, R54, 0x4, RZ ;  /* 0x0000000436067824 */ /* 0x001fca00078e00ff */
[----:B------:R-:W-:-:S04]  /*98f0*/  LOP3.LUT R6, R6, 0xc, RZ, 0xc0, !PT ;  /* 0x0000000c06067812 */ /* 0x000fc800078ec0ff */
[----:B------:R-:W-:-:S05]  /*9900*/  IADD3 R6, P0, R6, UR6, RZ ;  /* 0x0000000606067c10 */ /* 0x000fca000ff1e0ff */
[----:B------:R-:W-:Y:S01]  /*9910*/  IMAD.X R7, RZ, RZ, UR7, P0 ;  /* 0x00000007ff077e24 */ /* 0x000fe200080e06ff */
[----:B------:R-:W-:Y:S01]  /*9920*/  F2FP.BF16.F32.PACK_AB R30, R27, R30 ;  /* 0x0000001e1b1e723e */ /* 0x000fe200000010ff */
[----:B------:R-:W-:-:S03]  /*9930*/  ULDC.64 UR6, c[0x0][0xc00] ;  /* 0x0003000000067ab9 */ /* 0x000fc60000000a00 */
[----:B------:R0:W2:Y:S01]  /*9940*/  LDG.E.CONSTANT R48, desc[UR52][R6.64] ;  /* 0x0000003406307981 */ /* 0x0000a2000c1e9900 */
[----:B------:R-:W-:Y:S01]  /*9950*/  F2FP.BF16.F32.PACK_AB R11, R11, R12 ;  /* 0x0000000c0b0b723e */ /* 0x000fe200000010ff */
[----:B------:R-:W-:Y:S01]  /*9960*/  UISETP.NE.U32.AND UP0, UPT, UR6, URZ, UPT ;  /* 0x0000003f0600728c */ /* 0x000fe2000bf05070 */
[----:B------:R-:W-:Y:S01]  /*9970*/  F2FP.BF16.F32.PACK_AB R5, R92, R5 ;  /* 0x000000055c05723e */ /* 0x000fe200000010ff */
[----:B------:R-:W1:Y:S01]  /*9980*/  S2R R27, SR_SWINHI ;  /* 0x00000000001b7919 */ /* 0x000e620000002f00 */
[----:B------:R-:W-:Y:S01]  /*9990*/  F2FP.BF16.F32.PACK_AB R90, R90, R93 ;  /* 0x0000005d5a5a723e */ /* 0x000fe200000010ff */
[----:B------:R-:W-:Y:S01]  /*99a0*/  USHF.L.U32 UR8, UR37, 0x2, URZ ;  /* 0x0000000225087899 */ /* 0x000fe2000800063f */
[----:B------:R-:W-:Y:S01]  /*99b0*/  F2FP.BF16.F32.PACK_AB R10, R9, R10 ;  /* 0x0000000a090a723e */ /* 0x000fe200000010ff */
[----:B------:R-:W-:Y:S01]  /*99c0*/  UISETP.NE.AND.EX UP0, UPT, UR7, URZ, UPT, UP0 ;  /* 0x0000003f0700728c */ /* 0x000fe2000bf05300 */
[----:B------:R-:W-:Y:S01]  /*99d0*/  F2FP.BF16.F32.PACK_AB R12, R87, R8 ;  /* 0x00000008570c723e */ /* 0x000fe200000010ff */
[----:B------:R-:W-:Y:S01]  /*99e0*/  USHF.L.U64.HI UR9, UR37, 0x2, UR38 ;  /* 0x0000000225097899 */ /* 0x000fe20008010226 */
[----:B0-----:R-:W-:Y:S01]  /*99f0*/  LOP3.LUT P0, R6, R54, 0x3, RZ, 0xc0, !PT ;  /* 0x0000000336067812 */ /* 0x001fe2000780c0ff */
[----:B------:R-:W-:Y:S01]  /*9a00*/  UIADD3 UR4, UP1, UR8, UR6, URZ ;  /* 0x0000000608047290 */ /* 0x000fe2000ff3e03f */
[----:B------:R-:W-:-:S02]  /*9a10*/  F2FP.BF16.F32.PACK_AB R46, R43, R46 ;  /* 0x0000002e2b2e723e */ /* 0x000fc400000010ff */
[----:B------:R-:W-:Y:S01]  /*9a20*/  ISETP.EQ.OR P0, PT, R6, 0x3, !P0 ;  /* 0x000000030600780c */ /* 0x000fe20004702670 */
[----:B------:R-:W-:Y:S01]  /*9a30*/  UIADD3.X UR6, UR9, UR7, URZ, UP1, !UPT ;  /* 0x0000000709067290 */ /* 0x000fe20008ffe43f */
[----:B------:R-:W-:Y:S02]  /*9a40*/  F2FP.BF16.F32.PACK_AB R57, R57, R64 ;  /* 0x000000403939723e */ /* 0x000fe400000010ff */
[----:B------:R-:W-:Y:S02]  /*9a50*/  F2FP.BF16.F32.PACK_AB R60, R53, R60 ;  /* 0x0000003c353c723e */ /* 0x000fe400000010ff */
[----:B------:R-:W-:Y:S02]  /*9a60*/  SEL R43, R5, R90, P0 ;  /* 0x0000005a052b7207 */ /* 0x000fe40000000000 */
[----:B------:R-:W-:Y:S02]  /*9a70*/  F2FP.BF16.F32.PACK_AB R89, R52, R89 ;  /* 0x000000593459723e */ /* 0x000fe400000010ff */
[----:B------:R-:W-:-:S02]  /*9a80*/  SEL R90, R90, R5, P0 ;  /* 0x000000055a5a7207 */ /* 0x000fc40000000000 */
[----:B------:R-:W-:Y:S02]  /*9a90*/  F2FP.BF16.F32.PACK_AB R47, R47, R56 ;  /* 0x000000382f2f723e */ /* 0x000fe400000010ff */
[----:B------:R-:W-:Y:S02]  /*9aa0*/  F2FP.BF16.F32.PACK_AB R13, R13, R14 ;  /* 0x0000000e0d0d723e */ /* 0x000fe400000010ff */
[----:B------:R-:W-:Y:S02]  /*9ab0*/  SEL R63, R11, R12, P0 ;  /* 0x0000000c0b3f7207 */ /* 0x000fe40000000000 */
[----:B------:R-:W-:Y:S02]  /*9ac0*/  SEL R52, R12, R11, P0 ;  /* 0x0000000b0c347207 */ /* 0x000fe40000000000 */
[----:B------:R-:W-:Y:S02]  /*9ad0*/  F2FP.BF16.F32.PACK_AB R73, R73, R80 ;  /* 0x000000504949723e */ /* 0x000fe400000010ff */
[----:B------:R-:W-:-:S02]  /*9ae0*/  MOV R6, R4 ;  /* 0x0000000400067202 */ /* 0x000fc40000000f00 */
[----:B-1----:R-:W-:Y:S02]  /*9af0*/  MOV R7, R27 ;  /* 0x0000001b00077202 */ /* 0x002fe40000000f00 */
[----:B------:R-:W-:Y:S02]  /*9b00*/  F2FP.BF16.F32.PACK_AB R76, R69, R76 ;  /* 0x0000004c454c723e */ /* 0x000fe400000010ff */
[----:B------:R-:W-:Y:S01]  /*9b10*/  F2FP.BF16.F32.PACK_AB R65, R65, R72 ;  /* 0x000000484141723e */ /* 0x000fe200000010ff */
[----:B------:R-:W-:Y:S01]  /*9b20*/  IMAD.WIDE R8, R171, 0x2, R6 ;  /* 0x00000002ab087825 */ /* 0x000fe200078e0206 */
[----:B------:R-:W-:Y:S02]  /*9b30*/  F2FP.BF16.F32.PACK_AB R68, R61, R68 ;  /* 0x000000443d44723e */ /* 0x000fe400000010ff */
[----:B------:R-:W-:Y:S02]  /*9b40*/  F2FP.BF16.F32.PACK_AB R39, R39, R42 ;  /* 0x0000002a2727723e */ /* 0x000fe400000010ff */
[----:B------:R-:W-:-:S02]  /*9b50*/  LOP3.LUT R5, R8, 0x380, RZ, 0xc0, !PT ;  /* 0x0000038008057812 */ /* 0x000fc400078ec0ff */
[----:B------:R-:W-:Y:S02]  /*9b60*/  IADD3 R12, P6, R8, 0x20, RZ ;  /* 0x00000020080c7810 */ /* 0x000fe40007fde0ff */
[----:B------:R-:W-:Y:S02]  /*9b70*/  F2FP.BF16.F32.PACK_AB R38, R35, R38 ;  /* 0x000000262326723e */ /* 0x000fe400000010ff */
[----:B------:R-:W-:Y:S02]  /*9b80*/  SEL R61, R57, R60, P0 ;  /* 0x0000003c393d7207 */ /* 0x000fe40000000000 */
[----:B------:R-:W-:Y:S02]  /*9b90*/  F2FP.BF16.F32.PACK_AB R31, R31, R34 ;  /* 0x000000221f1f723e */ /* 0x000fe400000010ff */
[----:B------:R-:W-:Y:S02]  /*9ba0*/  SEL R60, R60, R57, P0 ;  /* 0x000000393c3c7207 */ /* 0x000fe40000000000 */
[----:B------:R-:W-:-:S02]  /*9bb0*/  F2FP.BF16.F32.PACK_AB R44, R44, R45 ;  /* 0x0000002d2c2c723e */ /* 0x000fc400000010ff */
[----:B------:R-:W-:Y:S02]  /*9bc0*/  F2FP.BF16.F32.PACK_AB R41, R40, R41 ;  /* 0x000000292829723e */ /* 0x000fe400000010ff */
[----:B------:R-:W-:Y:S02]  /*9bd0*/  SEL R53, R13, R10, P0 ;  /* 0x0000000a0d357207 */ /* 0x000fe40000000000 */
[----:B------:R-:W-:Y:S02]  /*9be0*/  SEL R34, R10, R13, P0 ;  /* 0x0000000d0a227207 */ /* 0x000fe40000000000 */
[----:B------:R-:W-:Y:S02]  /*9bf0*/  SEL R57, R47, R46, P0 ;  /* 0x0000002e2f397207 */ /* 0x000fe40000000000 */
[----:B------:R-:W-:Y:S02]  /*9c00*/  SHF.R.U64 R5, R5, 0x3, RZ ;  /* 0x0000000305057819 */ /* 0x000fe400000012ff */
[----:B------:R-:W-:Y:S01]  /*9c10*/  F2FP.BF16.F32.PACK_AB R28, R28, R29 ;  /* 0x0000001d1c1c723e */ /* 0x000fe200000010ff */
[----:B------:R-:W-:Y:S01]  /*9c20*/  IMAD.X R29, RZ, RZ, R9, P6 ;  /* 0x000000ffff1d7224 */ /* 0x000fe200030e0609 */
[----:B------:R-:W-:-:S02]  /*9c30*/  SEL R55, R73, R76, P0 ;  /* 0x0000004c49377207 */ /* 0x000fc40000000000 */
[----:B------:R-:W-:Y:S02]  /*9c40*/  SEL R59, R65, R68, P0 ;  /* 0x00000044413b7207 */ /* 0x000fe40000000000 */
[----:B------:R-:W-:Y:S02]  /*9c50*/  SEL R46, R46, R47, P0 ;  /* 0x0000002f2e2e7207 */ /* 0x000fe40000000000 */
[----:B------:R-:W-:Y:S02]  /*9c60*/  LOP3.LUT R10, R12, 0x380, RZ, 0xc0, !PT ;  /* 0x000003800c0a7812 */ /* 0x000fe400078ec0ff */
[----:B------:R-:W-:Y:S02]  /*9c70*/  F2FP.BF16.F32.PACK_AB R36, R36, R37 ;  /* 0x000000252424723e */ /* 0x000fe400000010ff */
[----:B------:R-:W-:Y:S02]  /*9c80*/  F2FP.BF16.F32.PACK_AB R33, R32, R33 ;  /* 0x000000212021723e */ /* 0x000fe400000010ff */
[----:B------:R-:W-:-:S02]  /*9c90*/  SEL R76, R76, R73, P0 ;  /* 0x000000494c4c7207 */ /* 0x000fc40000000000 */
[----:B------:R-:W-:Y:S02]  /*9ca0*/  SEL R68, R68, R65, P0 ;  /* 0x0000004144447207 */ /* 0x000fe40000000000 */
[----:B------:R-:W-:Y:S02]  /*9cb0*/  SEL R47, R39, R38, P0 ;  /* 0x00000026272f7207 */ /* 0x000fe40000000000 */
[----:B------:R-:W-:Y:S02]  /*9cc0*/  SEL R42, R38, R39, P0 ;  /* 0x00000027262a7207 */ /* 0x000fe40000000000 */
[C---:B------:R-:W-:Y:S02]  /*9cd0*/  IADD3 R65, P1, R8.reuse, 0x40, RZ ;  /* 0x0000004008417810 */ /* 0x040fe40007f3e0ff */
[C---:B------:R-:W-:Y:S02]  /*9ce0*/  IADD3 R67, P2, R8.reuse, 0x60, RZ ;  /* 0x0000006008437810 */ /* 0x040fe40007f5e0ff */
[C---:B------:R-:W-:Y:S01]  /*9cf0*/  IADD3 R38, P3, R8.reuse, 0x4000, RZ ;  /* 0x0000400008267810 */ /* 0x040fe20007f7e0ff */
[----:B------:R-:W-:Y:S01]  /*9d00*/  IMAD.X R27, RZ, RZ, R9, P1 ;  /* 0x000000ffff1b7224 */ /* 0x000fe200008e0609 */
[----:B------:R-:W-:-:S02]  /*9d10*/  IADD3 R69, P4, R8, 0x4020, RZ ;  /* 0x0000402008457810 */ /* 0x000fc40007f9e0ff */
[C---:B------:R-:W-:Y:S02]  /*9d20*/  IADD3 R71, P5, R8.reuse, 0x4040, RZ ;  /* 0x0000404008477810 */ /* 0x040fe40007fbe0ff */
[----:B------:R-:W-:Y:S02]  /*9d30*/  IADD3 R73, P6, R8, 0x4060, RZ ;  /* 0x0000406008497810 */ /* 0x000fe40007fde0ff */
[----:B------:R-:W-:Y:S01]  /*9d40*/  F2FP.BF16.F32.PACK_AB R21, R21, R24 ;  /* 0x000000181515723e */ /* 0x000fe200000010ff */
[--C-:B------:R-:W-:Y:S01]  /*9d50*/  IMAD.X R13, RZ, RZ, R9.reuse, P5 ;  /* 0x000000ffff0d7224 */ /* 0x100fe200028e0609 */
[----:B------:R-:W-:Y:S01]  /*9d60*/  SEL R49, R44, R41, P0 ;  /* 0x000000292c317207 */ /* 0x000fe20000000000 */
[----:B------:R-:W-:Y:S01]  /*9d70*/  IMAD.X R11, RZ, RZ, R9, P6 ;  /* 0x000000ffff0b7224 */ /* 0x000fe200030e0609 */
[----:B------:R-:W-:Y:S02]  /*9d80*/  LOP3.LUT R8, R5, R8, RZ, 0x3c, !PT ;  /* 0x0000000805087212 */ /* 0x000fe400078e3cff */
[----:B------:R-:W-:-:S02]  /*9d90*/  SEL R44, R41, R44, P0 ;  /* 0x0000002c292c7207 */ /* 0x000fc40000000000 */
[----:B------:R-:W-:Y:S02]  /*9da0*/  SHF.R.U64 R5, R10, 0x3, RZ ;  /* 0x000000030a057819 */ /* 0x000fe400000012ff */
[----:B------:R-:W-:Y:S02]  /*9db0*/  SEL R41, R36, R33, P0 ;  /* 0x0000002124297207 */ /* 0x000fe40000000000 */
[----:B------:R-:W-:Y:S02]  /*9dc0*/  SEL R36, R33, R36, P0 ;  /* 0x0000002421247207 */ /* 0x000fe40000000000 */
[----:B------:R-:W-:Y:S02]  /*9dd0*/  F2FP.BF16.F32.PACK_AB R25, R25, R26 ;  /* 0x0000001a1919723e */ /* 0x000fe400000010ff */
[----:B------:R-:W-:Y:S01]  /*9de0*/  F2FP.BF16.F32.PACK_AB R20, R15, R20 ;  /* 0x000000140f14723e */ /* 0x000fe200000010ff */
[----:B------:R-:W-:Y:S01]  /*9df0*/  IMAD.X R15, RZ, RZ, R9, P4 ;  /* 0x000000ffff0f7224 */ /* 0x000fe200020e0609 */
[----:B------:R-:W-:-:S02]  /*9e00*/  SEL R33, R28, R21, P0 ;  /* 0x000000151c217207 */ /* 0x000fc40000000000 */
[----:B------:R-:W-:Y:S01]  /*9e10*/  SEL R32, R21, R28, P0 ;  /* 0x0000001c15207207 */ /* 0x000fe20000000000 */
[----:B------:R-:W-:Y:S01]  /*9e20*/  IMAD.X R21, RZ, RZ, R9, P3 ;  /* 0x000000ffff157224 */ /* 0x000fe200018e0609 */
[----:B------:R-:W-:Y:S02]  /*9e30*/  LOP3.LUT R28, R5, R12, RZ, 0x3c, !PT ;  /* 0x0000000c051c7212 */ /* 0x000fe400078e3cff */
[----:B------:R-:W-:Y:S02]  /*9e40*/  SEL R39, R31, R30, P0 ;  /* 0x0000001e1f277207 */ /* 0x000fe40000000000 */
[----:B------:R-:W-:Y:S02]  /*9e50*/  LOP3.LUT R5, R38, 0x380, RZ, 0xc0, !PT ;  /* 0x0000038026057812 */ /* 0x000fe400078ec0ff */
[----:B------:R-:W-:Y:S02]  /*9e60*/  SEL R30, R30, R31, P0 ;  /* 0x0000001f1e1e7207 */ /* 0x000fe40000000000 */
[----:B------:R-:W-:-:S02]  /*9e70*/  SEL R31, R25, R20, P0 ;  /* 0x00000014191f7207 */ /* 0x000fc40000000000 */
[----:B------:R-:W-:Y:S01]  /*9e80*/  SEL R50, R20, R25, P0 ;  /* 0x0000001914327207 */ /* 0x000fe20000000000 */
[----:B------:R-:W-:Y:S01]  /*9e90*/  IMAD.X R25, RZ, RZ, R9, P2 ;  /* 0x000000ffff197224 */ /* 0x000fe200010e0609 */
[----:B------:R-:W-:Y:S02]  /*9ea0*/  LOP3.LUT R14, R65, 0x380, RZ, 0xc0, !PT ;  /* 0x00000380410e7812 */ /* 0x000fe400078ec0ff */
[----:B------:R-:W-:Y:S02]  /*9eb0*/  F2FP.BF16.F32.PACK_AB R100, R100, R101 ;  /* 0x000000656464723e */ /* 0x000fe400000010ff */
[----:B------:R-:W-:Y:S02]  /*9ec0*/  F2FP.BF16.F32.PACK_AB R99, R98, R99 ;  /* 0x000000636263723e */ /* 0x000fe400000010ff */
[----:B------:R-:W-:Y:S02]  /*9ed0*/  LOP3.LUT R20, R67, 0x380, RZ, 0xc0, !PT ;  /* 0x0000038043147812 */ /* 0x000fe400078ec0ff */
[----:B------:R-:W-:-:S02]  /*9ee0*/  F2FP.BF16.F32.PACK_AB R96, R96, R97 ;  /* 0x000000616060723e */ /* 0x000fc400000010ff */
[----:B------:R-:W-:Y:S02]  /*9ef0*/  F2FP.BF16.F32.PACK_AB R95, R94, R95 ;  /* 0x0000005f5e5f723e */ /* 0x000fe400000010ff */
[----:B------:R-:W-:Y:S02]  /*9f00*/  SHF.R.U64 R5, R5, 0x3, RZ ;  /* 0x0000000305057819 */ /* 0x000fe400000012ff */
[----:B------:R-:W-:Y:S02]  /*9f10*/  SHF.R.U64 R10, R14, 0x3, RZ ;  /* 0x000000030e0a7819 */ /* 0x000fe400000012ff */
[----:B------:R-:W-:Y:S02]  /*9f20*/  SEL R35, R100, R99, P0 ;  /* 0x0000006364237207 */ /* 0x000fe40000000000 */
[----:B------:R-:W-:Y:S02]  /*9f30*/  SHF.R.U64 R14, R20, 0x3, RZ ;  /* 0x00000003140e7819 */ /* 0x000fe400000012ff */
[----:B------:R-:W-:-:S02]  /*9f40*/  SEL R100, R99, R100, P0 ;  /* 0x0000006463647207 */ /* 0x000fc40000000000 */
[----:B------:R-:W-:Y:S02]  /*9f50*/  SEL R37, R96, R95, P0 ;  /* 0x0000005f60257207 */ /* 0x000fe40000000000 */
[----:B------:R-:W-:Y:S02]  /*9f60*/  LOP3.LUT R20, R5, R38, RZ, 0x3c, !PT ;  /* 0x0000002605147212 */ /* 0x000fe400078e3cff */
[----:B------:R-:W-:Y:S02]  /*9f70*/  SEL R96, R95, R96, P0 ;  /* 0x000000605f607207 */ /* 0x000fe40000000000 */
[----:B------:R-:W-:Y:S02]  /*9f80*/  F2FP.BF16.F32.PACK_AB R88, R88, R91 ;  /* 0x0000005b5858723e */ /* 0x000fe400000010ff */
[----:B------:R-:W-:Y:S02]  /*9f90*/  LOP3.LUT R26, R10, R65, RZ, 0x3c, !PT ;  /* 0x000000410a1a7212 */ /* 0x000fe400078e3cff */
[----:B------:R-:W-:-:S02]  /*9fa0*/  SEL R45, R88, R89, P0 ;  /* 0x00000059582d7207 */ /* 0x000fc40000000000 */
[----:B------:R-:W-:Y:S02]  /*9fb0*/  LOP3.LUT R10, R69, 0x380, RZ, 0xc0, !PT ;  /* 0x00000380450a7812 */ /* 0x000fe400078ec0ff */
[----:B------:R-:W-:Y:S02]  /*9fc0*/  LOP3.LUT R40, R73, 0x380, RZ, 0xc0, !PT ;  /* 0x0000038049287812 */ /* 0x000fe400078ec0ff */
[----:B------:R-:W-:Y:S02]  /*9fd0*/  SEL R88, R89, R88, P0 ;  /* 0x0000005859587207 */ /* 0x000fe40000000000 */
[----:B------:R-:W-:Y:S02]  /*9fe0*/  SHF.R.U64 R10, R10, 0x3, RZ ;  /* 0x000000030a0a7819 */ /* 0x000fe400000012ff */
[----:B------:R-:W-:Y:S02]  /*9ff0*/  SHF.R.U64 R40, R40, 0x3, RZ ;  /* 0x0000000328287819 */ /* 0x000fe400000012ff */
[----:B------:R-:W-:-:S02]  /*a000*/  MOV R62, R20 ;  /* 0x00000014003e7202 */ /* 0x000fc40000000f00 */
[----:B------:R-:W-:Y:S02]  /*a010*/  LOP3.LUT R24, R14, R67, RZ, 0x3c, !PT ;  /* 0x000000430e187212 */ /* 0x000fe400078e3cff */
[----:B------:R-:W-:Y:S02]  /*a020*/  LOP3.LUT R14, R10, R69, RZ, 0x3c, !PT ;  /* 0x000000450a0e7212 */ /* 0x000fe400078e3cff */
[----:B------:R-:W-:Y:S02]  /*a030*/  LOP3.LUT R10, R40, R73, RZ, 0x3c, !PT ;  /* 0x00000049280a7212 */ /* 0x000fe400078e3cff */
[----:B------:R-:W-:Y:S02]  /*a040*/  LOP3.LUT R12, R71, 0x380, RZ, 0xc0, !PT ;  /* 0x00000380470c7812 */ /* 0x000fe400078ec0ff */
[----:B------:R-:W-:Y:S02]  /*a050*/  MOV R66, R8 ;  /* 0x0000000800427202 */ /* 0x000fe40000000f00 */
[----:B------:R-:W-:-:S02]  /*a060*/  SHF.R.U64 R12, R12, 0x3, RZ ;  /* 0x000000030c0c7819 */ /* 0x000fc400000012ff */
[----:B------:R-:W-:Y:S02]  /*a070*/  MOV R54, R10 ;  /* 0x0000000a00367202 */ /* 0x000fe40000000f00 */
[----:B------:R-:W-:Y:S02]  /*a080*/  LOP3.LUT R12, R12, R71, RZ, 0x3c, !PT ;  /* 0x000000470c0c7212 */ /* 0x000fe400078e3cff */
[----:B------:R-:W-:Y:S02]  /*a090*/  MOV R58, R14 ;  /* 0x0000000e003a7202 */ /* 0x000fe40000000f00 */
[----:B------:R-:W-:Y:S02]  /*a0a0*/  MOV R56, R12 ;  /* 0x0000000c00387202 */ /* 0x000fe40000000f00 */
[----:B------:R-:W-:Y:S02]  /*a0b0*/  MOV R65, R28 ;  /* 0x0000001c00417202 */ /* 0x000fe40000000f00 */
[----:B------:R-:W-:-:S02]  /*a0c0*/  MOV R29, R26 ;  /* 0x0000001a001d7202 */ /* 0x000fc40000000f00 */
[----:B------:R-:W-:Y:S02]  /*a0d0*/  MOV R64, R24 ;  /* 0x0000001800407202 */ /* 0x000fe40000000f00 */
[----:B------:R-:W-:Y:S02]  /*a0e0*/  PLOP3.LUT P2, PT, PT, PT, UP0, 0x80, 0x0 ;  /* 0x000000000000781c */ /* 0x000fe40003f4f008 */
[----:B--2---:R-:W-:Y:S01]  /*a0f0*/  LOP3.LUT R5, R48, 0x2, RZ, 0x3c, !PT ;  /* 0x0000000230057812 */ /* 0x004fe200078e3cff */
[----:B------:R-:W-:Y:S04]  /*a100*/  SHFL.IDX PT, R35, R35, R48, 0x1c1f ;  /* 0x001c1f3023237589 */ /* 0x000fe800000e0000 */
[----:B------:R-:W0:Y:S04]  /*a110*/  SHFL.IDX PT, R100, R100, R5, 0x1c1f ;  /* 0x001c1f0564647589 */ /* 0x000e2800000e0000 */
[----:B------:R-:W-:Y:S04]  /*a120*/  SHFL.IDX PT, R55, R55, R48, 0x1c1f ;  /* 0x001c1f3037377589 */ /* 0x000fe800000e0000 */
[----:B------:R-:W1:Y:S04]  /*a130*/  SHFL.IDX PT, R76, R76, R5, 0x1c1f ;  /* 0x001c1f054c4c7589 */ /* 0x000e6800000e0000 */
[----:B------:R-:W-:Y:S04]  /*a140*/  SHFL.IDX PT, R37, R37, R48, 0x1c1f ;  /* 0x001c1f3025257589 */ /* 0x000fe800000e0000 */
[----:B------:R-:W-:Y:S04]  /*a150*/  SHFL.IDX PT, R43, R43, R48, 0x1c1f ;  /* 0x001c1f302b2b7589 */ /* 0x000fe800000e0000 */
[----:B------:R-:W-:Y:S04]  /*a160*/  SHFL.IDX PT, R59, R59, R48, 0x1c1f ;  /* 0x001c1f303b3b7589 */ /* 0x000fe800000e0000 */
[----:B------:R-:W2:Y:S01]  /*a170*/  SHFL.IDX PT, R96, R96, R5, 0x1c1f ;  /* 0x001c1f0560607589 */ /* 0x000ea200000e0000 */
[----:B0-----:R-:W-:-:S02]  /*a180*/  SEL R8, R35, R100, P0 ;  /* 0x0000006423087207 */ /* 0x001fc40000000000 */
[----:B------:R-:W-:Y:S01]  /*a190*/  SEL R10, R100, R35, P0 ;  /* 0x00000023640a7207 */ /* 0x000fe20000000000 */
[----:B------:R-:W-:Y:S04]  /*a1a0*/  SHFL.IDX PT, R90, R90, R5, 0x1c1f ;  /* 0x001c1f055a5a7589 */ /* 0x000fe800000e0000 */
[----:B------:R-:W0:Y:S01]  /*a1b0*/  SHFL.IDX PT, R68, R68, R5, 0x1c1f ;  /* 0x001c1f0544447589 */ /* 0x000e2200000e0000 */
[----:B-1----:R-:W-:Y:S02]  /*a1c0*/  SEL R9, R55, R76, P0 ;  /* 0x0000004c37097207 */ /* 0x002fe40000000000 */
[----:B------:R-:W-:Y:S01]  /*a1d0*/  SEL R11, R76, R55, P0 ;  /* 0x000000374c0b7207 */ /* 0x000fe20000000000 */
[----:B------:R-:W-:Y:S04]  /*a1e0*/  SHFL.IDX PT, R61, R61, R48, 0x1c1f ;  /* 0x001c1f303d3d7589 */ /* 0x000fe800000e0000 */
[----:B------:R-:W1:Y:S01]  /*a1f0*/  SHFL.IDX PT, R60, R60, R5, 0x1c1f ;  /* 0x001c1f053c3c7589 */ /* 0x000e6200000e0000 */
[----:B------:R-:W-:Y:S01]  /*a200*/  BAR.SYNC.DEFER_BLOCKING 0x1, 0x100 ;  /* 0x0044000000007b1d */ /* 0x000fe20000010000 */
[----:B--2---:R-:W-:-:S02]  /*a210*/  SEL R12, R37, R96, P0 ;  /* 0x00000060250c7207 */ /* 0x004fc40000000000 */
[----:B------:R-:W-:-:S03]  /*a220*/  SEL R14, R96, R37, P0 ;  /* 0x00000025600e7207 */ /* 0x000fc60000000000 */
[----:B------:R-:W-:Y:S04]  /*a230*/  SHFL.IDX PT, R41, R41, R48, 0x1c1f ;  /* 0x001c1f3029297589 */ /* 0x000fe800000e0000 */
[----:B------:R-:W2:Y:S01]  /*a240*/  SHFL.IDX PT, R36, R36, R5, 0x1c1f ;  /* 0x001c1f0524247589 */ /* 0x000ea200000e0000 */
[----:B0-----:R-:W-:Y:S02]  /*a250*/  SEL R13, R59, R68, P0 ;  /* 0x000000443b0d7207 */ /* 0x001fe40000000000 */
[----:B------:R-:W-:Y:S01]  /*a260*/  SEL R15, R68, R59, P0 ;  /* 0x0000003b440f7207 */ /* 0x000fe20000000000 */
[----:B------:R-:W-:Y:S04]  /*a270*/  SHFL.IDX PT, R45, R45, R48, 0x1c1f ;  /* 0x001c1f302d2d7589 */ /* 0x000fe800000e0000 */
[----:B------:R-:W-:Y:S01]  /*a280*/  SHFL.IDX PT, R33, R33, R48, 0x1c1f ;  /* 0x001c1f3021217589 */ /* 0x000fe200000e0000 */
[----:B-1----:R-:W-:-:S02]  /*a290*/  SEL R89, R61, R60, P0 ;  /* 0x0000003c3d597207 */ /* 0x002fc40000000000 */
[----:B------:R-:W-:Y:S01]  /*a2a0*/  SEL R91, R60, R61, P0 ;  /* 0x0000003d3c5b7207 */ /* 0x000fe20000000000 */
[----:B------:R-:W-:Y:S04]  /*a2b0*/  SHFL.IDX PT, R57, R57, R48, 0x1c1f ;  /* 0x001c1f3039397589 */ /* 0x000fe800000e0000 */
[----:B------:R0:W1:Y:S04]  /*a2c0*/  SHFL.IDX PT, R20, R88, R5, 0x1c1f ;  /* 0x001c1f0558147589 */ /* 0x00006800000e0000 */
[----:B------:R-:W3:Y:S04]  /*a2d0*/  SHFL.IDX PT, R46, R46, R5, 0x1c1f ;  /* 0x001c1f052e2e7589 */ /* 0x000ee800000e0000 */
[----:B------:R2:W-:Y:S01]  /*a2e0*/  SHFL.IDX PT, R38, R32, R5, 0x1c1f ;  /* 0x001c1f0520267589 */ /* 0x0005e200000e0000 */
[----:B0-----:R-:W-:-:S03]  /*a2f0*/  SEL R88, R43, R90, P0 ;  /* 0x0000005a2b587207 */ /* 0x001fc60000000000 */
[----:B------:R-:W-:Y:S01]  /*a300*/  SHFL.IDX PT, R49, R49, R48, 0x1c1f ;  /* 0x001c1f3031317589 */ /* 0x000fe200000e0000 */
[----:B------:R-:W-:-:S03]  /*a310*/  SEL R90, R90, R43, P0 ;  /* 0x0000002b5a5a7207 */ /* 0x000fc60000000000 */
[----:B------:R-:W-:Y:S01]  /*a320*/  SHFL.IDX PT, R53, R53, R48, 0x1c1f ;  /* 0x001c1f3035357589 */ /* 0x000fe200000e0000 */
[----:B--2---:R-:W-:-:S03]  /*a330*/  SEL R32, R41, R36, P0 ;  /* 0x0000002429207207 */ /* 0x004fc60000000000 */
[----:B------:R-:W-:Y:S04]  /*a340*/  SHFL.IDX PT, R47, R47, R48, 0x1c1f ;  /* 0x001c1f302f2f7589 */ /* 0x000fe800000e0000 */
[----:B------:R-:W-:Y:S01]  /*a350*/  SHFL.IDX PT, R39, R39, R48, 0x1c1f ;  /* 0x001c1f3027277589 */ /* 0x000fe200000e0000 */
[----:B-1----:R-:W-:Y:S02]  /*a360*/  SEL R24, R45, R20, P0 ;  /* 0x000000142d187207 */ /* 0x002fe40000000000 */
[----:B------:R-:W-:Y:S01]  /*a370*/  SEL R26, R20, R45, P0 ;  /* 0x0000002d141a7207 */ /* 0x000fe20000000000 */
[----:B------:R-:W-:Y:S01]  /*a380*/  SHFL.IDX PT, R21, R31, R48, 0x1c1f ;  /* 0x001c1f301f157589 */ /* 0x000fe200000e0000 */
[----:B---3--:R-:W-:Y:S02]  /*a390*/  SEL R25, R57, R46, P0 ;  /* 0x0000002e39197207 */ /* 0x008fe40000000000 */
[----:B------:R-:W-:Y:S01]  /*a3a0*/  SEL R27, R46, R57, P0 ;  /* 0x000000392e1b7207 */ /* 0x000fe20000000000 */
[----:B------:R-:W-:Y:S04]  /*a3b0*/  SHFL.IDX PT, R63, R63, R48, 0x1c1f ;  /* 0x001c1f303f3f7589 */ /* 0x000fe800000e0000 */
[----:B------:R-:W0:Y:S04]  /*a3c0*/  SHFL.IDX PT, R44, R44, R5, 0x1c1f ;  /* 0x001c1f052c2c7589 */ /* 0x000e2800000e0000 */
[----:B------:R-:W1:Y:S04]  /*a3d0*/  SHFL.IDX PT, R42, R42, R5, 0x1c1f ;  /* 0x001c1f052a2a7589 */ /* 0x000e6800000e0000 */
[----:B------:R-:W2:Y:S04]  /*a3e0*/  SHFL.IDX PT, R48, R30, R5, 0x1c1f ;  /* 0x001c1f051e307589 */ /* 0x000ea800000e0000 */
[----:B------:R-:W3:Y:S04]  /*a3f0*/  SHFL.IDX PT, R50, R50, R5, 0x1c1f ;  /* 0x001c1f0532327589 */ /* 0x000ee800000e0000 */
[----:B------:R4:W3:Y:S04]  /*a400*/  SHFL.IDX PT, R40, R34, R5, 0x1c1f ;  /* 0x001c1f0522287589 */ /* 0x0008e800000e0000 */
[----:B------:R-:W3:Y:S04]  /*a410*/  SHFL.IDX PT, R52, R52, R5, 0x1c1f ;  /* 0x001c1f0534347589 */ /* 0x000ee800000e0000 */
[----:B------:R3:W-:Y:S01]  /*a420*/  STSM.16.M88.4 [R66], R8 ;  /* 0x0000000842007844 */ /* 0x0007e20000000200 */
[----:B0-----:R-:W-:-:S02]  /*a430*/  SEL R28, R49, R44, P0 ;  /* 0x0000002c311c7207 */ /* 0x001fc40000000000 */
[----:B----4-:R-:W-:Y:S01]  /*a440*/  SEL R34, R36, R41, P0 ;  /* 0x0000002924227207 */ /* 0x010fe20000000000 */
[----:B------:R0:W-:Y:S01]  /*a450*/  STSM.16.M88.4 [R65], R12 ;  /* 0x0000000c41007844 */ /* 0x0001e20000000200 */
[----:B------:R-:W-:Y:S02]  /*a460*/  SEL R36, R33, R38, P0 ;  /* 0x0000002621247207 */ /* 0x000fe40000000000 */
[----:B------:R-:W-:Y:S01]  /*a470*/  SEL R30, R44, R49, P0 ;  /* 0x000000312c1e7207 */ /* 0x000fe20000000000 */
[----:B------:R4:W-:Y:S01]  /*a480*/  STSM.16.M88.4 [R29], R88 ;  /* 0x000000581d007844 */ /* 0x0009e20000000200 */
[----:B------:R-:W-:Y:S02]  /*a490*/  SEL R38, R38, R33, P0 ;  /* 0x0000002126267207 */ /* 0x000fe40000000000 */
[----:B-1----:R-:W-:Y:S01]  /*a4a0*/  SEL R31, R42, R47, P0 ;  /* 0x0000002f2a1f7207 */ /* 0x002fe20000000000 */
[----:B------:R-:W-:Y:S01]  /*a4b0*/  STSM.16.M88.4 [R64], R24 ;  /* 0x0000001840007844 */ /* 0x000fe20000000200 */
[----:B--2---:R-:W-:-:S02]  /*a4c0*/  SEL R33, R39, R48, P0 ;  /* 0x0000003027217207 */ /* 0x004fc40000000000 */
[----:B------:R-:W-:Y:S01]  /*a4d0*/  SEL R35, R48, R39, P0 ;  /* 0x0000002730237207 */ /* 0x000fe20000000000 */
[----:B---3--:R-:W-:Y:S01]  /*a4e0*/  IMAD.U32 R9, RZ, RZ, UR6 ;  /* 0x00000006ff097e24 */ /* 0x008fe2000f8e00ff */
[----:B------:R-:W-:Y:S01]  /*a4f0*/  SEL R37, R21, R50, P0 ;  /* 0x0000003215257207 */ /* 0x000fe20000000000 */
[----:B------:R-:W-:Y:S01]  /*a500*/  ULDC.64 UR6, c[0x0][0xc08] ;  /* 0x0003020000067ab9 */ /* 0x000fe20000000a00 */
[----:B------:R-:W-:Y:S02]  /*a510*/  SEL R39, R50, R21, P0 ;  /* 0x0000001532277207 */ /* 0x000fe40000000000 */
[----:B0-----:R-:W-:Y:S02]  /*a520*/  SEL R12, R53, R40, P0 ;  /* 0x00000028350c7207 */ /* 0x001fe40000000000 */
[----:B------:R-:W-:Y:S02]  /*a530*/  SEL R14, R40, R53, P0 ;  /* 0x00000035280e7207 */ /* 0x000fe40000000000 */
[----:B----4-:R-:W-:-:S02]  /*a540*/  SEL R29, R47, R42, P0 ;  /* 0x0000002a2f1d7207 */ /* 0x010fc40000000000 */
[----:B------:R-:W-:Y:S02]  /*a550*/  SEL R13, R63, R52, P0 ;  /* 0x000000343f0d7207 */ /* 0x000fe40000000000 */
[----:B------:R-:W-:Y:S01]  /*a560*/  SEL R15, R52, R63, P0 ;  /* 0x0000003f340f7207 */ /* 0x000fe20000000000 */
[----:B------:R-:W-:Y:S01]  /*a570*/  STSM.16.M88.4 [R62], R28 ;  /* 0x0000001c3e007844 */ /* 0x000fe20000000200 */
[----:B------:R-:W-:Y:S01]  /*a580*/  MOV R8, UR4 ;  /* 0x0000000400087c02 */ /* 0x000fe20008000f00 */
[----:B------:R-:W-:Y:S01]  /*a590*/  UISETP.NE.U32.AND UP1, UPT, UR6, URZ, UPT ;  /* 0x0000003f0600728c */ /* 0x000fe2000bf25070 */
[----:B------:R-:W0:Y:S01]  /*a5a0*/  LDC R50, c[0x0][0xbe8] ;  /* 0x0002fa00ff327b82 */ /* 0x000e220000000800 */
[----:B------:R-:W-:Y:S04]  /*a5b0*/  STSM.16.M88.4 [R58], R32 ;  /* 0x000000203a007844 */ /* 0x000fe80000000200 */
[----:B------:R-:W-:Y:S04]  /*a5c0*/  STSM.16.M88.4 [R56], R36 ;  /* 0x0000002438007844 */ /* 0x000fe80000000200 */
[----:B------:R1:W-:Y:S01]  /*a5d0*/  STSM.16.M88.4 [R54], R12 ;  /* 0x0000000c36007844 */ /* 0x0003e20000000200 */
[----:B------:R-:W-:Y:S06]  /*a5e0*/  BAR.SYNC.DEFER_BLOCKING 0x1, 0x100 ;  /* 0x0044000000007b1d */ /* 0x000fec0000010000 */
[----:B------:R-:W2:Y:S01]  /*a5f0*/  @P2 LDG.E R5, desc[UR52][R8.64] ;  /* 0x0000003408052981 */ /* 0x000ea2000c1e1900 */
[----:B------:R-:W-:Y:S01]  /*a600*/  UISETP.NE.AND.EX UP1, UPT, UR7, URZ, UPT, UP1 ;  /* 0x0000003f0700728c */ /* 0x000fe2000bf25310 */
[----:B0-----:R-:W-:Y:S01]  /*a610*/  ISETP.NE.AND P1, PT, R50, 0x1, PT ;  /* 0x000000013200780c */ /* 0x001fe20003f25270 */
[----:B------:R-:W-:Y:S01]  /*a620*/  UMOV UR4, URZ ;  /* 0x0000003f00047c82 */ /* 0x000fe20008000000 */
[----:B-1----:R-:W-:-:S03]  /*a630*/  IMAD.U32 R13, RZ, RZ, UR39 ;  /* 0x00000027ff0d7e24 */ /* 0x002fc6000f8e00ff */
[----:B------:R-:W-:-:S05]  /*a640*/  PLOP3.LUT P0, PT, PT, PT, UP1, 0x80, 0x0 ;  /* 0x000000000000781c */ /* 0x000fca0003f0f018 */
[----:B------:R-:W-:-:S03]  /*a650*/  @UP1 UIADD3 UR6, UP2, UR8, UR6, URZ ;  /* 0x0000000608061290 */ /* 0x000fc6000ff5e03f */
[----:B------:R-:W-:Y:S01]  /*a660*/  ULDC UR8, c[0x0][0xa88] ;  /* 0x0002a20000087ab9 */ /* 0x000fe20000000800 */
[----:B------:R-:W-:Y:S01]  /*a670*/  @UP1 UIADD3.X UR7, UR9, UR7, URZ, UP2, !UPT ;  /* 0x0000000709071290 */ /* 0x000fe200097fe43f */
[----:B------:R-:W0:Y:S01]  /*a680*/  @P1 LDC R10, c[0x0][0xbec] ;  /* 0x0002fb00ff0a1b82 */ /* 0x000e220000000800 */
[----:B------:R-:W-:-:S04]  /*a690*/  IMAD.U32 R14, RZ, RZ, UR6 ;  /* 0x00000006ff0e7e24 */ /* 0x000fc8000f8e00ff */
[----:B------:R-:W-:-:S03]  /*a6a0*/  IMAD.U32 R15, RZ, RZ, UR7 ;  /* 0x00000007ff0f7e24 */ /* 0x000fc6000f8e00ff */
[----:B------:R-:W1:Y:S01]  /*a6b0*/  @P1 LDC R20, c[0x0][0xbf0] ;  /* 0x0002fc00ff141b82 */ /* 0x000e620000000800 */
[----:B--2---:R-:W-:Y:S01]  /*a6c0*/  @P2 R2UR UR4, R5 ;  /* 0x00000000050422ca */ /* 0x004fe200000e0000 */
[----:B------:R-:W-:-:S06]  /*a6d0*/  IMAD.U32 R5, RZ, RZ, UR8 ;  /* 0x00000008ff057e24 */ /* 0x000fcc000f8e00ff */
[----:B------:R2:W5:Y:S01]  /*a6e0*/  @P0 LDG.E R5, desc[UR52][R14.64] ;  /* 0x000000340e050981 */ /* 0x000562000c1e1900 */
[----:B01----:R-:W-:Y:S07]  /*a6f0*/  @P0 BRA `(.L_x_218) ;  /* 0x0000000000100947 */ /* 0x003fee0003800000 */
[----:B------:R-:W-:Y:S05]  /*a700*/  @!P2 BRA `(.L_x_218) ;  /* 0x00000000000ca947 */ /* 0x000fea0003800000 */
[----:B------:R-:W3:Y:S04]  /*a710*/  LDG.E R12, desc[UR52][R8.64] ;  /* 0x00000034080c7981 */ /* 0x000ee8000c1e1900 */
[----:B-----5:R-:W3:Y:S02]  /*a720*/  LDG.E R5, desc[UR52][R8.64+0x4] ;  /* 0x0000043408057981 */ /* 0x020ee4000c1e1900 */
[----:B---3--:R-:W-:-:S07]  /*a730*/  IMAD.IADD R5, R5, 0x1, -R12 ;  /* 0x0000000105057824 */ /* 0x008fce00078e0a0c */
.L_x_218:
[----:B------:R-:W-:Y:S01]  /*a740*/  USHF.R.S32.HI UR14, URZ, 0x1f, UR40 ;  /* 0x0000001f3f0e7899 */ /* 0x000fe20008011428 */
[----:B------:R-:W-:Y:S01]  /*a750*/  IMAD R13, R13, 0x80, R170 ;  /* 0x000000800d0d7824 */ /* 0x000fe200078e02aa */
[----:B------:R-:W-:Y:S01]  /*a760*/  ULDC.64 UR12, c[0x0][0xb90] ;  /* 0x0002e400000c7ab9 */ /* 0x000fe20000000a00 */
[----:B------:R-:W-:Y:S01]  /*a770*/  USHF.R.S32.HI UR9, URZ, 0x1f, UR4 ;  /* 0x0000001f3f097899 */ /* 0x000fe20008011404 */
[----:B-----5:R-:W-:Y:S01]  /*a780*/  IMAD R53, R5, R50, RZ ;  /* 0x0000003205357224 */ /* 0x020fe200078e02ff */
[----:B------:R-:W-:Y:S01]  /*a790*/  UIMAD UR10, UR14, UR12, URZ ;  /* 0x0000000c0e0a72a4 */ /* 0x000fe2000f8e023f */
[----:B------:R-:W-:Y:S01]  /*a7a0*/  @P1 IMAD.HI.U32 R9, R13, R10, RZ ;  /* 0x0000000a0d091227 */ /* 0x000fe200078e00ff */
[----:B------:R-:W-:Y:S01]  /*a7b0*/  UMOV UR8, UR4 ;  /* 0x0000000400087c82 */ /* 0x000fe20008000000 */
[----:B------:R-:W-:Y:S02]  /*a7c0*/  USEL UR38, UR38, URZ, !UP0 ;  /* 0x0000003f26267287 */ /* 0x000fe4000c000000 */
[----:B------:R-:W-:Y:S01]  /*a7d0*/  UIMAD.WIDE.U32 UR6, UR40, UR12, UR8 ;  /* 0x0000000c280672a5 */ /* 0x000fe2000f8e0008 */
[----:B------:R-:W-:Y:S01]  /*a7e0*/  IMAD.MOV.U32 R8, RZ, RZ, R13 ;  /* 0x000000ffff087224 */ /* 0x000fe200078e000d */
[----:B------:R-:W-:Y:S01]  /*a7f0*/  UIMAD UR10, UR40, UR13, UR10 ;  /* 0x0000000d280a72a4 */ /* 0x000fe2000f8e020a */
[----:B------:R-:W-:Y:S01]  /*a800*/  @P1 SHF.R.U32.HI R8, RZ, R20, R9 ;  /* 0x00000014ff081219 */ /* 0x000fe20000011609 */
[----:B------:R-:W-:Y:S01]  /*a810*/  USEL UR37, UR37, URZ, !UP0 ;  /* 0x0000003f25257287 */ /* 0x000fe2000c000000 */
[----:B------:R-:W-:Y:S01]  /*a820*/  IMAD R9, R18, 0x40, R2 ;  /* 0x0000004012097824 */ /* 0x000fe200078e0202 */
[----:B------:R-:W-:Y:S01]  /*a830*/  ULDC.64 UR12, c[0x0][0xb98] ;  /* 0x0002e600000c7ab9 */ /* 0x000fe20000000a00 */
[----:B------:R-:W-:Y:S01]  /*a840*/  UIADD3 UR7, UR7, UR10, URZ ;  /* 0x0000000a07077290 */ /* 0x000fe2000fffe03f */
[----:B------:R-:W-:Y:S01]  /*a850*/  IADD3 R11, -R8, RZ, RZ ;  /* 0x000000ff080b7210 */ /* 0x000fe20007ffe1ff */
[----:B------:R-:W-:Y:S01]  /*a860*/  UIMAD UR8, UR38, UR12, URZ ;  /* 0x0000000c260872a4 */ /* 0x000fe2000f8e023f */
[----:B------:R-:W-:Y:S01]  /*a870*/  IMAD.WIDE R6, R9, 0x2, R6 ;  /* 0x0000000209067825 */ /* 0x000fe200078e0206 */
[----:B------:R-:W-:Y:S01]  /*a880*/  UIMAD.WIDE.U32 UR6, UR37, UR12, UR6 ;  /* 0x0000000c250672a5 */ /* 0x000fe2000f8e0006 */
[----:B------:R-:W-:Y:S01]  /*a890*/  SHF.R.S32.HI R9, RZ, 0x1f, R8 ;  /* 0x0000001fff097819 */ /* 0x000fe20000011408 */
[----:B------:R-:W-:Y:S01]  /*a8a0*/  UIMAD UR8, UR37, UR13, UR8 ;  /* 0x0000000d250872a4 */ /* 0x000fe2000f8e0208 */
[----:B------:R-:W-:Y:S01]  /*a8b0*/  IMAD R11, R50, R11, R13 ;  /* 0x0000000b320b7224 */ /* 0x000fe200078e020d */
[----:B--2---:R-:W-:Y:S01]  /*a8c0*/  IADD3 R15, P3, R6, 0x2000, RZ ;  /* 0x00002000060f7810 */ /* 0x004fe20007f7e0ff */
[----:B------:R-:W-:Y:S01]  /*a8d0*/  ULDC.64 UR10, c[0x0][0xaa0] ;  /* 0x0002a800000a7ab9 */ /* 0x000fe20000000a00 */
[----:B------:R-:W-:-:S02]  /*a8e0*/  IADD3 R8, P2, R8, UR6, RZ ;  /* 0x0000000608087c10 */ /* 0x000fc4000ff5e0ff */
[----:B------:R-:W-:Y:S01]  /*a8f0*/  IMAD.U32 R10, RZ, RZ, UR8 ;  /* 0x00000008ff0a7e24 */ /* 0x000fe2000f8e00ff */
[----:B------:R-:W-:Y:S02]  /*a900*/  LOP3.LUT R12, R15, 0x380, RZ, 0xc0, !PT ;  /* 0x000003800f0c7812 */ /* 0x000fe400078ec0ff */
[----:B------:R-:W-:Y:S02]  /*a910*/  IADD3 R25, P0, R6, 0x1000, RZ ;  /* 0x0000100006197810 */ /* 0x000fe40007f1e0ff */
[----:B------:R-:W-:Y:S01]  /*a920*/  IADD3.X R9, R9, UR7, R10, P2, !PT ;  /* 0x0000000709097c10 */ /* 0x000fe200097fe40a */
[----:B------:R-:W-:Y:S01]  /*a930*/  ULDC.64 UR6, c[0x0][0xb88] ;  /* 0x0002e20000067ab9 */ /* 0x000fe20000000a00 */
[----:B------:R-:W-:Y:S02]  /*a940*/  SHF.R.S32.HI R10, RZ, 0x1f, R11 ;  /* 0x0000001fff0a7819 */ /* 0x000fe4000001140b */
[----:B------:R-:W-:Y:S01]  /*a950*/  SHF.R.U64 R12, R12, 0x3, RZ ;  /* 0x000000030c0c7819 */ /* 0x000fe200000012ff */
[----:B------:R-:W-:Y:S01]  /*a960*/  IMAD.WIDE.U32 R8, R11, UR6, R8 ;  /* 0x000000060b087c25 */ /* 0x000fe2000f8e0008 */
[----:B------:R-:W-:-:S02]  /*a970*/  IADD3 R13, P2, R6, 0x3000, RZ ;  /* 0x00003000060d7810 */ /* 0x000fc40007f5e0ff */
[----:B------:R-:W-:Y:S01]  /*a980*/  LOP3.LUT R12, R12, R15, RZ, 0x3c, !PT ;  /* 0x0000000f0c0c7212 */ /* 0x000fe200078e3cff */
[----:B------:R-:W-:Y:S01]  /*a990*/  IMAD R14, R10, UR6, RZ ;  /* 0x000000060a0e7c24 */ /* 0x000fe2000f8e02ff */
[----:B------:R-:W-:Y:S02]  /*a9a0*/  LOP3.LUT R24, R25, 0x380, RZ, 0xc0, !PT ;  /* 0x0000038019187812 */ /* 0x000fe400078ec0ff */
[----:B------:R-:W-:Y:S01]  /*a9b0*/  LOP3.LUT R10, R13, 0x380, RZ, 0xc0, !PT ;  /* 0x000003800d0a7812 */ /* 0x000fe200078ec0ff */
[----:B------:R-:W-:Y:S01]  /*a9c0*/  IMAD R15, R11, UR7, R14 ;  /* 0x000000070b0f7c24 */ /* 0x000fe2000f8e020e */
[----:B------:R-:W-:Y:S01]  /*a9d0*/  ULDC.64 UR6, c[0x0][0xb50] ;  /* 0x0002d40000067ab9 */ /* 0x000fe20000000a00 */
[----:B------:R-:W-:Y:S01]  /*a9e0*/  SHF.R.U64 R24, R24, 0x3, RZ ;  /* 0x0000000318187819 */ /* 0x000fe200000012ff */
[----:B------:R-:W-:Y:S01]  /*a9f0*/  IMAD.X R11, RZ, RZ, R7, P2 ;  /* 0x000000ffff0b7224 */ /* 0x000fe200010e0607 */
[----:B------:R-:W-:Y:S01]  /*aa00*/  SHF.R.U64 R10, R10, 0x3, RZ ;  /* 0x000000030a0a7819 */ /* 0x000fe200000012ff */
[----:B------:R-:W-:Y:S01]  /*aa10*/  IMAD.IADD R9, R9, 0x1, R15 ;  /* 0x0000000109097824 */ /* 0x000fe200078e020f */
[----:B------:R-:W-:-:S02]  /*aa20*/  LEA R15, P4, R8, UR6, 0x2 ;  /* 0x00000006080f7c11 */ /* 0x000fc4000f8810ff */
[----:B------:R-:W-:Y:S01]  /*aa30*/  LOP3.LUT R24, R24, R25, RZ, 0x3c, !PT ;  /* 0x0000001918187212 */ /* 0x000fe200078e3cff */
[----:B------:R-:W-:Y:S01]  /*aa40*/  IMAD.X R25, RZ, RZ, R7, P0 ;  /* 0x000000ffff197224 */ /* 0x000fe200000e0607 */
[----:B------:R-:W-:Y:S01]  /*aa50*/  LEA.HI.X R26, R8, UR7, R9, 0x2, P4 ;  /* 0x00000007081a7c11 */ /* 0x000fe2000a0f1409 */
[----:B------:R-:W-:Y:S01]  /*aa60*/  IMAD.U32 R9, RZ, RZ, UR39 ;  /* 0x00000027ff097e24 */ /* 0x000fe2000f8e00ff */
[----:B------:R-:W-:Y:S01]  /*aa70*/  SHFL.IDX PT, R20, R15, RZ, 0x1c1f ;  /* 0x001c1fff0f147589 */ /* 0x000fe200000e0000 */
[----:B------:R-:W-:Y:S01]  /*aa80*/  LOP3.LUT R10, R10, R13, RZ, 0x3c, !PT ;  /* 0x0000000d0a0a7212 */ /* 0x000fe200078e3cff */
[----:B------:R-:W-:Y:S01]  /*aa90*/  IMAD.X R13, RZ, RZ, R7, P3 ;  /* 0x000000ffff0d7224 */ /* 0x000fe200018e0607 */
[----:B------:R-:W-:Y:S01]  /*aaa0*/  LOP3.LUT P0, RZ, R19, 0x3, RZ, 0xc0, !PT ;  /* 0x0000000313ff7812 */ /* 0x000fe2000780c0ff */
[----:B------:R-:W0:Y:S01]  /*aab0*/  SHFL.IDX PT, R21, R26, RZ, 0x1c1f ;  /* 0x001c1fff1a157589 */ /* 0x000e2200000e0000 */
[----:B------:R-:W-:Y:S01]  /*aac0*/  IMAD R28, R9, 0x80, R168 ;  /* 0x00000080091c7824 */ /* 0x000fe200078e02a8 */
[----:B------:R-:W-:-:S02]  /*aad0*/  IADD3 R14, P3, R6, 0x7000, RZ ;  /* 0x00007000060e7810 */ /* 0x000fc40007f7e0ff */
[----:B------:R-:W-:Y:S01]  /*aae0*/  SHFL.IDX PT, R48, R15, 0x1, 0x1c1f ;  /* 0x003c1f000f307f89 */ /* 0x000fe200000e0000 */
[C---:B------:R-:W-:Y:S01]  /*aaf0*/  VIADD R8, R28.reuse, 0x8 ;  /* 0x000000081c087836 */ /* 0x040fe20000000000 */
[-C--:B------:R-:W-:Y:S01]  /*ab00*/  ISETP.GE.OR P2, PT, R28, R53.reuse, P0 ;  /* 0x000000351c00720c */ /* 0x080fe20000746670 */
[----:B------:R-:W-:Y:S01]  /*ab10*/  IMAD.X R33, RZ, RZ, R7, P3 ;  /* 0x000000ffff217224 */ /* 0x000fe200018e0607 */
[----:B------:R-:W1:Y:S01]  /*ab20*/  SHFL.IDX PT, R49, R26, 0x1, 0x1c1f ;  /* 0x003c1f001a317f89 */ /* 0x000e6200000e0000 */
[----:B------:R-:W-:Y:S02]  /*ab30*/  LOP3.LUT R5, R14, 0x380, RZ, 0xc0, !PT ;  /* 0x000003800e057812 */ /* 0x000fe400078ec0ff */
[----:B------:R-:W-:Y:S02]  /*ab40*/  ISETP.GE.OR P0, PT, R8, R53, P0 ;  /* 0x000000350800720c */ /* 0x000fe40000706670 */
[C---:B------:R-:W-:Y:S02]  /*ab50*/  IADD3 R45, P6, R6.reuse, 0x4000, RZ ;  /* 0x00004000062d7810 */ /* 0x040fe40007fde0ff */
[----:B------:R-:W-:-:S02]  /*ab60*/  IADD3 R41, P5, R6, 0x5000, RZ ;  /* 0x0000500006297810 */ /* 0x000fc40007fbe0ff */
[C---:B------:R-:W-:Y:S02]  /*ab70*/  IADD3 R37, P4, R6.reuse, 0x6000, RZ ;  /* 0x0000600006257810 */ /* 0x040fe40007f9e0ff */
[----:B------:R-:W-:Y:S02]  /*ab80*/  LOP3.LUT R9, R6, 0x380, RZ, 0xc0, !PT ;  /* 0x0000038006097812 */ /* 0x000fe400078ec0ff */
[----:B------:R-:W-:Y:S02]  /*ab90*/  SHF.R.U64 R5, R5, 0x3, RZ ;  /* 0x0000000305057819 */ /* 0x000fe400000012ff */
[----:B------:R-:W-:Y:S01]  /*aba0*/  LOP3.LUT R44, R45, 0x380, RZ, 0xc0, !PT ;  /* 0x000003802d2c7812 */ /* 0x000fe200078ec0ff */
[----:B0-----:R-:W-:Y:S01]  /*abb0*/  @!P2 ST.E desc[UR52][R20.64], R3 ;  /* 0x000000031400a985 */ /* 0x001fe2000c101934 */
[----:B------:R-:W-:Y:S02]  /*abc0*/  LOP3.LUT R40, R41, 0x380, RZ, 0xc0, !PT ;  /* 0x0000038029287812 */ /* 0x000fe400078ec0ff */
[----:B------:R-:W-:-:S02]  /*abd0*/  LOP3.LUT R36, R37, 0x380, RZ, 0xc0, !PT ;  /* 0x0000038025247812 */ /* 0x000fc400078ec0ff */
[----:B------:R-:W-:Y:S02]  /*abe0*/  SHF.R.U64 R9, R9, 0x3, RZ ;  /* 0x0000000309097819 */ /* 0x000fe400000012ff */
[----:B------:R-:W-:Y:S01]  /*abf0*/  SHF.R.U64 R44, R44, 0x3, RZ ;  /* 0x000000032c2c7819 */ /* 0x000fe200000012ff */
[----:B-1----:R0:W-:Y:S01]  /*ac00*/  @!P0 ST.E desc[UR52][R48.64], R0 ;  /* 0x0000000030008985 */ /* 0x0021e2000c101934 */
[----:B------:R-:W-:Y:S02]  /*ac10*/  SHF.R.U64 R40, R40, 0x3, RZ ;  /* 0x0000000328287819 */ /* 0x000fe400000012ff */
[----:B------:R-:W-:Y:S02]  /*ac20*/  SHF.R.U64 R36, R36, 0x3, RZ ;  /* 0x0000000324247819 */ /* 0x000fe400000012ff */
[----:B------:R-:W-:Y:S01]  /*ac30*/  LOP3.LUT R32, R5, R14, RZ, 0x3c, !PT ;  /* 0x0000000e05207212 */ /* 0x000fe200078e3cff */
[----:B------:R-:W-:Y:S01]  /*ac40*/  UIMAD UR8, UR9, UR10, URZ ;  /* 0x0000000a090872a4 */ /* 0x000fe2000f8e023f */
[----:B------:R-:W-:Y:S01]  /*ac50*/  LOP3.LUT R6, R9, R6, RZ, 0x3c, !PT ;  /* 0x0000000609067212 */ /* 0x000fe200078e3cff */
[----:B------:R-:W1:Y:S01]  /*ac60*/  @P1 LDC R5, c[0x0][0xbec] ;  /* 0x0002fb00ff051b82 */ /* 0x000e620000000800 */
[----:B------:R-:W-:Y:S01]  /*ac70*/  LOP3.LUT R44, R44, R45, RZ, 0x3c, !PT ;  /* 0x0000002d2c2c7212 */ /* 0x000fe200078e3cff */
[--C-:B------:R-:W-:Y:S01]  /*ac80*/  IMAD.X R45, RZ, RZ, R7.reuse, P6 ;  /* 0x000000ffff2d7224 */ /* 0x100fe200030e0607 */
[----:B------:R-:W-:Y:S01]  /*ac90*/  LOP3.LUT R40, R40, R41, RZ, 0x3c, !PT ;  /* 0x0000002928287212 */ /* 0x000fe200078e3cff */
[----:B------:R2:W5:Y:S01]  /*aca0*/  LD.E.128 R28, desc[UR52][R6.64] ;  /* 0x00000034061c7980 */ /* 0x000562000c101d00 */
[----:B------:R-:W-:Y:S01]  /*acb0*/  LOP3.LUT R36, R36, R37, RZ, 0x3c, !PT ;  /* 0x0000002524247212 */ /* 0x000fe200078e3cff */
[----:B------:R-:W-:Y:S01]  /*acc0*/  IMAD.X R37, RZ, RZ, R7, P4 ;  /* 0x000000ffff257224 */ /* 0x000fe200020e0607 */
[----:B------:R-:W-:Y:S01]  /*acd0*/  IADD3.X R41, RZ, R7, RZ, P5, !PT ;  /* 0x00000007ff297210 */ /* 0x000fe20002ffe4ff */
[----:B------:R-:W-:Y:S01]  /*ace0*/  UIMAD.WIDE.U32 UR6, UR4, UR10, URZ ;  /* 0x0000000a040672a5 */ /* 0x000fe2000f8e003f */
[----:B0-----:R-:W-:Y:S01]  /*acf0*/  IMAD R0, R17, 0x20, R18 ;  /* 0x0000002011007824 */ /* 0x001fe200078e0212 */
[----:B------:R-:W-:Y:S01]  /*ad00*/  UIMAD UR8, UR4, UR11, UR8 ;  /* 0x0000000b040872a4 */ /* 0x000fe2000f8e0208 */
[----:B------:R-:W-:Y:S01]  /*ad10*/  IMAD.U32 R3, RZ, RZ, UR39 ;  /* 0x00000027ff037e24 */ /* 0x000fe2000f8e00ff */
[----:B------:R-:W5:Y:S01]  /*ad20*/  LD.E.128 R24, desc[UR52][R24.64] ;  /* 0x0000003418187980 */ /* 0x000f62000c101d00 */
[----:B------:R-:W-:Y:S01]  /*ad30*/  ULDC.64 UR10, c[0x0][0xae8] ;  /* 0x0002ba00000a7ab9 */ /* 0x000fe20000000a00 */
[----:B--2---:R-:W0:Y:S01]  /*ad40*/  @P1 LDC R7, c[0x0][0xbf0] ;  /* 0x0002fc00ff071b82 */ /* 0x004e220000000800 */
[----:B------:R-:W-:Y:S01]  /*ad50*/  UIADD3 UR7, UR7, UR8, URZ ;  /* 0x0000000807077290 */ /* 0x000fe2000fffe03f */
[----:B------:R-:W5:Y:S01]  /*ad60*/  LD.E.128 R12, desc[UR52][R12.64] ;  /* 0x000000340c0c7980 */ /* 0x000f62000c101d00 */
[----:B------:R-:W-:Y:S01]  /*ad70*/  UIMAD UR4, UR14, UR10, URZ ;  /* 0x0000000a0e0472a4 */ /* 0x000fe2000f8e023f */
[----:B------:R-:W-:Y:S01]  /*ad80*/  IMAD R20, R3, 0x80, R0 ;  /* 0x0000008003147824 */ /* 0x000fe200078e0200 */
[----:B------:R-:W-:Y:S01]  /*ad90*/  UIMAD.WIDE.U32 UR6, UR40, UR10, UR6 ;  /* 0x0000000a280672a5 */ /* 0x000fe2000f8e0006 */
[----:B------:R-:W5:Y:S01]  /*ada0*/  LD.E.128 R8, desc[UR52][R10.64] ;  /* 0x000000340a087980 */ /* 0x000f62000c101d00 */
[----:B------:R-:W-:Y:S01]  /*adb0*/  UIMAD UR4, UR40, UR11, UR4 ;  /* 0x0000000b280472a4 */ /* 0x000fe2000f8e0204 */
[----:B------:R-:W-:Y:S01]  /*adc0*/  ULDC.64 UR8, c[0x0][0xaf0] ;  /* 0x0002bc0000087ab9 */ /* 0x000fe20000000a00 */
[----:B-1----:R-:W-:-:S02]  /*add0*/  @P1 IMAD.HI.U32 R0, R20, R5, RZ ;  /* 0x0000000514001227 */ /* 0x002fc400078e00ff */
[----:B------:R-:W-:Y:S01]  /*ade0*/  UIADD3 UR7, UR7, UR4, URZ ;  /* 0x0000000407077290 */ /* 0x000fe2000fffe03f */
[----:B------:R-:W5:Y:S01]  /*adf0*/  LD.E.128 R44, desc[UR52][R44.64] ;  /* 0x000000342c2c7980 */ /* 0x000f62000c101d00 */
[----:B------:R-:W-:Y:S01]  /*ae00*/  UIMAD UR4, UR38, UR8, URZ ;  /* 0x00000008260472a4 */ /* 0x000fe2000f8e023f */
[----:B------:R-:W-:Y:S01]  /*ae10*/  IMAD.MOV.U32 R3, RZ, RZ, R20 ;  /* 0x000000ffff037224 */ /* 0x000fe200078e0014 */
[----:B------:R-:W-:Y:S01]  /*ae20*/  UIMAD.WIDE.U32 UR6, UR37, UR8, UR6 ;  /* 0x00000008250672a5 */ /* 0x000fe2000f8e0006 */
[----:B------:R-:W5:Y:S01]  /*ae30*/  LD.E.128 R40, desc[UR52][R40.64] ;  /* 0x0000003428287980 */ /* 0x000f62000c101d00 */
[----:B------:R-:W-:-:S03]  /*ae40*/  UIMAD UR4, UR37, UR9, UR4 ;  /* 0x00000009250472a4 */ /* 0x000fc6000f8e0204 */
[----:B------:R-:W5:Y:S01]  /*ae50*/  LD.E.128 R36, desc[UR52][R36.64] ;  /* 0x0000003424247980 */ /* 0x000f62000c101d00 */
[----:B0-----:R-:W-:Y:S01]  /*ae60*/  @P1 SHF.R.U32.HI R3, RZ, R7, R0 ;  /* 0x00000007ff031219 */ /* 0x001fe20000011600 */
[----:B------:R-:W-:Y:S01]  /*ae70*/  UIADD3 UR4, UR7, UR4, URZ ;  /* 0x0000000407047290 */ /* 0x000fe2000fffe03f */
[----:B------:R-:W-:Y:S01]  /*ae80*/  IMAD.U32 R6, RZ, RZ, UR6 ;  /* 0x00000006ff067e24 */ /* 0x000fe2000f8e00ff */
[----:B------:R-:W5:Y:S01]  /*ae90*/  LD.E.128 R32, desc[UR52][R32.64] ;  /* 0x0000003420207980 */ /* 0x000f62000c101d00 */
[----:B------:R-:W-:Y:S02]  /*aea0*/  SHF.R.S32.HI R0, RZ, 0x1f, R3 ;  /* 0x0000001fff007819 */ /* 0x000fe40000011403 */
[----:B------:R-:W-:Y:S01]  /*aeb0*/  IADD3 R5, -R3, RZ, RZ ;  /* 0x000000ff03057210 */ /* 0x000fe20007ffe1ff */
[----:B------:R-:W-:Y:S01]  /*aec0*/  IMAD.U32 R7, RZ, RZ, UR7 ;  /* 0x00000007ff077e24 */ /* 0x000fe2000f8e00ff */
[----:B------:R-:W-:Y:S01]  /*aed0*/  ULDC.64 UR6, c[0x0][0xae0] ;  /* 0x0002b80000067ab9 */ /* 0x000fe20000000a00 */
[----:B------:R-:W-:Y:S01]  /*aee0*/  @!PT LDS RZ, [RZ] ;  /* 0x00000000fffff984 */ /* 0x000fe20000000800 */
[----:B------:R-:W-:Y:S01]  /*aef0*/  @!PT LDS RZ, [RZ] ;  /* 0x00000000fffff984 */ /* 0x000fe20000000800 */
[----:B------:R-:W-:Y:S01]  /*af00*/  @!PT LDS RZ, [RZ] ;  /* 0x00000000fffff984 */ /* 0x000fe20000000800 */
[----:B------:R-:W-:Y:S01]  /*af10*/  @!PT LDS RZ, [RZ] ;  /* 0x00000000fffff984 */ /* 0x000fe20000000800 */
[----:B------:R0:W-:Y:S06]  /*af20*/  MEMBAR.ALL.CTA ;  /* 0x0000000000007992 */ /* 0x0001ec0000008000 */
[----:B0-----:R-:W0:Y:S01]  /*af30*/  FENCE.VIEW.ASYNC.S ;  /* 0x00000000000073c6 */ /* 0x001e220000000000 */
[----:B------:R-:W-:-:S02]  /*af40*/  IMAD R0, R0, UR6, RZ ;  /* 0x0000000600007c24 */ /* 0x000fc4000f8e02ff */
[----:B------:R-:W-:Y:S02]  /*af50*/  IMAD R5, R50, R5, R20 ;  /* 0x0000000532057224 */ /* 0x000fe400078e0214 */
[----:B------:R-:W-:Y:S02]  /*af60*/  IMAD.U32 R7, RZ, RZ, UR4 ;  /* 0x00000004ff077e24 */ /* 0x000fe4000f8e00ff */
[C---:B------:R-:W-:Y:S01]  /*af70*/  IMAD R21, R3.reuse, UR7, R0 ;  /* 0x0000000703157c24 */ /* 0x040fe2000f8e0200 */
[----:B------:R-:W-:Y:S01]  /*af80*/  SHF.R.S32.HI R0, RZ, 0x1f, R5 ;  /* 0x0000001fff007819 */ /* 0x000fe20000011405 */
[----:B------:R-:W-:Y:S01]  /*af90*/  IMAD.WIDE.U32 R6, R3, UR6, R6 ;  /* 0x0000000603067c25 */ /* 0x000fe2000f8e0006 */
[----:B------:R-:W-:-:S03]  /*afa0*/  ULDC.64 UR6, c[0x0][0xad8] ;  /* 0x0002b60000067ab9 */ /* 0x000fc60000000a00 */
[----:B------:R-:W-:Y:S02]  /*afb0*/  IMAD.U32 R49, RZ, RZ, UR39 ;  /* 0x00000027ff317e24 */ /* 0x000fe4000f8e00ff */
[----:B------:R-:W-:Y:S02]  /*afc0*/  IMAD.IADD R7, R7, 0x1, R21 ;  /* 0x0000000107077824 */ /* 0x000fe400078e0215 */
[----:B------:R-:W-:Y:S02]  /*afd0*/  IMAD R20, R0, UR6, RZ ;  /* 0x0000000600147c24 */ /* 0x000fe4000f8e02ff */
[----:B------:R-:W-:Y:S02]  /*afe0*/  IMAD R48, R49, 0x80, R18 ;  /* 0x0000008031307824 */ /* 0x000fe400078e0212 */
[C---:B------:R-:W-:Y:S02]  /*aff0*/  IMAD R3, R5.reuse, UR7, R20 ;  /* 0x0000000705037c24 */ /* 0x040fe4000f8e0214 */
[----:B------:R-:W-:Y:S01]  /*b000*/  IMAD.WIDE.U32 R6, R5, UR6, R6 ;  /* 0x0000000605067c25 */ /* 0x000fe2000f8e0006 */
[----:B------:R-:W-:Y:S01]  /*b010*/  ISETP.GE.AND P2, PT, R48, R53, PT ;  /* 0x000000353000720c */ /* 0x000fe20003f46270 */
[----:B------:R-:W-:-:S02]  /*b020*/  ULDC.64 UR6, c[0x0][0xa80] ;  /* 0x0002a00000067ab9 */ /* 0x000fc40000000a00 */
[----:B------:R-:W-:Y:S01]  /*b030*/  IMAD.IADD R3, R7, 0x1, R3 ;  /* 0x0000000107037824 */ /* 0x000fe200078e0203 */
[----:B------:R-:W-:Y:S01]  /*b040*/  LEA R20, P3, R6, UR6, 0x1 ;  /* 0x0000000606147c11 */ /* 0x000fe2000f8608ff */
[----:B------:R-:W-:Y:S02]  /*b050*/  VIADD R4, R4, 0x29820 ;  /* 0x0002982004047836 */ /* 0x000fe40000000000 */
[----:B------:R-:W-:Y:S01]  /*b060*/  VIADD R0, R48, 0x20 ;  /* 0x0000002030007836 */ /* 0x000fe20000000000 */
[----:B------:R-:W-:Y:S02]  /*b070*/  LEA.HI.X R3, R6, UR7, R3, 0x1, P3 ;  /* 0x0000000706037c11 */ /* 0x000fe400098f0c03 */
[----:B------:R-:W-:Y:S02]  /*b080*/  PRMT R4, RZ, 0x654, R4 ;  /* 0x00000654ff047816 */ /* 0x000fe40000000004 */
[-C--:B------:R-:W-:Y:S01]  /*b090*/  ISETP.GE.AND P0, PT, R0, R53.reuse, PT ;  /* 0x000000350000720c */ /* 0x080fe20003f06270 */
[----:B------:R-:W-:Y:S01]  /*b0a0*/  VIADD R0, R48, 0x40 ;  /* 0x0000004030007836 */ /* 0x000fe20000000000 */
[----:B0-----:R0:W-:Y:S01]  /*b0b0*/  SYNCS.ARRIVE.TRANS64.RED.A1T0 RZ, [R4+URZ], RZ ;  /* 0x000000ff04ff79a7 */ /* 0x0011e2000810043f */
[----:B------:R0:W1:Y:S01]  /*b0c0*/  SHFL.IDX PT, R5, R20, RZ, 0x181f ;  /* 0x00181fff14057589 */ /* 0x00006200000e0000 */
[----:B------:R-:W-:Y:S03]  /*b0d0*/  BSSY B1, `(.L_x_219) ;  /* 0x000000d000017945 */ /* 0x000fe60003800000 */
[----:B------:R0:W2:Y:S01]  /*b0e0*/  SHFL.IDX PT, R7, R3, RZ, 0x181f ;  /* 0x00181fff03077589 */ /* 0x0000a200000e0000 */
[----:B------:R-:W-:Y:S01]  /*b0f0*/  ISETP.GE.AND P1, PT, R0, R53, PT ;  /* 0x000000350000720c */ /* 0x000fe20003f26270 */
[----:B------:R-:W-:-:S12]  /*b100*/  @P2 BRA `(.L_x_220) ;  /* 0x0000000000242947 */ /* 0x000fd80003800000 */
[----:B------:R-:W-:Y:S02]  /*b110*/  ULDC UR4, c[0x0][0xac8] ;  /* 0x0002b20000047ab9 */ /* 0x000fe40000000800 */
[----:B------:R-:W-:Y:S02]  /*b120*/  ISETP.GE.AND P2, PT, R2, UR4, PT ;  /* 0x0000000402007c0c */ /* 0x000fe4000bf46270 */
[----:B------:R-:W-:-:S11]  /*b130*/  ISETP.GE.AND P3, PT, R16, UR4, PT ;  /* 0x0000000410007c0c */ /* 0x000fd6000bf66270 */
[-C--:B01----:R-:W-:Y:S02]  /*b140*/  @!P2 LEA R4, P4, R2, R5.reuse, 0x1 ;  /* 0x000000050204a211 */ /* 0x083fe400078808ff */
[----:B------:R-:W-:Y:S02]  /*b150*/  @!P3 LEA R6, P5, R16, R5, 0x1 ;  /* 0x000000051006b211 */ /* 0x000fe400078a08ff */
[-C--:B--2---:R-:W-:Y:S02]  /*b160*/  @!P2 LEA.HI.X R5, R2, R7.reuse, R193, 0x1, P4 ;  /* 0x000000070205a211 */ /* 0x084fe400020f0cc1 */
[----:B------:R-:W-:-:S03]  /*b170*/  @!P3 LEA.HI.X R7, R16, R7, R192, 0x1, P5 ;  /* 0x000000071007b211 */ /* 0x000fc600028f0cc0 */
[----:B-----5:R3:W-:Y:S04]  /*b180*/  @!P2 ST.E.128 desc[UR52][R4.64], R28 ;  /* 0x0000001c0400a985 */ /* 0x0207e8000c101d34 */
[----:B------:R3:W-:Y:S02]  /*b190*/  @!P3 ST.E.128 desc[UR52][R6.64], R44 ;  /* 0x0000002c0600b985 */ /* 0x0007e4000c101d34 */
.L_x_220:
[----:B------:R-:W-:Y:S05]  /*b1a0*/  BSYNC B1 ;  /* 0x0000000000017941 */ /* 0x000fea0003800000 */
.L_x_219:
[----:B--23--:R2:W3:Y:S01]  /*b1b0*/  SHFL.IDX PT, R7, R3, 0x1, 0x181f ;  /* 0x00381f0003077f89 */ /* 0x00c4e200000e0000 */
[----:B------:R-:W-:Y:S03]  /*b1c0*/  BSSY B1, `(.L_x_221) ;  /* 0x000000c000017945 */ /* 0x000fe60003800000 */
[----:B-1----:R2:W1:Y:S01]  /*b1d0*/  SHFL.IDX PT, R5, R20, 0x1, 0x181f ;  /* 0x00381f0014057f89 */ /* 0x00246200000e0000 */
[----:B------:R-:W-:Y:S05]  /*b1e0*/  @P0 BRA `(.L_x_222) ;  /* 0x0000000000240947 */ /* 0x000fea0003800000 */
[----:B------:R-:W-:Y:S02]  /*b1f0*/  ULDC UR4, c[0x0][0xac8] ;  /* 0x0002b20000047ab9 */ /* 0x000fe40000000800 */
[----:B------:R-:W-:Y:S02]  /*b200*/  ISETP.GE.AND P3, PT, R2, UR4, PT ;  /* 0x0000000402007c0c */ /* 0x000fe4000bf66270 */
[----:B------:R-:W-:-:S11]  /*b210*/  ISETP.GE.AND P4, PT, R16, UR4, PT ;  /* 0x0000000410007c0c */ /* 0x000fd6000bf86270 */
[-C--:B01----:R-:W-:Y:S02]  /*b220*/  @!P3 LEA R4, P0, R2, R5.reuse, 0x1 ;  /* 0x000000050204b211 */ /* 0x083fe400078008ff */
[----:B------:R-:W-:Y:S02]  /*b230*/  @!P4 LEA R6, P2, R16, R5, 0x1 ;  /* 0x000000051006c211 */ /* 0x000fe400078408ff */
[-C--:B---3--:R-:W-:Y:S02]  /*b240*/  @!P3 LEA.HI.X R5, R2, R7.reuse, R193, 0x1, P0 ;  /* 0x000000070205b211 */ /* 0x088fe400000f0cc1 */
[----:B------:R-:W-:-:S03]  /*b250*/  @!P4 LEA.HI.X R7, R16, R7, R192, 0x1, P2 ;  /* 0x000000071007c211 */ /* 0x000fc600010f0cc0 */
[----:B-----5:R4:W-:Y:S04]  /*b260*/  @!P3 ST.E.128 desc[UR52][R4.64], R24 ;  /* 0x000000180400b985 */ /* 0x0209e8000c101d34 */
[----:B------:R4:W-:Y:S02]  /*b270*/  @!P4 ST.E.128 desc[UR52][R6.64], R40 ;  /* 0x000000280600c985 */ /* 0x0009e4000c101d34 */
.L_x_222:
[----:B------:R-:W-:Y:S05]  /*b280*/  BSYNC B1 ;  /* 0x0000000000017941 */ /* 0x000fea0003800000 */
.L_x_221:
[----:B---34-:R3:W4:Y:S01]  /*b290*/  SHFL.IDX PT, R7, R3, 0x2, 0x181f ;  /* 0x00581f0003077f89 */ /* 0x01872200000e0000 */
        /* <DEDUP_REMOVED lines=8> */
[-C--:B----4-:R-:W-:Y:S02]  /*b320*/  @!P2 LEA.HI.X R5, R2, R7.reuse, R193, 0x1, P0 ;  /* 0x000000070205a211 */ /* 0x090fe400000f0cc1 */
[----:B------:R-:W-:-:S03]  /*b330*/  @!P3 LEA.HI.X R7, R16, R7, R192, 0x1, P1 ;  /* 0x000000071007b211 */ /* 0x000fc600008f0cc0 */
[----:B-----5:R0:W-:Y:S04]  /*b340*/  @!P2 ST.E.128 desc[UR52][R4.64], R12 ;  /* 0x0000000c0400a985 */ /* 0x0201e8000c101d34 */
[----:B------:R0:W-:Y:S02]  /*b350*/  @!P3 ST.E.128 desc[UR52][R6.64], R36 ;  /* 0x000000240600b985 */ /* 0x0001e4000c101d34 */
.L_x_224:
[----:B------:R-:W-:Y:S05]  /*b360*/  BSYNC B1 ;  /* 0x0000000000017941 */ /* 0x000fea0003800000 */
.L_x_223:
[----:B------:R-:W-:Y:S01]  /*b370*/  VIADD R0, R48, 0x60 ;  /* 0x0000006030007836 */ /* 0x000fe20000000000 */
[----:B0-23--:R-:W0:Y:S04]  /*b380*/  SHFL.IDX PT, R3, R3, 0x3, 0x181f ;  /* 0x00781f0003037f89 */ /* 0x00de2800000e0000 */
[----:B------:R-:W-:Y:S01]  /*b390*/  ISETP.GE.AND P0, PT, R0, R53, PT ;  /* 0x000000350000720c */ /* 0x000fe20003f06270 */
[----:B----4-:R2:W3:-:S12]  /*b3a0*/  SHFL.IDX PT, R7, R20, 0x3, 0x181f ;  /* 0x00781f0014077f89 */ /* 0x0104d800000e0000 */
[----:B--2---:R-:W-:Y:S05]  /*b3b0*/  @P0 BRA `(.L_x_225) ;  /* 0x0000000c00140947 */ /* 0x004fea0003800000 */
[----:B------:R-:W-:Y:S02]  /*b3c0*/  ULDC UR4, c[0x0][0xac8] ;  /* 0x0002b20000047ab9 */ /* 0x000fe40000000800 */
[----:B------:R-:W-:-:S13]  /*b3d0*/  ISETP.GE.AND P1, PT, R2, UR4, PT ;  /* 0x0000000402007c0c */ /* 0x000fda000bf26270 */
[----:B---3--:R-:W-:-:S04]  /*b3e0*/  @!P1 LEA R4, P0, R2, R7, 0x1 ;  /* 0x0000000702049211 */ /* 0x008fc800078008ff */
[----:B01----:R-:W-:Y:S02]  /*b3f0*/  @!P1 LEA.HI.X R5, R2, R3, R193, 0x1, P0 ;  /* 0x0000000302059211 */ /* 0x003fe400000f0cc1 */
[----:B------:R-:W-:-:S03]  /*b400*/  ISETP.GE.AND P0, PT, R16, UR4, PT ;  /* 0x0000000410007c0c */ /* 0x000fc6000bf06270 */
[----:B-----5:R2:W-:Y:S10]  /*b410*/  @!P1 ST.E.128 desc[UR52][R4.64], R8 ;  /* 0x0000000804009985 */ /* 0x0205f4000c101d34 */
[----:B------:R-:W-:Y:S05]  /*b420*/  @P0 BRA `(.L_x_225) ;  /* 0x0000000800f80947 */ /* 0x000fea0003800000 */
[----:B--2---:R-:W-:-:S04]  /*b430*/  LEA R4, P0, R16, R7, 0x1 ;  /* 0x0000000710047211 */ /* 0x004fc800078008ff */
[----:B------:R-:W-:-:S05]  /*b440*/  LEA.HI.X R5, R16, R3, R192, 0x1, P0 ;  /* 0x0000000310057211 */ /* 0x000fca00000f0cc0 */
[----:B------:R4:W-:Y:S01]  /*b450*/  ST.E.128 desc[UR52][R4.64], R32 ;  /* 0x0000002004007985 */ /* 0x0009e2000c101d34 */
[----:B------:R-:W-:Y:S05]  /*b460*/  BRA `(.L_x_225) ;  /* 0x0000000800e87947 */ /* 0x000fea0003800000 */
.L_x_217:
[----:B------:R-:W-:Y:S01]  /*b470*/  ULDC.64 UR6, c[0x0][0xc00] ;  /* 0x0003000000067ab9 */ /* 0x000fe20000000a00 */
[----:B------:R-:W-:Y:S01]  /*b480*/  ULDC UR4, c[0x0][0xa88] ;  /* 0x0002a20000047ab9 */ /* 0x000fe20000000800 */
[----:B------:R-:W-:Y:S01]  /*b490*/  UISETP.NE.U32.AND UP0, UPT, UR6, URZ, UPT ;  /* 0x0000003f0600728c */ /* 0x000fe2000bf05070 */
[----:B------:R-:W0:Y:S03]  /*b4a0*/  LDC R11, c[0x0][0xbe8] ;  /* 0x0002fa00ff0b7b82 */ /* 0x000e260000000800 */
[----:B------:R-:W-:-:S03]  /*b4b0*/  UISETP.NE.AND.EX UP0, UPT, UR7, URZ, UPT, UP0 ;  /* 0x0000003f0700728c */ /* 0x000fc6000bf05300 */
[----:B------:R-:W-:Y:S02]  /*b4c0*/  ULDC.64 UR6, c[0x0][0xc00] ;  /* 0x0003000000067ab9 */ /* 0x000fe40000000a00 */
[----:B------:R-:W-:Y:S01]  /*b4d0*/  UIMAD.WIDE UR6, UR37, 0x4, UR6 ;  /* 0x00000004250678a5 */ /* 0x000fe2000f8e0206 */
[----:B------:R-:W-:-:S05]  /*b4e0*/  PLOP3.LUT P2, PT, PT, PT, UP0, 0x80, 0x0 ;  /* 0x000000000000781c */ /* 0x000fca0003f4f008 */
[----:B------:R-:W-:Y:S01]  /*b4f0*/  IMAD.U32 R4, RZ, RZ, UR6 ;  /* 0x00000006ff047e24 */ /* 0x000fe2000f8e00ff */
[----:B------:R-:W-:Y:S01]  /*b500*/  MOV R5, UR7 ;  /* 0x0000000700057c02 */ /* 0x000fe20008000f00 */
[----:B------:R-:W-:Y:S02]  /*b510*/  ULDC.64 UR6, c[0x0][0xc08] ;  /* 0x0003020000067ab9 */ /* 0x000fe40000000a00 */
[----:B------:R-:W-:-:S04]  /*b520*/  UISETP.NE.U32.AND UP1, UPT, UR6, URZ, UPT ;  /* 0x0000003f0600728c */ /* 0x000fc8000bf25070 */
[----:B------:R-:W-:Y:S01]  /*b530*/  UISETP.NE.AND.EX UP1, UPT, UR7, URZ, UPT, UP1 ;  /* 0x0000003f0700728c */ /* 0x000fe2000bf25310 */
[----:B------:R-:W2:Y:S01]  /*b540*/  @P2 LDG.E R3, desc[UR52][R4.64] ;  /* 0x0000003404032981 */ /* 0x000ea2000c1e1900 */
[----:B------:R-:W-:-:S04]  /*b550*/  IMAD.U32 R0, RZ, RZ, UR4 ;  /* 0x00000004ff007e24 */ /* 0x000fc8000f8e00ff */
[----:B------:R-:W-:-:S05]  /*b560*/  PLOP3.LUT P3, PT, PT, PT, UP1, 0x80, 0x0 ;  /* 0x000000000000781c */ /* 0x000fca0003f6f018 */
[----:B------:R-:W-:Y:S02]  /*b570*/  @UP1 ULDC.64 UR6, c[0x0][0xc08] ;  /* 0x0003020000061ab9 */ /* 0x000fe40000000a00 */
[----:B------:R-:W-:-:S06]  /*b580*/  @UP1 UIMAD.WIDE UR6, UR37, 0x4, UR6 ;  /* 0x00000004250618a5 */ /* 0x000fcc000f8e0206 */
[----:B------:R-:W-:Y:S02]  /*b590*/  IMAD.U32 R6, RZ, RZ, UR6 ;  /* 0x00000006ff067e24 */ /* 0x000fe4000f8e00ff */
[----:B------:R-:W-:-:S05]  /*b5a0*/  IMAD.U32 R7, RZ, RZ, UR7 ;  /* 0x00000007ff077e24 */ /* 0x000fca000f8e00ff */
[----:B------:R1:W5:Y:S01]  /*b5b0*/  @P3 LDG.E R0, desc[UR52][R6.64] ;  /* 0x0000003406003981 */ /* 0x000362000c1e1900 */
[----:B0-----:R-:W-:Y:S01]  /*b5c0*/  ISETP.NE.AND P0, PT, R11, 0x1, PT ;  /* 0x000000010b00780c */ /* 0x001fe20003f05270 */
[----:B------:R-:W-:Y:S01]  /*b5d0*/  UMOV UR4, URZ ;  /* 0x0000003f00047c82 */ /* 0x000fe20008000000 */
[----:B------:R-:W-:Y:S01]  /*b5e0*/  USHF.R.S32.HI UR10, URZ, 0x1f, UR40 ;  /* 0x0000001f3f0a7899 */ /* 0x000fe20008011428 */
[----:B------:R-:W-:-:S10]  /*b5f0*/  ISETP.GE.AND P1, PT, R194, 0x80, PT ;  /* 0x00000080c200780c */ /* 0x000fd40003f26270 */
[----:B------:R-:W0:Y:S01]  /*b600*/  @P0 LDC R9, c[0x0][0xbec] ;  /* 0x0002fb00ff090b82 */ /* 0x000e220000000800 */
[----:B--2---:R-:W-:-:S13]  /*b610*/  @P2 R2UR UR4, R3 ;  /* 0x00000000030422ca */ /* 0x004fda00000e0000 */
[----:B------:R-:W-:Y:S01]  /*b620*/  USHF.R.S32.HI UR9, URZ, 0x1f, UR4 ;  /* 0x0000001f3f097899 */ /* 0x000fe20008011404 */
[----:B01----:R-:W-:Y:S11]  /*b630*/  @P3 BRA `(.L_x_226) ;  /* 0x0000000000103947 */ /* 0x003ff60003800000 */
[----:B------:R-:W-:Y:S05]  /*b640*/  @!P2 BRA `(.L_x_226) ;  /* 0x00000000000ca947 */ /* 0x000fea0003800000 */
[----:B------:R-:W2:Y:S04]  /*b650*/  LDG.E R3, desc[UR52][R4.64] ;  /* 0x0000003404037981 */ /* 0x000ea8000c1e1900 */
[----:B-----5:R-:W2:Y:S02]  /*b660*/  LDG.E R0, desc[UR52][R4.64+0x4] ;  /* 0x0000043404007981 */ /* 0x020ea4000c1e1900 */
[----:B--2---:R-:W-:-:S07]  /*b670*/  IMAD.IADD R0, R0, 0x1, -R3 ;  /* 0x0000000100007824 */ /* 0x004fce00078e0a03 */
.L_x_226:
[----:B------:R-:W-:Y:S01]  /*b680*/  USEL UR37, UR37, URZ, !UP0 ;  /* 0x0000003f25257287 */ /* 0x000fe2000c000000 */
[----:B------:R-:W-:Y:S01]  /*b690*/  BSSY B1, `(.L_x_227) ;  /* 0x000002d000017945 */ /* 0x000fe20003800000 */
[----:B------:R-:W-:-:S03]  /*b6a0*/  USEL UR38, UR38, URZ, !UP0 ;  /* 0x0000003f26267287 */ /* 0x000fc6000c000000 */
[----:B------:R-:W-:Y:S09]  /*b6b0*/  @P1 BRA `(.L_x_228) ;  /* 0x0000000000a81947 */ /* 0x000ff20003800000 */
[----:B------:R-:W0:Y:S01]  /*b6c0*/  S2R R4, SR_TID.X ;  /* 0x0000000000047919 */ /* 0x000e220000002100 */
[----:B------:R-:W1:Y:S01]  /*b6d0*/  LDC R6, c[0x0][0xbe8] ;  /* 0x0002fa00ff067b82 */ /* 0x000e620000000800 */
[----:B------:R-:W-:-:S04]  /*b6e0*/  IMAD.U32 R3, RZ, RZ, UR39 ;  /* 0x00000027ff037e24 */ /* 0x000fc8000f8e00ff */
[----:B0-----:R-:W-:Y:S02]  /*b6f0*/  IMAD R3, R3, 0x80, R4 ;  /* 0x0000008003037824 */ /* 0x001fe400078e0204 */
[----:B-1---5:R-:W-:Y:S02]  /*b700*/  IMAD R4, R0, R6, RZ ;  /* 0x0000000600047224 */ /* 0x022fe400078e02ff */
[----:B------:R-:W-:-:S05]  /*b710*/  VIADD R5, R3, 0xffffff80 ;  /* 0xffffff8003057836 */ /* 0x000fca0000000000 */
[----:B------:R-:W-:-:S13]  /*b720*/  ISETP.GE.AND P1, PT, R5, R4, PT ;  /* 0x000000040500720c */ /* 0x000fda0003f26270 */
[----:B------:R-:W-:Y:S05]  /*b730*/  @P1 BRA `(.L_x_228) ;  /* 0x0000000000881947 */ /* 0x000fea0003800000 */
[----:B------:R-:W-:Y:S01]  /*b740*/  ISETP.NE.AND P1, PT, R6, 0x1, PT ;  /* 0x000000010600780c */ /* 0x000fe20003f25270 */
[----:B------:R-:W-:Y:S01]  /*b750*/  ULDC.64 UR12, c[0x0][0xb90] ;  /* 0x0002e400000c7ab9 */ /* 0x000fe20000000a00 */
[----:B------:R-:W-:Y:S01]  /*b760*/  UMOV UR6, UR4 ;  /* 0x0000000400067c82 */ /* 0x000fe20008000000 */
[----:B------:R-:W-:Y:S01]  /*b770*/  UIMAD UR8, UR10, UR12, URZ ;  /* 0x0000000c0a0872a4 */ /* 0x000fe2000f8e023f */
[----:B------:R-:W-:Y:S02]  /*b780*/  UMOV UR7, UR9 ;  /* 0x0000000900077c82 */ /* 0x000fe40008000000 */
[----:B------:R-:W-:Y:S02]  /*b790*/  UIMAD.WIDE.U32 UR6, UR40, UR12, UR6 ;  /* 0x0000000c280672a5 */ /* 0x000fe4000f8e0006 */
[----:B------:R-:W-:-:S03]  /*b7a0*/  UIMAD UR8, UR40, UR13, UR8 ;  /* 0x0000000d280872a4 */ /* 0x000fc6000f8e0208 */
[----:B------:R-:W-:Y:S02]  /*b7b0*/  ULDC.64 UR12, c[0x0][0xb98] ;  /* 0x0002e600000c7ab9 */ /* 0x000fe40000000a00 */
[----:B------:R-:W0:Y:S01]  /*b7c0*/  @P1 LDC R4, c[0x0][0xbec] ;  /* 0x0002fb00ff041b82 */ /* 0x000e220000000800 */
[----:B------:R-:W-:Y:S02]  /*b7d0*/  UIADD3 UR7, UR7, UR8, URZ ;  /* 0x0000000807077290 */ /* 0x000fe4000fffe03f */
[----:B------:R-:W-:Y:S02]  /*b7e0*/  UIMAD UR8, UR38, UR12, URZ ;  /* 0x0000000c260872a4 */ /* 0x000fe4000f8e023f */
[----:B------:R-:W-:Y:S02]  /*b7f0*/  UIMAD.WIDE.U32 UR6, UR37, UR12, UR6 ;  /* 0x0000000c250672a5 */ /* 0x000fe4000f8e0006 */
[----:B------:R-:W-:Y:S01]  /*b800*/  UIMAD UR8, UR37, UR13, UR8 ;  /* 0x0000000d250872a4 */ /* 0x000fe2000f8e0208 */
[----:B------:R-:W1:Y:S02]  /*b810*/  @P1 LDC R8, c[0x0][0xbf0] ;  /* 0x0002fc00ff081b82 */ /* 0x000e640000000800 */
[----:B------:R-:W-:Y:S01]  /*b820*/  ULDC.64 UR12, c[0x0][0xb88] ;  /* 0x0002e200000c7ab9 */ /* 0x000fe20000000a00 */
[----:B0-----:R-:W-:-:S04]  /*b830*/  @P1 IMAD.HI.U32 R3, R5, R4, RZ ;  /* 0x0000000405031227 */ /* 0x001fc800078e00ff */
[----:B------:R-:W-:Y:S01]  /*b840*/  IMAD.MOV.U32 R4, RZ, RZ, R5 ;  /* 0x000000ffff047224 */ /* 0x000fe200078e0005 */
[----:B-1----:R-:W-:Y:S02]  /*b850*/  @P1 SHF.R.U32.HI R4, RZ, R8, R3 ;  /* 0x00000008ff041219 */ /* 0x002fe40000011603 */
[----:B------:R-:W-:-:S03]  /*b860*/  MOV R8, UR8 ;  /* 0x0000000800087c02 */ /* 0x000fc60008000f00 */
[----:B------:R-:W-:-:S04]  /*b870*/  IMAD.MOV R3, RZ, RZ, -R4 ;  /* 0x000000ffff037224 */ /* 0x000fc800078e0a04 */
[----:B------:R-:W-:Y:S01]  /*b880*/  IMAD R3, R6, R3, R5 ;  /* 0x0000000306037224 */ /* 0x000fe200078e0205 */
[----:B------:R-:W-:Y:S02]  /*b890*/  SHF.R.S32.HI R5, RZ, 0x1f, R4 ;  /* 0x0000001fff057819 */ /* 0x000fe40000011404 */
[----:B------:R-:W-:Y:S02]  /*b8a0*/  IADD3 R4, P1, R4, UR6, RZ ;  /* 0x0000000604047c10 */ /* 0x000fe4000ff3e0ff */
[----:B------:R-:W-:Y:S02]  /*b8b0*/  SHF.R.S32.HI R6, RZ, 0x1f, R3 ;  /* 0x0000001fff067819 */ /* 0x000fe40000011403 */
[----:B------:R-:W-:Y:S01]  /*b8c0*/  IADD3.X R5, R5, UR7, R8, P1, !PT ;  /* 0x0000000705057c10 */ /* 0x000fe20008ffe408 */
[----:B------:R-:W-:Y:S02]  /*b8d0*/  ULDC.64 UR6, c[0x0][0xb50] ;  /* 0x0002d40000067ab9 */ /* 0x000fe40000000a00 */
[----:B------:R-:W-:-:S02]  /*b8e0*/  IMAD R6, R6, UR12, RZ ;  /* 0x0000000c06067c24 */ /* 0x000fc4000f8e02ff */
[----:B------:R-:W-:-:S04]  /*b8f0*/  IMAD.WIDE.U32 R4, R3, UR12, R4 ;  /* 0x0000000c03047c25 */ /* 0x000fc8000f8e0004 */
[----:B------:R-:W-:Y:S01]  /*b900*/  IMAD R7, R3, UR13, R6 ;  /* 0x0000000d03077c24 */ /* 0x000fe2000f8e0206 */
[----:B------:R-:W-:-:S03]  /*b910*/  LEA R6, P1, R4, UR6, 0x2 ;  /* 0x0000000604067c11 */ /* 0x000fc6000f8210ff */
[----:B------:R-:W-:-:S05]  /*b920*/  IMAD.IADD R3, R5, 0x1, R7 ;  /* 0x0000000105037824 */ /* 0x000fca00078e0207 */
[----:B------:R-:W-:Y:S01]  /*b930*/  LEA.HI.X R7, R4, UR7, R3, 0x2, P1 ;  /* 0x0000000704077c11 */ /* 0x000fe200088f1403 */
[----:B------:R-:W-:-:S05]  /*b940*/  IMAD.MOV.U32 R3, RZ, RZ, -0x800000 ;  /* 0xff800000ff037424 */ /* 0x000fca00078e00ff */
[----:B------:R0:W-:Y:S02]  /*b950*/  STG.E desc[UR52][R6.64], R3 ;  /* 0x0000000306007986 */ /* 0x0001e4000c101934 */
.L_x_228:
[----:B------:R-:W-:Y:S05]  /*b960*/  BSYNC B1 ;  /* 0x0000000000017941 */ /* 0x000fea0003800000 */
.L_x_227:
[----:B------:R-:W-:Y:S01]  /*b970*/  ULDC.64 UR12, c[0x0][0xaa0] ;  /* 0x0002a800000c7ab9 */ /* 0x000fe20000000a00 */
[----:B------:R-:W1:Y:S01]  /*b980*/  @P0 LDC R5, c[0x0][0xbf0] ;  /* 0x0002fc00ff050b82 */ /* 0x000e620000000800 */
[----:B------:R-:W-:Y:S01]  /*b990*/  UIMAD UR8, UR9, UR12, URZ ;  /* 0x0000000c090872a4 */ /* 0x000fe2000f8e023f */
[----:B0-----:R-:W-:Y:S01]  /*b9a0*/  IMAD R3, R17, 0x20, R18 ;  /* 0x0000002011037824 */ /* 0x001fe200078e0212 */
[----:B------:R-:W-:Y:S01]  /*b9b0*/  UIMAD.WIDE.U32 UR6, UR4, UR12, URZ ;  /* 0x0000000c040672a5 */ /* 0x000fe2000f8e003f */
[----:B------:R-:W-:Y:S01]  /*b9c0*/  IMAD.U32 R8, RZ, RZ, UR39 ;  /* 0x00000027ff087e24 */ /* 0x000fe2000f8e00ff */
[----:B------:R-:W-:Y:S01]  /*b9d0*/  UIMAD UR8, UR4, UR13, UR8 ;  /* 0x0000000d040872a4 */ /* 0x000fe2000f8e0208 */
[----:B------:R-:W-:Y:S01]  /*b9e0*/  IMAD.U32 R13, RZ, RZ, UR39 ;  /* 0x00000027ff0d7e24 */ /* 0x000fe2000f8e00ff */
[----:B------:R-:W-:Y:S01]  /*b9f0*/  BSSY B1, `(.L_x_229) ;  /* 0x0000037000017945 */ /* 0x000fe20003800000 */
[----:B------:R-:W-:Y:S01]  /*ba00*/  ULDC.64 UR12, c[0x0][0xae8] ;  /* 0x0002ba00000c7ab9 */ /* 0x000fe20000000a00 */
[----:B------:R-:W-:Y:S01]  /*ba10*/  UIADD3 UR7, UR7, UR8, URZ ;  /* 0x0000000807077290 */ /* 0x000fe2000fffe03f */
[----:B------:R-:W-:Y:S01]  /*ba20*/  IMAD R8, R8, 0x80, R3 ;  /* 0x0000008008087824 */ /* 0x000fe200078e0203 */
[----:B------:R-:W-:-:S02]  /*ba30*/  UIMAD UR4, UR10, UR12, URZ ;  /* 0x0000000c0a0472a4 */ /* 0x000fc4000f8e023f */
[----:B------:R-:W-:Y:S01]  /*ba40*/  UIMAD.WIDE.U32 UR6, UR40, UR12, UR6 ;  /* 0x0000000c280672a5 */ /* 0x000fe2000f8e0006 */
[----:B------:R-:W-:Y:S01]  /*ba50*/  @P0 IMAD.HI.U32 R4, R8, R9, RZ ;  /* 0x0000000908040227 */ /* 0x000fe200078e00ff */
[----:B------:R-:W-:Y:S01]  /*ba60*/  UIMAD UR4, UR40, UR13, UR4 ;  /* 0x0000000d280472a4 */ /* 0x000fe2000f8e0204 */
[----:B------:R-:W-:Y:S02]  /*ba70*/  ULDC.64 UR8, c[0x0][0xaf0] ;  /* 0x0002bc0000087ab9 */ /* 0x000fe40000000a00 */
[----:B------:R-:W-:Y:S01]  /*ba80*/  IMAD.MOV.U32 R3, RZ, RZ, R8 ;  /* 0x000000ffff037224 */ /* 0x000fe200078e0008 */
[----:B------:R-:W-:Y:S02]  /*ba90*/  UIADD3 UR7, UR7, UR4, URZ ;  /* 0x0000000407077290 */ /* 0x000fe4000fffe03f */
[----:B------:R-:W-:Y:S02]  /*baa0*/  UIMAD UR4, UR38, UR8, URZ ;  /* 0x00000008260472a4 */ /* 0x000fe4000f8e023f */
[----:B------:R-:W-:Y:S01]  /*bab0*/  UIMAD.WIDE.U32 UR6, UR37, UR8, UR6 ;  /* 0x00000008250672a5 */ /* 0x000fe2000f8e0006 */
[----:B-1----:R-:W-:Y:S01]  /*bac0*/  @P0 SHF.R.U32.HI R3, RZ, R5, R4 ;  /* 0x00000005ff030219 */ /* 0x002fe20000011604 */
[----:B------:R-:W-:-:S03]  /*bad0*/  UIMAD UR4, UR37, UR9, UR4 ;  /* 0x00000009250472a4 */ /* 0x000fc6000f8e0204 */
[--C-:B------:R-:W-:Y:S01]  /*bae0*/  SHF.R.S32.HI R4, RZ, 0x1f, R3.reuse ;  /* 0x0000001fff047819 */ /* 0x100fe20000011403 */
[----:B------:R-:W-:Y:S01]  /*baf0*/  UIADD3 UR4, UR7, UR4, URZ ;  /* 0x0000000407047290 */ /* 0x000fe2000fffe03f */
[----:B------:R-:W-:Y:S01]  /*bb00*/  IMAD.MOV R7, RZ, RZ, -R3 ;  /* 0x000000ffff077224 */ /* 0x000fe200078e0a03 */
[----:B------:R-:W-:Y:S01]  /*bb10*/  ULDC.64 UR8, c[0x0][0xae0] ;  /* 0x0002b80000087ab9 */ /* 0x000fe20000000a00 */
[----:B------:R-:W-:Y:S02]  /*bb20*/  IMAD.U32 R5, RZ, RZ, UR7 ;  /* 0x00000007ff057e24 */ /* 0x000fe4000f8e00ff */
[----:B------:R-:W-:Y:S01]  /*bb30*/  IMAD R6, R4, UR8, RZ ;  /* 0x0000000804067c24 */ /* 0x000fe2000f8e02ff */
[----:B------:R-:W-:Y:S01]  /*bb40*/  MOV R5, UR4 ;  /* 0x0000000400057c02 */ /* 0x000fe20008000f00 */
[----:B------:R-:W-:Y:S01]  /*bb50*/  IMAD.U32 R4, RZ, RZ, UR6 ;  /* 0x00000006ff047e24 */ /* 0x000fe2000f8e00ff */
[----:B------:R-:W-:Y:S01]  /*bb60*/  ULDC.64 UR6, c[0x0][0xad8] ;  /* 0x0002b60000067ab9 */ /* 0x000fe20000000a00 */
[----:B------:R-:W-:-:S02]  /*bb70*/  IMAD R7, R11, R7, R8 ;  /* 0x000000070b077224 */ /* 0x000fc400078e0208 */
[C---:B------:R-:W-:Y:S02]  /*bb80*/  IMAD R9, R3.reuse, UR9, R6 ;  /* 0x0000000903097c24 */ /* 0x040fe4000f8e0206 */
[----:B------:R-:W-:Y:S01]  /*bb90*/  IMAD.WIDE.U32 R4, R3, UR8, R4 ;  /* 0x0000000803047c25 */ /* 0x000fe2000f8e0004 */
[----:B------:R-:W-:-:S03]  /*bba0*/  SHF.R.S32.HI R3, RZ, 0x1f, R7 ;  /* 0x0000001fff037819 */ /* 0x000fc60000011407 */
[----:B------:R-:W-:Y:S02]  /*bbb0*/  IMAD.IADD R5, R5, 0x1, R9 ;  /* 0x0000000105057824 */ /* 0x000fe400078e0209 */
[----:B------:R-:W-:Y:S02]  /*bbc0*/  IMAD R6, R3, UR6, RZ ;  /* 0x0000000603067c24 */ /* 0x000fe4000f8e02ff */
[----:B------:R-:W-:Y:S02]  /*bbd0*/  IMAD R8, R13, 0x80, R18 ;  /* 0x000000800d087824 */ /* 0x000fe400078e0212 */
[----:B-----5:R-:W-:Y:S02]  /*bbe0*/  IMAD R11, R0, R11, RZ ;  /* 0x0000000b000b7224 */ /* 0x020fe400078e02ff */
[C---:B------:R-:W-:Y:S02]  /*bbf0*/  IMAD R3, R7.reuse, UR7, R6 ;  /* 0x0000000707037c24 */ /* 0x040fe4000f8e0206 */
[----:B------:R-:W-:Y:S01]  /*bc00*/  IMAD.WIDE.U32 R4, R7, UR6, R4 ;  /* 0x0000000607047c25 */ /* 0x000fe2000f8e0004 */
[----:B------:R-:W-:Y:S01]  /*bc10*/  ISETP.GE.AND P2, PT, R8, R11, PT ;  /* 0x0000000b0800720c */ /* 0x000fe20003f46270 */
[----:B------:R-:W-:-:S02]  /*bc20*/  ULDC.64 UR6, c[0x0][0xa80] ;  /* 0x0002a00000067ab9 */ /* 0x000fc40000000a00 */
[----:B------:R-:W-:Y:S01]  /*bc30*/  IMAD.IADD R3, R5, 0x1, R3 ;  /* 0x0000000105037824 */ /* 0x000fe200078e0203 */
[----:B------:R-:W-:Y:S01]  /*bc40*/  LEA R6, P3, R4, UR6, 0x1 ;  /* 0x0000000604067c11 */ /* 0x000fe2000f8608ff */
[----:B------:R-:W-:-:S03]  /*bc50*/  VIADD R0, R8, 0x20 ;  /* 0x0000002008007836 */ /* 0x000fc60000000000 */
[----:B------:R-:W-:Y:S01]  /*bc60*/  LEA.HI.X R3, R4, UR7, R3, 0x1, P3 ;  /* 0x0000000704037c11 */ /* 0x000fe200098f0c03 */
[----:B------:R0:W1:Y:S01]  /*bc70*/  SHFL.IDX PT, R7, R6, RZ, 0x181f ;  /* 0x00181fff06077589 */ /* 0x00006200000e0000 */
[-C--:B------:R-:W-:Y:S01]  /*bc80*/  ISETP.GE.AND P1, PT, R0, R11.reuse, PT ;  /* 0x0000000b0000720c */ /* 0x080fe20003f26270 */
[----:B------:R-:W-:Y:S02]  /*bc90*/  VIADD R0, R8, 0x40 ;  /* 0x0000004008007836 */ /* 0x000fe40000000000 */
[----:B------:R0:W2:Y:S03]  /*bca0*/  SHFL.IDX PT, R5, R3, RZ, 0x181f ;  /* 0x00181fff03057589 */ /* 0x0000a600000e0000 */
[----:B------:R-:W-:Y:S01]  /*bcb0*/  ISETP.GE.AND P0, PT, R0, R11, PT ;  /* 0x0000000b0000720c */ /* 0x000fe20003f06270 */
[----:B------:R-:W-:-:S12]  /*bcc0*/  @P2 BRA `(.L_x_230) ;  /* 0x0000000000242947 */ /* 0x000fd80003800000 */
[----:B------:R-:W-:Y:S02]  /*bcd0*/  ULDC UR4, c[0x0][0xac8] ;  /* 0x0002b20000047ab9 */ /* 0x000fe40000000800 */
[----:B------:R-:W-:Y:S02]  /*bce0*/  ISETP.GE.AND P4, PT, R2, UR4, PT ;  /* 0x0000000402007c0c */ /* 0x000fe4000bf86270 */
[----:B------:R-:W-:-:S11]  /*bcf0*/  ISETP.GE.AND P5, PT, R16, UR4, PT ;  /* 0x0000000410007c0c */ /* 0x000fd6000bfa6270 */
[-C--:B-1----:R-:W-:Y:S02]  /*bd00*/  @!P4 LEA R12, P2, R2, R7.reuse, 0x1 ;  /* 0x00000007020cc211 */ /* 0x082fe400078408ff */
[----:B------:R-:W-:Y:S02]  /*bd10*/  @!P5 LEA R4, P3, R16, R7, 0x1 ;  /* 0x000000071004d211 */ /* 0x000fe400078608ff */
[-C--:B--2---:R-:W-:Y:S02]  /*bd20*/  @!P4 LEA.HI.X R13, R2, R5.reuse, R193, 0x1, P2 ;  /* 0x00000005020dc211 */ /* 0x084fe400010f0cc1 */
[----:B------:R-:W-:-:S03]  /*bd30*/  @!P5 LEA.HI.X R5, R16, R5, R192, 0x1, P3 ;  /* 0x000000051005d211 */ /* 0x000fc600018f0cc0 */
[----:B------:R3:W-:Y:S04]  /*bd40*/  @!P4 ST.E.128 desc[UR52][R12.64], RZ ;  /* 0x000000ff0c00c985 */ /* 0x0007e8000c101d34 */
[----:B------:R3:W-:Y:S02]  /*bd50*/  @!P5 ST.E.128 desc[UR52][R4.64], RZ ;  /* 0x000000ff0400d985 */ /* 0x0007e4000c101d34 */
.L_x_230:
[----:B------:R-:W-:Y:S05]  /*bd60*/  BSYNC B1 ;  /* 0x0000000000017941 */ /* 0x000fea0003800000 */
.L_x_229:
[----:B--23--:R2:W3:Y:S01]  /*bd70*/  SHFL.IDX PT, R5, R3, 0x1, 0x181f ;  /* 0x00381f0003057f89 */ /* 0x00c4e200000e0000 */
[----:B------:R-:W-:Y:S03]  /*bd80*/  BSSY B1, `(.L_x_231) ;  /* 0x000000c000017945 */ /* 0x000fe60003800000 */
[----:B-1----:R2:W1:Y:S01]  /*bd90*/  SHFL.IDX PT, R7, R6, 0x1, 0x181f ;  /* 0x00381f0006077f89 */ /* 0x00246200000e0000 */
[----:B------:R-:W-:Y:S05]  /*bda0*/  @P1 BRA `(.L_x_232) ;  /* 0x0000000000241947 */ /* 0x000fea0003800000 */
[----:B------:R-:W-:Y:S02]  /*bdb0*/  ULDC UR4, c[0x0][0xac8] ;  /* 0x0002b20000047ab9 */ /* 0x000fe40000000800 */
[----:B------:R-:W-:Y:S02]  /*bdc0*/  ISETP.GE.AND P3, PT, R2, UR4, PT ;  /* 0x0000000402007c0c */ /* 0x000fe4000bf66270 */
[----:B------:R-:W-:-:S11]  /*bdd0*/  ISETP.GE.AND P4, PT, R16, UR4, PT ;  /* 0x0000000410007c0c */ /* 0x000fd6000bf86270 */
[-C--:B-1----:R-:W-:Y:S02]  /*bde0*/  @!P3 LEA R12, P1, R2, R7.reuse, 0x1 ;  /* 0x00000007020cb211 */ /* 0x082fe400078208ff */
[----:B------:R-:W-:Y:S02]  /*bdf0*/  @!P4 LEA R4, P2, R16, R7, 0x1 ;  /* 0x000000071004c211 */ /* 0x000fe400078408ff */
[-C--:B---3--:R-:W-:Y:S02]  /*be00*/  @!P3 LEA.HI.X R13, R2, R5.reuse, R193, 0x1, P1 ;  /* 0x00000005020db211 */ /* 0x088fe400008f0cc1 */
[----:B------:R-:W-:-:S03]  /*be10*/  @!P4 LEA.HI.X R5, R16, R5, R192, 0x1, P2 ;  /* 0x000000051005c211 */ /* 0x000fc600010f0cc0 */
[----:B------:R4:W-:Y:S04]  /*be20*/  @!P3 ST.E.128 desc[UR52][R12.64], RZ ;  /* 0x000000ff0c00b985 */ /* 0x0009e8000c101d34 */
[----:B------:R4:W-:Y:S02]  /*be30*/  @!P4 ST.E.128 desc[UR52][R4.64], RZ ;  /* 0x000000ff0400c985 */ /* 0x0009e4000c101d34 */
.L_x_232:
[----:B------:R-:W-:Y:S05]  /*be40*/  BSYNC B1 ;  /* 0x0000000000017941 */ /* 0x000fea0003800000 */
.L_x_231:
[----:B---34-:R3:W4:Y:S01]  /*be50*/  SHFL.IDX PT, R5, R3, 0x2, 0x181f ;  /* 0x00581f0003057f89 */ /* 0x01872200000e0000 */
        /* <DEDUP_REMOVED lines=8> */
[-C--:B----4-:R-:W-:Y:S02]  /*bee0*/  @!P2 LEA.HI.X R13, R2, R5.reuse, R193, 0x1, P0 ;  /* 0x00000005020da211 */ /* 0x090fe400000f0cc1 */
[----:B------:R-:W-:-:S03]  /*bef0*/  @!P3 LEA.HI.X R5, R16, R5, R192, 0x1, P1 ;  /* 0x000000051005b211 */ /* 0x000fc600008f0cc0 */
[----:B------:R1:W-:Y:S04]  /*bf00*/  @!P2 ST.E.128 desc[UR52][R12.64], RZ ;  /* 0x000000ff0c00a985 */ /* 0x0003e8000c101d34 */
[----:B------:R1:W-:Y:S02]  /*bf10*/  @!P3 ST.E.128 desc[UR52][R4.64], RZ ;  /* 0x000000ff0400b985 */ /* 0x0003e4000c101d34 */
.L_x_234:
[----:B------:R-:W-:Y:S05]  /*bf20*/  BSYNC B1 ;  /* 0x0000000000017941 */ /* 0x000fea0003800000 */
.L_x_233:
[----:B------:R-:W-:Y:S01]  /*bf30*/  VIADD R0, R8, 0x60 ;  /* 0x0000006008007836 */ /* 0x000fe20000000000 */
[----:B0-23--:R-:W0:Y:S04]  /*bf40*/  SHFL.IDX PT, R3, R3, 0x3, 0x181f ;  /* 0x00781f0003037f89 */ /* 0x00de2800000e0000 */
[----:B------:R-:W-:Y:S01]  /*bf50*/  ISETP.GE.AND P0, PT, R0, R11, PT ;  /* 0x0000000b0000720c */ /* 0x000fe20003f06270 */
[----:B-1--4-:R1:W2:-:S12]  /*bf60*/  SHFL.IDX PT, R5, R6, 0x3, 0x181f ;  /* 0x00781f0006057f89 */ /* 0x01229800000e0000 */
[----:B-1----:R-:W-:Y:S05]  /*bf70*/  @P0 BRA `(.L_x_225) ;  /* 0x0000000000240947 */ /* 0x002fea0003800000 */
[----:B------:R-:W-:Y:S02]  /*bf80*/  ULDC UR4, c[0x0][0xac8] ;  /* 0x0002b20000047ab9 */ /* 0x000fe40000000800 */
[----:B------:R-:W-:Y:S02]  /*bf90*/  ISETP.GE.AND P2, PT, R2, UR4, PT ;  /* 0x0000000402007c0c */ /* 0x000fe4000bf46270 */
[----:B------:R-:W-:-:S11]  /*bfa0*/  ISETP.GE.AND P3, PT, R16, UR4, PT ;  /* 0x0000000410007c0c */ /* 0x000fd6000bf66270 */
[-C--:B--2---:R-:W-:Y:S02]  /*bfb0*/  @!P2 LEA R6, P0, R2, R5.reuse, 0x1 ;  /* 0x000000050206a211 */ /* 0x084fe400078008ff */
[----:B------:R-:W-:Y:S02]  /*bfc0*/  @!P3 LEA R4, P1, R16, R5, 0x1 ;  /* 0x000000051004b211 */ /* 0x000fe400078208ff */
[-C--:B0-----:R-:W-:Y:S02]  /*bfd0*/  @!P2 LEA.HI.X R7, R2, R3.reuse, R193, 0x1, P0 ;  /* 0x000000030207a211 */ /* 0x081fe400000f0cc1 */
[----:B------:R-:W-:-:S03]  /*bfe0*/  @!P3 LEA.HI.X R5, R16, R3, R192, 0x1, P1 ;  /* 0x000000031005b211 */ /* 0x000fc600008f0cc0 */
[----:B------:R0:W-:Y:S04]  /*bff0*/  @!P2 ST.E.128 desc[UR52][R6.64], RZ ;  /* 0x000000ff0600a985 */ /* 0x0001e8000c101d34 */
[----:B------:R0:W-:Y:S02]  /*c000*/  @!P3 ST.E.128 desc[UR52][R4.64], RZ ;  /* 0x000000ff0400b985 */ /* 0x0001e4000c101d34 */
.L_x_225:
[----:B------:R-:W-:Y:S05]  /*c010*/  BSYNC B0 ;  /* 0x0000000000007941 */ /* 0x000fea0003800000 */
.L_x_216:
[----:B------:R-:W-:Y:S02]  /*c020*/  ULDC UR4, c[0x0][0xc3c] ;  /* 0x00030f0000047ab9 */ /* 0x000fe40000000800 */
[----:B------:R-:W-:-:S13]  /*c030*/  ISETP.GE.AND P0, PT, R51, UR4, PT ;  /* 0x0000000433007c0c */ /* 0x000fda000bf06270 */
[----:B------:R-:W-:Y:S05]  /*c040*/  @!P0 BRA `(.L_x_235) ;  /* 0xffffff4c00448947 */ /* 0x000fea000383ffff */
[----:B------:R-:W-:Y:S05]  /*c050*/  EXIT ;  /* 0x000000000000794d */ /* 0x000fea0003800000 */
.L_x_188:
[----:B------:R-:W-:-:S08]  /*c060*/  NOP ;  /* 0x0000000000007918 */ /* 0x000fd00000000000 */
[----:B------:R-:W0:-:S00]  /*c070*/  USETMAXREG.DEALLOC.CTAPOOL 0x28 ;  /* 0x00000028000079c8 */ /* 0x000e0000080e0500 */
[----:B0-----:R-:W-:Y:S02]  /*c080*/  LOP3.LUT R0, R0, 0x3, RZ, 0xc0, !PT ;  /* 0x0000000300007812 */ /* 0x001fe400078ec0ff */
[----:B------:R-:W-:-:S04]  /*c090*/  LOP3.LUT R23, R23, 0xfffffdff, RZ, 0xc0, !PT ;  /* 0xfffffdff17177812 */ /* 0x000fc800078ec0ff */
[----:B------:R-:W0:Y:S02]  /*c0a0*/  SHFL.IDX PT, R0, R0, RZ, 0x1f ;  /* 0x00001fff00007589 */ /* 0x000e2400000e0000 */
[----:B0-----:R-:W-:-:S13]  /*c0b0*/  ISETP.NE.AND P0, PT, R0, RZ, PT ;  /* 0x000000ff0000720c */ /* 0x001fda0003f05270 */
[----:B------:R-:W-:Y:S01]  /*c0c0*/  @P0 BAR.SYNC.DEFER_BLOCKING 0x5, 0x180 ;  /* 0x0146000000000b1d */ /* 0x000fe20000010000 */
[----:B------:R-:W-:Y:S02]  /*c0d0*/  @P0 MOV R3, 0x400 ;  /* 0x0000040000030802 */ /* 0x000fe40000000f00 */
[----:B------:R-:W-:Y:S02]  /*c0e0*/  @P0 LOP3.LUT R23, R23, 0x200, RZ, 0xfc, !PT ;  /* 0x0000020017170812 */ /* 0x000fe400078efcff */
[----:B------:R-:W-:-:S05]  /*c0f0*/  @P0 LEA R2, R2, R3, 0x18 ;  /* 0x0000000302020211 */ /* 0x000fca00078ec0ff */
[----:B------:R-:W0:Y:S02]  /*c100*/  @P0 LDS.128 R16, [R2+0x298d0] ;  /* 0x0298d00002100984 */ /* 0x000e240000000c00 */
[----:B0-----:R-:W-:Y:S01]  /*c110*/  @P0 R2UR UR40, R19 ;  /* 0x00000000132802ca */ /* 0x001fe200000e0000 */
[----:B------:R-:W-:Y:S06]  /*c120*/  @P0 BAR.ARV 0x4, 0x180 ;  /* 0x0106000000000b1d */ /* 0x000fec0000002000 */
[----:B------:R-:W-:Y:S08]  /*c130*/  @P0 BRA `(.L_x_236) ;  /* 0x00000008000c0947 */ /* 0x000ff00003800000 */
[----:B------:R-:W0:Y:S01]  /*c140*/  S2R R4, SR_TID.X ;  /* 0x0000000000047919 */ /* 0x000e220000002100 */
[----:B------:R-:W-:Y:S01]  /*c150*/  ULDC UR4, c[0x0][0xc3c] ;  /* 0x00030f0000047ab9 */ /* 0x000fe20000000800 */
[----:B------:R-:W-:Y:S01]  /*c160*/  IMAD.MOV.U32 R0, RZ, RZ, RZ ;  /* 0x000000ffff007224 */ /* 0x000fe200078e00ff */
[----:B------:R-:W1:Y:S01]  /*c170*/  LDC R11, c[0x0][0xc38] ;  /* 0x00030e00ff0b7b82 */ /* 0x000e620000000800 */
[----:B0-----:R-:W-:-:S04]  /*c180*/  LOP3.LUT R5, R4, 0x1f, RZ, 0xc0, !PT ;  /* 0x0000001f04057812 */ /* 0x001fc800078ec0ff */
[----:B------:R-:W-:-:S04]  /*c190*/  ISETP.NE.AND P0, PT, R5, 0x1f, PT ;  /* 0x0000001f0500780c */ /* 0x000fc80003f05270 */
[----:B------:R-:W-:-:S13]  /*c1a0*/  ISETP.GE.OR P1, PT, R5, UR4, !P0 ;  /* 0x0000000405007c0c */ /* 0x000fda000c726670 */
[----:B------:R-:W0:Y:S02]  /*c1b0*/  @!P1 LDC.64 R2, c[0x0][0xc80] ;  /* 0x00032000ff029b82 */ /* 0x000e240000000a00 */
[----:B0-----:R-:W-:-:S05]  /*c1c0*/  @!P1 IMAD.WIDE.U32 R2, R5, 0x4, R2 ;  /* 0x0000000405029825 */ /* 0x001fca00078e0002 */
[----:B------:R-:W2:Y:S01]  /*c1d0*/  @!P1 LDG.E R0, desc[UR52][R2.64] ;  /* 0x0000003402009981 */ /* 0x000ea2000c1e1900 */
[C---:B------:R-:W-:Y:S01]  /*c1e0*/  ISETP.NE.AND P1, PT, R5.reuse, RZ, PT ;  /* 0x000000ff0500720c */ /* 0x040fe20003f25270 */
[----:B------:R-:W-:Y:S01]  /*c1f0*/  UMOV UR4, URZ ;  /* 0x0000003f00047c82 */ /* 0x000fe20008000000 */
[C---:B------:R-:W-:Y:S01]  /*c200*/  ISETP.GE.U32.AND P2, PT, R5.reuse, 0x2, PT ;  /* 0x000000020500780c */ /* 0x040fe20003f46070 */
[----:B------:R-:W-:Y:S01]  /*c210*/  IMAD.MOV.U32 R16, RZ, RZ, RZ ;  /* 0x000000ffff107224 */ /* 0x000fe200078e00ff */
[C---:B------:R-:W-:Y:S02]  /*c220*/  ISETP.GE.U32.AND P3, PT, R5.reuse, 0x4, PT ;  /* 0x000000040500780c */ /* 0x040fe40003f66070 */
[C---:B------:R-:W-:Y:S02]  /*c230*/  ISETP.GE.U32.AND P4, PT, R5.reuse, 0x8, PT ;  /* 0x000000080500780c */ /* 0x040fe40003f86070 */
[----:B------:R-:W-:Y:S01]  /*c240*/  ISETP.GE.U32.AND P5, PT, R5, 0x10, PT ;  /* 0x000000100500780c */ /* 0x000fe20003fa6070 */
[----:B--2---:R-:W0:Y:S02]  /*c250*/  SHFL.UP PT, R4, R0, 0x1, RZ ;  /* 0x0420000000047989 */ /* 0x004e2400000e00ff */
[----:B0-----:R-:W-:-:S05]  /*c260*/  SEL R7, R4, RZ, P1 ;  /* 0x000000ff04077207 */ /* 0x001fca0000800000 */
[----:B------:R-:W-:-:S05]  /*c270*/  IMAD.IADD R7, R0, 0x1, R7 ;  /* 0x0000000100077824 */ /* 0x000fca00078e0207 */
[----:B------:R-:W0:Y:S02]  /*c280*/  SHFL.UP PT, R4, R7, 0x2, RZ ;  /* 0x0440000007047989 */ /* 0x000e2400000e00ff */
[----:B0-----:R-:W-:-:S04]  /*c290*/  SEL R4, R4, RZ, P2 ;  /* 0x000000ff04047207 */ /* 0x001fc80001000000 */
[----:B------:R-:W-:-:S05]  /*c2a0*/  IADD3 R4, R7, R4, RZ ;  /* 0x0000000407047210 */ /* 0x000fca0007ffe0ff */
[----:B------:R-:W0:Y:S02]  /*c2b0*/  SHFL.UP PT, R6, R4, 0x4, RZ ;  /* 0x0480000004067989 */ /* 0x000e2400000e00ff */
[----:B0-----:R-:W-:-:S05]  /*c2c0*/  SEL R3, R6, RZ, P3 ;  /* 0x000000ff06037207 */ /* 0x001fca0001800000 */
[----:B------:R-:W-:-:S05]  /*c2d0*/  IMAD.IADD R3, R4, 0x1, R3 ;  /* 0x0000000104037824 */ /* 0x000fca00078e0203 */
[----:B------:R-:W0:Y:S02]  /*c2e0*/  SHFL.UP PT, R2, R3, 0x8, RZ ;  /* 0x0500000003027989 */ /* 0x000e2400000e00ff */
[----:B0-----:R-:W-:-:S05]  /*c2f0*/  SEL R2, R2, RZ, P4 ;  /* 0x000000ff02027207 */ /* 0x001fca0002000000 */
[----:B------:R-:W-:-:S05]  /*c300*/  IMAD.IADD R2, R3, 0x1, R2 ;  /* 0x0000000103027824 */ /* 0x000fca00078e0202 */
[----:B------:R-:W0:Y:S02]  /*c310*/  SHFL.UP PT, R6, R2, 0x10, RZ ;  /* 0x0600000002067989 */ /* 0x000e2400000e00ff */
[----:B0-----:R-:W-:-:S05]  /*c320*/  SEL R7, R6, RZ, P5 ;  /* 0x000000ff06077207 */ /* 0x001fca0002800000 */
[----:B------:R-:W-:Y:S02]  /*c330*/  IMAD.IADD R6, R2, 0x1, R7 ;  /* 0x0000000102067824 */ /* 0x000fe400078e0207 */
[----:B------:R-:W0:Y:S03]  /*c340*/  S2R R7, SR_CTAID.X ;  /* 0x0000000000077919 */ /* 0x000e260000002500 */
[----:B------:R-:W1:Y:S02]  /*c350*/  SHFL.IDX PT, R4, R6, 0x1f, 0x1f ;  /* 0x03e01f0006047f89 */ /* 0x000e6400000e0000 */
[----:B-1----:R-:W-:-:S04]  /*c360*/  IMAD R4, R4, R11, RZ ;  /* 0x0000000b04047224 */ /* 0x002fc800078e02ff */
[----:B------:R-:W-:Y:S01]  /*c370*/  IMAD.MOV.U32 R3, RZ, RZ, R4 ;  /* 0x000000ffff037224 */ /* 0x000fe200078e0004 */
[----:B0-----:R-:W-:-:S13]  /*c380*/  ISETP.GT.AND P6, PT, R4, R7, PT ;  /* 0x000000070400720c */ /* 0x001fda0003fc4270 */
[----:B------:R-:W-:Y:S05]  /*c390*/  @P6 BRA `(.L_x_237) ;  /* 0x0000000000946947 */ /* 0x000fea0003800000 */
[----:B------:R-:W-:Y:S01]  /*c3a0*/  IMAD.MOV.U32 R4, RZ, RZ, R3 ;  /* 0x000000ffff047224 */ /* 0x000fe200078e0003 */
[----:B------:R-:W-:Y:S01]  /*c3b0*/  UMOV UR4, URZ ;  /* 0x0000003f00047c82 */ /* 0x000fe20008000000 */
[----:B------:R-:W-:-:S05]  /*c3c0*/  ULDC UR5, c[0x0][0xc3c] ;  /* 0x00030f0000057ab9 */ /* 0x000fca0000000800 */
.L_x_241:
[----:B------:R-:W-:-:S04]  /*c3d0*/  UIADD3 UR4, UR4, 0x1f, URZ ;  /* 0x0000001f04047890 */ /* 0x000fc8000fffe03f */
[----:B------:R-:W-:-:S06]  /*c3e0*/  UISETP.GE.AND UP0, UPT, UR4, UR5, UPT ;  /* 0x000000050400728c */ /* 0x000fcc000bf06270 */
[----:B------:R-:W-:-:S13]  /*c3f0*/  PLOP3.LUT P6, PT, PT, PT, UP0, 0x40, 0x0 ;  /* 0x000000000000781c */ /* 0x000fda0003fce808 */
[----:B------:R-:W-:Y:S05]  /*c400*/  @!P6 BRA `(.L_x_238) ;  /* 0x00000004002ce947 */ /* 0x000fea0003800000 */
[----:B------:R-:W-:Y:S01]  /*c410*/  VIADD R9, R5, UR4 ;  /* 0x0000000405097c36 */ /* 0x000fe20008000000 */
[----:B------:R-:W-:Y:S01]  /*c420*/  BSSY B0, `(.L_x_239) ;  /* 0x0000007000007945 */ /* 0x000fe20003800000 */
[----:B------:R-:W-:-:S03]  /*c430*/  IMAD.MOV.U32 R0, RZ, RZ, RZ ;  /* 0x000000ffff007224 */ /* 0x000fc600078e00ff */
[----:B------:R-:W-:-:S13]  /*c440*/  ISETP.GE.OR P6, PT, R9, UR5, !P0 ;  /* 0x0000000509007c0c */ /* 0x000fda000c7c6670 */
[----:B------:R-:W-:Y:S05]  /*c450*/  @P6 BRA `(.L_x_240) ;  /* 0x00000000000c6947 */ /* 0x000fea0003800000 */
[----:B------:R-:W0:Y:S02]  /*c460*/  LDC.64 R2, c[0x0][0xc80] ;  /* 0x00032000ff027b82 */ /* 0x000e240000000a00 */
[----:B0-----:R-:W-:-:S05]  /*c470*/  IMAD.WIDE R2, R9, 0x4, R2 ;  /* 0x0000000409027825 */ /* 0x001fca00078e0202 */
[----:B------:R0:W5:Y:S02]  /*c480*/  LDG.E R0, desc[UR52][R2.64] ;  /* 0x0000003402007981 */ /* 0x000164000c1e1900 */
.L_x_240:
[----:B------:R-:W-:Y:S05]  /*c490*/  BSYNC B0 ;  /* 0x0000000000007941 */ /* 0x000fea0003800000 */
.L_x_239:
[----:B0----5:R-:W0:Y:S02]  /*c4a0*/  SHFL.UP PT, R2, R0, 0x1, RZ ;  /* 0x0420000000027989 */ /* 0x021e2400000e00ff */
        /* <DEDUP_REMOVED lines=14> */
[----:B------:R-:W0:Y:S03]  /*c590*/  LDC R11, c[0x0][0xc38] ;  /* 0x00030e00ff0b7b82 */ /* 0x000e260000000800 */
[----:B------:R-:W0:Y:S02]  /*c5a0*/  SHFL.IDX PT, R3, R6, 0x1f, 0x1f ;  /* 0x03e01f0006037f89 */ /* 0x000e2400000e0000 */
[----:B0-----:R-:W-:-:S04]  /*c5b0*/  IMAD R3, R3, R11, RZ ;  /* 0x0000000b03037224 */ /* 0x001fc800078e02ff */
[----:B------:R-:W-:-:S05]  /*c5c0*/  IMAD.IADD R4, R3, 0x1, R4 ;  /* 0x0000000103047824 */ /* 0x000fca00078e0204 */
[----:B------:R-:W-:-:S13]  /*c5d0*/  ISETP.GT.AND P6, PT, R4, R7, PT ;  /* 0x000000070400720c */ /* 0x000fda0003fc4270 */
[----:B------:R-:W-:Y:S05]  /*c5e0*/  @!P6 BRA `(.L_x_241) ;  /* 0xfffffffc0078e947 */ /* 0x000fea000383ffff */
.L_x_237:
[----:B------:R-:W-:-:S04]  /*c5f0*/  IMAD.IADD R8, R4, 0x1, -R3 ;  /* 0x0000000104087824 */ /* 0x000fc800078e0a03 */
[----:B------:R-:W-:-:S05]  /*c600*/  IMAD R2, R6, R11, R8 ;  /* 0x0000000b06027224 */ /* 0x000fca00078e0208 */
[----:B------:R-:W-:-:S13]  /*c610*/  ISETP.GT.AND P0, PT, R2, R7, PT ;  /* 0x000000070200720c */ /* 0x000fda0003f04270 */
[----:B------:R-:W-:Y:S02]  /*c620*/  VOTEU.ANY UR5, UPT, !P0 ;  /* 0x0000000000057886 */ /* 0x000fe400040e0100 */
[----:B------:R-:W-:Y:S02]  /*c630*/  UPOPC UR40, UR5 ;  /* 0x00000005002872bf */ /* 0x000fe40008000000 */
[----:B------:R-:W-:-:S04]  /*c640*/  ISETP.NE.AND P0, PT, RZ, UR5, PT ;  /* 0x00000005ff007c0c */ /* 0x000fc8000bf05270 */
[----:B------:R-:W-:-:S05]  /*c650*/  IMAD.U32 R13, RZ, RZ, UR40 ;  /* 0x00000028ff0d7e24 */ /* 0x000fca000f8e00ff */
[----:B------:R-:W0:Y:S02]  /*c660*/  SHFL.IDX PT, R10, R0, R13, 0x1f ;  /* 0x00001f0d000a7589 */ /* 0x000e2400000e0000 */
[----:B0-----:R-:W-:-:S04]  /*c670*/  IABS R9, R10 ;  /* 0x0000000a00097213 */ /* 0x001fc80000000000 */
[----:B------:R-:W0:Y:S08]  /*c680*/  I2F.RP R4, R9 ;  /* 0x0000000900047306 */ /* 0x000e300000209400 */
[----:B0-----:R-:W0:Y:S02]  /*c690*/  MUFU.RCP R4, R4 ;  /* 0x0000000400047308 */ /* 0x001e240000001000 */
[----:B0-----:R-:W-:-:S06]  /*c6a0*/  VIADD R2, R4, 0xffffffe ;  /* 0x0ffffffe04027836 */ /* 0x001fcc0000000000 */
[----:B------:R0:W1:Y:S01]  /*c6b0*/  F2I.FTZ.U32.TRUNC.NTZ R3, R2 ;  /* 0x0000000200037305 */ /* 0x000062000021f000 */
[----:B------:R-:W-:Y:S05]  /*c6c0*/  @!P0 BRA `(.L_x_242) ;  /* 0x00000000000c8947 */ /* 0x000fea0003800000 */
[----:B------:R-:W-:-:S06]  /*c6d0*/  UIADD3 UR5, UR40, -0x1, URZ ;  /* 0xffffffff28057890 */ /* 0x000fcc000fffe03f */
[----:B------:R-:W-:-:S05]  /*c6e0*/  IMAD.U32 R13, RZ, RZ, UR5 ;  /* 0x00000005ff0d7e24 */ /* 0x000fca000f8e00ff */
[----:B------:R2:W3:Y:S02]  /*c6f0*/  SHFL.IDX PT, R16, R6, R13, 0x1f ;  /* 0x00001f0d06107589 */ /* 0x0004e400000e0000 */
.L_x_242:
[----:B---3--:R-:W-:Y:S01]  /*c700*/  IMAD R16, R16, R11, R8 ;  /* 0x0000000b10107224 */ /* 0x008fe200078e0208 */
[----:B0-----:R-:W-:Y:S01]  /*c710*/  IABS R2, R10 ;  /* 0x0000000a00027213 */ /* 0x001fe20000000000 */
[----:B-1----:R-:W-:Y:S01]  /*c720*/  IMAD.MOV R0, RZ, RZ, -R3 ;  /* 0x000000ffff007224 */ /* 0x002fe200078e0a03 */
[----:B------:R-:W-:Y:S02]  /*c730*/  UIADD3 UR40, UR40, UR4, URZ ;  /* 0x0000000428287290 */ /* 0x000fe4000fffe03f */
[----:B------:R-:W-:Y:S01]  /*c740*/  IADD3 R11, -R16, R7, RZ ;  /* 0x00000007100b7210 */ /* 0x000fe20007ffe1ff */
[----:B------:R-:W-:Y:S02]  /*c750*/  IMAD.MOV R4, RZ, RZ, -R2 ;  /* 0x000000ffff047224 */ /* 0x000fe400078e0a02 */
[----:B------:R-:W-:Y:S01]  /*c760*/  IMAD R7, R0, R9, RZ ;  /* 0x0000000900077224 */ /* 0x000fe200078e02ff */
[----:B------:R-:W-:Y:S01]  /*c770*/  IABS R0, R11 ;  /* 0x0000000b00007213 */ /* 0x000fe20000000000 */
[----:B------:R-:W-:-:S04]  /*c780*/  IMAD.MOV.U32 R2, RZ, RZ, RZ ;  /* 0x000000ffff027224 */ /* 0x000fc800078e00ff */
[----:B------:R-:W-:-:S04]  /*c790*/  IMAD.HI.U32 R2, R3, R7, R2 ;  /* 0x0000000703027227 */ /* 0x000fc800078e0002 */
[----:B------:R-:W-:Y:S02]  /*c7a0*/  IMAD.MOV.U32 R3, RZ, RZ, R0 ;  /* 0x000000ffff037224 */ /* 0x000fe400078e0000 */
[----:B------:R-:W-:Y:S02]  /*c7b0*/  IMAD.MOV.U32 R0, RZ, RZ, R4 ;  /* 0x000000ffff007224 */ /* 0x000fe400078e0004 */
[----:B------:R-:W-:-:S04]  /*c7c0*/  IMAD.HI.U32 R2, R2, R3, RZ ;  /* 0x0000000302027227 */ /* 0x000fc800078e00ff */
[----:B------:R-:W-:-:S05]  /*c7d0*/  IMAD R0, R2, R0, R3 ;  /* 0x0000000002007224 */ /* 0x000fca00078e0203 */
[----:B------:R-:W-:-:S13]  /*c7e0*/  ISETP.GT.U32.AND P1, PT, R9, R0, PT ;  /* 0x000000000900720c */ /* 0x000fda0003f24070 */
[----:B------:R-:W-:Y:S02]  /*c7f0*/  @!P1 IMAD.IADD R0, R0, 0x1, -R9 ;  /* 0x0000000100009824 */ /* 0x000fe400078e0a09 */
[----:B------:R-:W-:Y:S01]  /*c800*/  @!P1 VIADD R2, R2, 0x1 ;  /* 0x0000000102029836 */ /* 0x000fe20000000000 */
[----:B------:R-:W-:Y:S02]  /*c810*/  ISETP.NE.AND P1, PT, R10, RZ, PT ;  /* 0x000000ff0a00720c */ /* 0x000fe40003f25270 */
[----:B------:R-:W-:Y:S02]  /*c820*/  ISETP.GE.U32.AND P0, PT, R0, R9, PT ;  /* 0x000000090000720c */ /* 0x000fe40003f06070 */
[----:B------:R-:W-:-:S04]  /*c830*/  LOP3.LUT R0, R11, R10, RZ, 0x3c, !PT ;  /* 0x0000000a0b007212 */ /* 0x000fc800078e3cff */
[----:B------:R-:W-:-:S07]  /*c840*/  ISETP.GE.AND P2, PT, R0, RZ, PT ;  /* 0x000000ff0000720c */ /* 0x000fce0003f46270 */
[----:B------:R-:W-:-:S06]  /*c850*/  @P0 VIADD R2, R2, 0x1 ;  /* 0x0000000102020836 */ /* 0x000fcc0000000000 */
[----:B------:R-:W-:Y:S01]  /*c860*/  @!P2 IMAD.MOV R2, RZ, RZ, -R2 ;  /* 0x000000ffff02a224 */ /* 0x000fe200078e0a02 */
[----:B------:R-:W-:-:S04]  /*c870*/  @!P1 LOP3.LUT R2, RZ, R10, RZ, 0x33, !PT ;  /* 0x0000000aff029212 */ /* 0x000fc800078e33ff */
[----:B------:R-:W-:Y:S01]  /*c880*/  MOV R18, R2 ;  /* 0x0000000200127202 */ /* 0x000fe20000000f00 */
[----:B------:R-:W-:-:S04]  /*c890*/  IMAD.MOV R17, RZ, RZ, -R2 ;  /* 0x000000ffff117224 */ /* 0x000fc800078e0a02 */
[----:B------:R-:W-:Y:S01]  /*c8a0*/  IMAD R17, R10, R17, R11 ;  /* 0x000000110a117224 */ /* 0x000fe200078e020b */
[----:B------:R-:W-:Y:S06]  /*c8b0*/  BRA `(.L_x_243) ;  /* 0x0000000000107947 */ /* 0x000fec0003800000 */
.L_x_238:
[----:B------:R-:W-:Y:S01]  /*c8c0*/  IMAD.MOV.U32 R16, RZ, RZ, R7 ;  /* 0x000000ffff107224 */ /* 0x000fe200078e0007 */
[----:B------:R-:W-:Y:S01]  /*c8d0*/  ULDC UR40, c[0x0][0xc3c] ;  /* 0x00030f0000287ab9 */ /* 0x000fe20000000800 */
[----:B------:R-:W-:Y:S02]  /*c8e0*/  IMAD.MOV.U32 R17, RZ, RZ, RZ ;  /* 0x000000ffff117224 */ /* 0x000fe400078e00ff */
[----:B------:R-:W-:-:S07]  /*c8f0*/  IMAD.MOV.U32 R18, RZ, RZ, RZ ;  /* 0x000000ffff127224 */ /* 0x000fce00078e00ff */
.L_x_243:
[----:B------:R-:W-:Y:S01]  /*c900*/  ISETP.NE.AND P0, PT, R5, RZ, PT ;  /* 0x000000ff0500720c */ /* 0x000fe20003f05270 */
[----:B------:R-:W-:-:S12]  /*c910*/  IMAD.U32 R19, RZ, RZ, UR40 ;  /* 0x00000028ff137e24 */ /* 0x000fd8000f8e00ff */
[----:B------:R-:W0:Y:S01]  /*c920*/  @!P0 S2R R3, SR_CgaCtaId ;  /* 0x0000000000038919 */ /* 0x000e220000008800 */
[----:B------:R-:W-:-:S04]  /*c930*/  @!P0 MOV R0, 0x400 ;  /* 0x0000040000008802 */ /* 0x000fc80000000f00 */
[----:B0-----:R-:W-:-:S05]  /*c940*/  @!P0 LEA R0, R3, R0, 0x18 ;  /* 0x0000000003008211 */ /* 0x001fca00078ec0ff */
[----:B------:R0:W-:Y:S01]  /*c950*/  @!P0 STS.128 [R0+0x298d0], R16 ;  /* 0x0298d01000008388 */ /* 0x0001e20000000c00 */
[----:B------:R-:W-:Y:S06]  /*c960*/  BAR.ARV 0x5, 0x180 ;  /* 0x0146000000007b1d */ /* 0x000fec0000002000 */
.L_x_236:
[----:B------:R-:W-:Y:S01]  /*c970*/  ULDC UR4, c[0x0][0xc3c] ;  /* 0x00030f0000047ab9 */ /* 0x000fe20000000800 */
[----:B------:R1:W-:Y:S01]  /*c980*/  STL [R1+0x1c], RZ ;  /* 0x00001cff01007387 */ /* 0x0003e20000100800 */
[----:B------:R-:W-:Y:S01]  /*c990*/  UISETP.GE.AND UP0, UPT, UR40, UR4, UPT ;  /* 0x000000042800728c */ /* 0x000fe2000bf06270 */
[----:B------:R-:W-:Y:S02]  /*c9a0*/  IMAD.MOV.U32 R33, RZ, RZ, 0x1 ;  /* 0x00000001ff217424 */ /* 0x000fe400078e00ff */
[----:B------:R-:W-:-:S03]  /*c9b0*/  IMAD.MOV.U32 R28, RZ, RZ, RZ ;  /* 0x000000ffff1c7224 */ /* 0x000fc600078e00ff */
[----:B------:R-:W-:-:S13]  /*c9c0*/  PLOP3.LUT P0, PT, PT, PT, UP0, 0x80, 0x0 ;  /* 0x000000000000781c */ /* 0x000fda0003f0f008 */
[----:B-1----:R-:W-:Y:S05]  /*c9d0*/  @P0 BRA `(.L_x_244) ;  /* 0x0000005400e00947 */ /* 0x002fea0003800000 */
[----:B------:R-:W1:Y:S01]  /*c9e0*/  S2R R14, SR_TID.X ;  /* 0x00000000000e7919 */ /* 0x000e620000002100 */
[----:B------:R-:W3:Y:S01]  /*c9f0*/  S2UR UR4, SR_CgaCtaId ;  /* 0x00000000000479c3 */ /* 0x000ee20000008800 */
[----:B------:R-:W-:Y:S01]  /*ca00*/  MOV R22, 0x400 ;  /* 0x0000040000167802 */ /* 0x000fe20000000f00 */
[----:B------:R-:W-:Y:S01]  /*ca10*/  IMAD.MOV.U32 R36, RZ, RZ, 0x40 ;  /* 0x00000040ff247424 */ /* 0x000fe200078e00ff */
[----:B------:R-:W-:Y:S01]  /*ca20*/  ULOP3.LUT UR46, UR36, 0x2, URZ, 0xfc, !UPT ;  /* 0x00000002242e7892 */ /* 0x000fe2000f8efc3f */
[----:B------:R-:W-:Y:S01]  /*ca30*/  IMAD.MOV.U32 R33, RZ, RZ, 0x1 ;  /* 0x00000001ff217424 */ /* 0x000fe200078e00ff */
[----:B------:R-:W-:Y:S01]  /*ca40*/  ULOP3.LUT UR48, UR36, 0x1, URZ, 0xfc, !UPT ;  /* 0x0000000124307892 */ /* 0x000fe2000f8efc3f */
[----:B------:R-:W-:Y:S01]  /*ca50*/  IMAD.MOV.U32 R28, RZ, RZ, RZ ;  /* 0x000000ffff1c7224 */ /* 0x000fe200078e00ff */
[----:B------:R-:W-:Y:S01]  /*ca60*/  ULDC UR49, c[0x0][0xc] ;  /* 0x0000030000317ab9 */ /* 0x000fe20000000800 */
[C---:B-1----:R-:W-:Y:S01]  /*ca70*/  IMAD.SHL.U32 R4, R14.reuse, 0x10, RZ ;  /* 0x000000100e047824 */ /* 0x042fe200078e00ff */
[C---:B--2---:R-:W-:Y:S01]  /*ca80*/  LOP3.LUT R13, R14.reuse, 0x7f, RZ, 0xc0, !PT ;  /* 0x0000007f0e0d7812 */ /* 0x044fe200078ec0ff */
[C---:B------:R-:W-:Y:S01]  /*ca90*/  IMAD.SHL.U32 R3, R14.reuse, 0x2, RZ ;  /* 0x000000020e037824 */ /* 0x040fe200078e00ff */
[C---:B------:R-:W-:Y:S01]  /*caa0*/  R2P PR, R14.reuse, 0x14 ;  /* 0x000000140e007804 */ /* 0x040fe20000000000 */
[----:B------:R-:W-:Y:S01]  /*cab0*/  IMAD.SHL.U32 R11, R14, 0x4, RZ ;  /* 0x000000040e0b7824 */ /* 0x000fe200078e00ff */
[----:B0-----:R-:W-:-:S02]  /*cac0*/  LOP3.LUT R0, R4, 0x1b0, RZ, 0xc0, !PT ;  /* 0x000001b004007812 */ /* 0x001fc400078ec0ff */
[----:B------:R-:W-:Y:S02]  /*cad0*/  SHF.R.U32.HI R2, RZ, 0x5, R13 ;  /* 0x00000005ff027819 */ /* 0x000fe4000001160d */
[----:B------:R-:W-:Y:S01]  /*cae0*/  LOP3.LUT R10, R0, 0x30, R3, 0x78, !PT ;  /* 0x00000030000a7812 */ /* 0x000fe200078e7803 */
[C---:B------:R-:W-:Y:S01]  /*caf0*/  IMAD.SHL.U32 R0, R14.reuse, 0x20, RZ ;  /* 0x000000200e007824 */ /* 0x040fe200078e00ff */
[----:B------:R-:W-:Y:S01]  /*cb00*/  SHF.L.U32 R3, R14, 0x7, RZ ;  /* 0x000000070e037819 */ /* 0x000fe200000006ff */
[----:B------:R-:W-:Y:S01]  /*cb10*/  IMAD.SHL.U32 R7, R2, 0x200, RZ ;  /* 0x0000020002077824 */ /* 0x000fe200078e00ff */
[----:B------:R-:W-:Y:S02]  /*cb20*/  LOP3.LUT R37, R4, 0x30, RZ, 0xc0, !PT ;  /* 0x0000003004257812 */ /* 0x000fe400078ec0ff */
[----:B------:R-:W-:Y:S02]  /*cb30*/  LOP3.LUT R5, R3, 0x380, RZ, 0xc0, !PT ;  /* 0x0000038003057812 */ /* 0x000fe400078ec0ff */
[----:B------:R-:W-:-:S02]  /*cb40*/  LOP3.LUT R6, R0, 0x80, RZ, 0xc0, !PT ;  /* 0x0000008000067812 */ /* 0x000fc400078ec0ff */
[----:B------:R-:W-:Y:S01]  /*cb50*/  LOP3.LUT R9, R0, 0x380, RZ, 0xc0, !PT ;  /* 0x0000038000097812 */ /* 0x000fe200078ec0ff */
[----:B------:R-:W-:Y:S01]  /*cb60*/  IMAD R5, R2, 0x10, R5 ;  /* 0x0000001002057824 */ /* 0x000fe200078e0205 */
[----:B------:R-:W-:Y:S01]  /*cb70*/  LOP3.LUT R6, R6, 0x10, R14, 0xf8, !PT ;  /* 0x0000001006067812 */ /* 0x000fe200078ef80e */
[----:B------:R-:W-:Y:S01]  /*cb80*/  IMAD.SHL.U32 R2, R2, 0x400, RZ ;  /* 0x0000040002027824 */ /* 0x000fe200078e00ff */
[----:B------:R-:W-:Y:S02]  /*cb90*/  LOP3.LUT R35, R9, 0x30, R4, 0xf8, !PT ;  /* 0x0000003009237812 */ /* 0x000fe400078ef804 */
[----:B------:R-:W-:Y:S02]  /*cba0*/  LOP3.LUT R9, R7, 0x60, R0, 0xf8, !PT ;  /* 0x0000006007097812 */ /* 0x000fe400078ef800 */
[----:B------:R-:W-:Y:S02]  /*cbb0*/  LOP3.LUT R8, R6, 0x10, R11, 0x78, !PT ;  /* 0x0000001006087812 */ /* 0x000fe400078e780b */
[----:B------:R-:W-:-:S02]  /*cbc0*/  LOP3.LUT R6, R5, 0x70, R4, 0x78, !PT ;  /* 0x0000007005067812 */ /* 0x000fc400078e7804 */
[----:B------:R-:W-:Y:S02]  /*cbd0*/  LOP3.LUT R7, R7, 0x40, R4, 0xf8, !PT ;  /* 0x0000004007077812 */ /* 0x000fe400078ef804 */
[----:B------:R-:W-:Y:S02]  /*cbe0*/  LOP3.LUT R9, R9, 0x100, R0, 0xf8, !PT ;  /* 0x0000010009097812 */ /* 0x000fe400078ef800 */
[----:B------:R-:W-:Y:S02]  /*cbf0*/  LOP3.LUT R5, R6, 0xc00, R3, 0xf8, !PT ;  /* 0x00000c0006057812 */ /* 0x000fe400078ef803 */
[----:B------:R-:W-:Y:S02]  /*cc00*/  LOP3.LUT R12, R7, R10, RZ, 0xfc, !PT ;  /* 0x0000000a070c7212 */ /* 0x000fe400078efcff */
[----:B------:R-:W-:Y:S01]  /*cc10*/  LOP3.LUT R3, R9, R8, RZ, 0xfc, !PT ;  /* 0x0000000809037212 */ /* 0x000fe200078efcff */
[----:B------:R0:W-:Y:S01]  /*cc20*/  STL [R1+0x10], R5 ;  /* 0x0000100501007387 */ /* 0x0001e20000100800 */
[----:B------:R-:W-:-:S02]  /*cc30*/  SHF.R.U32.HI R4, RZ, 0x2, R13 ;  /* 0x00000002ff047819 */ /* 0x000fc4000001160d */
[----:B------:R-:W-:Y:S01]  /*cc40*/  LOP3.LUT R35, R35, 0x70, R11, 0x78, !PT ;  /* 0x0000007023237812 */ /* 0x000fe200078e780b */
[----:B------:R-:W-:Y:S01]  /*cc50*/  STL [R1+0x8], R12 ;  /* 0x0000080c01007387 */ /* 0x000fe20000100800 */
[----:B------:R-:W-:Y:S02]  /*cc60*/  LOP3.LUT R0, R4, 0x60, R0, 0xf8, !PT ;  /* 0x0000006004007812 */ /* 0x000fe400078ef800 */
[----:B------:R-:W-:Y:S01]  /*cc70*/  LOP3.LUT R4, R37, 0x40, RZ, 0xfc, !PT ;  /* 0x0000004025047812 */ /* 0x000fe200078efcff */
[----:B------:R3:W-:Y:S01]  /*cc80*/  STL [R1+0xc], R3 ;  /* 0x00000c0301007387 */ /* 0x0007e20000100800 */
[----:B------:R-:W-:Y:S02]  /*cc90*/  LOP3.LUT R2, R0, 0x80, RZ, 0xfc, !PT ;  /* 0x0000008000027812 */ /* 0x000fe400078efcff */
[C---:B0-----:R-:W-:Y:S02]  /*cca0*/  SEL R5, R36.reuse, 0xffffffc0, !P2 ;  /* 0xffffffc024057807 */ /* 0x041fe40005000000 */
[----:B------:R-:W-:-:S03]  /*ccb0*/  SEL R36, R36, 0xffffffc0, !P4 ;  /* 0xffffffc024247807 */ /* 0x000fc60006000000 */
[----:B------:R-:W-:Y:S01]  /*ccc0*/  STL [R1+0x14], R5 ;  /* 0x0000140501007387 */ /* 0x000fe20000100800 */
[----:B---3--:R-:W-:-:S05]  /*ccd0*/  IMAD.U32 R3, RZ, RZ, UR4 ;  /* 0x00000004ff037e24 */ /* 0x008fca000f8e00ff */
[----:B------:R-:W-:Y:S01]  /*cce0*/  LEA R22, R3, R22, 0x18 ;  /* 0x0000001603167211 */ /* 0x000fe200078ec0ff */
[----:B------:R0:W-:Y:S04]  /*ccf0*/  STL [R1+0x4], R3 ;  /* 0x0000040301007387 */ /* 0x0001e80000100800 */
[----:B------:R-:W-:Y:S01]  /*cd00*/  IMAD.IADD R0, R22, 0x1, R12 ;  /* 0x0000000116007824 */ /* 0x000fe200078e020c */
[----:B------:R1:W-:Y:S04]  /*cd10*/  STL [R1+0x1c], RZ ;  /* 0x00001cff01007387 */ /* 0x0003e80000100800 */
[----:B------:R1:W-:Y:S01]  /*cd20*/  STL [R1+0x18], R0 ;  /* 0x0000180001007387 */ /* 0x0003e20000100800 */
[----:B0-----:R-:W-:-:S07]  /*cd30*/  LOP3.LUT R3, R37, 0x80, RZ, 0xfc, !PT ;  /* 0x0000008025037812 */ /* 0x001fce00078efcff */
.L_x_321:
[----:B------:R-:W-:Y:S01]  /*cd40*/  ULDC.64 UR4, c[0x0][0xc88] ;  /* 0x0003220000047ab9 */ /* 0x000fe20000000a00 */
[----:B------:R-:W-:Y:S01]  /*cd50*/  ULDC.64 UR6, c[0x0][0xa18] ;  /* 0x0002860000067ab9 */ /* 0x000fe20000000a00 */
[----:B------:R-:W-:Y:S01]  /*cd60*/  UIMAD.WIDE UR4, UR40, 0x4, UR4 ;  /* 0x00000004280478a5 */ /* 0x000fe2000f8e0204 */
[----:B------:R-:W-:-:S05]  /*cd70*/  ULDC.64 UR8, c[0x0][0xa00] ;  /* 0x0002800000087ab9 */ /* 0x000fca0000000a00 */
[----:B0-----:R-:W-:Y:S01]  /*cd80*/  MOV R2, UR4 ;  /* 0x0000000400027c02 */ /* 0x001fe20008000f00 */
[----:B------:R-:W-:Y:S01]  /*cd90*/  IMAD.U32 R3, RZ, RZ, UR5 ;  /* 0x00000005ff037e24 */ /* 0x000fe2000f8e00ff */
[----:B------:R-:W-:-:S04]  /*cda0*/  ULDC.64 UR4, c[0x0][0xa28] ;  /* 0x00028a0000047ab9 */ /* 0x000fc80000000a00 */
[----:B------:R-:W2:Y:S01]  /*cdb0*/  LDG.E R2, desc[UR52][R2.64] ;  /* 0x0000003402027981 */ /* 0x000ea2000c1e1900 */
[----:B------:R-:W-:Y:S02]  /*cdc0*/  UISETP.NE.U32.AND UP1, UPT, UR4, URZ, UPT ;  /* 0x0000003f0400728c */ /* 0x000fe4000bf25070 */
[----:B------:R-:W-:Y:S02]  /*cdd0*/  UISETP.NE.U32.AND UP0, UPT, UR6, URZ, UPT ;  /* 0x0000003f0600728c */ /* 0x000fe4000bf05070 */
[----:B------:R-:W-:Y:S02]  /*cde0*/  UISETP.NE.AND.EX UP1, UPT, UR5, URZ, UPT, UP1 ;  /* 0x0000003f0500728c */ /* 0x000fe4000bf25310 */
[----:B------:R-:W-:Y:S02]  /*cdf0*/  UISETP.NE.AND.EX UP0, UPT, UR7, URZ, UPT, UP0 ;  /* 0x0000003f0700728c */ /* 0x000fe4000bf05300 */
[----:B------:R-:W-:Y:S02]  /*ce00*/  UISETP.NE.U32.AND UP2, UPT, UR8, URZ, UPT ;  /* 0x0000003f0800728c */ /* 0x000fe4000bf45070 */
[----:B------:R-:W-:-:S02]  /*ce10*/  PLOP3.LUT P0, PT, PT, PT, UP1, 0x80, 0x0 ;  /* 0x000000000000781c */ /* 0x000fc40003f0f018 */
[----:B------:R-:W-:Y:S01]  /*ce20*/  PLOP3.LUT P1, PT, PT, PT, UP0, 0x80, 0x0 ;  /* 0x000000000000781c */ /* 0x000fe20003f2f008 */
[----:B------:R-:W-:Y:S01]  /*ce30*/  UISETP.NE.AND.EX UP5, UPT, UR9, URZ, UPT, UP2 ;  /* 0x0000003f0900728c */ /* 0x000fe2000bfa5320 */
[----:B------:R-:W-:-:S03]  /*ce40*/  IMAD.MOV.U32 R26, RZ, RZ, RZ ;  /* 0x000000ffff1a7224 */ /* 0x000fc600078e00ff */
[----:B------:R-:W-:Y:S02]  /*ce50*/  UP2UR UR47, UPR, URZ, 0x20 ;  /* 0x000000203f2f7883 */ /* 0x000fe40008000000 */
[----:B------:R-:W-:Y:S02]  /*ce60*/  PLOP3.LUT P2, PT, PT, PT, UP5, 0x80, 0x0 ;  /* 0x000000000000781c */ /* 0x000fe40003f4f058 */
[----:B--2---:R-:W-:-:S13]  /*ce70*/  R2UR UR44, R2 ;  /* 0x00000000022c72ca */ /* 0x004fda00000e0000 */
[----:B------:R-:W-:Y:S02]  /*ce80*/  USHF.R.S32.HI UR45, URZ, 0x1f, UR44 ;  /* 0x0000001f3f2d7899 */ /* 0x000fe4000801142c */
[----:B------:R-:W-:Y:S02]  /*ce90*/  @UP1 ULEA UR4, UP3, UR44, UR4, 0x2 ;  /* 0x000000042c041291 */ /* 0x000fe4000f86103f */
[----:B------:R-:W-:Y:S02]  /*cea0*/  USHF.L.U32 UR38, UR44, 0x2, URZ ;  /* 0x000000022c267899 */ /* 0x000fe4000800063f */
[----:B------:R-:W-:Y:S02]  /*ceb0*/  @UP1 ULEA.HI.X UR5, UR44, UR5, UR45, 0x2, UP3 ;  /* 0x000000052c051291 */ /* 0x000fe400098f142d */
[----:B------:R-:W-:Y:S01]  /*cec0*/  USHF.L.U64.HI UR39, UR44, 0x2, UR45 ;  /* 0x000000022c277899 */ /* 0x000fe2000801022d */
[----:B------:R-:W-:Y:S01]  /*ced0*/  IMAD.U32 R2, RZ, RZ, UR4 ;  /* 0x00000004ff027e24 */ /* 0x000fe2000f8e00ff */
[----:B------:R-:W-:-:S02]  /*cee0*/  @UP0 UIADD3 UR6, UP4, UR38, UR6, URZ ;  /* 0x0000000626060290 */ /* 0x000fc4000ff9e03f */
[----:B------:R-:W-:Y:S02]  /*cef0*/  IMAD.U32 R3, RZ, RZ, UR5 ;  /* 0x00000005ff037e24 */ /* 0x000fe4000f8e00ff */
[----:B------:R-:W-:Y:S02]  /*cf00*/  @UP0 UIADD3.X UR7, UR39, UR7, URZ, UP4, !UPT ;  /* 0x0000000727070290 */ /* 0x000fe4000a7fe43f */
[----:B------:R-:W-:Y:S01]  /*cf10*/  UIADD3 UR8, UP0, UR38, UR8, URZ ;  /* 0x0000000826087290 */ /* 0x000fe2000ff1e03f */
[----:B-1----:R0:W5:Y:S03]  /*cf20*/  @P0 LDG.E R0, desc[UR52][R2.64] ;  /* 0x0000003402000981 */ /* 0x002166000c1e1900 */
[----:B------:R-:W-:Y:S01]  /*cf30*/  UIADD3.X UR4, UR39, UR9, URZ, UP0, !UPT ;  /* 0x0000000927047290 */ /* 0x000fe200087fe43f */
[----:B0-----:R-:W-:Y:S02]  /*cf40*/  IMAD.U32 R2, RZ, RZ, UR6 ;  /* 0x00000006ff027e24 */ /* 0x001fe4000f8e00ff */
[----:B------:R-:W-:-:S05]  /*cf50*/  IMAD.U32 R3, RZ, RZ, UR7 ;  /* 0x00000007ff037e24 */ /* 0x000fca000f8e00ff */
[----:B------:R0:W2:Y:S02]  /*cf60*/  @P1 LDG.E R4, desc[UR52][R2.64] ;  /* 0x0000003402041981 */ /* 0x0000a4000c1e1900 */
[----:B0-----:R-:W-:Y:S02]  /*cf70*/  IMAD.U32 R2, RZ, RZ, UR8 ;  /* 0x00000008ff027e24 */ /* 0x001fe4000f8e00ff */
[----:B------:R-:W-:-:S05]  /*cf80*/  IMAD.U32 R3, RZ, RZ, UR4 ;  /* 0x00000004ff037e24 */ /* 0x000fca000f8e00ff */
[----:B------:R0:W5:Y:S01]  /*cf90*/  @P2 LDG.E R26, desc[UR52][R2.64] ;  /* 0x00000034021a2981 */ /* 0x000162000c1e1900 */
[----:B--2---:R-:W-:Y:S01]  /*cfa0*/  @P1 R2UR UR41, R4 ;  /* 0x00000000042912ca */ /* 0x004fe200000e0000 */
[----:B0-----:R-:W-:-:S14]  /*cfb0*/  @P1 BRA `(.L_x_245) ;  /* 0x0000000000241947 */ /* 0x001fdc0003800000 */
[----:B------:R-:W-:Y:S01]  /*cfc0*/  UISETP.NE.AND UP0, UPT, UR47, URZ, UPT ;  /* 0x0000003f2f00728c */ /* 0x000fe2000bf05270 */
[----:B------:R-:W-:-:S05]  /*cfd0*/  ULDC UR41, c[0x0][0x288] ;  /* 0x0000a20000297ab9 */ /* 0x000fca0000000800 */
[----:B------:R-:W-:-:S13]  /*cfe0*/  PLOP3.LUT P1, PT, PT, PT, UP0, 0x40, 0x0 ;  /* 0x000000000000781c */ /* 0x000fda0003f2e808 */
[----:B------:R-:W-:Y:S05]  /*cff0*/  @P1 BRA `(.L_x_245) ;  /* 0x0000000000141947 */ /* 0x000fea0003800000 */
[----:B------:R-:W2:Y:S04]  /*d000*/  LDG.E R5, desc[UR52][R2.64] ;  /* 0x0000003402057981 */ /* 0x000ea8000c1e1900 */
[----:B------:R-:W3:Y:S01]  /*d010*/  LDG.E R4, desc[UR52][R2.64+0x4] ;  /* 0x0000043402047981 */ /* 0x000ee2000c1e1900 */
[----:B--2---:R-:W-:Y:S02]  /*d020*/  R2UR UR4, R5 ;  /* 0x00000000050472ca */ /* 0x004fe400000e0000 */
[----:B---3--:R-:W-:-:S13]  /*d030*/  R2UR UR41, R4 ;  /* 0x00000000042972ca */ /* 0x008fda00000e0000 */
[----:B------:R-:W-:-:S12]  /*d040*/  UIADD3 UR41, -UR4, UR41, URZ ;  /* 0x0000002904297290 */ /* 0x000fd8000fffe13f */
.L_x_245:
[----:B------:R-:W-:Y:S01]  /*d050*/  UMOV UR37, URZ ;  /* 0x0000003f00257c82 */ /* 0x000fe20008000000 */
[----:B------:R-:W-:Y:S01]  /*d060*/  ULDC.64 UR6, c[0x0][0xa20] ;  /* 0x0002880000067ab9 */ /* 0x000fe20000000a00 */
[----:B-----5:R-:W-:Y:S01]  /*d070*/  @P0 R2UR UR37, R0 ;  /* 0x00000000002502ca */ /* 0x020fe200000e0000 */
[----:B------:R-:W-:Y:S01]  /*d080*/  ULDC.64 UR4, c[0x0][0x418] ;  /* 0x0001060000047ab9 */ /* 0x000fe20000000a00 */
[----:B------:R-:W-:Y:S01]  /*d090*/  ISETP.NE.U32.AND P0, PT, RZ, UR6, PT ;  /* 0x00000006ff007c0c */ /* 0x000fe2000bf05070 */
[----:B------:R-:W-:Y:S01]  /*d0a0*/  UISETP.NE.U32.AND UP0, UPT, UR4, URZ, UPT ;  /* 0x0000003f0400728c */ /* 0x000fe2000bf05070 */
[----:B------:R-:W-:Y:S01]  /*d0b0*/  IMAD.U32 R32, RZ, RZ, UR44 ;  /* 0x0000002cff207e24 */ /* 0x000fe2000f8e00ff */
[----:B------:R-:W-:Y:S01]  /*d0c0*/  ULDC UR42, c[0x0][0x2f0] ;  /* 0x0000bc00002a7ab9 */ /* 0x000fe20000000800 */
[----:B------:R-:W-:Y:S01]  /*d0d0*/  ISETP.NE.AND.EX P0, PT, RZ, UR7, PT, P0 ;  /* 0x00000007ff007c0c */ /* 0x000fe2000bf05300 */
[----:B------:R-:W-:Y:S01]  /*d0e0*/  UISETP.NE.AND.EX UP0, UPT, UR5, URZ, UPT, UP0 ;  /* 0x0000003f0500728c */ /* 0x000fe2000bf05300 */
[----:B------:R-:W-:-:S03]  /*d0f0*/  ULDC UR4, c[0x0][0x424] ;  /* 0x0001090000047ab9 */ /* 0x000fc60000000800 */
[----:B------:R-:W-:-:S04]  /*d100*/  USEL UR4, UR4, 0x1, UP0 ;  /* 0x0000000104047887 */ /* 0x000fc80008000000 */
[----:B------:R-:W-:-:S04]  /*d110*/  UIMAD UR42, UR4, UR42, URZ ;  /* 0x0000002a042a72a4 */ /* 0x000fc8000f8e023f */
[----:B------:R-:W-:Y:S08]  /*d120*/  @!P0 BRA `(.L_x_246) ;  /* 0x00000000001c8947 */ /* 0x000ff00003800000 */
[----:B------:R-:W-:-:S04]  /*d130*/  UIADD3 UR4, UP0, UR38, UR6, URZ ;  /* 0x0000000626047290 */ /* 0x000fc8000ff1e03f */
[----:B------:R-:W-:Y:S02]  /*d140*/  UIADD3.X UR5, UR39, UR7, URZ, UP0, !UPT ;  /* 0x0000000727057290 */ /* 0x000fe400087fe43f */
[----:B------:R-:W-:-:S04]  /*d150*/  MOV R2, UR4 ;  /* 0x0000000400027c02 */ /* 0x000fc80008000f00 */
[----:B------:R-:W-:-:S05]  /*d160*/  IMAD.U32 R3, RZ, RZ, UR5 ;  /* 0x00000005ff037e24 */ /* 0x000fca000f8e00ff */
[----:B------:R-:W2:Y:S02]  /*d170*/  LDG.E R2, desc[UR52][R2.64] ;  /* 0x0000003402027981 */ /* 0x000ea4000c1e1900 */
[----:B--2---:R-:W-:Y:S01]  /*d180*/  R2UR UR42, R2 ;  /* 0x00000000022a72ca */ /* 0x004fe200000e0000 */
[----:B------:R-:W-:-:S14]  /*d190*/  BRA `(.L_x_247) ;  /* 0x00000000002c7947 */ /* 0x000fdc0003800000 */
.L_x_246:
[----:B------:R-:W-:Y:S02]  /*d1a0*/  ULDC.64 UR4, c[0x0][0xa08] ;  /* 0x0002820000047ab9 */ /* 0x000fe40000000a00 */
[----:B------:R-:W-:-:S04]  /*d1b0*/  ISETP.NE.U32.AND P0, PT, RZ, UR4, PT ;  /* 0x00000004ff007c0c */ /* 0x000fc8000bf05070 */
[----:B------:R-:W-:-:S13]  /*d1c0*/  ISETP.NE.AND.EX P0, PT, RZ, UR5, PT, P0 ;  /* 0x00000005ff007c0c */ /* 0x000fda000bf05300 */
[----:B------:R-:W-:Y:S05]  /*d1d0*/  @!P0 BRA `(.L_x_247) ;  /* 0x00000000001c8947 */ /* 0x000fea0003800000 */
[----:B------:R-:W0:Y:S02]  /*d1e0*/  LDC.64 R2, c[0x0][0xa08] ;  /* 0x00028200ff027b82 */ /* 0x000e240000000a00 */
[----:B0-----:R-:W-:-:S05]  /*d1f0*/  IMAD.WIDE R2, R32, 0x4, R2 ;  /* 0x0000000420027825 */ /* 0x001fca00078e0202 */
[----:B------:R-:W2:Y:S04]  /*d200*/  LDG.E R4, desc[UR52][R2.64] ;  /* 0x0000003402047981 */ /* 0x000ea8000c1e1900 */
[----:B------:R-:W3:Y:S01]  /*d210*/  LDG.E R0, desc[UR52][R2.64+0x4] ;  /* 0x0000043402007981 */ /* 0x000ee2000c1e1900 */
[----:B--2---:R-:W-:Y:S02]  /*d220*/  R2UR UR42, R4 ;  /* 0x00000000042a72ca */ /* 0x004fe400000e0000 */
[----:B---3--:R-:W-:-:S13]  /*d230*/  R2UR UR4, R0 ;  /* 0x00000000000472ca */ /* 0x008fda00000e0000 */
[----:B------:R-:W-:-:S12]  /*d240*/  UIADD3 UR42, -UR42, UR4, URZ ;  /* 0x000000042a2a7290 */ /* 0x000fd8000fffe13f */
.L_x_247:
[----:B------:R-:W-:Y:S01]  /*d250*/  UIADD3 UR42, -UR37, UR42, URZ ;  /* 0x0000002a252a7290 */ /* 0x000fe2000fffe13f */
[----:B------:R-:W-:Y:S03]  /*d260*/  BSSY B7, `(.L_x_248) ;  /* 0x0000457000077945 */ /* 0x000fe60003800000 */
[----:B------:R-:W-:Y:S02]  /*d270*/  UIADD3 UR4, UR42, 0x9f, URZ ;  /* 0x0000009f2a047890 */ /* 0x000fe4000fffe03f */
[----:B------:R-:W-:Y:S02]  /*d280*/  ISETP.LT.AND P0, PT, RZ, UR42, PT ;  /* 0x0000002aff007c0c */ /* 0x000fe4000bf01270 */
[----:B------:R-:W-:-:S04]  /*d290*/  UIMAD.WIDE UR4, UR4, 0x66666667, URZ ;  /* 0x66666667040478a5 */ /* 0x000fc8000f8e023f */
[----:B------:R-:W-:-:S04]  /*d2a0*/  USHF.R.U32.HI UR43, URZ, 0x1f, UR5 ;  /* 0x0000001f3f2b7899 */ /* 0x000fc80008011605 */
[----:B------:R-:W-:-:S03]  /*d2b0*/  ULEA.HI.SX32 UR43, UR5, UR43, 0x1a ;  /* 0x0000002b052b7291 */ /* 0x000fc6000f8fd23f */
[----:B------:R-:W-:Y:S09]  /*d2c0*/  @P0 BRA `(.L_x_249) ;  /* 0x0000000000440947 */ /* 0x000ff20003800000 */
[----:B------:R-:W0:Y:S02]  /*d2d0*/  S2R R0, SR_TID.X ;  /* 0x0000000000007919 */ /* 0x000e240000002100 */
[----:B0-----:R-:W-:-:S04]  /*d2e0*/  LOP3.LUT R0, R0, 0x7f, RZ, 0xc0, !PT ;  /* 0x0000007f00007812 */ /* 0x001fc800078ec0ff */
[----:B------:R-:W-:-:S13]  /*d2f0*/  ISETP.NE.AND P0, PT, R0, RZ, PT ;  /* 0x000000ff0000720c */ /* 0x000fda0003f05270 */
[----:B------:R-:W-:Y:S05]  /*d300*/  @P0 BRA `(.L_x_250) ;  /* 0x0000004400300947 */ /* 0x000fea0003800000 */
[----:B------:R-:W0:Y:S01]  /*d310*/  S2R R5, SR_LANEID ;  /* 0x0000000000057919 */ /* 0x000e220000000000 */
[----:B------:R-:W-:Y:S01]  /*d320*/  VOTEU.ANY UR4, UPT, PT ;  /* 0x0000000000047886 */ /* 0x000fe200038e0100 */
[----:B------:R-:W1:Y:S01]  /*d330*/  LDC.64 R2, c[0x0][0xc60] ;  /* 0x00031800ff027b82 */ /* 0x000e620000000a00 */
[----:B------:R-:W0:Y:S02]  /*d340*/  FLO.U32 R0, UR4 ;  /* 0x0000000400007d00 */ /* 0x000e2400080e0000 */
[----:B0-----:R-:W-:-:S06]  /*d350*/  ISETP.EQ.U32.AND P0, PT, R0, R5, PT ;  /* 0x000000050000720c */ /* 0x001fcc0003f02070 */
[----:B------:R-:W1:Y:S07]  /*d360*/  POPC R5, UR4 ;  /* 0x0000000400057d09 */ /* 0x000e6e0008000000 */
[----:B-1----:R-:W2:Y:S01]  /*d370*/  @P0 ATOMG.E.ADD.STRONG.GPU PT, R3, desc[UR52][R2.64], R5 ;  /* 0x00000005020309a8 */ /* 0x002ea200081ee1f4 */
[----:B------:R-:W0:Y:S02]  /*d380*/  S2R R4, SR_LTMASK ;  /* 0x0000000000047919 */ /* 0x000e240000003900 */
[----:B0-----:R-:W-:-:S04]  /*d390*/  LOP3.LUT R4, R4, UR4, RZ, 0xc0, !PT ;  /* 0x0000000404047c12 */ /* 0x001fc8000f8ec0ff */
[----:B------:R-:W0:Y:S01]  /*d3a0*/  POPC R7, R4 ;  /* 0x0000000400077309 */ /* 0x000e220000000000 */
[----:B--2---:R-:W0:Y:S02]  /*d3b0*/  SHFL.IDX PT, R0, R3, R0, 0x1f ;  /* 0x00001f0003007589 */ /* 0x004e2400000e0000 */
[----:B0-----:R-:W-:Y:S01]  /*d3c0*/  IADD3 R16, R0, UR49, R7 ;  /* 0x0000003100107c10 */ /* 0x001fe2000fffe007 */
[----:B------:R-:W-:Y:S06]  /*d3d0*/  BRA `(.L_x_250) ;  /* 0x0000004000fc7947 */ /* 0x000fec0003800000 */
.L_x_249:
[----:B------:R-:W-:Y:S01]  /*d3e0*/  VIADD R0, R22, 0x1a400 ;  /* 0x0001a40016007836 */ /* 0x000fe20000000000 */
[----:B------:R-:W-:Y:S04]  /*d3f0*/  BSSY B6, `(.L_x_251) ;  /* 0x0000013000067945 */ /* 0x000fe80003800000 */
[----:B------:R-:W-:-:S13]  /*d400*/  LOP3.LUT P0, RZ, R0, 0x1bf, RZ, 0xc0, !PT ;  /* 0x000001bf00ff7812 */ /* 0x000fda000780c0ff */
[----:B------:R-:W-:Y:S05]  /*d410*/  @!P0 BRA `(.L_x_252) ;  /* 0x0000000000408947 */ /* 0x000fea0003800000 */
[----:B------:R-:W-:Y:S01]  /*d420*/  MOV R2, 0x0 ;  /* 0x0000000000027802 */ /* 0x000fe20000000f00 */
[----:B------:R-:W-:Y:S01]  /*d430*/  ULDC.64 UR6, c[0x4][0xc8] ;  /* 0x0100320000067ab9 */ /* 0x000fe20000000a00 */
[----:B------:R-:W-:Y:S01]  /*d440*/  ULDC.64 UR8, c[0x4][0xd0] ;  /* 0x0100340000087ab9 */ /* 0x000fe20000000a00 */
[----:B------:R-:W-:Y:S01]  /*d450*/  ULDC.64 UR4, c[0x4][0x8] ;  /* 0x0100020000047ab9 */ /* 0x000fe20000000a00 */
[----:B------:R-:W-:Y:S01]  /*d460*/  IMAD.U32 R4, RZ, RZ, UR6 ;  /* 0x00000006ff047e24 */ /* 0x000fe2000f8e00ff */
[----:B------:R-:W-:Y:S01]  /*d470*/  MOV R12, 0x1 ;  /* 0x00000001000c7802 */ /* 0x000fe20000000f00 */
[----:B------:R-:W0:Y:S01]  /*d480*/  LDC.64 R2, c[0x4][R2] ;  /* 0x0100000002027b82 */ /* 0x000e220000000a00 */
[----:B------:R-:W-:Y:S02]  /*d490*/  IMAD.U32 R5, RZ, RZ, UR7 ;  /* 0x00000007ff057e24 */ /* 0x000fe4000f8e00ff */
[----:B------:R-:W-:Y:S02]  /*d4a0*/  IMAD.U32 R6, RZ, RZ, UR8 ;  /* 0x00000008ff067e24 */ /* 0x000fe4000f8e00ff */
[----:B------:R-:W-:-:S02]  /*d4b0*/  IMAD.U32 R7, RZ, RZ, UR9 ;  /* 0x00000009ff077e24 */ /* 0x000fc4000f8e00ff */
[----:B------:R-:W-:Y:S02]  /*d4c0*/  IMAD.U32 R10, RZ, RZ, UR4 ;  /* 0x00000004ff0a7e24 */ /* 0x000fe4000f8e00ff */
[----:B------:R-:W-:Y:S02]  /*d4d0*/  IMAD.U32 R11, RZ, RZ, UR5 ;  /* 0x00000005ff0b7e24 */ /* 0x000fe4000f8e00ff */
[----:B------:R-:W-:Y:S02]  /*d4e0*/  IMAD.MOV.U32 R8, RZ, RZ, 0x70 ;  /* 0x00000070ff087424 */ /* 0x000fe400078e00ff */
[----:B------:R-:W-:-:S07]  /*d4f0*/  IMAD.MOV.U32 R13, RZ, RZ, RZ ;  /* 0x000000ffff0d7224 */ /* 0x000fce00078e00ff */
[----:B------:R-:W-:-:S07]  /*d500*/  LEPC R20, `(.L_x_252) ;  /* 0x000000001014794e */ /* 0x000fce0000000000 */
[----:B0-----:R-:W-:Y:S05]  /*d510*/  CALL.ABS.NOINC R2 ;  /* 0x0000000002007343 */ /* 0x001fea0003c00000 */
.L_x_252:
[----:B------:R-:W-:Y:S05]  /*d520*/  BSYNC B6 ;  /* 0x0000000000067941 */ /* 0x000fea0003800000 */
.L_x_251:
[----:B------:R-:W-:Y:S01]  /*d530*/  VIADD R0, R22, 0xa400 ;  /* 0x0000a40016007836 */ /* 0x000fe20000000000 */
[----:B------:R-:W-:Y:S01]  /*d540*/  LOP3.LUT R23, R23, 0xfffffffe, RZ, 0xc0, !PT ;  /* 0xfffffffe17177812 */ /* 0x000fe200078ec0ff */
[----:B------:R-:W-:Y:S03]  /*d550*/  BSSY B6, `(.L_x_253) ;  /* 0x0000014000067945 */ /* 0x000fe60003800000 */
        /* <DEDUP_REMOVED lines=19> */
.L_x_254:
[----:B------:R-:W-:Y:S05]  /*d690*/  BSYNC B6 ;  /* 0x0000000000067941 */ /* 0x000fea0003800000 */
.L_x_253:
        /* <DEDUP_REMOVED lines=20> */
.L_x_256:
[----:B------:R-:W-:Y:S05]  /*d7e0*/  BSYNC B6 ;  /* 0x0000000000067941 */ /* 0x000fea0003800000 */
.L_x_255:
[----:B------:R-:W-:Y:S01]  /*d7f0*/  LOP3.LUT P6, RZ, R23, 0x1, RZ, 0xc0, !PT ;  /* 0x0000000117ff7812 */ /* 0x000fe200078cc0ff */
[----:B------:R-:W-:-:S12]  /*d800*/  BSSY B6, `(.L_x_257) ;  /* 0x0000012000067945 */ /* 0x000fd80003800000 */
[----:B------:R-:W-:Y:S05]  /*d810*/  @!P6 BRA `(.L_x_258) ;  /* 0x000000000040e947 */ /* 0x000fea0003800000 */
[----:B------:R-:W-:Y:S01]  /*d820*/  MOV R2, 0x0 ;  /* 0x0000000000027802 */ /* 0x000fe20000000f00 */
[----:B------:R-:W-:Y:S01]  /*d830*/  ULDC.64 UR6, c[0x4][0xc8] ;  /* 0x0100320000067ab9 */ /* 0x000fe20000000a00 */
[----:B------:R-:W-:Y:S01]  /*d840*/  ULDC.64 UR8, c[0x4][0xd0] ;  /* 0x0100340000087ab9 */ /* 0x000fe20000000a00 */
[----:B------:R-:W-:Y:S01]  /*d850*/  ULDC.64 UR4, c[0x4][0x20] ;  /* 0x0100080000047ab9 */ /* 0x000fe20000000a00 */
[----:B------:R-:W-:Y:S01]  /*d860*/  IMAD.U32 R4, RZ, RZ, UR6 ;  /* 0x00000006ff047e24 */ /* 0x000fe2000f8e00ff */
[----:B------:R-:W-:Y:S01]  /*d870*/  MOV R13, RZ ;  /* 0x000000ff000d7202 */ /* 0x000fe20000000f00 */
[----:B------:R-:W0:Y:S01]  /*d880*/  LDC.64 R2, c[0x4][R2] ;  /* 0x0100000002027b82 */ /* 0x000e220000000a00 */
[----:B------:R-:W-:Y:S02]  /*d890*/  IMAD.U32 R5, RZ, RZ, UR7 ;  /* 0x00000007ff057e24 */ /* 0x000fe4000f8e00ff */
[----:B------:R-:W-:Y:S02]  /*d8a0*/  IMAD.U32 R6, RZ, RZ, UR8 ;  /* 0x00000008ff067e24 */ /* 0x000fe4000f8e00ff */
[----:B------:R-:W-:-:S02]  /*d8b0*/  IMAD.U32 R7, RZ, RZ, UR9 ;  /* 0x00000009ff077e24 */ /* 0x000fc4000f8e00ff */
[----:B------:R-:W-:Y:S02]  /*d8c0*/  IMAD.U32 R10, RZ, RZ, UR4 ;  /* 0x00000004ff0a7e24 */ /* 0x000fe4000f8e00ff */
[----:B------:R-:W-:Y:S02]  /*d8d0*/  IMAD.U32 R11, RZ, RZ, UR5 ;  /* 0x00000005ff0b7e24 */ /* 0x000fe4000f8e00ff */
[----:B------:R-:W-:Y:S02]  /*d8e0*/  IMAD.MOV.U32 R8, RZ, RZ, 0x70 ;  /* 0x00000070ff087424 */ /* 0x000fe400078e00ff */
[----:B------:R-:W-:-:S07]  /*d8f0*/  IMAD.MOV.U32 R12, RZ, RZ, 0x1 ;  /* 0x00000001ff0c7424 */ /* 0x000fce00078e00ff */
[----:B------:R-:W-:-:S07]  /*d900*/  LEPC R20, `(.L_x_258) ;  /* 0x000000001014794e */ /* 0x000fce0000000000 */
[----:B0-----:R-:W-:Y:S05]  /*d910*/  CALL.ABS.NOINC R2 ;  /* 0x0000000002007343 */ /* 0x001fea0003c00000 */
.L_x_258:
[----:B------:R-:W-:Y:S05]  /*d920*/  BSYNC B6 ;  /* 0x0000000000067941 */ /* 0x000fea0003800000 */
.L_x_257:
[----:B------:R-:W-:Y:S01]  /*d930*/  ULDC.64 UR4, c[0x0][0x9f8] ;  /* 0x00027e0000047ab9 */ /* 0x000fe20000000a00 */
[----:B------:R-:W0:Y:S01]  /*d940*/  LDC R19, c[0x0][0x430] ;  /* 0x00010c00ff137b82 */ /* 0x000e220000000800 */
[----:B------:R-:W-:-:S04]  /*d950*/  UISETP.NE.U32.AND UP0, UPT, UR4, URZ, UPT ;  /* 0x0000003f0400728c */ /* 0x000fc8000bf05070 */
[----:B------:R-:W-:-:S06]  /*d960*/  UISETP.NE.AND.EX UP0, UPT, UR5, URZ, UPT, UP0 ;  /* 0x0000003f0500728c */ /* 0x000fcc000bf05300 */
[----:B------:R-:W-:-:S05]  /*d970*/  PLOP3.LUT P0, PT, PT, PT, UP0, 0x80, 0x0 ;  /* 0x000000000000781c */ /* 0x000fca0003f0f008 */
[----:B------:R-:W-:-:S04]  /*d980*/  @UP0 UIADD3 UR4, UP1, UR38, UR4, URZ ;  /* 0x0000000426040290 */ /* 0x000fc8000ff3e03f */
[----:B------:R-:W-:Y:S02]  /*d990*/  @UP0 UIADD3.X UR5, UR39, UR5, URZ, UP1, !UPT ;  /* 0x0000000527050290 */ /* 0x000fe40008ffe43f */
[----:B------:R-:W-:Y:S01]  /*d9a0*/  IMAD.U32 R2, RZ, RZ, UR4 ;  /* 0x00000004ff027e24 */ /* 0x000fe2000f8e00ff */
[----:B------:R-:W-:Y:S01]  /*d9b0*/  ULDC UR4, c[0x0][0x2f4] ;  /* 0x0000bd0000047ab9 */ /* 0x000fe20000000800 */
[----:B0-----:R-:W-:Y:S02]  /*d9c0*/  ISETP.NE.AND P2, PT, R19, 0x1, PT ;  /* 0x000000011300780c */ /* 0x001fe40003f45270 */
[----:B------:R-:W-:Y:S01]  /*d9d0*/  IMAD.U32 R3, RZ, RZ, UR5 ;  /* 0x00000005ff037e24 */ /* 0x000fe2000f8e00ff */
[----:B------:R-:W-:Y:S01]  /*d9e0*/  LOP3.LUT R23, R23, 0xffffff7f, RZ, 0xc0, !PT ;  /* 0xffffff7f17177812 */ /* 0x000fe200078ec0ff */
[----:B------:R-:W-:-:S03]  /*d9f0*/  ULDC UR5, c[0x0][0x320] ;  /* 0x0000c80000057ab9 */ /* 0x000fc60000000800 */
[----:B------:R0:W5:Y:S01]  /*da00*/  @P0 LDG.E R32, desc[UR52][R2.64] ;  /* 0x0000003402200981 */ /* 0x000162000c1e1900 */
[C---:B------:R-:W-:Y:S01]  /*da10*/  ISETP.GE.AND P0, PT, R37.reuse, UR4, PT ;  /* 0x0000000425007c0c */ /* 0x040fe2000bf06270 */
[----:B------:R-:W-:Y:S01]  /*da20*/  UMOV UR6, 0xffffffff ;  /* 0xffffffff00067882 */ /* 0x000fe20000000000 */
[C---:B------:R-:W-:Y:S02]  /*da30*/  LOP3.LUT R20, R37.reuse, 0x40, RZ, 0xfc, !PT ;  /* 0x0000004025147812 */ /* 0x040fe400078efcff */
[----:B------:R-:W-:Y:S02]  /*da40*/  LOP3.LUT R21, R37, 0x80, RZ, 0xfc, !PT ;  /* 0x0000008025157812 */ /* 0x000fe400078efcff */
[----:B------:R-:W-:Y:S02]  /*da50*/  @P2 LOP3.LUT R23, R23, 0x80, RZ, 0xfc, !PT ;  /* 0x0000008017172812 */ /* 0x000fe400078efcff */
[----:B------:R-:W-:Y:S02]  /*da60*/  ISETP.GE.AND P3, PT, R21, UR4, PT ;  /* 0x0000000415007c0c */ /* 0x000fe4000bf66270 */
[----:B------:R-:W-:-:S02]  /*da70*/  LOP3.LUT R23, R23, 0xffffffef, RZ, 0xc0, !PT ;  /* 0xffffffef17177812 */ /* 0x000fc400078ec0ff */
[----:B------:R-:W-:Y:S02]  /*da80*/  ISETP.GE.AND P1, PT, R37, UR5, PT ;  /* 0x0000000525007c0c */ /* 0x000fe4000bf26270 */
[----:B------:R-:W-:Y:S02]  /*da90*/  @P0 LOP3.LUT R23, R23, 0x10, RZ, 0xfc, !PT ;  /* 0x0000001017170812 */ /* 0x000fe400078efcff */
[----:B------:R-:W-:Y:S02]  /*daa0*/  ISETP.GE.AND P0, PT, R20, UR4, PT ;  /* 0x0000000414007c0c */ /* 0x000fe4000bf06270 */
[----:B------:R-:W-:-:S11]  /*dab0*/  LOP3.LUT R23, R23, 0xfffffff7, RZ, 0xc0, !PT ;  /* 0xfffffff717177812 */ /* 0x000fd600078ec0ff */
[----:B------:R-:W-:Y:S02]  /*dac0*/  @P0 LOP3.LUT R23, R23, 0x8, RZ, 0xfc, !PT ;  /* 0x0000000817170812 */ /* 0x000fe400078efcff */
[----:B------:R-:W-:Y:S02]  /*dad0*/  ISETP.GE.AND P0, PT, R20, UR5, PT ;  /* 0x0000000514007c0c */ /* 0x000fe4000bf06270 */
[----:B------:R-:W-:-:S04]  /*dae0*/  LOP3.LUT R23, R23, 0xfffffffb, RZ, 0xc0, !PT ;  /* 0xfffffffb17177812 */ /* 0x000fc800078ec0ff */
[----:B------:R-:W-:-:S04]  /*daf0*/  @P3 LOP3.LUT R23, R23, 0x4, RZ, 0xfc, !PT ;  /* 0x0000000417173812 */ /* 0x000fc800078efcff */
[----:B------:R-:W-:-:S04]  /*db00*/  LOP3.LUT R23, R23, 0xfffffffe, RZ, 0xc0, !PT ;  /* 0xfffffffe17177812 */ /* 0x000fc800078ec0ff */
[----:B------:R-:W-:-:S04]  /*db10*/  LOP3.LUT R23, R23, 0xfffffffd, RZ, 0xc0, !PT ;  /* 0xfffffffd17177812 */ /* 0x000fc800078ec0ff */
[----:B------:R-:W-:-:S04]  /*db20*/  @P1 LOP3.LUT R23, R23, 0x2, RZ, 0xfc, !PT ;  /* 0x0000000217171812 */ /* 0x000fc800078efcff */
[----:B------:R-:W-:Y:S01]  /*db30*/  @P0 LOP3.LUT R23, R23, 0x1, RZ, 0xfc, !PT ;  /* 0x0000000117170812 */ /* 0x000fe200078efcff */
[----:B0-----:R-:W-:Y:S06]  /*db40*/  BRA.DIV UR6, `(.L_x_259) ;  /* 0x0000004e06007947 */ /* 0x001fec000b800000 */
.L_x_341:
[----:B------:R-:W0:Y:S01]  /*db50*/  S2R R0, SR_TID.X ;  /* 0x0000000000007919 */ /* 0x000e220000002100 */
[----:B------:R-:W-:Y:S01]  /*db60*/  UMOV UR4, 0xa0 ;  /* 0x000000a000047882 */ /* 0x000fe20000000000 */
[----:B------:R-:W1:Y:S01]  /*db70*/  @P2 LDC R5, c[0x0][0x434] ;  /* 0x00010d00ff052b82 */ /* 0x000e620000000800 */
[----:B------:R-:W-:Y:S01]  /*db80*/  UIMAD UR4, UR43, UR4, -0xa0 ;  /* 0xffffff602b0474a4 */ /* 0x000fe2000f8e0204 */
[----:B------:R-:W2:Y:S01]  /*db90*/  S2R R12, SR_TID.X ;  /* 0x00000000000c7919 */ /* 0x000ea20000002100 */
[----:B-----5:R-:W-:-:S05]  /*dba0*/  SHF.R.S32.HI R10, RZ, 0x1f, R32 ;  /* 0x0000001fff0a7819 */ /* 0x020fca0000011420 */
[----:B------:R-:W3:Y:S01]  /*dbb0*/  @P2 LDC R7, c[0x0][0x438] ;  /* 0x00010e00ff072b82 */ /* 0x000ee20000000800 */
[----:B------:R4:W-:Y:S01]  /*dbc0*/  STL [R1], R10 ;  /* 0x0000000a01007387 */ /* 0x0009e20000100800 */
[----:B0-----:R-:W-:Y:S01]  /*dbd0*/  LOP3.LUT R0, R0, 0x7f, RZ, 0xc0, !PT ;  /* 0x0000007f00007812 */ /* 0x001fe200078ec0ff */
[----:B--2---:R-:W-:-:S03]  /*dbe0*/  IMAD.SHL.U32 R11, R12, 0x20, RZ ;  /* 0x000000200c0b7824 */ /* 0x004fc600078e00ff */
[----:B------:R-:W-:Y:S01]  /*dbf0*/  SHF.R.U32.HI R13, RZ, 0x2, R0 ;  /* 0x00000002ff0d7819 */ /* 0x000fe20000011600 */
[----:B------:R-:W-:-:S03]  /*dc00*/  IMAD.SHL.U32 R12, R12, 0x20, RZ ;  /* 0x000000200c0c7824 */ /* 0x000fc600078e00ff */
[C---:B------:R-:W-:Y:S02]  /*dc10*/  LOP3.LUT R11, R13.reuse, 0x60, R11, 0xf8, !PT ;  /* 0x000000600d0b7812 */ /* 0x040fe400078ef80b */
[----:B------:R-:W-:Y:S02]  /*dc20*/  LOP3.LUT R12, R13, 0x60, R12, 0xf8, !PT ;  /* 0x000000600d0c7812 */ /* 0x000fe400078ef80c */
[----:B------:R-:W-:-:S05]  /*dc30*/  LOP3.LUT R11, R11, 0x80, RZ, 0xfc, !PT ;  /* 0x000000800b0b7812 */ /* 0x000fca00078efcff */
[----:B------:R-:W-:-:S05]  /*dc40*/  VIADD R8, R11, UR4 ;  /* 0x000000040b087c36 */ /* 0x000fca0008000000 */
[C---:B------:R-:W-:Y:S01]  /*dc50*/  ISETP.GE.AND P0, PT, R8.reuse, UR42, PT ;  /* 0x0000002a08007c0c */ /* 0x040fe2000bf06270 */
[----:B------:R-:W-:-:S03]  /*dc60*/  VIADD R8, R8, UR37 ;  /* 0x0000002508087c36 */ /* 0x000fc60008000000 */
[----:B------:R-:W-:Y:S01]  /*dc70*/  ISETP.GT.U32.OR P0, PT, R11, 0x9f, P0 ;  /* 0x0000009f0b00780c */ /* 0x000fe20000704470 */
[----:B-1----:R-:W-:-:S04]  /*dc80*/  @P2 IMAD.HI.U32 R4, R8, R5, RZ ;  /* 0x0000000508042227 */ /* 0x002fc800078e00ff */
[----:B------:R-:W-:Y:S01]  /*dc90*/  IMAD.MOV.U32 R0, RZ, RZ, R8 ;  /* 0x000000ffff007224 */ /* 0x000fe200078e0008 */
[----:B---3--:R-:W-:-:S07]  /*dca0*/  @P2 SHF.R.U32.HI R0, RZ, R7, R4 ;  /* 0x00000007ff002219 */ /* 0x008fce0000011604 */
[----:B------:R-:W0:Y:S01]  /*dcb0*/  @!P0 LDC.64 R2, c[0x0][0x428] ;  /* 0x00010a00ff028b82 */ /* 0x000e220000000a00 */
[--C-:B------:R-:W-:Y:S01]  /*dcc0*/  @!P0 SHF.R.S32.HI R7, RZ, 0x1f, R0.reuse ;  /* 0x0000001fff078819 */ /* 0x100fe20000011400 */
[----:B------:R-:W-:-:S06]  /*dcd0*/  @!P0 IMAD.MOV.U32 R6, RZ, RZ, R0 ;  /* 0x000000ffff068224 */ /* 0x000fcc00078e0000 */
[----:B------:R-:W1:Y:S01]  /*dce0*/  @!P0 LDC.64 R4, c[0x0][0x418] ;  /* 0x00010600ff048b82 */ /* 0x000e620000000a00 */
[----:B0-----:R-:W-:-:S04]  /*dcf0*/  @!P0 IMAD R9, R10, R2, RZ ;  /* 0x000000020a098224 */ /* 0x001fc800078e02ff */
[C---:B------:R-:W-:Y:S02]  /*dd00*/  @!P0 IMAD R9, R32.reuse, R3, R9 ;  /* 0x0000000320098224 */ /* 0x040fe400078e0209 */
[----:B------:R-:W-:Y:S01]  /*dd10*/  @!P0 IMAD.WIDE.U32 R2, R32, R2, R6 ;  /* 0x0000000220028225 */ /* 0x000fe200078e0006 */
[----:B------:R-:W-:-:S03]  /*dd20*/  MOV R6, RZ ;  /* 0x000000ff00067202 */ /* 0x000fc60000000f00 */
[----:B------:R-:W-:Y:S01]  /*dd30*/  @!P0 IMAD.IADD R9, R9, 0x1, R3 ;  /* 0x0000000109098824 */ /* 0x000fe200078e0203 */
[----:B-1----:R-:W-:-:S04]  /*dd40*/  @!P0 LEA R4, P1, R2, R4, 0x2 ;  /* 0x0000000402048211 */ /* 0x002fc800078210ff */
[----:B------:R-:W-:Y:S01]  /*dd50*/  @!P0 LEA.HI.X R5, R2, R5, R9, 0x2, P1 ;  /* 0x0000000502058211 */ /* 0x000fe200008f1409 */
[----:B------:R-:W-:-:S04]  /*dd60*/  VIADD R9, R12, UR4 ;  /* 0x000000040c097c36 */ /* 0x000fc80008000000 */
[----:B------:R0:W5:Y:S01]  /*dd70*/  @!P0 LDG.E R6, desc[UR52][R4.64] ;  /* 0x0000003404068981 */ /* 0x000162000c1e1900 */
[C---:B------:R-:W-:Y:S01]  /*dd80*/  ISETP.GE.AND P0, PT, R9.reuse, UR42, PT ;  /* 0x0000002a09007c0c */ /* 0x040fe2000bf06270 */
[----:B------:R-:W-:-:S04]  /*dd90*/  VIADD R9, R9, UR37 ;  /* 0x0000002509097c36 */ /* 0x000fc80008000000 */
[----:B------:R-:W-:Y:S01]  /*dda0*/  IMAD.MOV.U32 R7, RZ, RZ, R9 ;  /* 0x000000ffff077224 */ /* 0x000fe200078e0009 */
[----:B0-----:R-:W0:Y:S08]  /*ddb0*/  @P2 LDC R5, c[0x0][0x434] ;  /* 0x00010d00ff052b82 */ /* 0x001e300000000800 */
[----:B------:R-:W1:Y:S08]  /*ddc0*/  @P2 LDC R4, c[0x0][0x438] ;  /* 0x00010e00ff042b82 */ /* 0x000e700000000800 */
[----:B------:R-:W4:Y:S01]  /*ddd0*/  @!P0 LDC.64 R2, c[0x0][0x428] ;  /* 0x00010a00ff028b82 */ /* 0x000f220000000a00 */
[----:B0-----:R-:W-:-:S05]  /*dde0*/  @P2 IMAD.HI.U32 R5, R9, R5, RZ ;  /* 0x0000000509052227 */ /* 0x001fca00078e00ff */
[----:B-1----:R-:W-:-:S04]  /*ddf0*/  @P2 SHF.R.U32.HI R7, RZ, R4, R5 ;  /* 0x00000004ff072219 */ /* 0x002fc80000011605 */
[--C-:B------:R-:W-:Y:S01]  /*de00*/  @!P0 SHF.R.S32.HI R5, RZ, 0x1f, R7.reuse ;  /* 0x0000001fff058819 */ /* 0x100fe20000011407 */
[----:B------:R-:W-:Y:S02]  /*de10*/  @!P0 IMAD.MOV.U32 R4, RZ, RZ, R7 ;  /* 0x000000ffff048224 */ /* 0x000fe400078e0007 */
[-C--:B----4-:R-:W-:Y:S02]  /*de20*/  @!P0 IMAD R10, R10, R2.reuse, RZ ;  /* 0x000000020a0a8224 */ /* 0x090fe400078e02ff */
[----:B------:R-:W-:-:S04]  /*de30*/  @!P0 IMAD.WIDE.U32 R4, R32, R2, R4 ;  /* 0x0000000220048225 */ /* 0x000fc800078e0004 */
[----:B------:R-:W-:Y:S02]  /*de40*/  @!P0 IMAD R10, R32, R3, R10 ;  /* 0x00000003200a8224 */ /* 0x000fe400078e020a */
[----:B------:R-:W0:Y:S02]  /*de50*/  @!P0 LDC.64 R2, c[0x0][0x418] ;  /* 0x00010600ff028b82 */ /* 0x000e240000000a00 */
[----:B------:R-:W-:Y:S01]  /*de60*/  @!P0 IMAD.IADD R10, R5, 0x1, R10 ;  /* 0x00000001050a8824 */ /* 0x000fe200078e020a */
[----:B0-----:R-:W-:-:S04]  /*de70*/  @!P0 LEA R2, P1, R4, R2, 0x2 ;  /* 0x0000000204028211 */ /* 0x001fc800078210ff */
[----:B------:R-:W-:Y:S01]  /*de80*/  @!P0 LEA.HI.X R3, R4, R3, R10, 0x2, P1 ;  /* 0x0000000304038211 */ /* 0x000fe200008f140a */
[----:B------:R-:W-:-:S06]  /*de90*/  IMAD.MOV.U32 R4, RZ, RZ, RZ ;  /* 0x000000ffff047224 */ /* 0x000fcc00078e00ff */
[----:B------:R0:W5:Y:S01]  /*dea0*/  @!P0 LDG.E R4, desc[UR52][R2.64] ;  /* 0x0000003402048981 */ /* 0x000162000c1e1900 */
[----:B------:R-:W-:Y:S01]  /*deb0*/  ISETP.GT.U32.AND P0, PT, R11, 0x9f, PT ;  /* 0x0000009f0b00780c */ /* 0x000fe20003f04070 */
[----:B------:R-:W-:Y:S01]  /*dec0*/  IMAD.MOV R5, RZ, RZ, -R0 ;  /* 0x000000ffff057224 */ /* 0x000fe200078e0a00 */
[----:B------:R-:W-:Y:S01]  /*ded0*/  LOP3.LUT R23, R23, 0xffffffbf, RZ, 0xc0, !PT ;  /* 0xffffffbf17177812 */ /* 0x000fe200078ec0ff */
[----:B------:R-:W-:Y:S01]  /*dee0*/  IMAD.MOV R0, RZ, RZ, -R7 ;  /* 0x000000ffff007224 */ /* 0x000fe200078e0a07 */
[----:B------:R-:W-:Y:S01]  /*def0*/  SHF.R.S32.HI R34, RZ, 0x1f, R18 ;  /* 0x0000001fff227819 */ /* 0x000fe20000011412 */
[----:B------:R-:W-:Y:S02]  /*df00*/  IMAD.U32 R12, RZ, RZ, UR43 ;  /* 0x0000002bff0c7e24 */ /* 0x000fe4000f8e00ff */
[C---:B------:R-:W-:Y:S01]  /*df10*/  IMAD R7, R19.reuse, R5, R8 ;  /* 0x0000000513077224 */ /* 0x040fe200078e0208 */
[----:B0-----:R-:W-:Y:S01]  /*df20*/  MOV R2, UR46 ;  /* 0x0000002e00027c02 */ /* 0x001fe20008000f00 */
[----:B------:R-:W-:-:S02]  /*df30*/  IMAD R5, R19, R0, R9 ;  /* 0x0000000013057224 */ /* 0x000fc400078e0209 */
[----:B------:R-:W-:Y:S01]  /*df40*/  VIADD R12, R12, 0xffffffff ;  /* 0xffffffff0c0c7836 */ /* 0x000fe20000000000 */
[----:B------:R-:W-:-:S13]  /*df50*/  ISETP.NE.AND P2, PT, R2, 0x3, PT ;  /* 0x000000030200780c */ /* 0x000fda0003f45270 */
[----:B------:R-:W-:-:S04]  /*df60*/  @P2 LOP3.LUT R23, R23, 0x40, RZ, 0xfc, !PT ;  /* 0x0000004017172812 */ /* 0x000fc800078efcff */
[----:B------:R-:W-:-:S04]  /*df70*/  LOP3.LUT R23, R23, 0xffffffdf, RZ, 0xc0, !PT ;  /* 0xffffffdf17177812 */ /* 0x000fc800078ec0ff */
[----:B------:R-:W-:Y:S01]  /*df80*/  @P0 LOP3.LUT R23, R23, 0x20, RZ, 0xfc, !PT ;  /* 0x0000002017170812 */ /* 0x000fe200078efcff */
[----:B------:R-:W-:Y:S06]  /*df90*/  @!P2 BRA `(.L_x_260) ;  /* 0x000000000004a947 */ /* 0x000fec0003800000 */
[----:B------:R-:W-:Y:S01]  /*dfa0*/  BPT.TRAP 0x1 ;  /* 0x000000040000795c */ /* 0x000fe20000300000 */
.L_x_260:
[----:B------:R-:W-:Y:S01]  /*dfb0*/  IMAD R0, R28, 0x8, R22 ;  /* 0x000000081c007824 */ /* 0x000fe200078e0216 */
[----:B------:R-:W-:Y:S01]  /*dfc0*/  SHF.L.U32 R31, R33, 0x1f, RZ ;  /* 0x0000001f211f7819 */ /* 0x000fe200000006ff */
[----:B------:R-:W-:Y:S01]  /*dfd0*/  BSSY B0, `(.L_x_261) ;  /* 0x0000004000007945 */ /* 0x000fe20003800000 */
[----:B------:R-:W-:Y:S02]  /*dfe0*/  SHF.R.S32.HI R29, RZ, 0x1f, R5 ;  /* 0x0000001fff1d7819 */ /* 0x000fe40000011405 */
[----:B------:R-:W0:Y:S02]  /*dff0*/  SYNCS.PHASECHK.TRANS64.TRYWAIT P0, [R0+URZ+0x29880], R31 ;  /* 0x0298801f000075a7 */ /* 0x000e24000800017f */
[----:B0-----:R-:W-:Y:S05]  /*e000*/  @!P0 BRA `(.L_x_262) ;  /* 0x0000004400fc8947 */ /* 0x001fea0003800000 */
.L_x_342:
[----:B------:R-:W-:Y:S05]  /*e010*/  BSYNC B0 ;  /* 0x0000000000007941 */ /* 0x000fea0003800000 */
.L_x_261:
[----:B------:R-:W-:Y:S01]  /*e020*/  ULDC.64 UR4, c[0x0][0x328] ;  /* 0x0000ca0000047ab9 */ /* 0x000fe20000000a00 */
[----:B-----5:R-:W-:Y:S01]  /*e030*/  SHF.R.S32.HI R30, RZ, 0x1f, R4 ;  /* 0x0000001fff1e7819 */ /* 0x020fe20000011404 */
[----:B------:R-:W-:Y:S01]  /*e040*/  IMAD R8, R29, UR4, RZ ;  /* 0x000000041d087c24 */ /* 0x000fe2000f8e02ff */
[----:B------:R-:W-:Y:S01]  /*e050*/  ULDC.64 UR6, c[0x0][0x338] ;  /* 0x0000ce0000067ab9 */ /* 0x000fe20000000a00 */
[C---:B------:R-:W-:Y:S01]  /*e060*/  IMAD.WIDE.U32 R2, R5.reuse, UR4, RZ ;  /* 0x0000000405027c25 */ /* 0x040fe2000f8e00ff */
[----:B------:R-:W-:Y:S01]  /*e070*/  ULDC.64 UR8, c[0x0][0x330] ;  /* 0x0000cc0000087ab9 */ /* 0x000fe20000000a00 */
[----:B------:R-:W1:Y:S01]  /*e080*/  S2R R13, SR_TID.X ;  /* 0x00000000000d7919 */ /* 0x000e620000002100 */
[----:B------:R-:W-:Y:S01]  /*e090*/  SHF.R.S32.HI R25, RZ, 0x1f, R7 ;  /* 0x0000001fff197819 */ /* 0x000fe20000011407 */
[----:B------:R-:W-:Y:S01]  /*e0a0*/  IMAD R8, R5, UR5, R8 ;  /* 0x0000000505087c24 */ /* 0x000fe2000f8e0208 */
[----:B------:R-:W-:Y:S01]  /*e0b0*/  ULDC.64 UR10, c[0x0][0x318] ;  /* 0x0000c600000a7ab9 */ /* 0x000fe20000000a00 */
[----:B------:R-:W-:Y:S01]  /*e0c0*/  IMAD R10, R34, UR8, RZ ;  /* 0x00000008220a7c24 */ /* 0x000fe2000f8e02ff */
[----:B------:R-:W-:Y:S01]  /*e0d0*/  SHF.R.S32.HI R27, RZ, 0x1f, R6 ;  /* 0x0000001fff1b7819 */ /* 0x000fe20000011406 */
[----:B------:R-:W-:Y:S01]  /*e0e0*/  IMAD.IADD R3, R3, 0x1, R8 ;  /* 0x0000000103037824 */ /* 0x000fe200078e0208 */
[----:B------:R-:W-:Y:S01]  /*e0f0*/  LOP3.LUT P1, RZ, R23, 0x1, RZ, 0xc0, !PT ;  /* 0x0000000117ff7812 */ /* 0x000fe2000782c0ff */
[----:B------:R-:W-:-:S02]  /*e100*/  IMAD R8, R30, UR6, RZ ;  /* 0x000000061e087c24 */ /* 0x000fc4000f8e02ff */
[----:B------:R-:W-:-:S04]  /*e110*/  IMAD.WIDE.U32 R2, R4, UR6, R2 ;  /* 0x0000000604027c25 */ /* 0x000fc8000f8e0002 */
[----:B------:R-:W-:Y:S02]  /*e120*/  IMAD R8, R4, UR7, R8 ;  /* 0x0000000704087c24 */ /* 0x000fe4000f8e0208 */
[C---:B------:R-:W-:Y:S02]  /*e130*/  IMAD R10, R18.reuse, UR9, R10 ;  /* 0x00000009120a7c24 */ /* 0x040fe4000f8e020a */
[----:B------:R-:W-:Y:S02]  /*e140*/  IMAD.IADD R3, R3, 0x1, R8 ;  /* 0x0000000103037824 */ /* 0x000fe400078e0208 */
[----:B------:R-:W-:Y:S02]  /*e150*/  IMAD R11, R25, UR4, RZ ;  /* 0x00000004190b7c24 */ /* 0x000fe4000f8e02ff */
[----:B------:R-:W-:-:S04]  /*e160*/  IMAD.WIDE.U32 R2, R18, UR8, R2 ;  /* 0x0000000812027c25 */ /* 0x000fc8000f8e0002 */
[----:B------:R-:W-:Y:S01]  /*e170*/  IMAD R11, R7, UR5, R11 ;  /* 0x00000005070b7c24 */ /* 0x000fe2000f8e020b */
[----:B------:R-:W-:-:S04]  /*e180*/  IADD3 R9, P0, R2, UR10, RZ ;  /* 0x0000000a02097c10 */ /* 0x000fc8000ff1e0ff */
[----:B------:R-:W-:Y:S01]  /*e190*/  IADD3.X R8, R3, UR11, R10, P0, !PT ;  /* 0x0000000b03087c10 */ /* 0x000fe200087fe40a */
[----:B------:R-:W-:Y:S01]  /*e1a0*/  IMAD.WIDE.U32 R2, R7, UR4, RZ ;  /* 0x0000000407027c25 */ /* 0x000fe2000f8e00ff */
[----:B-1----:R-:W-:Y:S01]  /*e1b0*/  LOP3.LUT R13, R13, 0x7f, RZ, 0xc0, !PT ;  /* 0x0000007f0d0d7812 */ /* 0x002fe200078ec0ff */
[----:B------:R-:W-:Y:S02]  /*e1c0*/  UMOV UR4, 0xffffffff ;  /* 0xffffffff00047882 */ /* 0x000fe40000000000 */
[----:B------:R-:W-:Y:S01]  /*e1d0*/  IMAD.IADD R3, R3, 0x1, R11 ;  /* 0x0000000103037824 */ /* 0x000fe200078e020b */
[--C-:B------:R-:W-:Y:S01]  /*e1e0*/  SHF.R.U32.HI R14, RZ, 0x2, R13.reuse ;  /* 0x00000002ff0e7819 */ /* 0x100fe2000001160d */
[----:B------:R-:W-:Y:S01]  /*e1f0*/  IMAD R11, R27, UR6, RZ ;  /* 0x000000061b0b7c24 */ /* 0x000fe2000f8e02ff */
[----:B------:R-:W-:Y:S01]  /*e200*/  SHF.R.U32.HI R13, RZ, 0x5, R13 ;  /* 0x00000005ff0d7819 */ /* 0x000fe2000001160d */
[----:B------:R-:W-:-:S04]  /*e210*/  IMAD.WIDE.U32 R2, R6, UR6, R2 ;  /* 0x0000000606027c25 */ /* 0x000fc8000f8e0002 */
[----:B------:R-:W-:Y:S02]  /*e220*/  IMAD R11, R6, UR7, R11 ;  /* 0x00000007060b7c24 */ /* 0x000fe4000f8e020b */
[----:B------:R-:W-:Y:S02]  /*e230*/  IMAD.SHL.U32 R13, R13, 0x400, RZ ;  /* 0x000004000d0d7824 */ /* 0x000fe400078e00ff */
[----:B------:R-:W-:Y:S02]  /*e240*/  IMAD.IADD R3, R3, 0x1, R11 ;  /* 0x0000000103037824 */ /* 0x000fe400078e020b */
[----:B------:R-:W-:Y:S02]  /*e250*/  IMAD R19, R28, 0x5000, R13 ;  /* 0x000050001c137824 */ /* 0x000fe400078e020d */
[----:B------:R-:W-:-:S03]  /*e260*/  IMAD.WIDE.U32 R2, R18, UR8, R2 ;  /* 0x0000000812027c25 */ /* 0x000fc6000f8e0002 */
[----:B------:R-:W-:Y:S01]  /*e270*/  IADD3 R24, P0, R2, UR10, RZ ;  /* 0x0000000a02187c10 */ /* 0x000fe2000ff1e0ff */
[----:B------:R-:W-:-:S03]  /*e280*/  IMAD.MOV.U32 R2, RZ, RZ, -0xa0 ;  /* 0xffffff60ff027424 */ /* 0x000fc600078e00ff */
[----:B------:R-:W-:Y:S01]  /*e290*/  IADD3.X R21, R10, UR11, R3, P0, !PT ;  /* 0x0000000b0a157c10 */ /* 0x000fe200087fe403 */
[----:B------:R-:W-:-:S04]  /*e2a0*/  IMAD R12, R12, R2, UR42 ;  /* 0x0000002a0c0c7e24 */ /* 0x000fc8000f8e0202 */
[----:B------:R-:W-:-:S05]  /*e2b0*/  IMAD.IADD R20, R12, 0x1, -R14 ;  /* 0x000000010c147824 */ /* 0x000fca00078e0a0e */
[----:B------:R-:W-:Y:S01]  /*e2c0*/  ISETP.GE.AND P5, PT, R20, 0x1, PT ;  /* 0x000000011400780c */ /* 0x000fe20003fa6270 */
[----:B------:R-:W-:-:S12]  /*e2d0*/  BRA.DIV UR4, `(.L_x_263) ;  /* 0x00000046045c7947 */ /* 0x000fd8000b800000 */
[----:B------:R-:W1:Y:S01]  /*e2e0*/  SHFL.IDX PT, R2, R9, RZ, 0x1c1f ;  /* 0x001c1fff09027589 */ /* 0x000e6200000e0000 */
[C---:B------:R-:W-:Y:S02]  /*e2f0*/  LOP3.LUT P6, RZ, R23.reuse, 0x2, RZ, 0xc0, !PT ;  /* 0x0000000217ff7812 */ /* 0x040fe400078cc0ff */
[----:B------:R-:W-:Y:S01]  /*e300*/  IADD3 R19, R22, R19, R35 ;  /* 0x0000001316137210 */ /* 0x000fe20007ffe023 */
[----:B------:R-:W2:Y:S01]  /*e310*/  SHFL.IDX PT, R3, R8, RZ, 0x1c1f ;  /* 0x001c1fff08037589 */ /* 0x000ea200000e0000 */
[----:B------:R-:W-:Y:S02]  /*e320*/  LOP3.LUT R23, R23, 0xfffffeff, RZ, 0xc0, !PT ;  /* 0xfffffeff17177812 */ /* 0x000fe400078ec0ff */
[----:B------:R-:W-:Y:S01]  /*e330*/  ISETP.GE.AND P4, PT, R20, 0x21, PT ;  /* 0x000000211400780c */ /* 0x000fe20003f86270 */
[----:B------:R-:W-:Y:S01]  /*e340*/  IMAD.IADD R10, R36, 0x1, R19 ;  /* 0x00000001240a7824 */ /* 0x000fe200078e0213 */
[----:B------:R-:W-:Y:S01]  /*e350*/  SHFL.IDX PT, R21, R21, RZ, 0x1c1f ;  /* 0x001c1fff15157589 */ /* 0x000fe200000e0000 */
[----:B------:R-:W-:-:S02]  /*e360*/  ISETP.GE.AND P3, PT, R20, 0x41, PT ;  /* 0x000000411400780c */ /* 0x000fc40003f66270 */
[----:B------:R-:W-:Y:S02]  /*e370*/  ISETP.GE.AND P2, PT, R20, 0x61, PT ;  /* 0x000000611400780c */ /* 0x000fe40003f46270 */
[----:B-1----:R-:W-:-:S04]  /*e380*/  IADD3 R2, P0, R37, R2, RZ ;  /* 0x0000000225027210 */ /* 0x002fc80007f1e0ff */
[----:B--2---:R-:W-:Y:S02]  /*e390*/  IADD3.X R3, RZ, R3, RZ, P0, !PT ;  /* 0x00000003ff037210 */ /* 0x004fe400007fe4ff */
[----:B------:R-:W-:-:S13]  /*e3a0*/  ISETP.LT.OR P0, PT, R20, 0x1, P6 ;  /* 0x000000011400780c */ /* 0x000fda0003701670 */
[----:B------:R-:W-:Y:S01]  /*e3b0*/  LDGSTS.E.BYPASS.LTC128B.128 [R19+0xa400], desc[UR52][R2.64], !P0 ;  /* 0x0a40000002137fae */ /* 0x000fe2000c101d74 */
[----:B------:R-:W-:-:S13]  /*e3c0*/  ISETP.LT.OR P0, PT, R20, 0x1, P1 ;  /* 0x000000011400780c */ /* 0x000fda0000f01670 */
[----:B------:R1:W-:Y:S04]  /*e3d0*/  LDGSTS.E.BYPASS.LTC128B.128 [R10+0xa400], desc[UR52][R2.64+0x40], !P0 ;  /* 0x0a400040020a7fae */ /* 0x0003e8000c101d74 */
[----:B-1----:R-:W1:Y:S04]  /*e3e0*/  SHFL.IDX PT, R2, R9, 0x1, 0x1c1f ;  /* 0x003c1f0009027f89 */ /* 0x002e6800000e0000 */
[----:B------:R-:W2:Y:S01]  /*e3f0*/  SHFL.IDX PT, R3, R8, 0x1, 0x1c1f ;  /* 0x003c1f0008037f89 */ /* 0x000ea200000e0000 */
[----:B-1----:R-:W-:-:S05]  /*e400*/  IADD3 R2, P0, R37, R2, RZ ;  /* 0x0000000225027210 */ /* 0x002fca0007f1e0ff */
[----:B--2---:R-:W-:Y:S01]  /*e410*/  IMAD.X R3, RZ, RZ, R3, P0 ;  /* 0x000000ffff037224 */ /* 0x004fe200000e0603 */
[----:B------:R-:W-:-:S13]  /*e420*/  ISETP.LT.OR P0, PT, R20, 0x21, P6 ;  /* 0x000000211400780c */ /* 0x000fda0003701670 */
[----:B------:R-:W-:Y:S01]  /*e430*/  LDGSTS.E.BYPASS.LTC128B.128 [R19+0xb400], desc[UR52][R2.64], !P0 ;  /* 0x0b40000002137fae */ /* 0x000fe2000c101d74 */
[----:B------:R-:W-:-:S13]  /*e440*/  ISETP.LT.OR P0, PT, R20, 0x21, P1 ;  /* 0x000000211400780c */ /* 0x000fda0000f01670 */
[----:B------:R1:W-:Y:S04]  /*e450*/  LDGSTS.E.BYPASS.LTC128B.128 [R10+0xb400], desc[UR52][R2.64+0x40], !P0 ;  /* 0x0b400040020a7fae */ /* 0x0003e8000c101d74 */
[----:B-1----:R-:W1:Y:S04]  /*e460*/  SHFL.IDX PT, R2, R9, 0x2, 0x1c1f ;  /* 0x005c1f0009027f89 */ /* 0x002e6800000e0000 */
[----:B------:R-:W2:Y:S04]  /*e470*/  SHFL.IDX PT, R3, R8, 0x2, 0x1c1f ;  /* 0x005c1f0008037f89 */ /* 0x000ea800000e0000 */
[----:B------:R-:W-:Y:S01]  /*e480*/  SHFL.IDX PT, R8, R8, 0x3, 0x1c1f ;  /* 0x007c1f0008087f89 */ /* 0x000fe200000e0000 */
[----:B-1----:R-:W-:-:S05]  /*e490*/  IADD3 R2, P0, R37, R2, RZ ;  /* 0x0000000225027210 */ /* 0x002fca0007f1e0ff */
[----:B--2---:R-:W-:Y:S01]  /*e4a0*/  IMAD.X R3, RZ, RZ, R3, P0 ;  /* 0x000000ffff037224 */ /* 0x004fe200000e0603 */
[----:B------:R-:W-:-:S13]  /*e4b0*/  ISETP.LT.OR P0, PT, R20, 0x41, P6 ;  /* 0x000000411400780c */ /* 0x000fda0003701670 */
[----:B------:R-:W-:Y:S01]  /*e4c0*/  LDGSTS.E.BYPASS.LTC128B.128 [R19+0xc400], desc[UR52][R2.64], !P0 ;  /* 0x0c40000002137fae */ /* 0x000fe2000c101d74 */
[----:B------:R-:W-:-:S13]  /*e4d0*/  ISETP.LT.OR P0, PT, R20, 0x41, P1 ;  /* 0x000000411400780c */ /* 0x000fda0000f01670 */
[----:B------:R1:W-:Y:S04]  /*e4e0*/  LDGSTS.E.BYPASS.LTC128B.128 [R10+0xc400], desc[UR52][R2.64+0x40], !P0 ;  /* 0x0c400040020a7fae */ /* 0x0003e8000c101d74 */
[----:B-1----:R-:W1:Y:S02]  /*e4f0*/  SHFL.IDX PT, R2, R9, 0x3, 0x1c1f ;  /* 0x007c1f0009027f89 */ /* 0x002e6400000e0000 */
[----:B-1----:R-:W-:-:S05]  /*e500*/  IADD3 R2, P0, R37, R2, RZ ;  /* 0x0000000225027210 */ /* 0x002fca0007f1e0ff */
[----:B------:R-:W-:Y:S01]  /*e510*/  IMAD.X R3, RZ, RZ, R8, P0 ;  /* 0x000000ffff037224 */ /* 0x000fe200000e0608 */
[----:B------:R-:W-:-:S13]  /*e520*/  ISETP.LT.OR P0, PT, R20, 0x61, P6 ;  /* 0x000000611400780c */ /* 0x000fda0003701670 */
[----:B------:R-:W-:Y:S01]  /*e530*/  LDGSTS.E.BYPASS.LTC128B.128 [R19+0xd400], desc[UR52][R2.64], !P0 ;  /* 0x0d40000002137fae */ /* 0x000fe2000c101d74 */
[----:B------:R-:W-:-:S13]  /*e540*/  ISETP.LT.OR P0, PT, R20, 0x61, P1 ;  /* 0x000000611400780c */ /* 0x000fda0000f01670 */
[----:B------:R1:W-:Y:S01]  /*e550*/  LDGSTS.E.BYPASS.LTC128B.128 [R10+0xd400], desc[UR52][R2.64+0x40], !P0 ;  /* 0x0d400040020a7fae */ /* 0x0003e2000c101d74 */
[----:B------:R-:W-:-:S03]  /*e560*/  ISETP.GE.AND P0, PT, R20, 0x81, PT ;  /* 0x000000811400780c */ /* 0x000fc60003f06270 */
[----:B-1----:R1:W2:Y:S10]  /*e570*/  SHFL.IDX PT, R2, R24, RZ, 0x1c1f ;  /* 0x001c1fff18027589 */ /* 0x0022b400000e0000 */
[----:B------:R-:W-:-:S07]  /*e580*/  @P0 LOP3.LUT R23, R23, 0x100, RZ, 0xfc, !PT ;  /* 0x0000010017170812 */ /* 0x000fce00078efcff */
.L_x_354:
[----:B--2---:R-:W-:Y:S02]  /*e590*/  IADD3 R2, P0, R37, R2, RZ ;  /* 0x0000000225027210 */ /* 0x004fe40007f1e0ff */
[----:B------:R-:W-:-:S03]  /*e5a0*/  LOP3.LUT P6, RZ, R23, 0x2, RZ, 0xc0, !PT ;  /* 0x0000000217ff7812 */ /* 0x000fc600078cc0ff */
[----:B------:R-:W-:Y:S01]  /*e5b0*/  IMAD.X R3, RZ, RZ, R21, P0 ;  /* 0x000000ffff037224 */ /* 0x000fe200000e0615 */
[----:B------:R-:W-:-:S13]  /*e5c0*/  ISETP.LT.OR P0, PT, R20, 0x81, P6 ;  /* 0x000000811400780c */ /* 0x000fda0003701670 */
[----:B------:R-:W-:Y:S01]  /*e5d0*/  @!PT LDS RZ, [RZ] ;  /* 0x00000000fffff984 */ /* 0x000fe20000000800 */
[----:B------:R-:W-:Y:S01]  /*e5e0*/  @!PT LDS RZ, [RZ] ;  /* 0x00000000fffff984 */ /* 0x000fe20000000800 */
[----:B------:R-:W-:Y:S01]  /*e5f0*/  @!PT LDS RZ, [RZ] ;  /* 0x00000000fffff984 */ /* 0x000fe20000000800 */
[----:B------:R2:W-:Y:S01]  /*e600*/  LDGSTS.E.BYPASS.LTC128B.128 [R19+0xe400], desc[UR52][R2.64], !P0 ;  /* 0x0e40000002137fae */ /* 0x0005e2000c101d74 */
[----:B------:R-:W-:-:S13]  /*e610*/  ISETP.LT.OR P0, PT, R20, 0x81, P1 ;  /* 0x000000811400780c */ /* 0x000fda0000f01670 */
[----:B------:R2:W-:Y:S01]  /*e620*/  LDGSTS.E.BYPASS.LTC128B.128 [R10+0xe400], desc[UR52][R2.64+0x40], !P0 ;  /* 0x0e400040020a7fae */ /* 0x0005e2000c101d74 */
[----:B------:R-:W-:Y:S01]  /*e630*/  PLOP3.LUT P0, PT, PT, PT, PT, 0x80, 0x0 ;  /* 0x000000000000781c */ /* 0x000fe20003f0f070 */
[----:B------:R-:W-:-:S12]  /*e640*/  NOP ;  /* 0x0000000000007918 */ /* 0x000fd80000000000 */
.L_x_264:
        /* <DEDUP_REMOVED lines=11> */
.L_x_265:
[----:B------:R2:W-:Y:S01]  /*e700*/  SYNCS.ARRIVE.TRANS64.A1T0 RZ, [R0+URZ+0x29870], RZ ;  /* 0x029870ff00ff79a7 */ /* 0x0005e2000810003f */
[----:B------:R-:W-:Y:S05]  /*e710*/  @!P6 BRA `(.L_x_266) ;  /* 0x000000000004e947 */ /* 0x000fea0003800000 */
[----:B------:R-:W-:Y:S01]  /*e720*/  BPT.TRAP 0x1 ;  /* 0x000000040000795c */ /* 0x000fe20000300000 */
.L_x_266:
[----:B------:R-:W3:Y:S01]  /*e730*/  SYNCS.PHASECHK.TRANS64.TRYWAIT P0, [R0+URZ+0x29840], R31 ;  /* 0x0298401f000075a7 */ /* 0x000ee2000800017f */
[----:B------:R-:W-:Y:S04]  /*e740*/  BSSY B0, `(.L_x_267) ;  /* 0x0000002000007945 */ /* 0x000fe80003800000 */
[----:B---3--:R-:W-:Y:S05]  /*e750*/  @!P0 BRA `(.L_x_268) ;  /* 0x0000004800048947 */ /* 0x008fea0003800000 */
.L_x_355:
[----:B------:R-:W-:Y:S05]  /*e760*/  BSYNC B0 ;  /* 0x0000000000007941 */ /* 0x000fea0003800000 */
.L_x_267:
[----:B------:R-:W4:Y:S01]  /*e770*/  LDL R9, [R1+0x8] ;  /* 0x0000080001097983 */ /* 0x000f220000100800 */
[----:B------:R-:W-:Y:S01]  /*e780*/  ULDC.64 UR4, c[0x0][0x300] ;  /* 0x0000c00000047ab9 */ /* 0x000fe20000000a00 */
[----:B------:R-:W-:Y:S01]  /*e790*/  ULDC.64 UR6, c[0x0][0x310] ;  /* 0x0000c40000067ab9 */ /* 0x000fe20000000a00 */
[----:B------:R-:W-:Y:S02]  /*e7a0*/  IMAD R8, R29, UR4, RZ ;  /* 0x000000041d087c24 */ /* 0x000fe4000f8e02ff */
[----:B------:R-:W-:-:S04]  /*e7b0*/  IMAD.WIDE.U32 R2, R5, UR4, RZ ;  /* 0x0000000405027c25 */ /* 0x000fc8000f8e00ff */
[----:B------:R-:W-:Y:S02]  /*e7c0*/  IMAD R8, R5, UR5, R8 ;  /* 0x0000000505087c24 */ /* 0x000fe4000f8e0208 */
[----:B------:R-:W-:Y:S02]  /*e7d0*/  IMAD R30, R30, UR6, RZ ;  /* 0x000000061e1e7c24 */ /* 0x000fe4000f8e02ff */
[----:B------:R-:W-:Y:S02]  /*e7e0*/  IMAD.IADD R3, R3, 0x1, R8 ;  /* 0x0000000103037824 */ /* 0x000fe400078e0208 */
[----:B------:R-:W-:Y:S02]  /*e7f0*/  IMAD R8, R25, UR4, RZ ;  /* 0x0000000419087c24 */ /* 0x000fe4000f8e02ff */
[----:B------:R-:W-:-:S04]  /*e800*/  IMAD.WIDE.U32 R2, R4, UR6, R2 ;  /* 0x0000000604027c25 */ /* 0x000fc8000f8e0002 */
[----:B------:R-:W-:Y:S02]  /*e810*/  IMAD R4, R4, UR7, R30 ;  /* 0x0000000704047c24 */ /* 0x000fe4000f8e021e */
[----:B------:R-:W-:Y:S02]  /*e820*/  IMAD R8, R7, UR5, R8 ;  /* 0x0000000507087c24 */ /* 0x000fe4000f8e0208 */
[----:B------:R-:W-:Y:S02]  /*e830*/  IMAD.IADD R5, R3, 0x1, R4 ;  /* 0x0000000103057824 */ /* 0x000fe400078e0204 */
[----:B------:R-:W-:Y:S02]  /*e840*/  IMAD.MOV.U32 R4, RZ, RZ, R2 ;  /* 0x000000ffff047224 */ /* 0x000fe400078e0002 */
[----:B------:R-:W-:Y:S01]  /*e850*/  IMAD.WIDE.U32 R2, R7, UR4, RZ ;  /* 0x0000000407027c25 */ /* 0x000fe2000f8e00ff */
[----:B------:R-:W-:-:S04]  /*e860*/  ULDC.64 UR4, c[0x0][0x308] ;  /* 0x0000c20000047ab9 */ /* 0x000fc80000000a00 */
[----:B------:R-:W-:Y:S01]  /*e870*/  IADD3 R3, R3, R8, RZ ;  /* 0x0000000803037210 */ /* 0x000fe20007ffe0ff */
[----:B------:R-:W-:-:S04]  /*e880*/  IMAD R8, R27, UR6, RZ ;  /* 0x000000061b087c24 */ /* 0x000fc8000f8e02ff */
[C---:B------:R-:W-:Y:S02]  /*e890*/  IMAD R8, R6.reuse, UR7, R8 ;  /* 0x0000000706087c24 */ /* 0x040fe4000f8e0208 */
[----:B------:R-:W-:Y:S01]  /*e8a0*/  IMAD.WIDE.U32 R2, R6, UR6, R2 ;  /* 0x0000000606027c25 */ /* 0x000fe2000f8e0002 */
[----:B------:R-:W-:-:S03]  /*e8b0*/  ULDC.64 UR6, c[0x0][0x2e8] ;  /* 0x0000ba0000067ab9 */ /* 0x000fc60000000a00 */
[----:B------:R-:W-:-:S04]  /*e8c0*/  IMAD.WIDE.U32 R6, R18, UR4, R4 ;  /* 0x0000000412067c25 */ /* 0x000fc8000f8e0004 */
[----:B------:R-:W-:Y:S01]  /*e8d0*/  IMAD R4, R34, UR4, RZ ;  /* 0x0000000422047c24 */ /* 0x000fe2000f8e02ff */
[----:B------:R-:W-:Y:S01]  /*e8e0*/  IADD3 R5, P0, R6, UR6, RZ ;  /* 0x0000000606057c10 */ /* 0x000fe2000ff1e0ff */
[----:B------:R-:W-:Y:S02]  /*e8f0*/  IMAD.IADD R3, R3, 0x1, R8 ;  /* 0x0000000103037824 */ /* 0x000fe400078e0208 */
[C---:B------:R-:W-:Y:S02]  /*e900*/  IMAD R4, R18.reuse, UR5, R4 ;  /* 0x0000000512047c24 */ /* 0x040fe4000f8e0204 */
[----:B------:R-:W-:Y:S01]  /*e910*/  IMAD.WIDE.U32 R2, R18, UR4, R2 ;  /* 0x0000000412027c25 */ /* 0x000fe2000f8e0002 */
[----:B------:R-:W-:Y:S02]  /*e920*/  UMOV UR4, 0xffffffff ;  /* 0xffffffff00047882 */ /* 0x000fe40000000000 */
[----:B------:R-:W-:Y:S02]  /*e930*/  IADD3.X R6, R7, UR7, R4, P0, !PT ;  /* 0x0000000707067c10 */ /* 0x000fe400087fe404 */
[----:B------:R-:W-:-:S04]  /*e940*/  IADD3 R8, P0, R2, UR6, RZ ;  /* 0x0000000602087c10 */ /* 0x000fc8000ff1e0ff */
[----:B------:R-:W-:Y:S01]  /*e950*/  IADD3.X R7, R4, UR7, R3, P0, !PT ;  /* 0x0000000704077c10 */ /* 0x000fe200087fe403 */
[----:B----4-:R-:W-:Y:S01]  /*e960*/  IMAD R4, R28, 0x7800, R9 ;  /* 0x000078001c047824 */ /* 0x010fe200078e0209 */
[----:B------:R-:W-:Y:S07]  /*e970*/  BRA.DIV UR4, `(.L_x_269) ;  /* 0x0000004604907947 */ /* 0x000fee000b800000 */
[----:B------:R-:W4:Y:S01]  /*e980*/  SHFL.IDX PT, R3, R5, RZ, 0x1c1f ;  /* 0x001c1fff05037589 */ /* 0x000f2200000e0000 */
[C---:B------:R-:W-:Y:S01]  /*e990*/  LOP3.LUT P6, RZ, R23.reuse, 0x8, RZ, 0xc0, !PT ;  /* 0x0000000817ff7812 */ /* 0x040fe200078cc0ff */
[C-C-:B------:R-:W-:Y:S01]  /*e9a0*/  @P5 IMAD.IADD R9, R22.reuse, 0x1, R4.reuse ;  /* 0x0000000116095824 */ /* 0x140fe200078e0204 */
[----:B------:R-:W-:Y:S01]  /*e9b0*/  LOP3.LUT P1, RZ, R23, 0x4, RZ, 0xc0, !PT ;  /* 0x0000000417ff7812 */ /* 0x000fe2000782c0ff */
[----:B------:R-:W5:Y:S01]  /*e9c0*/  SHFL.IDX PT, R2, R6, RZ, 0x1c1f ;  /* 0x001c1fff06027589 */ /* 0x000f6200000e0000 */
[----:B------:R-:W-:-:S03]  /*e9d0*/  @P4 IMAD.IADD R19, R22, 0x1, R4 ;  /* 0x0000000116134824 */ /* 0x000fc600078e0204 */
[----:B------:R-:W-:Y:S04]  /*e9e0*/  SHFL.IDX PT, R7, R7, RZ, 0x1c1f ;  /* 0x001c1fff07077589 */ /* 0x000fe800000e0000 */
[----:B------:R-:W-:Y:S01]  /*e9f0*/  SHFL.IDX PT, R14, R8, RZ, 0x1c1f ;  /* 0x001c1fff080e7589 */ /* 0x000fe200000e0000 */
[----:B----4-:R-:W-:-:S05]  /*ea00*/  @P5 IADD3 R3, P0, R37, R3, RZ ;  /* 0x0000000325035210 */ /* 0x010fca0007f1e0ff */
[----:B-----5:R-:W-:Y:S01]  /*ea10*/  @P5 IMAD.X R2, RZ, RZ, R2, P0 ;  /* 0x000000ffff025224 */ /* 0x020fe200000e0602 */
[----:B------:R-:W-:-:S04]  /*ea20*/  LOP3.LUT P0, RZ, R23, 0x10, RZ, 0xc0, !PT ;  /* 0x0000001017ff7812 */ /* 0x000fc8000780c0ff */
[----:B------:R-:W-:-:S04]  /*ea30*/  @P5 LOP3.LUT R3, R3, R2, RZ, 0x3c, !PT ;  /* 0x0000000203035212 */ /* 0x000fc800078e3cff */
[----:B------:R-:W-:-:S04]  /*ea40*/  @P5 LOP3.LUT R2, R3, R2, RZ, 0x3c, !PT ;  /* 0x0000000203025212 */ /* 0x000fc800078e3cff */
[----:B------:R-:W-:-:S05]  /*ea50*/  @P5 LOP3.LUT R3, R3, R2, RZ, 0x3c, !PT ;  /* 0x0000000203035212 */ /* 0x000fca00078e3cff */
[----:B------:R-:W-:Y:S04]  /*ea60*/  @P5 LDGSTS.E.BYPASS.LTC128B.128 [R9+0x1a400], desc[UR52][R2.64], !P0 ;  /* 0x1a40000002095fae */ /* 0x000fe8000c101d74 */
[----:B------:R-:W-:Y:S04]  /*ea70*/  @P5 LDGSTS.E.BYPASS.LTC128B.128 [R9+0x1cc00], desc[UR52][R2.64+0x40], !P6 ;  /* 0x1cc0004002095fae */ /* 0x000fe8000f101d74 */
[----:B------:R4:W-:Y:S01]  /*ea80*/  @P5 LDGSTS.E.BYPASS.LTC128B.128 [R9+0x1f400], desc[UR52][R2.64+0x80], !P1 ;  /* 0x1f40008002095fae */ /* 0x0009e2000c901d74 */
[----:B------:R-:W-:-:S03]  /*ea90*/  LOP3.LUT P5, RZ, R23, 0x10, RZ, 0xc0, !PT ;  /* 0x0000001017ff7812 */ /* 0x000fc600078ac0ff */
[----:B----4-:R-:W4:Y:S01]  /*eaa0*/  SHFL.IDX PT, R3, R5, 0x1, 0x1c1f ;  /* 0x003c1f0005037f89 */ /* 0x010f2200000e0000 */
[----:B------:R-:W-:-:S03]  /*eab0*/  @P3 IMAD.IADD R9, R22, 0x1, R4 ;  /* 0x0000000116093824 */ /* 0x000fc600078e0204 */
[----:B------:R-:W5:Y:S01]  /*eac0*/  SHFL.IDX PT, R2, R6, 0x1, 0x1c1f ;  /* 0x003c1f0006027f89 */ /* 0x000f6200000e0000 */
[----:B----4-:R-:W-:-:S05]  /*ead0*/  @P4 IADD3 R3, P0, R37, R3, RZ ;  /* 0x0000000325034210 */ /* 0x010fca0007f1e0ff */
[----:B-----5:R-:W-:-:S05]  /*eae0*/  @P4 IMAD.X R2, RZ, RZ, R2, P0 ;  /* 0x000000ffff024224 */ /* 0x020fca00000e0602 */
[----:B------:R-:W-:-:S04]  /*eaf0*/  @P4 LOP3.LUT R3, R3, R2, RZ, 0x3c, !PT ;  /* 0x0000000203034212 */ /* 0x000fc800078e3cff */
[----:B------:R-:W-:-:S04]  /*eb00*/  @P4 LOP3.LUT R2, R3, R2, RZ, 0x3c, !PT ;  /* 0x0000000203024212 */ /* 0x000fc800078e3cff */
[----:B------:R-:W-:-:S05]  /*eb10*/  @P4 LOP3.LUT R3, R3, R2, RZ, 0x3c, !PT ;  /* 0x0000000203034212 */ /* 0x000fca00078e3cff */
[----:B------:R-:W-:Y:S04]  /*eb20*/  @P4 LDGSTS.E.BYPASS.LTC128B.128 [R19+0x1ac00], desc[UR52][R2.64], !P5 ;  /* 0x1ac0000002134fae */ /* 0x000fe8000e901d74 */
[----:B------:R-:W-:Y:S04]  /*eb30*/  @P4 LDGSTS.E.BYPASS.LTC128B.128 [R19+0x1d400], desc[UR52][R2.64+0x40], !P6 ;  /* 0x1d40004002134fae */ /* 0x000fe8000f101d74 */
[----:B------:R4:W-:Y:S04]  /*eb40*/  @P4 LDGSTS.E.BYPASS.LTC128B.128 [R19+0x1fc00], desc[UR52][R2.64+0x80], !P1 ;  /* 0x1fc0008002134fae */ /* 0x0009e8000c901d74 */
[----:B----4-:R-:W4:Y:S01]  /*eb50*/  SHFL.IDX PT, R3, R5, 0x2, 0x1c1f ;  /* 0x005c1f0005037f89 */ /* 0x010f2200000e0000 */
[----:B------:R-:W-:-:S03]  /*eb60*/  @P2 IMAD.IADD R19, R22, 0x1, R4 ;  /* 0x0000000116132824 */ /* 0x000fc600078e0204 */
[----:B------:R-:W5:Y:S04]  /*eb70*/  SHFL.IDX PT, R2, R6, 0x2, 0x1c1f ;  /* 0x005c1f0006027f89 */ /* 0x000f6800000e0000 */
[----:B------:R-:W-:Y:S01]  /*eb80*/  SHFL.IDX PT, R6, R6, 0x3, 0x1c1f ;  /* 0x007c1f0006067f89 */ /* 0x000fe200000e0000 */
        /* <DEDUP_REMOVED lines=8> */
[----:B----4-:R-:W4:Y:S02]  /*ec10*/  SHFL.IDX PT, R2, R5, 0x3, 0x1c1f ;  /* 0x007c1f0005027f89 */ /* 0x010f2400000e0000 */
[----:B----4-:R-:W-:-:S05]  /*ec20*/  @P2 IADD3 R2, P0, R37, R2, RZ ;  /* 0x0000000225022210 */ /* 0x010fca0007f1e0ff */
[----:B------:R-:W-:-:S05]  /*ec30*/  @P2 IMAD.X R3, RZ, RZ, R6, P0 ;  /* 0x000000ffff032224 */ /* 0x000fca00000e0606 */
[----:B------:R4:W-:Y:S04]  /*ec40*/  @P2 LDGSTS.E.BYPASS.LTC128B.128 [R19+0x1bc00], desc[UR52][R2.64], !P5 ;  /* 0x1bc0000002132fae */ /* 0x0009e8000e901d74 */
[----:B------:R4:W-:Y:S04]  /*ec50*/  @P2 LDGSTS.E.BYPASS.LTC128B.128 [R19+0x1e400], desc[UR52][R2.64+0x40], !P6 ;  /* 0x1e40004002132fae */ /* 0x0009e8000f101d74 */
[----:B------:R4:W-:Y:S02]  /*ec60*/  @P2 LDGSTS.E.BYPASS.LTC128B.128 [R19+0x20c00], desc[UR52][R2.64+0x80], !P1 ;  /* 0x20c0008002132fae */ /* 0x0009e4000c901d74 */
.L_x_367:
[----:B------:R-:W-:Y:S01]  /*ec70*/  LOP3.LUT P0, RZ, R23, 0x100, RZ, 0xc0, !PT ;  /* 0x0000010017ff7812 */ /* 0x000fe2000780c0ff */
[----:B------:R-:W-:-:S12]  /*ec80*/  BSSY B0, `(.L_x_270) ;  /* 0x000000e000007945 */ /* 0x000fd80003800000 */
[----:B------:R-:W-:Y:S05]  /*ec90*/  @!P0 BRA `(.L_x_271) ;  /* 0x0000000000308947 */ /* 0x000fea0003800000 */
[C---:B------:R-:W-:Y:S01]  /*eca0*/  LOP3.LUT P3, RZ, R23.reuse, 0x10, RZ, 0xc0, !PT ;  /* 0x0000001017ff7812 */ /* 0x040fe2000786c0ff */
[----:B------:R-:W-:Y:S01]  /*ecb0*/  IMAD.IADD R5, R22, 0x1, R4 ;  /* 0x0000000116057824 */ /* 0x000fe200078e0204 */
[C---:B------:R-:W-:Y:S02]  /*ecc0*/  LOP3.LUT P2, RZ, R23.reuse, 0x8, RZ, 0xc0, !PT ;  /* 0x0000000817ff7812 */ /* 0x040fe4000784c0ff */
[----:B------:R-:W-:Y:S02]  /*ecd0*/  LOP3.LUT P1, RZ, R23, 0x4, RZ, 0xc0, !PT ;  /* 0x0000000417ff7812 */ /* 0x000fe4000782c0ff */
[----:B----4-:R-:W-:-:S04]  /*ece0*/  IADD3 R2, P0, R37, R14, RZ ;  /* 0x0000000e25027210 */ /* 0x010fc80007f1e0ff */
[----:B------:R-:W-:-:S05]  /*ecf0*/  IADD3.X R3, RZ, R7, RZ, P0, !PT ;  /* 0x00000007ff037210 */ /* 0x000fca00007fe4ff */
[----:B------:R-:W-:Y:S01]  /*ed00*/  @!PT LDS RZ, [RZ] ;  /* 0x00000000fffff984 */ /* 0x000fe20000000800 */
[----:B------:R-:W-:Y:S01]  /*ed10*/  @!PT LDS RZ, [RZ] ;  /* 0x00000000fffff984 */ /* 0x000fe20000000800 */
[----:B------:R-:W-:Y:S01]  /*ed20*/  @!PT LDS RZ, [RZ] ;  /* 0x00000000fffff984 */ /* 0x000fe20000000800 */
[----:B------:R4:W-:Y:S04]  /*ed30*/  LDGSTS.E.BYPASS.LTC128B.128 [R5+0x1c400], desc[UR52][R2.64], !P3 ;  /* 0x1c40000002057fae */ /* 0x0009e8000d901d74 */
[----:B------:R4:W-:Y:S04]  /*ed40*/  LDGSTS.E.BYPASS.LTC128B.128 [R5+0x1ec00], desc[UR52][R2.64+0x40], !P2 ;  /* 0x1ec0004002057fae */ /* 0x0009e8000d101d74 */
[----:B------:R4:W-:Y:S02]  /*ed50*/  LDGSTS.E.BYPASS.LTC128B.128 [R5+0x21400], desc[UR52][R2.64+0x80], !P1 ;  /* 0x2140008002057fae */ /* 0x0009e4000c901d74 */
.L_x_271:
[----:B------:R-:W-:Y:S05]  /*ed60*/  BSYNC B0 ;  /* 0x0000000000007941 */ /* 0x000fea0003800000 */
.L_x_270:
[----:B------:R-:W-:Y:S01]  /*ed70*/  NOP ;  /* 0x0000000000007918 */ /* 0x000fe20000000000 */
[----:B------:R-:W-:-:S13]  /*ed80*/  PLOP3.LUT P0, PT, PT, PT, PT, 0x80, 0x0 ;  /* 0x000000000000781c */ /* 0x000fda0003f0f070 */
.L_x_272:
[----:B------:R-:W-:Y:S02]  /*ed90*/  PLOP3.LUT P1, PT, P1, P0, PT, 0xa2, 0x0 ;  /* 0x000000000000781c */ /* 0x000fe40000f21472 */
[----:B------:R-:W-:-:S08]  /*eda0*/  @P0 R2UR P1, UR4, R0 ;  /* 0x00000000000402ca */ /* 0x000fd00000020000 */
[----:B------:R-:W-:-:S05]  /*edb0*/  @P0 PLOP3.LUT P0, PT, P1, PT, PT, 0x80, 0x0 ;  /* 0x000000000000081c */ /* 0x000fca0000f0f070 */
[----:B------:R-:W-:Y:S01]  /*edc0*/  @!P1 SYNCS.ARRIVE.TRANS64.RED.A0T1 RZ, [UR4+0x29830], RZ ;  /* 0x029830ffffff99a7 */ /* 0x000fe20008200404 */
[----:B------:R-:W-:Y:S07]  /*edd0*/  @!P1 ARRIVES.LDGSTSBAR.64.TRANSCNT [UR4+0x29830] ;  /* 0x02983000ff0099b0 */ /* 0x000fee0008000a84 */
[----:B------:R-:W-:Y:S05]  /*ede0*/  @P0 BRA.U.ANY `(.L_x_272) ;  /* 0xfffffffd00e80947 */ /* 0x000fea000393ffff */
[----:B------:R-:W-:Y:S01]  /*edf0*/  NOP ;  /* 0x0000000000007918 */ /* 0x000fe20000000000 */
[----:B----4-:R-:W-:-:S05]  /*ee00*/  IMAD.U32 R2, RZ, RZ, UR46 ;  /* 0x0000002eff027e24 */ /* 0x010fca000f8e00ff */
[----:B------:R-:W-:-:S13]  /*ee10*/  ISETP.NE.AND P2, PT, R2, 0x3, PT ;  /* 0x000000030200780c */ /* 0x000fda0003f45270 */
[----:B------:R-:W-:Y:S05]  /*ee20*/  @!P2 BRA `(.L_x_273) ;  /* 0x000000000004a947 */ /* 0x000fea0003800000 */
[----:B------:R-:W-:Y:S01]  /*ee30*/  BPT.TRAP 0x1 ;  /* 0x000000040000795c */ /* 0x000fe20000300000 */
.L_x_273:
[----:B------:R4:W-:Y:S02]  /*ee40*/  SYNCS.ARRIVE.TRANS64.A1T0 RZ, [R0+URZ+0x29830], RZ ;  /* 0x029830ff00ff79a7 */ /* 0x0009e4000810003f */
[----:B------:R-:W-:Y:S05]  /*ee50*/  WARPSYNC.ALL ;  /* 0x0000000000007948 */ /* 0x000fea0003800000 */
[----:B------:R-:W-:Y:S01]  /*ee60*/  R2UR UR5, R26 ;  /* 0x000000001a0572ca */ /* 0x000fe200000e0000 */
[----:B0-234-:R-:W-:Y:S01]  /*ee70*/  VIADD R0, R22, 0x14400 ;  /* 0x0001440016007836 */ /* 0x01dfe20000000000 */
[----:B------:R-:W-:Y:S01]  /*ee80*/  R2UR UR38, R26 ;  /* 0x000000001a2672ca */ /* 0x000fe200000e0000 */
[----:B------:R-:W-:Y:S01]  /*ee90*/  ULDC.64 UR6, c[0x0][0x298] ;  /* 0x0000a60000067ab9 */ /* 0x000fe20000000a00 */
[----:B------:R-:W-:Y:S01]  /*eea0*/  UISETP.NE.AND UP0, UPT, UR47, URZ, UPT ;  /* 0x0000003f2f00728c */ /* 0x000fe2000bf05270 */
[----:B------:R-:W-:Y:S01]  /*eeb0*/  BSSY B6, `(.L_x_274) ;  /* 0x000001b000067945 */ /* 0x000fe20003800000 */
[----:B------:R-:W-:Y:S01]  /*eec0*/  BAR.SYNC.DEFER_BLOCKING 0x8, 0x180 ;  /* 0x0206000000007b1d */ /* 0x000fe20000010000 */
[----:B------:R-:W-:Y:S01]  /*eed0*/  LOP3.LUT P0, RZ, R0, 0x1bf, RZ, 0xc0, !PT ;  /* 0x000001bf00ff7812 */ /* 0x000fe2000780c0ff */
[----:B------:R-:W-:-:S02]  /*eee0*/  USEL UR44, UR44, URZ, !UP0 ;  /* 0x0000003f2c2c7287 */ /* 0x000fc4000c000000 */
[----:B------:R-:W-:-:S03]  /*eef0*/  USEL UR45, UR45, URZ, !UP0 ;  /* 0x0000003f2d2d7287 */ /* 0x000fc6000c000000 */
[----:B------:R-:W-:Y:S02]  /*ef00*/  USHF.R.S32.HI UR4, URZ, 0x1f, UR5 ;  /* 0x0000001f3f047899 */ /* 0x000fe40008011405 */
[----:B------:R-:W-:Y:S02]  /*ef10*/  UIMAD.WIDE.U32 UR38, UR38, UR6, URZ ;  /* 0x00000006262672a5 */ /* 0x000fe4000f8e003f */
[----:B------:R-:W-:-:S04]  /*ef20*/  UIMAD UR4, UR4, UR6, URZ ;  /* 0x00000006040472a4 */ /* 0x000fc8000f8e023f */
[----:B------:R-:W-:-:S04]  /*ef30*/  UIMAD UR4, UR5, UR7, UR4 ;  /* 0x00000007050472a4 */ /* 0x000fc8000f8e0204 */
[----:B------:R-:W-:Y:S01]  /*ef40*/  UIADD3 UR47, UR39, UR4, URZ ;  /* 0x00000004272f7290 */ /* 0x000fe2000fffe03f */
[----:B------:R-:W-:Y:S11]  /*ef50*/  @!P0 BRA `(.L_x_275) ;  /* 0x0000000000408947 */ /* 0x000ff60003800000 */
        /* <DEDUP_REMOVED lines=15> */
[----:B01----:R-:W-:Y:S05]  /*f050*/  CALL.ABS.NOINC R2 ;  /* 0x0000000002007343 */ /* 0x003fea0003c00000 */
.L_x_275:
[----:B------:R-:W-:Y:S05]  /*f060*/  BSYNC B6 ;  /* 0x0000000000067941 */ /* 0x000fea0003800000 */
.L_x_274:
[----:B------:R0:W5:Y:S01]  /*f070*/  LDL R9, [R1+0x18] ;  /* 0x0000180001097983 */ /* 0x0001620000100800 */
[----:B------:R-:W2:Y:S01]  /*f080*/  LDC R5, c[0x0][0x448] ;  /* 0x00011200ff057b82 */ /* 0x000ea20000000800 */
[----:B------:R-:W3:Y:S01]  /*f090*/  S2R R2, SR_TID.X ;  /* 0x0000000000027919 */ /* 0x000ee20000002100 */
[----:B------:R-:W-:Y:S01]  /*f0a0*/  R2UR UR6, R34 ;  /* 0x00000000220672ca */ /* 0x000fe200000e0000 */
[----:B------:R-:W-:Y:S01]  /*f0b0*/  IMAD.SHL.U32 R6, R17, 0x80, RZ ;  /* 0x0000008011067824 */ /* 0x000fe200078e00ff */
[C---:B------:R-:W-:Y:S01]  /*f0c0*/  R2UR UR7, R18.reuse ;  /* 0x00000000120772ca */ /* 0x040fe200000e0000 */
[----:B------:R-:W-:Y:S01]  /*f0d0*/  ULDC.64 UR8, c[0x0][0x2d8] ;  /* 0x0000b60000087ab9 */ /* 0x000fe20000000a00 */
[----:B--2---:R-:W-:Y:S02]  /*f0e0*/  ISETP.NE.AND P0, PT, R5, 0x1, PT ;  /* 0x000000010500780c */ /* 0x004fe40003f05270 */
[----:B------:R-:W-:Y:S02]  /*f0f0*/  R2UR UR10, R18 ;  /* 0x00000000120a72ca */ /* 0x000fe400000e0000 */
[C---:B---3--:R-:W-:Y:S01]  /*f100*/  LOP3.LUT R19, R2.reuse, 0x7f, RZ, 0xc0, !PT ;  /* 0x0000007f02137812 */ /* 0x048fe200078ec0ff */
[----:B------:R-:W-:-:S08]  /*f110*/  IMAD.SHL.U32 R2, R2, 0x20, RZ ;  /* 0x0000002002027824 */ /* 0x000fd000078e00ff */
[----:B------:R-:W2:Y:S01]  /*f120*/  @P0 LDC R7, c[0x0][0x44c] ;  /* 0x00011300ff070b82 */ /* 0x000ea20000000800 */
[----:B------:R-:W-:-:S04]  /*f130*/  SHF.R.U32.HI R19, RZ, 0x2, R19 ;  /* 0x00000002ff137819 */ /* 0x000fc80000011613 */
[----:B------:R-:W-:-:S03]  /*f140*/  LOP3.LUT R2, R19, 0x60, R2, 0xf8, !PT ;  /* 0x0000006013027812 */ /* 0x000fc600078ef802 */
[----:B------:R-:W3:Y:S01]  /*f150*/  @P0 LDC R3, c[0x0][0x450] ;  /* 0x00011400ff030b82 */ /* 0x000ee20000000800 */
[----:B------:R-:W-:Y:S01]  /*f160*/  UIMAD UR6, UR6, UR8, URZ ;  /* 0x00000008060672a4 */ /* 0x000fe2000f8e023f */
[----:B------:R-:W-:Y:S01]  /*f170*/  LOP3.LUT R0, R2, R6, RZ, 0xfc, !PT ;  /* 0x0000000602007212 */ /* 0x000fe200078efcff */
[----:B------:R-:W-:Y:S01]  /*f180*/  UMOV UR4, UR38 ;  /* 0x0000002600047c82 */ /* 0x000fe20008000000 */
[----:B------:R-:W-:Y:S01]  /*f190*/  UMOV UR5, UR47 ;  /* 0x0000002f00057c82 */ /* 0x000fe20008000000 */
[----:B------:R-:W-:Y:S02]  /*f1a0*/  UIMAD UR6, UR10, UR9, UR6 ;  /* 0x000000090a0672a4 */ /* 0x000fe4000f8e0206 */
[----:B------:R-:W-:Y:S01]  /*f1b0*/  UIMAD.WIDE.U32 UR4, UR7, UR8, UR4 ;  /* 0x00000008070472a5 */ /* 0x000fe2000f8e0004 */
[----:B------:R-:W-:Y:S02]  /*f1c0*/  IMAD.MOV.U32 R2, RZ, RZ, R0 ;  /* 0x000000ffff027224 */ /* 0x000fe400078e0000 */
[----:B------:R-:W-:Y:S01]  /*f1d0*/  ULDC.64 UR8, c[0x0][0x2e0] ;  /* 0x0000b80000087ab9 */ /* 0x000fe20000000a00 */
[----:B------:R-:W-:Y:S01]  /*f1e0*/  UIADD3 UR5, UR5, UR6, URZ ;  /* 0x0000000605057290 */ /* 0x000fe2000fffe03f */
[----:B--2---:R-:W-:Y:S01]  /*f1f0*/  @P0 IMAD.HI.U32 R4, R0, R7, RZ ;  /* 0x0000000700040227 */ /* 0x004fe200078e00ff */
[----:B------:R-:W-:Y:S01]  /*f200*/  UIMAD UR6, UR45, UR8, URZ ;  /* 0x000000082d0672a4 */ /* 0x000fe2000f8e023f */
[----:B------:R-:W2:Y:S01]  /*f210*/  S2R R19, SR_TID.X ;  /* 0x0000000000137919 */ /* 0x000ea20000002100 */
[----:B------:R-:W-:-:S02]  /*f220*/  UIMAD.WIDE.U32 UR4, UR44, UR8, UR4 ;  /* 0x000000082c0472a5 */ /* 0x000fc4000f8e0004 */
[----:B---3--:R-:W-:Y:S01]  /*f230*/  @P0 SHF.R.U32.HI R2, RZ, R3, R4 ;  /* 0x00000003ff020219 */ /* 0x008fe20000011604 */
[----:B------:R-:W-:-:S03]  /*f240*/  UIMAD UR6, UR44, UR9, UR6 ;  /* 0x000000092c0672a4 */ /* 0x000fc6000f8e0206 */
[--C-:B------:R-:W-:Y:S01]  /*f250*/  SHF.R.S32.HI R3, RZ, 0x1f, R2.reuse ;  /* 0x0000001fff037819 */ /* 0x100fe20000011402 */
[----:B------:R-:W-:Y:S01]  /*f260*/  IMAD.MOV R4, RZ, RZ, -R2 ;  /* 0x000000ffff047224 */ /* 0x000fe200078e0a02 */
[----:B------:R-:W-:Y:S01]  /*f270*/  ULDC.64 UR8, c[0x0][0x2d0] ;  /* 0x0000b40000087ab9 */ /* 0x000fe20000000a00 */
[----:B------:R-:W-:Y:S02]  /*f280*/  UIADD3 UR5, UR5, UR6, URZ ;  /* 0x0000000605057290 */ /* 0x000fe4000fffe03f */
[----:B------:R-:W-:Y:S02]  /*f290*/  IMAD R7, R3, UR8, RZ ;  /* 0x0000000803077c24 */ /* 0x000fe4000f8e02ff */
[----:B------:R-:W-:Y:S02]  /*f2a0*/  IMAD.U32 R3, RZ, RZ, UR8 ;  /* 0x00000008ff037e24 */ /* 0x000fe4000f8e00ff */
[----:B------:R-:W-:Y:S02]  /*f2b0*/  IMAD R0, R5, R4, R0 ;  /* 0x0000000405007224 */ /* 0x000fe400078e0200 */
[----:B------:R-:W-:-:S02]  /*f2c0*/  IMAD R7, R2, UR9, R7 ;  /* 0x0000000902077c24 */ /* 0x000fc4000f8e0207 */
[----:B------:R-:W-:Y:S01]  /*f2d0*/  IMAD.WIDE.U32 R2, R2, R3, UR4 ;  /* 0x0000000402027e25 */ /* 0x000fe2000f8e0003 */
[----:B------:R-:W-:Y:S01]  /*f2e0*/  SHF.R.S32.HI R4, RZ, 0x1f, R0 ;  /* 0x0000001fff047819 */ /* 0x000fe20000011400 */
[----:B------:R-:W-:Y:S02]  /*f2f0*/  ULDC.64 UR4, c[0x0][0x2c8] ;  /* 0x0000b20000047ab9 */ /* 0x000fe40000000a00 */
[----:B------:R-:W-:Y:S02]  /*f300*/  IMAD.IADD R3, R3, 0x1, R7 ;  /* 0x0000000103037824 */ /* 0x000fe400078e0207 */
[----:B------:R-:W-:Y:S02]  /*f310*/  IMAD R4, R4, UR4, RZ ;  /* 0x0000000404047c24 */ /* 0x000fe4000f8e02ff */
[----:B------:R-:W-:-:S04]  /*f320*/  IMAD.WIDE.U32 R2, R0, UR4, R2 ;  /* 0x0000000400027c25 */ /* 0x000fc8000f8e0002 */
[----:B------:R-:W-:Y:S01]  /*f330*/  IMAD R7, R0, UR5, R4 ;  /* 0x0000000500077c24 */ /* 0x000fe2000f8e0204 */
[----:B------:R-:W-:Y:S02]  /*f340*/  ULDC.64 UR4, c[0x0][0x280] ;  /* 0x0000a00000047ab9 */ /* 0x000fe40000000a00 */
[----:B------:R-:W-:Y:S01]  /*f350*/  IADD3 R0, P0, R2, UR4, RZ ;  /* 0x0000000402007c10 */ /* 0x000fe2000ff1e0ff */
[----:B------:R-:W-:Y:S01]  /*f360*/  ULDC UR4, c[0x0][0x2b8] ;  /* 0x0000ae0000047ab9 */ /* 0x000fe20000000800 */
[C---:B------:R-:W-:Y:S02]  /*f370*/  LOP3.LUT R10, R37.reuse, 0x40, RZ, 0xfc, !PT ;  /* 0x00000040250a7812 */ /* 0x040fe400078efcff */
[----:B------:R-:W-:Y:S02]  /*f380*/  LOP3.LUT R8, R37, 0x80, RZ, 0xfc, !PT ;  /* 0x0000008025087812 */ /* 0x000fe400078efcff */
[----:B------:R-:W-:Y:S01]  /*f390*/  IADD3.X R4, R3, UR5, R7, P0, !PT ;  /* 0x0000000503047c10 */ /* 0x000fe200087fe407 */
[----:B------:R-:W-:Y:S01]  /*f3a0*/  UMOV UR5, 0xffffffff ;  /* 0xffffffff00057882 */ /* 0x000fe20000000000 */
[----:B--2---:R-:W-:-:S02]  /*f3b0*/  LOP3.LUT R19, R19, 0x7f, RZ, 0xc0, !PT ;  /* 0x0000007f13137812 */ /* 0x004fc400078ec0ff */
[----:B------:R-:W-:Y:S02]  /*f3c0*/  ISETP.GE.AND P3, PT, R37, UR4, PT ;  /* 0x0000000425007c0c */ /* 0x000fe4000bf66270 */
[----:B------:R-:W-:Y:S02]  /*f3d0*/  ISETP.GE.AND P2, PT, R10, UR4, PT ;  /* 0x000000040a007c0c */ /* 0x000fe4000bf46270 */
[----:B------:R-:W-:Y:S02]  /*f3e0*/  ISETP.GE.AND P1, PT, R8, UR4, PT ;  /* 0x0000000408007c0c */ /* 0x000fe4000bf26270 */
[----:B------:R-:W-:Y:S01]  /*f3f0*/  SHF.R.U32.HI R10, RZ, 0x2, R19 ;  /* 0x00000002ff0a7819 */ /* 0x000fe20000011613 */
[----:B0-----:R-:W-:Y:S10]  /*f400*/  BRA.DIV UR5, `(.L_x_276) ;  /* 0x0000004205c87947 */ /* 0x001ff4000b800000 */
[----:B------:R-:W0:Y:S01]  /*f410*/  SHFL.IDX PT, R3, R0, RZ, 0x1c1f ;  /* 0x001c1fff00037589 */ /* 0x000e2200000e0000 */
[----:B------:R-:W-:Y:S02]  /*f420*/  IMAD R5, R5, UR41, RZ ;  /* 0x0000002905057c24 */ /* 0x000fe4000f8e02ff */
[----:B------:R-:W-:Y:S01]  /*f430*/  IMAD.IADD R6, R10, 0x1, R6 ;  /* 0x000000010a067824 */ /* 0x000fe200078e0206 */
[----:B------:R-:W2:Y:S03]  /*f440*/  SHFL.IDX PT, R2, R4, RZ, 0x1c1f ;  /* 0x001c1fff04027589 */ /* 0x000ea600000e0000 */
[C---:B------:R-:W-:Y:S01]  /*f450*/  VIADD R8, R6.reuse, 0x20 ;  /* 0x0000002006087836 */ /* 0x040fe20000000000 */
[----:B------:R-:W-:Y:S01]  /*f460*/  ISETP.GE.AND P0, PT, R6, R5, PT ;  /* 0x000000050600720c */ /* 0x000fe20003f06270 */
[----:B------:R-:W3:-:S12]  /*f470*/  SHFL.IDX PT, R14, R0, 0x1, 0x1c1f ;  /* 0x003c1f00000e7f89 */ /* 0x000ed800000e0000 */
[----:B0-----:R-:W-:-:S04]  /*f480*/  @!P0 IADD3 R7, P4, R37, R3, RZ ;  /* 0x0000000325078210 */ /* 0x001fc80007f9e0ff */
[----:B--2---:R-:W-:Y:S01]  /*f490*/  @!P0 IADD3.X R3, RZ, R2, RZ, P4, !PT ;  /* 0x00000002ff038210 */ /* 0x004fe200027fe4ff */
[----:B------:R-:W-:-:S05]  /*f4a0*/  @!P0 IMAD.MOV.U32 R2, RZ, RZ, R7 ;  /* 0x000000ffff028224 */ /* 0x000fca00078e0007 */
[----:B-----5:R-:W-:Y:S04]  /*f4b0*/  @!P0 LDGSTS.E.BYPASS.LTC128B.128 [R9+0x14400], desc[UR52][R2.64], !P3 ;  /* 0x1440000002098fae */ /* 0x020fe8000d901d74 */
[----:B------:R-:W-:Y:S04]  /*f4c0*/  @!P0 LDGSTS.E.BYPASS.LTC128B.128 [R9+0x16400], desc[UR52][R2.64+0x40], !P2 ;  /* 0x1640004002098fae */ /* 0x000fe8000d101d74 */
[----:B------:R0:W-:Y:S01]  /*f4d0*/  @!P0 LDGSTS.E.BYPASS.LTC128B.128 [R9+0x18400], desc[UR52][R2.64+0x80], !P1 ;  /* 0x1840008002098fae */ /* 0x0001e2000c901d74 */
[----:B------:R-:W-:Y:S01]  /*f4e0*/  ISETP.GE.AND P0, PT, R8, R5, PT ;  /* 0x000000050800720c */ /* 0x000fe20003f06270 */
[----:B------:R-:W-:-:S02]  /*f4f0*/  VIADD R8, R6, 0x40 ;  /* 0x0000004006087836 */ /* 0x000fc40000000000 */
[----:B0-----:R-:W0:Y:S10]  /*f500*/  SHFL.IDX PT, R2, R4, 0x1, 0x1c1f ;  /* 0x003c1f0004027f89 */ /* 0x001e3400000e0000 */
[----:B---3--:R-:W-:-:S05]  /*f510*/  @!P0 IADD3 R14, P4, R37, R14, RZ ;  /* 0x0000000e250e8210 */ /* 0x008fca0007f9e0ff */
[----:B0-----:R-:W-:Y:S02]  /*f520*/  @!P0 IMAD.X R7, RZ, RZ, R2, P4 ;  /* 0x000000ffff078224 */ /* 0x001fe400020e0602 */
[----:B------:R-:W-:Y:S02]  /*f530*/  @!P0 IMAD.MOV.U32 R2, RZ, RZ, R14 ;  /* 0x000000ffff028224 */ /* 0x000fe400078e000e */
[----:B------:R-:W-:Y:S01]  /*f540*/  @!P0 IMAD.MOV.U32 R3, RZ, RZ, R7 ;  /* 0x000000ffff038224 */ /* 0x000fe200078e0007 */
[----:B------:R-:W0:Y:S04]  /*f550*/  SHFL.IDX PT, R14, R0, 0x2, 0x1c1f ;  /* 0x005c1f00000e7f89 */ /* 0x000e2800000e0000 */
[----:B------:R-:W-:Y:S04]  /*f560*/  @!P0 LDGSTS.E.BYPASS.LTC128B.128 [R9+0x14c00], desc[UR52][R2.64], !P3 ;  /* 0x14c0000002098fae */ /* 0x000fe8000d901d74 */
[----:B------:R-:W-:Y:S04]  /*f570*/  @!P0 LDGSTS.E.BYPASS.LTC128B.128 [R9+0x16c00], desc[UR52][R2.64+0x40], !P2 ;  /* 0x16c0004002098fae */ /* 0x000fe8000d101d74 */
[----:B------:R2:W-:Y:S01]  /*f580*/  @!P0 LDGSTS.E.BYPASS.LTC128B.128 [R9+0x18c00], desc[UR52][R2.64+0x80], !P1 ;  /* 0x18c0008002098fae */ /* 0x0005e2000c901d74 */
[----:B------:R-:W-:-:S03]  /*f590*/  ISETP.GE.AND P0, PT, R8, R5, PT ;  /* 0x000000050800720c */ /* 0x000fc60003f06270 */
[----:B--2---:R-:W2:Y:S10]  /*f5a0*/  SHFL.IDX PT, R2, R4, 0x2, 0x1c1f ;  /* 0x005c1f0004027f89 */ /* 0x004eb400000e0000 */
[----:B0-----:R-:W-:Y:S01]  /*f5b0*/  @!P0 IADD3 R14, P4, R37, R14, RZ ;  /* 0x0000000e250e8210 */ /* 0x001fe20007f9e0ff */
[----:B------:R-:W0:Y:S04]  /*f5c0*/  SHFL.IDX PT, R4, R4, 0x3, 0x1c1f ;  /* 0x007c1f0004047f89 */ /* 0x000e2800000e0000 */
[----:B--2---:R-:W-:-:S02]  /*f5d0*/  @!P0 IMAD.X R7, RZ, RZ, R2, P4 ;  /* 0x000000ffff078224 */ /* 0x004fc400020e0602 */
[----:B------:R-:W-:Y:S02]  /*f5e0*/  @!P0 IMAD.MOV.U32 R2, RZ, RZ, R14 ;  /* 0x000000ffff028224 */ /* 0x000fe400078e000e */
[----:B------:R-:W-:Y:S01]  /*f5f0*/  @!P0 IMAD.MOV.U32 R3, RZ, RZ, R7 ;  /* 0x000000ffff038224 */ /* 0x000fe200078e0007 */
[----:B------:R2:W3:Y:S04]  /*f600*/  SHFL.IDX PT, R14, R0, 0x3, 0x1c1f ;  /* 0x007c1f00000e7f89 */ /* 0x0004e800000e0000 */
[----:B------:R2:W-:Y:S04]  /*f610*/  @!P0 LDGSTS.E.BYPASS.LTC128B.128 [R9+0x15400], desc[UR52][R2.64], !P3 ;  /* 0x1540000002098fae */ /* 0x0005e8000d901d74 */
[----:B------:R2:W-:Y:S04]  /*f620*/  @!P0 LDGSTS.E.BYPASS.LTC128B.128 [R9+0x17400], desc[UR52][R2.64+0x40], !P2 ;  /* 0x1740004002098fae */ /* 0x0005e8000d101d74 */
[----:B0-----:R2:W-:Y:S02]  /*f630*/  @!P0 LDGSTS.E.BYPASS.LTC128B.128 [R9+0x19400], desc[UR52][R2.64+0x80], !P1 ;  /* 0x1940008002098fae */ /* 0x0015e4000c901d74 */
.L_x_376:
[----:B------:R-:W-:Y:S01]  /*f640*/  IADD3 R6, R6, 0x60, RZ ;  /* 0x0000006006067810 */ /* 0x000fe20007ffe0ff */
[----:B------:R-:W-:Y:S03]  /*f650*/  BSSY B0, `(.L_x_277) ;  /* 0x000000b000007945 */ /* 0x000fe60003800000 */
[----:B------:R-:W-:-:S13]  /*f660*/  ISETP.GE.AND P0, PT, R6, R5, PT ;  /* 0x000000050600720c */ /* 0x000fda0003f06270 */
[----:B------:R-:W-:Y:S05]  /*f670*/  @P0 BRA `(.L_x_278) ;  /* 0x0000000000200947 */ /* 0x000fea0003800000 */
[----:B--23--:R-:W-:-:S05]  /*f680*/  IADD3 R2, P0, R37, R14, RZ ;  /* 0x0000000e25027210 */ /* 0x00cfca0007f1e0ff */
[----:B------:R-:W-:-:S05]  /*f690*/  IMAD.X R3, RZ, RZ, R4, P0 ;  /* 0x000000ffff037224 */ /* 0x000fca00000e0604 */
[----:B------:R-:W-:Y:S01]  /*f6a0*/  @!PT LDS RZ, [RZ] ;  /* 0x00000000fffff984 */ /* 0x000fe20000000800 */
[----:B------:R-:W-:Y:S01]  /*f6b0*/  @!PT LDS RZ, [RZ] ;  /* 0x00000000fffff984 */ /* 0x000fe20000000800 */
[----:B------:R-:W-:Y:S01]  /*f6c0*/  @!PT LDS RZ, [RZ] ;  /* 0x00000000fffff984 */ /* 0x000fe20000000800 */
[----:B------:R0:W-:Y:S04]  /*f6d0*/  LDGSTS.E.BYPASS.LTC128B.128 [R9+0x15c00], desc[UR52][R2.64], !P3 ;  /* 0x15c0000002097fae */ /* 0x0001e8000d901d74 */
[----:B------:R0:W-:Y:S04]  /*f6e0*/  LDGSTS.E.BYPASS.LTC128B.128 [R9+0x17c00], desc[UR52][R2.64+0x40], !P2 ;  /* 0x17c0004002097fae */ /* 0x0001e8000d101d74 */
[----:B------:R0:W-:Y:S02]  /*f6f0*/  LDGSTS.E.BYPASS.LTC128B.128 [R9+0x19c00], desc[UR52][R2.64+0x80], !P1 ;  /* 0x19c0008002097fae */ /* 0x0001e4000c901d74 */
.L_x_278:
[----:B------:R-:W-:Y:S05]  /*f700*/  BSYNC B0 ;  /* 0x0000000000007941 */ /* 0x000fea0003800000 */
.L_x_277:
[----:B------:R-:W-:Y:S01]  /*f710*/  NOP ;  /* 0x0000000000007918 */ /* 0x000fe20000000000 */
[----:B------:R-:W-:-:S13]  /*f720*/  PLOP3.LUT P0, PT, PT, PT, PT, 0x80, 0x0 ;  /* 0x000000000000781c */ /* 0x000fda0003f0f070 */
.L_x_279:
[----:B------:R-:W-:Y:S02]  /*f730*/  PLOP3.LUT P1, PT, P1, P0, PT, 0xa2, 0x0 ;  /* 0x000000000000781c */ /* 0x000fe40000f21472 */
[----:B------:R-:W-:-:S08]  /*f740*/  @P0 R2UR P1, UR4, R22 ;  /* 0x00000000160402ca */ /* 0x000fd00000020000 */
[----:B------:R-:W-:-:S05]  /*f750*/  @P0 PLOP3.LUT P0, PT, P1, PT, PT, 0x80, 0x0 ;  /* 0x000000000000081c */ /* 0x000fca0000f0f070 */
[----:B------:R-:W-:Y:S01]  /*f760*/  @!P1 SYNCS.ARRIVE.TRANS64.RED.A0T1 RZ, [UR4+0x29800], RZ ;  /* 0x029800ffffff99a7 */ /* 0x000fe20008200404 */
[----:B------:R-:W-:Y:S07]  /*f770*/  @!P1 ARRIVES.LDGSTSBAR.64.TRANSCNT [UR4+0x29800] ;  /* 0x02980000ff0099b0 */ /* 0x000fee0008000a84 */
[----:B------:R-:W-:Y:S05]  /*f780*/  @P0 BRA.U.ANY `(.L_x_279) ;  /* 0xfffffffd00e80947 */ /* 0x000fea000393ffff */
[----:B0-2---:R-:W2:Y:S02]  /*f790*/  LDL.LU R2, [R1+0x1c] ;  /* 0x00001c0001027983 */ /* 0x005ea40000300800 */
[----:B--2---:R-:W-:-:S05]  /*f7a0*/  VIADD R2, R2, 0x1 ;  /* 0x0000000102027836 */ /* 0x004fca0000000000 */
[----:B------:R0:W-:Y:S01]  /*f7b0*/  STL [R1+0x1c], R2 ;  /* 0x00001c0201007387 */ /* 0x0001e20000100800 */
[----:B------:R-:W-:-:S04]  /*f7c0*/  LEA.HI R0, R2, R2, RZ, 0x1 ;  /* 0x0000000202007211 */ /* 0x000fc800078f08ff */
[----:B------:R-:W-:-:S05]  /*f7d0*/  LOP3.LUT R0, R0, 0xfffffffe, RZ, 0xc0, !PT ;  /* 0xfffffffe00007812 */ /* 0x000fca00078ec0ff */
[----:B------:R-:W-:-:S05]  /*f7e0*/  IMAD.IADD R0, R2, 0x1, -R0 ;  /* 0x0000000102007824 */ /* 0x000fca00078e0a00 */
[----:B------:R-:W-:Y:S01]  /*f7f0*/  SHF.L.U32 R3, R0, 0x1f, RZ ;  /* 0x0000001f00037819 */ /* 0x000fe200000006ff */
[----:B------:R-:W-:Y:S01]  /*f800*/  NOP ;  /* 0x0000000000007918 */ /* 0x000fe20000000000 */
[----:B------:R0:W-:Y:S01]  /*f810*/  SYNCS.ARRIVE.TRANS64.A1T0 RZ, [R22+URZ+0x29800], RZ ;  /* 0x029800ff16ff79a7 */ /* 0x0001e2000810003f */
[----:B------:R-:W-:Y:S01]  /*f820*/  BSSY B0, `(.L_x_280) ;  /* 0x0000003000007945 */ /* 0x000fe20003800000 */
[----:B------:R-:W2:Y:S03]  /*f830*/  SYNCS.PHASECHK.TRANS64.TRYWAIT P0, [R22+URZ+0x29820], R3 ;  /* 0x02982003160075a7 */ /* 0x000ea6000800017f */
[----:B0-2---:R-:W-:Y:S05]  /*f840*/  @!P0 BRA `(.L_x_281) ;  /* 0x0000004000f88947 */ /* 0x005fea0003800000 */
.L_x_377:
[----:B------:R-:W-:Y:S05]  /*f850*/  BSYNC B0 ;  /* 0x0000000000007941 */ /* 0x000fea0003800000 */
.L_x_280:
[----:B------:R-:W-:-:S06]  /*f860*/  UISETP.GE.AND UP0, UPT, UR42, 0xa1, UPT ;  /* 0x000000a12a00788c */ /* 0x000fcc000bf06270 */
[----:B------:R-:W-:-:S13]  /*f870*/  PLOP3.LUT P0, PT, PT, PT, UP0, 0x40, 0x0 ;  /* 0x000000000000781c */ /* 0x000fda0003f0e808 */
[----:B------:R-:W-:Y:S05]  /*f880*/  @P0 BRA `(.L_x_282) ;  /* 0x0000001400cc0947 */ /* 0x000fea0003800000 */
[----:B------:R-:W-:Y:S01]  /*f890*/  UIADD3 UR4, UR43, -0x2, URZ ;  /* 0xfffffffe2b047890 */ /* 0x000fe2000fffe03f */
[----:B------:R-:W-:Y:S02]  /*f8a0*/  IMAD.MOV.U32 R20, RZ, RZ, R33 ;  /* 0x000000ffff147224 */ /* 0x000fe400078e0021 */
[----:B------:R-:W-:-:S03]  /*f8b0*/  IMAD.MOV.U32 R19, RZ, RZ, R28 ;  /* 0x000000ffff137224 */ /* 0x000fc600078e001c */
[----:B------:R-:W-:-:S07]  /*f8c0*/  IMAD.U32 R31, RZ, RZ, UR4 ;  /* 0x00000004ff1f7e24 */ /* 0x000fce000f8e00ff */
.L_x_302:
[----:B0-2---:R-:W2:Y:S01]  /*f8d0*/  LDL R11, [R1] ;  /* 0x00000000010b7983 */ /* 0x005ea20000100800 */
[----:B------:R-:W4:Y:S01]  /*f8e0*/  LDC R0, c[0x0][0x430] ;  /* 0x00010c00ff007b82 */ /* 0x000f220000000800 */
[----:B------:R-:W0:Y:S01]  /*f8f0*/  S2R R2, SR_TID.X ;  /* 0x0000000000027919 */ /* 0x000e220000002100 */
[----:B------:R-:W1:Y:S01]  /*f900*/  S2R R4, SR_TID.X ;  /* 0x0000000000047919 */ /* 0x000e620000002100 */
[----:B------:R-:W3:Y:S01]  /*f910*/  S2R R8, SR_TID.X ;  /* 0x0000000000087919 */ /* 0x000ee20000002100 */
[----:B----4-:R-:W-:Y:S02]  /*f920*/  ISETP.NE.AND P0, PT, R0, 0x1, PT ;  /* 0x000000010000780c */ /* 0x010fe40003f05270 */
[----:B0-----:R-:W-:-:S11]  /*f930*/  LOP3.LUT R3, R2, 0x7f, RZ, 0xc0, !PT ;  /* 0x0000007f02037812 */ /* 0x001fd600078ec0ff */
[----:B------:R-:W0:Y:S01]  /*f940*/  @P0 LDC R7, c[0x0][0x434] ;  /* 0x00010d00ff070b82 */ /* 0x000e220000000800 */
[----:B------:R-:W-:Y:S02]  /*f950*/  SHF.R.U32.HI R6, RZ, 0x2, R3 ;  /* 0x00000002ff067819 */ /* 0x000fe40000011603 */
[C---:B-1----:R-:W-:Y:S01]  /*f960*/  LOP3.LUT R3, R4.reuse, 0x7f, RZ, 0xc0, !PT ;  /* 0x0000007f04037812 */ /* 0x042fe200078ec0ff */
[----:B------:R-:W-:-:S04]  /*f970*/  IMAD.SHL.U32 R4, R4, 0x20, RZ ;  /* 0x0000002004047824 */ /* 0x000fc800078e00ff */
[----:B------:R-:W1:Y:S01]  /*f980*/  @P0 LDC R0, c[0x0][0x438] ;  /* 0x00010e00ff000b82 */ /* 0x000e620000000800 */
[----:B------:R-:W-:Y:S01]  /*f990*/  IMAD.MOV.U32 R2, RZ, RZ, 0xa0 ;  /* 0x000000a0ff027424 */ /* 0x000fe200078e00ff */
[----:B------:R-:W-:Y:S02]  /*f9a0*/  LOP3.LUT R4, R6, 0x60, R4, 0xf8, !PT ;  /* 0x0000006006047812 */ /* 0x000fe400078ef804 */
[----:B------:R-:W-:-:S04]  /*f9b0*/  SHF.R.U32.HI R6, RZ, 0x2, R3 ;  /* 0x00000002ff067819 */ /* 0x000fc80000011603 */
[----:B------:R-:W4:Y:S01]  /*f9c0*/  @P0 LDC R5, c[0x0][0x434] ;  /* 0x00010d00ff050b82 */ /* 0x000f220000000800 */
[----:B------:R-:W-:Y:S01]  /*f9d0*/  IMAD R2, R31, R2, UR37 ;  /* 0x000000251f027e24 */ /* 0x000fe2000f8e0202 */
[----:B---3--:R-:W-:-:S06]  /*f9e0*/  SHF.L.U32 R9, R8, 0x5, RZ ;  /* 0x0000000508097819 */ /* 0x008fcc00000006ff */
[----:B------:R-:W3:Y:S01]  /*f9f0*/  @P0 LDC R3, c[0x0][0x438] ;  /* 0x00010e00ff030b82 */ /* 0x000ee20000000800 */
[----:B------:R-:W-:Y:S01]  /*fa00*/  IMAD.IADD R4, R4, 0x1, R2 ;  /* 0x0000000104047824 */ /* 0x000fe200078e0202 */
[----:B------:R-:W-:-:S03]  /*fa10*/  LOP3.LUT R9, R6, 0x60, R9, 0xf8, !PT ;  /* 0x0000006006097812 */ /* 0x000fc600078ef809 */
[----:B0-----:R-:W-:Y:S01]  /*fa20*/  @P0 IMAD.HI.U32 R6, R4, R7, RZ ;  /* 0x0000000704060227 */ /* 0x001fe200078e00ff */
[----:B------:R-:W-:-:S03]  /*fa30*/  LOP3.LUT R9, R9, 0x80, RZ, 0xfc, !PT ;  /* 0x0000008009097812 */ /* 0x000fc600078efcff */
[----:B------:R-:W-:Y:S01]  /*fa40*/  IMAD.MOV.U32 R8, RZ, RZ, R4 ;  /* 0x000000ffff087224 */ /* 0x000fe200078e0004 */
[----:B-1----:R-:W-:Y:S01]  /*fa50*/  @P0 SHF.R.U32.HI R8, RZ, R0, R6 ;  /* 0x00000000ff080219 */ /* 0x002fe20000011606 */
[C---:B------:R-:W-:Y:S01]  /*fa60*/  IMAD.IADD R0, R9.reuse, 0x1, R2 ;  /* 0x0000000109007824 */ /* 0x040fe200078e0202 */
[----:B------:R-:W-:Y:S05]  /*fa70*/  YIELD ;  /* 0x0000000000007946 */ /* 0x000fea0003800000 */
[----:B----4-:R-:W-:Y:S01]  /*fa80*/  @P0 IMAD.HI.U32 R2, R0, R5, RZ ;  /* 0x0000000500020227 */ /* 0x010fe200078e00ff */
[----:B------:R-:W-:Y:S01]  /*fa90*/  ULDC.64 UR6, c[0x0][0x428] ;  /* 0x00010a0000067ab9 */ /* 0x000fe20000000a00 */
[----:B------:R-:W-:Y:S01]  /*faa0*/  ISETP.GT.U32.AND P1, PT, R9, 0x9f, PT ;  /* 0x0000009f0900780c */ /* 0x000fe20003f24070 */
[----:B------:R-:W-:Y:S01]  /*fab0*/  ULDC.64 UR8, c[0x0][0x418] ;  /* 0x0001060000087ab9 */ /* 0x000fe20000000a00 */
[----:B------:R-:W-:Y:S01]  /*fac0*/  IMAD.MOV.U32 R10, RZ, RZ, R0 ;  /* 0x000000ffff0a7224 */ /* 0x000fe200078e0000 */
[----:B------:R-:W-:Y:S01]  /*fad0*/  ULDC UR4, c[0x0][0x430] ;  /* 0x00010c0000047ab9 */ /* 0x000fe20000000800 */
[----:B---3--:R-:W-:Y:S01]  /*fae0*/  @P0 SHF.R.U32.HI R10, RZ, R3, R2 ;  /* 0x00000003ff0a0219 */ /* 0x008fe20000011602 */
[--C-:B------:R-:W-:Y:S01]  /*faf0*/  IMAD.MOV.U32 R2, RZ, RZ, R8.reuse ;  /* 0x000000ffff027224 */ /* 0x100fe200078e0008 */
[----:B------:R-:W-:-:S03]  /*fb00*/  SHF.R.S32.HI R3, RZ, 0x1f, R8 ;  /* 0x0000001fff037819 */ /* 0x000fc60000011408 */
[----:B------:R-:W-:-:S03]  /*fb10*/  IMAD.WIDE.U32 R2, R32, UR6, R2 ;  /* 0x0000000620027c25 */ /* 0x000fc6000f8e0002 */
[----:B------:R-:W-:Y:S01]  /*fb20*/  LEA R6, P0, R2, UR8, 0x2 ;  /* 0x0000000802067c11 */ /* 0x000fe2000f8010ff */
[----:B--2---:R-:W-:-:S04]  /*fb30*/  IMAD R5, R11, UR6, RZ ;  /* 0x000000060b057c24 */ /* 0x004fc8000f8e02ff */
[----:B------:R-:W-:-:S04]  /*fb40*/  IMAD R5, R32, UR7, R5 ;  /* 0x0000000720057c24 */ /* 0x000fc8000f8e0205 */
[----:B------:R-:W-:-:S05]  /*fb50*/  IMAD.IADD R3, R5, 0x1, R3 ;  /* 0x0000000105037824 */ /* 0x000fca00078e0203 */
[----:B------:R-:W-:Y:S01]  /*fb60*/  LEA.HI.X R7, R2, UR9, R3, 0x2, P0 ;  /* 0x0000000902077c11 */ /* 0x000fe200080f1403 */
[----:B------:R-:W-:Y:S01]  /*fb70*/  IMAD.MOV R2, RZ, RZ, -R8 ;  /* 0x000000ffff027224 */ /* 0x000fe200078e0a08 */
[----:B------:R-:W-:-:S03]  /*fb80*/  @!P1 SHF.R.S32.HI R3, RZ, 0x1f, R10 ;  /* 0x0000001fff039819 */ /* 0x000fc6000001140a */
[----:B------:R-:W-:Y:S02]  /*fb90*/  IMAD R4, R2, UR4, R4 ;  /* 0x0000000402047c24 */ /* 0x000fe4000f8e0204 */
[----:B------:R-:W-:-:S04]  /*fba0*/  @!P1 IMAD.MOV.U32 R2, RZ, RZ, R10 ;  /* 0x000000ffff029224 */ /* 0x000fc800078e000a */
[----:B------:R-:W-:-:S04]  /*fbb0*/  @!P1 IMAD.WIDE.U32 R2, R32, UR6, R2 ;  /* 0x0000000620029c25 */ /* 0x000fc8000f8e0002 */
[----:B------:R-:W-:Y:S01]  /*fbc0*/  @!P1 IMAD.IADD R5, R5, 0x1, R3 ;  /* 0x0000000105059824 */ /* 0x000fe200078e0203 */
[----:B------:R-:W-:-:S04]  /*fbd0*/  @!P1 LEA R8, P0, R2, UR8, 0x2 ;  /* 0x0000000802089c11 */ /* 0x000fc8000f8010ff */
[----:B------:R-:W-:Y:S02]  /*fbe0*/  @!P1 LEA.HI.X R9, R2, UR9, R5, 0x2, P0 ;  /* 0x0000000902099c11 */ /* 0x000fe400080f1405 */
[----:B------:R0:W2:Y:S01]  /*fbf0*/  LDG.E R5, desc[UR52][R6.64] ;  /* 0x0000003406057981 */ /* 0x0000a2000c1e1900 */
[----:B------:R-:W-:Y:S02]  /*fc00*/  IMAD.U32 R11, RZ, RZ, UR46 ;  /* 0x0000002eff0b7e24 */ /* 0x000fe4000f8e00ff */
[----:B0-----:R-:W-:Y:S02]  /*fc10*/  IMAD.MOV.U32 R6, RZ, RZ, RZ ;  /* 0x000000ffff067224 */ /* 0x001fe400078e00ff */
[----:B------:R-:W-:-:S04]  /*fc20*/  VIADD R28, R19, 0x1 ;  /* 0x00000001131c7836 */ /* 0x000fc80000000000 */
[----:B------:R0:W5:Y:S01]  /*fc30*/  @!P1 LDG.E R6, desc[UR52][R8.64] ;  /* 0x0000003408069981 */ /* 0x000162000c1e1900 */
[----:B------:R-:W-:Y:S02]  /*fc40*/  ISETP.NE.AND P1, PT, R11, 0x3, PT ;  /* 0x000000030b00780c */ /* 0x000fe40003f25270 */
[----:B------:R-:W-:Y:S02]  /*fc50*/  IADD3 R7, -R10, RZ, RZ ;  /* 0x000000ff0a077210 */ /* 0x000fe40007ffe1ff */
[----:B------:R-:W-:-:S03]  /*fc60*/  ISETP.NE.AND P0, PT, R28, 0x2, PT ;  /* 0x000000021c00780c */ /* 0x000fc60003f05270 */
[----:B------:R-:W-:Y:S01]  /*fc70*/  IMAD R7, R7, UR4, R0 ;  /* 0x0000000407077c24 */ /* 0x000fe2000f8e0200 */
[----:B------:R-:W-:Y:S01]  /*fc80*/  SEL R33, RZ, 0x1, P0 ;  /* 0x00000001ff217807 */ /* 0x000fe20000000000 */
[----:B------:R-:W-:Y:S01]  /*fc90*/  IMAD.MOV.U32 R0, RZ, RZ, R31 ;  /* 0x000000ffff007224 */ /* 0x000fe200078e001f */
[----:B------:R-:W-:Y:S01]  /*fca0*/  SEL R28, R28, RZ, P0 ;  /* 0x000000ff1c1c7207 */ /* 0x000fe20000000000 */
[----:B------:R-:W-:Y:S01]  /*fcb0*/  VIADD R31, R31, 0xffffffff ;  /* 0xffffffff1f1f7836 */ /* 0x000fe20000000000 */
[----:B------:R-:W-:Y:S02]  /*fcc0*/  LOP3.LUT R33, R20, R33, RZ, 0x3c, !PT ;  /* 0x0000002114217212 */ /* 0x000fe400078e3cff */
[----:B------:R-:W-:Y:S02]  /*fcd0*/  ISETP.GT.AND P2, PT, R0, RZ, PT ;  /* 0x000000ff0000720c */ /* 0x000fe40003f44270 */
[----:B--2---:R-:W-:Y:S01]  /*fce0*/  SHF.R.S32.HI R29, RZ, 0x1f, R5 ;  /* 0x0000001fff1d7819 */ /* 0x004fe20000011405 */
[----:B0-----:R-:W-:Y:S10]  /*fcf0*/  @!P1 BRA `(.L_x_283) ;  /* 0x0000000000049947 */ /* 0x001ff40003800000 */
[----:B------:R-:W-:Y:S01]  /*fd00*/  BPT.TRAP 0x1 ;  /* 0x000000040000795c */ /* 0x000fe20000300000 */
.L_x_283:
[----:B------:R-:W-:Y:S01]  /*fd10*/  IMAD R0, R28, 0x8, R22 ;  /* 0x000000081c007824 */ /* 0x000fe200078e0216 */
[----:B------:R-:W-:Y:S01]  /*fd20*/  SHF.L.U32 R30, R33, 0x1f, RZ ;  /* 0x0000001f211e7819 */ /* 0x000fe200000006ff */
[----:B------:R-:W-:Y:S01]  /*fd30*/  BSSY B0, `(.L_x_284) ;  /* 0x0000004000007945 */ /* 0x000fe20003800000 */
[----:B------:R-:W-:Y:S02]  /*fd40*/  SHF.R.S32.HI R27, RZ, 0x1f, R4 ;  /* 0x0000001fff1b7819 */ /* 0x000fe40000011404 */
[----:B------:R-:W0:Y:S02]  /*fd50*/  SYNCS.PHASECHK.TRANS64.TRYWAIT P0, [R0+URZ+0x29880], R30 ;  /* 0x0298801e000075a7 */ /* 0x000e24000800017f */
[----:B0-----:R-:W-:Y:S05]  /*fd60*/  @!P0 BRA `(.L_x_285) ;  /* 0x0000003c00c48947 */ /* 0x001fea0003800000 */
.L_x_378:
[----:B------:R-:W-:Y:S05]  /*fd70*/  BSYNC B0 ;  /* 0x0000000000007941 */ /* 0x000fea0003800000 */
.L_x_284:
        /* <DEDUP_REMOVED lines=11> */
[----:B------:R-:W-:Y:S01]  /*fe30*/  LOP3.LUT P3, RZ, R23, 0x2, RZ, 0xc0, !PT ;  /* 0x0000000217ff7812 */ /* 0x000fe2000786c0ff */
        /* <DEDUP_REMOVED lines=10> */
[----:B------:R-:W-:Y:S02]  /*fee0*/  IADD3 R8, P0, R2, UR10, RZ ;  /* 0x0000000a02087c10 */ /* 0x000fe4000ff1e0ff */
[----:B-1----:R-:W-:Y:S02]  /*fef0*/  LOP3.LUT R11, R11, 0x7f, RZ, 0xc0, !PT ;  /* 0x0000007f0b0b7812 */ /* 0x002fe400078ec0ff */
[----:B------:R-:W-:Y:S01]  /*ff00*/  IADD3.X R9, R21, UR11, R3, P0, !PT ;  /* 0x0000000b15097c10 */ /* 0x000fe200087fe403 */
[----:B------:R-:W-:Y:S01]  /*ff10*/  IMAD.WIDE.U32 R2, R7, UR4, RZ ;  /* 0x0000000407027c25 */ /* 0x000fe2000f8e00ff */
[----:B------:R-:W-:Y:S01]  /*ff20*/  SHF.R.U32.HI R11, RZ, 0x5, R11 ;  /* 0x00000005ff0b7819 */ /* 0x000fe2000001160b */
[----:B------:R-:W-:Y:S02]  /*ff30*/  UMOV UR4, 0xffffffff ;  /* 0xffffffff00047882 */ /* 0x000fe40000000000 */
[----:B------:R-:W-:Y:S01]  /*ff40*/  IMAD.IADD R3, R3, 0x1, R10 ;  /* 0x0000000103037824 */ /* 0x000fe200078e020a */
[----:B------:R-:W-:Y:S01]  /*ff50*/  SHF.L.U32 R11, R11, 0xa, RZ ;  /* 0x0000000a0b0b7819 */ /* 0x000fe200000006ff */
[----:B------:R-:W-:-:S02]  /*ff60*/  IMAD R10, R26, UR6, RZ ;  /* 0x000000061a0a7c24 */ /* 0x000fc4000f8e02ff */
[----:B------:R-:W-:-:S04]  /*ff70*/  IMAD.WIDE.U32 R2, R6, UR6, R2 ;  /* 0x0000000606027c25 */ /* 0x000fc8000f8e0002 */
[----:B------:R-:W-:-:S04]  /*ff80*/  IMAD R10, R6, UR7, R10 ;  /* 0x00000007060a7c24 */ /* 0x000fc8000f8e020a */
[----:B------:R-:W-:Y:S02]  /*ff90*/  IMAD.IADD R3, R3, 0x1, R10 ;  /* 0x0000000103037824 */ /* 0x000fe400078e020a */
[----:B------:R-:W-:Y:S02]  /*ffa0*/  IMAD R10, R28, 0x5000, R11 ;  /* 0x000050001c0a7824 */ /* 0x000fe400078e020b */
[----:B------:R-:W-:-:S03]  /*ffb0*/  IMAD.WIDE.U32 R2, R18, UR8, R2 ;  /* 0x0000000812027c25 */ /* 0x000fc6000f8e0002 */
[----:B------:R-:W-:-:S04]  /*ffc0*/  IADD3 R24, P0, R2, UR10, RZ ;  /* 0x0000000a02187c10 */ /* 0x000fc8000ff1e0ff */
[----:B------:R-:W-:Y:S01]  /*ffd0*/  IADD3.X R21, R21, UR11, R3, P0, !PT ;  /* 0x0000000b15157c10 */ /* 0x000fe200087fe403 */
[----:B------:R-:W-:Y:S08]  /*ffe0*/  BRA.DIV UR4, `(.L_x_286) ;  /* 0x0000003e04387947 */ /* 0x000ff0000b800000 */
[----:B------:R-:W1:Y:S01]  /*fff0*/  SHFL.IDX PT, R2, R8, RZ, 0x1c1f ;  /* 0x001c1fff08027589 */ /* 0x000e6200000e0000 */
[----:B------:R-:W-:-:S03]  /*10000*/  IADD3 R10, R22, R10, R35 ;  /* 0x0000000a160a7210 */ /* 0x000fc60007ffe023 */
        /* <DEDUP_REMOVED lines=26> */
.L_x_390:
        /* <DEDUP_REMOVED lines=9> */
.L_x_287:
        /* <DEDUP_REMOVED lines=11> */
.L_x_288:
[----:B------:R2:W-:Y:S01]  /*102f0*/  SYNCS.ARRIVE.TRANS64.A1T0 RZ, [R0+URZ+0x29870], RZ ;  /* 0x029870ff00ff79a7 */ /* 0x0005e2000810003f */
[----:B------:R-:W-:Y:S05]  /*10300*/  @!P3 BRA `(.L_x_289) ;  /* 0x000000000004b947 */ /* 0x000fea0003800000 */
[----:B------:R-:W-:Y:S01]  /*10310*/  BPT.TRAP 0x1 ;  /* 0x000000040000795c */ /* 0x000fe20000300000 */
.L_x_289:
[----:B------:R-:W3:Y:S01]  /*10320*/  SYNCS.PHASECHK.TRANS64.TRYWAIT P0, [R0+URZ+0x29840], R30 ;  /* 0x0298401e000075a7 */ /* 0x000ee2000800017f */
[----:B------:R-:W-:Y:S04]  /*10330*/  BSSY B0, `(.L_x_290) ;  /* 0x0000002000007945 */ /* 0x000fe80003800000 */
[----:B---3--:R-:W-:Y:S05]  /*10340*/  @!P0 BRA `(.L_x_291) ;  /* 0x0000003c00d48947 */ /* 0x008fea0003800000 */
.L_x_391:
[----:B------:R-:W-:Y:S05]  /*10350*/  BSYNC B0 ;  /* 0x0000000000007941 */ /* 0x000fea0003800000 */
.L_x_290:
[----:B------:R-:W4:Y:S01]  /*10360*/  LDL R9, [R1+0x8] ;  /* 0x0000080001097983 */ /* 0x000f220000100800 */
[----:B------:R-:W-:Y:S01]  /*10370*/  ULDC.64 UR4, c[0x0][0x300] ;  /* 0x0000c00000047ab9 */ /* 0x000fe20000000a00 */
[----:B------:R-:W-:Y:S01]  /*10380*/  ULDC.64 UR6, c[0x0][0x310] ;  /* 0x0000c40000067ab9 */ /* 0x000fe20000000a00 */
[----:B------:R-:W-:Y:S01]  /*10390*/  IMAD R8, R27, UR4, RZ ;  /* 0x000000041b087c24 */ /* 0x000fe2000f8e02ff */
[C---:B------:R-:W-:Y:S01]  /*103a0*/  LOP3.LUT P4, RZ, R23.reuse, 0x10, RZ, 0xc0, !PT ;  /* 0x0000001017ff7812 */ /* 0x040fe2000788c0ff */
[C---:B------:R-:W-:Y:S01]  /*103b0*/  IMAD.WIDE.U32 R2, R4.reuse, UR4, RZ ;  /* 0x0000000404027c25 */ /* 0x040fe2000f8e00ff */
[C---:B------:R-:W-:Y:S02]  /*103c0*/  LOP3.LUT P3, RZ, R23.reuse, 0x8, RZ, 0xc0, !PT ;  /* 0x0000000817ff7812 */ /* 0x040fe4000786c0ff */
[----:B------:R-:W-:Y:S01]  /*103d0*/  LOP3.LUT P1, RZ, R23, 0x4, RZ, 0xc0, !PT ;  /* 0x0000000417ff7812 */ /* 0x000fe2000782c0ff */
[----:B------:R-:W-:Y:S02]  /*103e0*/  IMAD R8, R4, UR5, R8 ;  /* 0x0000000504087c24 */ /* 0x000fe4000f8e0208 */
[----:B------:R-:W-:-:S02]  /*103f0*/  IMAD R29, R29, UR6, RZ ;  /* 0x000000061d1d7c24 */ /* 0x000fc4000f8e02ff */
[----:B------:R-:W-:Y:S02]  /*10400*/  IMAD.IADD R3, R3, 0x1, R8 ;  /* 0x0000000103037824 */ /* 0x000fe400078e0208 */
[----:B------:R-:W-:Y:S02]  /*10410*/  IMAD R8, R25, UR4, RZ ;  /* 0x0000000419087c24 */ /* 0x000fe4000f8e02ff */
[----:B------:R-:W-:-:S04]  /*10420*/  IMAD.WIDE.U32 R2, R5, UR6, R2 ;  /* 0x0000000605027c25 */ /* 0x000fc8000f8e0002 */
[----:B------:R-:W-:Y:S01]  /*10430*/  IMAD R5, R5, UR7, R29 ;  /* 0x0000000705057c24 */ /* 0x000fe2000f8e021d */
[----:B------:R-:W-:Y:S01]  /*10440*/  MOV R4, R2 ;  /* 0x0000000200047202 */ /* 0x000fe20000000f00 */
[----:B------:R-:W-:Y:S02]  /*10450*/  IMAD R8, R7, UR5, R8 ;  /* 0x0000000507087c24 */ /* 0x000fe4000f8e0208 */
[----:B------:R-:W-:Y:S02]  /*10460*/  IMAD.IADD R5, R3, 0x1, R5 ;  /* 0x0000000103057824 */ /* 0x000fe400078e0205 */
[----:B------:R-:W-:Y:S01]  /*10470*/  IMAD.WIDE.U32 R2, R7, UR4, RZ ;  /* 0x0000000407027c25 */ /* 0x000fe2000f8e00ff */
[----:B------:R-:W-:-:S03]  /*10480*/  ULDC.64 UR4, c[0x0][0x308] ;  /* 0x0000c20000047ab9 */ /* 0x000fc60000000a00 */
[----:B------:R-:W-:Y:S02]  /*10490*/  IMAD.IADD R3, R3, 0x1, R8 ;  /* 0x0000000103037824 */ /* 0x000fe400078e0208 */
[----:B------:R-:W-:Y:S02]  /*104a0*/  IMAD R7, R26, UR6, RZ ;  /* 0x000000061a077c24 */ /* 0x000fe4000f8e02ff */
[----:B------:R-:W-:-:S04]  /*104b0*/  IMAD.WIDE.U32 R2, R6, UR6, R2 ;  /* 0x0000000606027c25 */ /* 0x000fc8000f8e0002 */
[----:B------:R-:W-:Y:S01]  /*104c0*/  IMAD R7, R6, UR7, R7 ;  /* 0x0000000706077c24 */ /* 0x000fe2000f8e0207 */
[----:B------:R-:W-:Y:S01]  /*104d0*/  ULDC.64 UR6, c[0x0][0x2e8] ;  /* 0x0000ba0000067ab9 */ /* 0x000fe20000000a00 */
        /* <DEDUP_REMOVED lines=13> */
[----:B------:R-:W-:-:S03]  /*105b0*/  IMAD.IADD R7, R22, 0x1, R7 ;  /* 0x0000000116077824 */ /* 0x000fc600078e0207 */
[----:B------:R-:W5:Y:S04]  /*105c0*/  SHFL.IDX PT, R3, R5, RZ, 0x1c1f ;  /* 0x001c1fff05037589 */ /* 0x000f6800000e0000 */
[----:B------:R-:W-:Y:S04]  /*105d0*/  SHFL.IDX PT, R9, R5, 0x2, 0x1c1f ;  /* 0x005c1f0005097f89 */ /* 0x000fe800000e0000 */
[----:B------:R-:W-:Y:S04]  /*105e0*/  SHFL.IDX PT, R8, R8, RZ, 0x1c1f ;  /* 0x001c1fff08087589 */ /* 0x000fe800000e0000 */
[----:B------:R-:W-:Y:S01]  /*105f0*/  SHFL.IDX PT, R14, R6, RZ, 0x1c1f ;  /* 0x001c1fff060e7589 */ /* 0x000fe200000e0000 */
[----:B----4-:R-:W-:-:S05]  /*10600*/  IADD3 R2, P0, R37, R2, RZ ;  /* 0x0000000225027210 */ /* 0x010fca0007f1e0ff */
[----:B-----5:R-:W-:-:S05]  /*10610*/  IMAD.X R3, RZ, RZ, R3, P0 ;  /* 0x000000ffff037224 */ /* 0x020fca00000e0603 */
[----:B------:R-:W-:Y:S04]  /*10620*/  LDGSTS.E.BYPASS.LTC128B.128 [R7+0x1a400], desc[UR52][R2.64], !P4 ;  /* 0x1a40000002077fae */ /* 0x000fe8000e101d74 */
[----:B------:R-:W-:Y:S04]  /*10630*/  LDGSTS.E.BYPASS.LTC128B.128 [R7+0x1cc00], desc[UR52][R2.64+0x40], !P3 ;  /* 0x1cc0004002077fae */ /* 0x000fe8000d901d74 */
[----:B------:R4:W-:Y:S04]  /*10640*/  LDGSTS.E.BYPASS.LTC128B.128 [R7+0x1f400], desc[UR52][R2.64+0x80], !P1 ;  /* 0x1f40008002077fae */ /* 0x0009e8000c901d74 */
[----:B----4-:R-:W4:Y:S04]  /*10650*/  SHFL.IDX PT, R2, R4, 0x1, 0x1c1f ;  /* 0x003c1f0004027f89 */ /* 0x010f2800000e0000 */
[----:B------:R-:W5:Y:S01]  /*10660*/  SHFL.IDX PT, R3, R5, 0x1, 0x1c1f ;  /* 0x003c1f0005037f89 */ /* 0x000f6200000e0000 */
[----:B----4-:R-:W-:-:S05]  /*10670*/  IADD3 R2, P0, R37, R2, RZ ;  /* 0x0000000225027210 */ /* 0x010fca0007f1e0ff */
[----:B-----5:R-:W-:-:S05]  /*10680*/  IMAD.X R3, RZ, RZ, R3, P0 ;  /* 0x000000ffff037224 */ /* 0x020fca00000e0603 */
[----:B------:R-:W-:Y:S04]  /*10690*/  LDGSTS.E.BYPASS.LTC128B.128 [R7+0x1ac00], desc[UR52][R2.64], !P4 ;  /* 0x1ac0000002077fae */ /* 0x000fe8000e101d74 */
[----:B------:R-:W-:Y:S04]  /*106a0*/  LDGSTS.E.BYPASS.LTC128B.128 [R7+0x1d400], desc[UR52][R2.64+0x40], !P3 ;  /* 0x1d40004002077fae */ /* 0x000fe8000d901d74 */
[----:B------:R4:W-:Y:S04]  /*106b0*/  LDGSTS.E.BYPASS.LTC128B.128 [R7+0x1fc00], desc[UR52][R2.64+0x80], !P1 ;  /* 0x1fc0008002077fae */ /* 0x0009e8000c901d74 */
[----:B----4-:R-:W4:Y:S02]  /*106c0*/  SHFL.IDX PT, R2, R4, 0x2, 0x1c1f ;  /* 0x005c1f0004027f89 */ /* 0x010f2400000e0000 */
[----:B----4-:R-:W-:-:S05]  /*106d0*/  IADD3 R2, P0, R37, R2, RZ ;  /* 0x0000000225027210 */ /* 0x010fca0007f1e0ff */
[----:B------:R-:W-:Y:S02]  /*106e0*/  IMAD.X R3, RZ, RZ, R9, P0 ;  /* 0x000000ffff037224 */ /* 0x000fe400000e0609 */
[----:B------:R-:W-:Y:S04]  /*106f0*/  SHFL.IDX PT, R9, R5, 0x3, 0x1c1f ;  /* 0x007c1f0005097f89 */ /* 0x000fe800000e0000 */
[----:B------:R-:W-:Y:S04]  /*10700*/  LDGSTS.E.BYPASS.LTC128B.128 [R7+0x1b400], desc[UR52][R2.64], !P4 ;  /* 0x1b40000002077fae */ /* 0x000fe8000e101d74 */
[----:B------:R-:W-:Y:S04]  /*10710*/  LDGSTS.E.BYPASS.LTC128B.128 [R7+0x1dc00], desc[UR52][R2.64+0x40], !P3 ;  /* 0x1dc0004002077fae */ /* 0x000fe8000d901d74 */
[----:B------:R4:W-:Y:S04]  /*10720*/  LDGSTS.E.BYPASS.LTC128B.128 [R7+0x20400], desc[UR52][R2.64+0x80], !P1 ;  /* 0x2040008002077fae */ /* 0x0009e8000c901d74 */
[----:B----4-:R-:W4:Y:S02]  /*10730*/  SHFL.IDX PT, R2, R4, 0x3, 0x1c1f ;  /* 0x007c1f0004027f89 */ /* 0x010f2400000e0000 */
[----:B----4-:R-:W-:-:S05]  /*10740*/  IADD3 R2, P0, R37, R2, RZ ;  /* 0x0000000225027210 */ /* 0x010fca0007f1e0ff */
[----:B------:R-:W-:-:S05]  /*10750*/  IMAD.X R3, RZ, RZ, R9, P0 ;  /* 0x000000ffff037224 */ /* 0x000fca00000e0609 */
[----:B------:R4:W-:Y:S04]  /*10760*/  LDGSTS.E.BYPASS.LTC128B.128 [R7+0x1bc00], desc[UR52][R2.64], !P4 ;  /* 0x1bc0000002077fae */ /* 0x0009e8000e101d74 */
[----:B------:R4:W-:Y:S04]  /*10770*/  LDGSTS.E.BYPASS.LTC128B.128 [R7+0x1e400], desc[UR52][R2.64+0x40], !P3 ;  /* 0x1e40004002077fae */ /* 0x0009e8000d901d74 */
[----:B------:R4:W-:Y:S02]  /*10780*/  LDGSTS.E.BYPASS.LTC128B.128 [R7+0x20c00], desc[UR52][R2.64+0x80], !P1 ;  /* 0x20c0008002077fae */ /* 0x0009e4000c901d74 */
.L_x_403:
[----:B----4-:R-:W-:-:S05]  /*10790*/  IADD3 R2, P0, R37, R14, RZ ;  /* 0x0000000e25027210 */ /* 0x010fca0007f1e0ff */
[----:B------:R-:W-:Y:S01]  /*107a0*/  IMAD.X R3, RZ, RZ, R8, P0 ;  /* 0x000000ffff037224 */ /* 0x000fe200000e0608 */
[----:B------:R-:W-:-:S04]  /*107b0*/  PLOP3.LUT P0, PT, PT, PT, PT, 0x80, 0x0 ;  /* 0x000000000000781c */ /* 0x000fc80003f0f070 */
[----:B------:R-:W-:Y:S01]  /*107c0*/  @!PT LDS RZ, [RZ] ;  /* 0x00000000fffff984 */ /* 0x000fe20000000800 */
[----:B------:R-:W-:Y:S01]  /*107d0*/  @!PT LDS RZ, [RZ] ;  /* 0x00000000fffff984 */ /* 0x000fe20000000800 */
[----:B------:R-:W-:Y:S01]  /*107e0*/  @!PT LDS RZ, [RZ] ;  /* 0x00000000fffff984 */ /* 0x000fe20000000800 */
[----:B------:R4:W-:Y:S04]  /*107f0*/  LDGSTS.E.BYPASS.LTC128B.128 [R7+0x1c400], desc[UR52][R2.64], !P4 ;  /* 0x1c40000002077fae */ /* 0x0009e8000e101d74 */
[----:B------:R4:W-:Y:S04]  /*10800*/  LDGSTS.E.BYPASS.LTC128B.128 [R7+0x1ec00], desc[UR52][R2.64+0x40], !P3 ;  /* 0x1ec0004002077fae */ /* 0x0009e8000d901d74 */
[----:B------:R4:W-:Y:S01]  /*10810*/  LDGSTS.E.BYPASS.LTC128B.128 [R7+0x21400], desc[UR52][R2.64+0x80], !P1 ;  /* 0x2140008002077fae */ /* 0x0009e2000c901d74 */
[----:B------:R-:W-:Y:S01]  /*10820*/  NOP ;  /* 0x0000000000007918 */ /* 0x000fe20000000000 */
.L_x_293:
        /* <DEDUP_REMOVED lines=11> */
.L_x_294:
[----:B------:R0:W-:Y:S02]  /*108e0*/  SYNCS.ARRIVE.TRANS64.A1T0 RZ, [R0+URZ+0x29830], RZ ;  /* 0x029830ff00ff79a7 */ /* 0x0001e4000810003f */
[----:B0-23--:R-:W-:-:S04]  /*108f0*/  MOV R0, UR48 ;  /* 0x0000003000007c02 */ /* 0x00dfc80008000f00 */
[----:B------:R-:W-:-:S13]  /*10900*/  ISETP.NE.AND P0, PT, R0, 0x3, PT ;  /* 0x000000030000780c */ /* 0x000fda0003f05270 */
[----:B------:R-:W-:Y:S05]  /*10910*/  @!P0 BRA `(.L_x_295) ;  /* 0x0000000000048947 */ /* 0x000fea0003800000 */
[----:B------:R-:W-:Y:S01]  /*10920*/  BPT.TRAP 0x1 ;  /* 0x000000040000795c */ /* 0x000fe20000300000 */
.L_x_295:
[----:B------:R-:W-:Y:S01]  /*10930*/  LOP3.LUT R0, R20, 0x1, RZ, 0x3c, !PT ;  /* 0x0000000114007812 */ /* 0x000fe200078e3cff */
[----:B------:R-:W-:Y:S01]  /*10940*/  IMAD R3, R19, 0x8, R22 ;  /* 0x0000000813037824 */ /* 0x000fe200078e0216 */
[----:B------:R-:W-:Y:S02]  /*10950*/  BSSY B0, `(.L_x_296) ;  /* 0x0000004000007945 */ /* 0x000fe40003800000 */
[----:B------:R-:W-:-:S04]  /*10960*/  SHF.L.U32 R0, R0, 0x1f, RZ ;  /* 0x0000001f00007819 */ /* 0x000fc800000006ff */
[----:B------:R-:W0:Y:S02]  /*10970*/  SYNCS.PHASECHK.TRANS64.TRYWAIT P1, [R3+URZ+0x29870], R0 ;  /* 0x02987000030075a7 */ /* 0x000e24000802017f */
[----:B0-----:R-:W-:Y:S05]  /*10980*/  @!P1 BRA `(.L_x_297) ;  /* 0x0000003c00d49947 */ /* 0x001fea0003800000 */
.L_x_404:
[----:B------:R-:W-:Y:S05]  /*10990*/  BSYNC B0 ;  /* 0x0000000000007941 */ /* 0x000fea0003800000 */
.L_x_296:
[----:B------:R-:W-:-:S05]  /*109a0*/  IMAD.U32 R2, RZ, RZ, UR46 ;  /* 0x0000002eff027e24 */ /* 0x000fca000f8e00ff */
[----:B------:R-:W-:-:S13]  /*109b0*/  ISETP.NE.AND P1, PT, R2, 0x3, PT ;  /* 0x000000030200780c */ /* 0x000fda0003f25270 */
[----:B------:R-:W-:Y:S05]  /*109c0*/  @!P1 BRA `(.L_x_298) ;  /* 0x0000000000049947 */ /* 0x000fea0003800000 */
[----:B------:R-:W-:Y:S01]  /*109d0*/  BPT.TRAP 0x1 ;  /* 0x000000040000795c */ /* 0x000fe20000300000 */
.L_x_298:
[----:B0-----:R-:W-:Y:S01]  /*109e0*/  SHF.L.U32 R0, R20, 0x1f, RZ ;  /* 0x0000001f14007819 */ /* 0x001fe200000006ff */
[----:B------:R-:W-:-:S03]  /*109f0*/  IMAD R12, R19, 0x5000, RZ ;  /* 0x00005000130c7824 */ /* 0x000fc600078e02ff */
[----:B------:R-:W0:Y:S02]  /*10a00*/  SYNCS.PHASECHK.TRANS64.TRYWAIT P1, [R3+URZ+0x29860], R0 ;  /* 0x02986000030075a7 */ /* 0x000e24000802017f */
[----:B0-----:R-:W-:Y:S05]  /*10a10*/  @!P1 BRA `(.L_x_299) ;  /* 0x0000003c00c49947 */ /* 0x001fea0003800000 */
.L_x_405:
[----:B------:R-:W2:Y:S04]  /*10a20*/  LDL R4, [R1+0x10] ;  /* 0x0000100001047983 */ /* 0x000ea80000100800 */
[----:B------:R-:W3:Y:S04]  /*10a30*/  LDL R2, [R1+0x14] ;  /* 0x0000140001027983 */ /* 0x000ee80000100800 */
[----:B------:R-:W4:Y:S01]  /*10a40*/  LDL R13, [R1+0xc] ;  /* 0x00000c00010d7983 */ /* 0x000f220000100800 */
[----:B------:R-:W-:Y:S05]  /*10a50*/  WARPSYNC.ALL ;  /* 0x0000000000007948 */ /* 0x000fea0003800000 */
[----:B------:R-:W-:-:S05]  /*10a60*/  IMAD.U32 R19, RZ, RZ, UR46 ;  /* 0x0000002eff137e24 */ /* 0x000fca000f8e00ff */
[----:B------:R-:W-:Y:S02]  /*10a70*/  ISETP.NE.AND P1, PT, R19, 0x3, PT ;  /* 0x000000031300780c */ /* 0x000fe40003f25270 */
[----:B--2---:R-:W-:-:S05]  /*10a80*/  LOP3.LUT R5, R12, R4, RZ, 0xfc, !PT ;  /* 0x000000040c057212 */ /* 0x004fca00078efcff */
[----:B0-----:R-:W-:Y:S01]  /*10a90*/  IMAD.IADD R0, R22, 0x1, R5 ;  /* 0x0000000116007824 */ /* 0x001fe200078e0205 */
[----:B----4-:R-:W-:-:S03]  /*10aa0*/  LOP3.LUT R17, R12, R13, RZ, 0xfc, !PT ;  /* 0x0000000d0c117212 */ /* 0x010fc600078efcff */
[----:B---3--:R-:W-:Y:S01]  /*10ab0*/  IMAD.IADD R2, R2, 0x1, R0 ;  /* 0x0000000102027824 */ /* 0x008fe200078e0200 */
[----:B------:R-:W0:Y:S01]  /*10ac0*/  LDSM.16.MT88.4 R4, [R0+0xa400] ;  /* 0x00a400000004783b */ /* 0x000e220000004200 */
[----:B------:R-:W-:Y:S01]  /*10ad0*/  IMAD.IADD R17, R22, 0x1, R17 ;  /* 0x0000000116117824 */ /* 0x000fe200078e0211 */
        /* <DEDUP_REMOVED lines=11> */
[----:B------:R-:W0:Y:S02]  /*10b90*/  LDSM.16.MT88.4 R8, [R0+0xb400] ;  /* 0x00b400000008783b */ /* 0x000e240000004200 */
[C-C-:B0-----:R-:W-:Y:S02]  /*10ba0*/  PRMT R4, R8.reuse, 0x6420, R9.reuse ;  /* 0x0000642008047816 */ /* 0x141fe40000000009 */
[----:B------:R-:W-:Y:S02]  /*10bb0*/  PRMT R5, R8, 0x7531, R9 ;  /* 0x0000753108057816 */ /* 0x000fe40000000009 */
[----:B------:R-:W-:-:S02]  /*10bc0*/  PRMT R6, R10, 0x6420, R11 ;  /* 0x000064200a067816 */ /* 0x000fc4000000000b */
[----:B------:R-:W-:Y:S02]  /*10bd0*/  PRMT R7, R10, 0x7531, R11 ;  /* 0x000075310a077816 */ /* 0x000fe4000000000b */
[----:B------:R-:W1:Y:S04]  /*10be0*/  LDSM.16.MT88.4 R8, [R2+0xb400] ;  /* 0x00b400000208783b */ /* 0x000e680000004200 */
[----:B------:R-:W-:Y:S01]  /*10bf0*/  STSM.16.M88.4 [R17+0x1400], R4 ;  /* 0x0014000411007844 */ /* 0x000fe20000000200 */
[C-C-:B-1----:R-:W-:Y:S02]  /*10c00*/  PRMT R24, R8.reuse, 0x6420, R9.reuse ;  /* 0x0000642008187816 */ /* 0x142fe40000000009 */
[----:B------:R-:W-:Y:S02]  /*10c10*/  PRMT R25, R8, 0x7531, R9 ;  /* 0x0000753108197816 */ /* 0x000fe40000000009 */
[----:B------:R-:W-:-:S02]  /*10c20*/  PRMT R26, R10, 0x6420, R11 ;  /* 0x000064200a1a7816 */ /* 0x000fc4000000000b */
[----:B------:R-:W-:-:S05]  /*10c30*/  PRMT R27, R10, 0x7531, R11 ;  /* 0x000075310a1b7816 */ /* 0x000fca000000000b */
[----:B------:R-:W-:Y:S04]  /*10c40*/  STSM.16.M88.4 [R17+0x1c00], R24 ;  /* 0x001c001811007844 */ /* 0x000fe80000000200 */
[----:B------:R-:W0:Y:S02]  /*10c50*/  LDSM.16.MT88.4 R8, [R0+0xc400] ;  /* 0x00c400000008783b */ /* 0x000e240000004200 */
        /* <DEDUP_REMOVED lines=23> */
[----:B------:R-:W0:Y:S04]  /*10dd0*/  LDSM.16.MT88.4 R8, [R0+0xe400] ;  /* 0x00e400000008783b */ /* 0x000e280000004200 */
        /* <DEDUP_REMOVED lines=19> */
.L_x_300:
[----:B-1----:R1:W-:Y:S01]  /*10f10*/  SYNCS.ARRIVE.TRANS64.A1T0 RZ, [R3+URZ+0x29850], RZ ;  /* 0x029850ff03ff79a7 */ /* 0x0023e2000810003f */
[----:B------:R-:W-:Y:S06]  /*10f20*/  BAR.SYNC.DEFER_BLOCKING 0x2, 0x80 ;  /* 0x0082000000007b1d */ /* 0x000fec0000010000 */
[----:B------:R-:W-:Y:S05]  /*10f30*/  @!P0 BRA `(.L_x_301) ;  /* 0x0000000000048947 */ /* 0x000fea0003800000 */
[----:B------:R-:W-:Y:S01]  /*10f40*/  BPT.TRAP 0x1 ;  /* 0x000000040000795c */ /* 0x000fe20000300000 */
.L_x_301:
[----:B------:R-:W2:Y:S01]  /*10f50*/  LDL R0, [R1+0x4] ;  /* 0x0000040001007983 */ /* 0x000ea20000100800 */
[----:B-1----:R-:W-:Y:S02]  /*10f60*/  VIADD R3, R3, 0x29880 ;  /* 0x0002988003037836 */ /* 0x002fe40000000000 */
[----:B------:R-:W-:Y:S02]  /*10f70*/  IMAD.MOV.U32 R20, RZ, RZ, R33 ;  /* 0x000000ffff147224 */ /* 0x000fe400078e0021 */
[----:B------:R-:W-:Y:S01]  /*10f80*/  IMAD.MOV.U32 R19, RZ, RZ, R28 ;  /* 0x000000ffff137224 */ /* 0x000fe200078e001c */
[----:B--2---:R-:W-:-:S04]  /*10f90*/  PRMT R3, R0, 0x654, R3 ;  /* 0x0000065400037816 */ /* 0x004fc80000000003 */
[----:B------:R2:W-:Y:S01]  /*10fa0*/  SYNCS.ARRIVE.TRANS64.RED.A1T0 RZ, [R3+URZ], RZ ;  /* 0x000000ff03ff79a7 */ /* 0x0005e2000810043f */
[----:B------:R-:W-:Y:S05]  /*10fb0*/  @P2 BRA `(.L_x_302) ;  /* 0xffffffe800442947 */ /* 0x000fea000383ffff */
.L_x_282:
[----:B------:R-:W4:Y:S01]  /*10fc0*/  S2R R0, SR_TID.X ;  /* 0x0000000000007919 */ /* 0x000f220000002100 */
[----:B------:R-:W-:Y:S01]  /*10fd0*/  BSSY B0, `(.L_x_303) ;  /* 0x0000012000007945 */ /* 0x000fe20003800000 */
[----:B----4-:R-:W-:Y:S02]  /*10fe0*/  LOP3.LUT R2, R0, 0x7f, RZ, 0xc0, !PT ;  /* 0x0000007f00027812 */ /* 0x010fe400078ec0ff */
[----:B------:R-:W-:Y:S02]  /*10ff0*/  MOV R0, UR48 ;  /* 0x0000003000007c02 */ /* 0x000fe40008000f00 */
[----:B------:R-:W-:Y:S02]  /*11000*/  ISETP.NE.AND P1, PT, R2, RZ, PT ;  /* 0x000000ff0200720c */ /* 0x000fe40003f25270 */
[----:B------:R-:W-:-:S11]  /*11010*/  ISETP.NE.AND P0, PT, R0, 0x3, PT ;  /* 0x000000030000780c */ /* 0x000fd60003f05270 */
[----:B------:R-:W-:Y:S05]  /*11020*/  @P1 BRA `(.L_x_304) ;  /* 0x0000000000301947 */ /* 0x000fea0003800000 */
[----:B------:R-:W4:Y:S01]  /*11030*/  S2R R5, SR_LANEID ;  /* 0x0000000000057919 */ /* 0x000f220000000000 */
[----:B------:R-:W-:Y:S01]  /*11040*/  VOTEU.ANY UR4, UPT, PT ;  /* 0x0000000000047886 */ /* 0x000fe200038e0100 */
[----:B0-2---:R-:W0:Y:S01]  /*11050*/  LDC.64 R2, c[0x0][0xc60] ;  /* 0x00031800ff027b82 */ /* 0x005e220000000a00 */
[----:B------:R-:W4:Y:S02]  /*11060*/  FLO.U32 R0, UR4 ;  /* 0x0000000400007d00 */ /* 0x000f2400080e0000 */
[----:B----4-:R-:W-:-:S06]  /*11070*/  ISETP.EQ.U32.AND P1, PT, R0, R5, PT ;  /* 0x000000050000720c */ /* 0x010fcc0003f22070 */
[----:B------:R-:W0:Y:S07]  /*11080*/  POPC R5, UR4 ;  /* 0x0000000400057d09 */ /* 0x000e2e0008000000 */
[----:B0-----:R-:W2:Y:S01]  /*11090*/  @P1 ATOMG.E.ADD.STRONG.GPU PT, R3, desc[UR52][R2.64], R5 ;  /* 0x00000005020319a8 */ /* 0x001ea200081ee1f4 */
[----:B------:R-:W0:Y:S02]  /*110a0*/  S2R R4, SR_LTMASK ;  /* 0x0000000000047919 */ /* 0x000e240000003900 */
[----:B0-----:R-:W-:-:S04]  /*110b0*/  LOP3.LUT R4, R4, UR4, RZ, 0xc0, !PT ;  /* 0x0000000404047c12 */ /* 0x001fc8000f8ec0ff */
[----:B------:R-:W0:Y:S01]  /*110c0*/  POPC R7, R4 ;  /* 0x0000000400077309 */ /* 0x000e220000000000 */
[----:B--2---:R-:W0:Y:S02]  /*110d0*/  SHFL.IDX PT, R0, R3, R0, 0x1f ;  /* 0x00001f0003007589 */ /* 0x004e2400000e0000 */
[----:B0-----:R-:W-:-:S07]  /*110e0*/  IADD3 R16, R0, UR49, R7 ;  /* 0x0000003100107c10 */ /* 0x001fce000fffe007 */
.L_x_304:
[----:B------:R-:W-:Y:S05]  /*110f0*/  BSYNC B0 ;  /* 0x0000000000007941 */ /* 0x000fea0003800000 */
.L_x_303:
[----:B------:R-:W-:Y:S05]  /*11100*/  @!P0 BRA `(.L_x_305) ;  /* 0x0000000000048947 */ /* 0x000fea0003800000 */
[----:B------:R-:W-:Y:S01]  /*11110*/  BPT.TRAP 0x1 ;  /* 0x000000040000795c */ /* 0x000fe20000300000 */
.L_x_305:
[----:B------:R-:W-:Y:S01]  /*11120*/  LOP3.LUT R0, R33, 0x1, RZ, 0x3c, !PT ;  /* 0x0000000121007812 */ /* 0x000fe200078e3cff */
[----:B0-----:R-:W-:Y:S01]  /*11130*/  IMAD R17, R28, 0x8, R22 ;  /* 0x000000081c117824 */ /* 0x001fe200078e0216 */
[----:B------:R-:W-:Y:S02]  /*11140*/  BSSY B0, `(.L_x_306) ;  /* 0x0000004000007945 */ /* 0x000fe40003800000 */
[----:B------:R-:W-:-:S04]  /*11150*/  SHF.L.U32 R0, R0, 0x1f, RZ ;  /* 0x0000001f00007819 */ /* 0x000fc800000006ff */
[----:B------:R-:W0:Y:S02]  /*11160*/  SYNCS.PHASECHK.TRANS64.TRYWAIT P1, [R17+URZ+0x29870], R0 ;  /* 0x02987000110075a7 */ /* 0x000e24000802017f */
[----:B0-----:R-:W-:Y:S05]  /*11170*/  @!P1 BRA `(.L_x_307) ;  /* 0x0000003800009947 */ /* 0x001fea0003800000 */
.L_x_406:
[----:B------:R-:W-:Y:S05]  /*11180*/  BSYNC B0 ;  /* 0x0000000000007941 */ /* 0x000fea0003800000 */
.L_x_306:
[----:B------:R-:W-:-:S05]  /*11190*/  IMAD.U32 R2, RZ, RZ, UR46 ;  /* 0x0000002eff027e24 */ /* 0x000fca000f8e00ff */
[----:B------:R-:W-:-:S13]  /*111a0*/  ISETP.NE.AND P1, PT, R2, 0x3, PT ;  /* 0x000000030200780c */ /* 0x000fda0003f25270 */
[----:B------:R-:W-:Y:S05]  /*111b0*/  @!P1 BRA `(.L_x_308) ;  /* 0x0000000000049947 */ /* 0x000fea0003800000 */
[----:B------:R-:W-:Y:S01]  /*111c0*/  BPT.TRAP 0x1 ;  /* 0x000000040000795c */ /* 0x000fe20000300000 */
.L_x_308:
[----:B0-----:R-:W-:-:S04]  /*111d0*/  SHF.L.U32 R0, R33, 0x1f, RZ ;  /* 0x0000001f21007819 */ /* 0x001fc800000006ff */
[----:B------:R-:W0:Y:S02]  /*111e0*/  SYNCS.PHASECHK.TRANS64.TRYWAIT P1, [R17+URZ+0x29860], R0 ;  /* 0x02986000110075a7 */ /* 0x000e24000802017f */
[----:B0-----:R-:W-:Y:S05]  /*111f0*/  @!P1 BRA `(.L_x_309) ;  /* 0x0000003400f49947 */ /* 0x001fea0003800000 */
.L_x_407:
[----:B------:R-:W2:Y:S04]  /*11200*/  LDL R2, [R1+0x10] ;  /* 0x0000100001027983 */ /* 0x000ea80000100800 */
[----:B------:R-:W4:Y:S04]  /*11210*/  LDL R13, [R1+0x14] ;  /* 0x00001400010d7983 */ /* 0x000f280000100800 */
[----:B------:R-:W5:Y:S01]  /*11220*/  LDL R12, [R1+0xc] ;  /* 0x00000c00010c7983 */ /* 0x000f620000100800 */
[----:B0-----:R-:W-:Y:S01]  /*11230*/  IMAD R0, R28, 0x5000, RZ ;  /* 0x000050001c007824 */ /* 0x001fe200078e02ff */
[----:B------:R-:W-:Y:S05]  /*11240*/  WARPSYNC.ALL ;  /* 0x0000000000007948 */ /* 0x000fea0003800000 */
[----:B------:R-:W-:-:S05]  /*11250*/  IMAD.U32 R18, RZ, RZ, UR46 ;  /* 0x0000002eff127e24 */ /* 0x000fca000f8e00ff */
[----:B------:R-:W-:Y:S02]  /*11260*/  ISETP.NE.AND P1, PT, R18, 0x3, PT ;  /* 0x000000031200780c */ /* 0x000fe40003f25270 */
[----:B--2---:R-:W-:-:S05]  /*11270*/  LOP3.LUT R3, R0, R2, RZ, 0xfc, !PT ;  /* 0x0000000200037212 */ /* 0x004fca00078efcff */
[----:B------:R-:W-:-:S04]  /*11280*/  IMAD.IADD R2, R22, 0x1, R3 ;  /* 0x0000000116027824 */ /* 0x000fc800078e0203 */
[----:B----4-:R-:W-:Y:S01]  /*11290*/  IMAD.IADD R3, R13, 0x1, R2 ;  /* 0x000000010d037824 */ /* 0x010fe200078e0202 */
[----:B------:R-:W0:Y:S01]  /*112a0*/  LDSM.16.MT88.4 R8, [R2+0xa400] ;  /* 0x00a400000208783b */ /* 0x000e220000004200 */
[----:B-----5:R-:W-:-:S05]  /*112b0*/  LOP3.LUT R13, R0, R12, RZ, 0xfc, !PT ;  /* 0x0000000c000d7212 */ /* 0x020fca00078efcff */
        /* <DEDUP_REMOVED lines=9> */
[C-C-:B---3--:R-:W-:Y:S02]  /*11350*/  PRMT R14, R10.reuse, 0x6420, R11.reuse ;  /* 0x000064200a0e7816 */ /* 0x148fe4000000000b */
        /* <DEDUP_REMOVED lines=58> */
.L_x_310:
[----:B-1----:R1:W-:Y:S01]  /*11700*/  SYNCS.ARRIVE.TRANS64.A1T0 RZ, [R17+URZ+0x29850], RZ ;  /* 0x029850ff11ff79a7 */ /* 0x0023e2000810003f */
[----:B------:R-:W-:Y:S06]  /*11710*/  BAR.SYNC.DEFER_BLOCKING 0x2, 0x80 ;  /* 0x0082000000007b1d */ /* 0x000fec0000010000 */
[----:B------:R-:W-:Y:S05]  /*11720*/  @!P0 BRA `(.L_x_311) ;  /* 0x0000000000048947 */ /* 0x000fea0003800000 */
[----:B------:R-:W-:Y:S01]  /*11730*/  BPT.TRAP 0x1 ;  /* 0x000000040000795c */ /* 0x000fe20000300000 */
.L_x_311:
[----:B0-----:R-:W2:Y:S01]  /*11740*/  LDL R0, [R1+0x4] ;  /* 0x0000040001007983 */ /* 0x001ea20000100800 */
[----:B-1----:R-:W-:Y:S02]  /*11750*/  VIADD R17, R17, 0x29880 ;  /* 0x0002988011117836 */ /* 0x002fe40000000000 */
[----:B------:R-:W-:-:S05]  /*11760*/  VIADD R28, R28, 0x1 ;  /* 0x000000011c1c7836 */ /* 0x000fca0000000000 */
[----:B------:R-:W-:-:S04]  /*11770*/  ISETP.NE.AND P0, PT, R28, 0x2, PT ;  /* 0x000000021c00780c */ /* 0x000fc80003f05270 */
[----:B------:R-:W-:Y:S02]  /*11780*/  SEL R28, R28, RZ, P0 ;  /* 0x000000ff1c1c7207 */ /* 0x000fe40000000000 */
[----:B--2---:R-:W-:Y:S02]  /*11790*/  PRMT R17, R0, 0x654, R17 ;  /* 0x0000065400117816 */ /* 0x004fe40000000011 */
[----:B------:R-:W-:Y:S02]  /*117a0*/  SEL R0, RZ, 0x1, P0 ;  /* 0x00000001ff007807 */ /* 0x000fe40000000000 */
[----:B------:R0:W-:Y:S02]  /*117b0*/  SYNCS.ARRIVE.TRANS64.RED.A1T0 RZ, [R17+URZ], RZ ;  /* 0x000000ff11ff79a7 */ /* 0x0001e4000810043f */
[----:B------:R-:W-:-:S07]  /*117c0*/  LOP3.LUT R33, R33, R0, RZ, 0x3c, !PT ;  /* 0x0000000021217212 */ /* 0x000fce00078e3cff */
.L_x_250:
[----:B------:R-:W-:Y:S05]  /*117d0*/  BSYNC B7 ;  /* 0x0000000000077941 */ /* 0x000fea0003800000 */
.L_x_248:
[----:B------:R-:W-:-:S13]  /*117e0*/  LOP3.LUT P0, RZ, R23, 0x200, RZ, 0xc0, !PT ;  /* 0x0000020017ff7812 */ /* 0x000fda000780c0ff */
[----:B------:R-:W-:Y:S05]  /*117f0*/  @!P0 BRA `(.L_x_312) ;  /* 0x0000000000288947 */ /* 0x000fea0003800000 */
[----:B------:R-:W1:Y:S08]  /*11800*/  S2UR UR4, SR_CgaCtaId ;  /* 0x00000000000479c3 */ /* 0x000e700000008800 */
[----:B------:R-:W-:Y:S01]  /*11810*/  BAR.SYNC.DEFER_BLOCKING 0x5, 0x180 ;  /* 0x0146000000007b1d */ /* 0x000fe20000010000 */
[----:B------:R-:W-:Y:S01]  /*11820*/  MOV R22, 0x400 ;  /* 0x0000040000167802 */ /* 0x000fe20000000f00 */
[----:B-1----:R-:W-:-:S05]  /*11830*/  IMAD.U32 R0, RZ, RZ, UR4 ;  /* 0x00000004ff007e24 */ /* 0x002fca000f8e00ff */
[----:B------:R-:W-:Y:S01]  /*11840*/  LEA R22, R0, R22, 0x18 ;  /* 0x0000001600167211 */ /* 0x000fe200078ec0ff */
[----:B------:R-:W-:Y:S04]  /*11850*/  STL [R1+0x4], R0 ;  /* 0x0000040001007387 */ /* 0x000fe80000100800 */
[----:B0-----:R-:W0:Y:S02]  /*11860*/  LDS.128 R16, [R22+0x298d0] ;  /* 0x0298d00016107984 */ /* 0x001e240000000c00 */
[----:B0-----:R-:W-:Y:S01]  /*11870*/  R2UR UR40, R19 ;  /* 0x00000000132872ca */ /* 0x001fe200000e0000 */
[----:B------:R-:W-:Y:S06]  /*11880*/  BAR.ARV 0x4, 0x180 ;  /* 0x0106000000007b1d */ /* 0x000fec0000002000 */
[----:B------:R-:W-:Y:S08]  /*11890*/  BRA `(.L_x_313) ;  /* 0x0000000800207947 */ /* 0x000ff00003800000 */
.L_x_312:
[----:B------:R-:W1:Y:S01]  /*118a0*/  S2R R0, SR_TID.X ;  /* 0x0000000000007919 */ /* 0x000e620000002100 */
[----:B------:R-:W-:Y:S01]  /*118b0*/  ULDC UR4, c[0x0][0xc3c] ;  /* 0x00030f0000047ab9 */ /* 0x000fe20000000800 */
[----:B-1----:R-:W-:Y:S01]  /*118c0*/  LOP3.LUT R8, R0, 0x1f, RZ, 0xc0, !PT ;  /* 0x0000001f00087812 */ /* 0x002fe200078ec0ff */
[----:B------:R-:W-:-:S03]  /*118d0*/  IMAD.MOV.U32 R0, RZ, RZ, RZ ;  /* 0x000000ffff007224 */ /* 0x000fc600078e00ff */
[C---:B------:R-:W-:Y:S02]  /*118e0*/  ISETP.NE.AND P0, PT, R8.reuse, 0x1f, PT ;  /* 0x0000001f0800780c */ /* 0x040fe40003f05270 */
[----:B------:R-:W-:-:S04]  /*118f0*/  IADD3 R5, R8, UR40, RZ ;  /* 0x0000002808057c10 */ /* 0x000fc8000fffe0ff */
[----:B------:R-:W-:Y:S01]  /*11900*/  ISETP.GE.OR P1, PT, R5, UR4, !P0 ;  /* 0x0000000405007c0c */ /* 0x000fe2000c726670 */
[----:B------:R-:W-:-:S12]  /*11910*/  ULDC UR4, c[0x0][0xc3c] ;  /* 0x00030f0000047ab9 */ /* 0x000fd80000000800 */
[----:B------:R-:W1:Y:S02]  /*11920*/  @!P1 LDC.64 R2, c[0x0][0xc80] ;  /* 0x00032000ff029b82 */ /* 0x000e640000000a00 */
[----:B-1----:R-:W-:-:S05]  /*11930*/  @!P1 IMAD.WIDE R2, R5, 0x4, R2 ;  /* 0x0000000405029825 */ /* 0x002fca00078e0202 */
[----:B------:R-:W2:Y:S01]  /*11940*/  @!P1 LDG.E R0, desc[UR52][R2.64] ;  /* 0x0000003402009981 */ /* 0x000ea2000c1e1900 */
[C---:B------:R-:W-:Y:S02]  /*11950*/  ISETP.NE.AND P1, PT, R8.reuse, RZ, PT ;  /* 0x000000ff0800720c */ /* 0x040fe40003f25270 */
[C---:B------:R-:W-:Y:S02]  /*11960*/  ISETP.GE.U32.AND P2, PT, R8.reuse, 0x2, PT ;  /* 0x000000020800780c */ /* 0x040fe40003f46070 */
[C---:B------:R-:W-:Y:S02]  /*11970*/  ISETP.GE.U32.AND P3, PT, R8.reuse, 0x4, PT ;  /* 0x000000040800780c */ /* 0x040fe40003f66070 */
[C---:B------:R-:W-:Y:S02]  /*11980*/  ISETP.GE.U32.AND P4, PT, R8.reuse, 0x8, PT ;  /* 0x000000080800780c */ /* 0x040fe40003f86070 */
[----:B------:R-:W-:Y:S01]  /*11990*/  ISETP.GE.U32.AND P5, PT, R8, 0x10, PT ;  /* 0x000000100800780c */ /* 0x000fe20003fa6070 */
[----:B--2---:R-:W1:Y:S02]  /*119a0*/  SHFL.UP PT, R4, R0, 0x1, RZ ;  /* 0x0420000000047989 */ /* 0x004e6400000e00ff */
[----:B-1----:R-:W-:-:S05]  /*119b0*/  SEL R5, R4, RZ, P1 ;  /* 0x000000ff04057207 */ /* 0x002fca0000800000 */
[----:B------:R-:W-:-:S05]  /*119c0*/  IMAD.IADD R5, R0, 0x1, R5 ;  /* 0x0000000100057824 */ /* 0x000fca00078e0205 */
[----:B------:R-:W1:Y:S02]  /*119d0*/  SHFL.UP PT, R4, R5, 0x2, RZ ;  /* 0x0440000005047989 */ /* 0x000e6400000e00ff */
[----:B-1----:R-:W-:-:S05]  /*119e0*/  SEL R4, R4, RZ, P2 ;  /* 0x000000ff04047207 */ /* 0x002fca0001000000 */
[----:B------:R-:W-:Y:S02]  /*119f0*/  IMAD.IADD R4, R5, 0x1, R4 ;  /* 0x0000000105047824 */ /* 0x000fe400078e0204 */
[----:B------:R-:W-:Y:S04]  /*11a00*/  SHFL.IDX PT, R5, R16, RZ, 0x1f ;  /* 0x00001fff10057589 */ /* 0x000fe800000e0000 */
[----:B------:R-:W1:Y:S02]  /*11a10*/  SHFL.UP PT, R6, R4, 0x4, RZ ;  /* 0x0480000004067989 */ /* 0x000e6400000e00ff */
[----:B-1----:R-:W-:-:S05]  /*11a20*/  SEL R3, R6, RZ, P3 ;  /* 0x000000ff06037207 */ /* 0x002fca0001800000 */
[----:B------:R-:W-:Y:S02]  /*11a30*/  IMAD.IADD R6, R4, 0x1, R3 ;  /* 0x0000000104067824 */ /* 0x000fe400078e0203 */
[----:B------:R-:W-:Y:S04]  /*11a40*/  SHFL.IDX PT, R4, R16, 0x1, 0x1f ;  /* 0x00201f0010047f89 */ /* 0x000fe800000e0000 */
[----:B------:R-:W1:Y:S02]  /*11a50*/  SHFL.UP PT, R2, R6, 0x8, RZ ;  /* 0x0500000006027989 */ /* 0x000e6400000e00ff */
[----:B-1----:R-:W-:-:S05]  /*11a60*/  SEL R3, R2, RZ, P4 ;  /* 0x000000ff02037207 */ /* 0x002fca0002000000 */
[----:B------:R-:W-:-:S05]  /*11a70*/  IMAD.IADD R7, R6, 0x1, R3 ;  /* 0x0000000106077824 */ /* 0x000fca00078e0203 */
[----:B------:R-:W1:Y:S02]  /*11a80*/  SHFL.UP PT, R2, R7, 0x10, RZ ;  /* 0x0600000007027989 */ /* 0x000e6400000e00ff */
[----:B-1----:R-:W-:-:S05]  /*11a90*/  SEL R2, R2, RZ, P5 ;  /* 0x000000ff02027207 */ /* 0x002fca0002800000 */
[----:B------:R-:W-:Y:S02]  /*11aa0*/  IMAD.IADD R3, R7, 0x1, R2 ;  /* 0x0000000107037824 */ /* 0x000fe400078e0202 */
[----:B------:R-:W1:Y:S03]  /*11ab0*/  LDC R2, c[0x0][0xc38] ;  /* 0x00030e00ff027b82 */ /* 0x000e660000000800 */
[----:B------:R-:W1:Y:S02]  /*11ac0*/  SHFL.IDX PT, R9, R3, 0x1f, 0x1f ;  /* 0x03e01f0003097f89 */ /* 0x000e6400000e0000 */
[----:B-1----:R-:W-:-:S04]  /*11ad0*/  IMAD R9, R9, R2, RZ ;  /* 0x0000000209097224 */ /* 0x002fc800078e02ff */
[----:B------:R-:W-:-:S05]  /*11ae0*/  IMAD.IADD R4, R4, 0x1, R9 ;  /* 0x0000000104047824 */ /* 0x000fca00078e0209 */
[----:B------:R-:W-:-:S13]  /*11af0*/  ISETP.GT.AND P6, PT, R4, R5, PT ;  /* 0x000000050400720c */ /* 0x000fda0003fc4270 */
[----:B------:R-:W-:Y:S05]  /*11b00*/  @P6 BRA `(.L_x_314) ;  /* 0x0000000000906947 */ /* 0x000fea0003800000 */
.L_x_318:
[----:B------:R-:W-:-:S04]  /*11b10*/  UIADD3 UR40, UR40, 0x1f, URZ ;  /* 0x0000001f28287890 */ /* 0x000fc8000fffe03f */
[----:B------:R-:W-:-:S06]  /*11b20*/  UISETP.GE.AND UP0, UPT, UR40, UR4, UPT ;  /* 0x000000042800728c */ /* 0x000fcc000bf06270 */
[----:B------:R-:W-:-:S13]  /*11b30*/  PLOP3.LUT P6, PT, PT, PT, UP0, 0x40, 0x0 ;  /* 0x000000000000781c */ /* 0x000fda0003fce808 */
[----:B------:R-:W-:Y:S05]  /*11b40*/  @!P6 BRA `(.L_x_315) ;  /* 0x000000040034e947 */ /* 0x000fea0003800000 */
[----:B------:R-:W1:Y:S01]  /*11b50*/  S2R R0, SR_TID.X ;  /* 0x0000000000007919 */ /* 0x000e620000002100 */
[----:B------:R-:W-:Y:S01]  /*11b60*/  BSSY B0, `(.L_x_316) ;  /* 0x0000009000007945 */ /* 0x000fe20003800000 */
[----:B-1----:R-:W-:-:S05]  /*11b70*/  LOP3.LUT R0, R0, 0x1f, RZ, 0xc0, !PT ;  /* 0x0000001f00007812 */ /* 0x002fca00078ec0ff */
[----:B------:R-:W-:Y:S02]  /*11b80*/  VIADD R7, R0, UR40 ;  /* 0x0000002800077c36 */ /* 0x000fe40008000000 */
[----:B------:R-:W-:-:S03]  /*11b90*/  IMAD.MOV.U32 R0, RZ, RZ, RZ ;  /* 0x000000ffff007224 */ /* 0x000fc600078e00ff */
[----:B------:R-:W-:-:S13]  /*11ba0*/  ISETP.GE.OR P6, PT, R7, UR4, !P0 ;  /* 0x0000000407007c0c */ /* 0x000fda000c7c6670 */
[----:B------:R-:W-:Y:S05]  /*11bb0*/  @P6 BRA `(.L_x_317) ;  /* 0x00000000000c6947 */ /* 0x000fea0003800000 */
[----:B------:R-:W1:Y:S02]  /*11bc0*/  LDC.64 R2, c[0x0][0xc80] ;  /* 0x00032000ff027b82 */ /* 0x000e640000000a00 */
[----:B-1----:R-:W-:-:S05]  /*11bd0*/  IMAD.WIDE R2, R7, 0x4, R2 ;  /* 0x0000000407027825 */ /* 0x002fca00078e0202 */
[----:B------:R1:W5:Y:S02]  /*11be0*/  LDG.E R0, desc[UR52][R2.64] ;  /* 0x0000003402007981 */ /* 0x000364000c1e1900 */
.L_x_317:
[----:B------:R-:W-:Y:S05]  /*11bf0*/  BSYNC B0 ;  /* 0x0000000000007941 */ /* 0x000fea0003800000 */
.L_x_316:
[----:B-1---5:R-:W1:Y:S02]  /*11c00*/  SHFL.UP PT, R2, R0, 0x1, RZ ;  /* 0x0420000000027989 */ /* 0x022e6400000e00ff */
[----:B-1----:R-:W-:-:S04]  /*11c10*/  SEL R3, R2, RZ, P1 ;  /* 0x000000ff02037207 */ /* 0x002fc80000800000 */
[----:B------:R-:W-:-:S05]  /*11c20*/  IADD3 R3, R0, R3, RZ ;  /* 0x0000000300037210 */ /* 0x000fca0007ffe0ff */
[----:B------:R-:W1:Y:S02]  /*11c30*/  SHFL.UP PT, R2, R3, 0x2, RZ ;  /* 0x0440000003027989 */ /* 0x000e6400000e00ff */
[----:B-1----:R-:W-:-:S05]  /*11c40*/  SEL R2, R2, RZ, P2 ;  /* 0x000000ff02027207 */ /* 0x002fca0001000000 */
[----:B------:R-:W-:-:S05]  /*11c50*/  IMAD.IADD R6, R3, 0x1, R2 ;  /* 0x0000000103067824 */ /* 0x000fca00078e0202 */
[----:B------:R-:W1:Y:S02]  /*11c60*/  SHFL.UP PT, R2, R6, 0x4, RZ ;  /* 0x0480000006027989 */ /* 0x000e6400000e00ff */
[----:B-1----:R-:W-:-:S05]  /*11c70*/  SEL R7, R2, RZ, P3 ;  /* 0x000000ff02077207 */ /* 0x002fca0001800000 */
[----:B------:R-:W-:-:S05]  /*11c80*/  IMAD.IADD R7, R6, 0x1, R7 ;  /* 0x0000000106077824 */ /* 0x000fca00078e0207 */
[----:B------:R-:W1:Y:S02]  /*11c90*/  SHFL.UP PT, R2, R7, 0x8, RZ ;  /* 0x0500000007027989 */ /* 0x000e6400000e00ff */
[----:B-1----:R-:W-:-:S05]  /*11ca0*/  SEL R2, R2, RZ, P4 ;  /* 0x000000ff02027207 */ /* 0x002fca0002000000 */
[----:B------:R-:W-:-:S05]  /*11cb0*/  IMAD.IADD R8, R7, 0x1, R2 ;  /* 0x0000000107087824 */ /* 0x000fca00078e0202 */
[----:B------:R-:W1:Y:S02]  /*11cc0*/  SHFL.UP PT, R2, R8, 0x10, RZ ;  /* 0x0600000008027989 */ /* 0x000e6400000e00ff */
[----:B-1----:R-:W-:Y:S02]  /*11cd0*/  SEL R9, R2, RZ, P5 ;  /* 0x000000ff02097207 */ /* 0x002fe40002800000 */
[----:B------:R-:W1:Y:S03]  /*11ce0*/  LDC R2, c[0x0][0xc38] ;  /* 0x00030e00ff027b82 */ /* 0x000e660000000800 */
[----:B------:R-:W-:-:S05]  /*11cf0*/  IMAD.IADD R3, R8, 0x1, R9 ;  /* 0x0000000108037824 */ /* 0x000fca00078e0209 */
[----:B------:R-:W1:Y:S02]  /*11d00*/  SHFL.IDX PT, R9, R3, 0x1f, 0x1f ;  /* 0x03e01f0003097f89 */ /* 0x000e6400000e0000 */
[----:B-1----:R-:W-:-:S04]  /*11d10*/  IMAD R9, R9, R2, RZ ;  /* 0x0000000209097224 */ /* 0x002fc800078e02ff */
[----:B------:R-:W-:-:S05]  /*11d20*/  IMAD.IADD R4, R9, 0x1, R4 ;  /* 0x0000000109047824 */ /* 0x000fca00078e0204 */
[----:B------:R-:W-:-:S13]  /*11d30*/  ISETP.GT.AND P6, PT, R4, R5, PT ;  /* 0x000000050400720c */ /* 0x000fda0003fc4270 */
[----:B------:R-:W-:Y:S05]  /*11d40*/  @!P6 BRA `(.L_x_318) ;  /* 0xfffffffc0070e947 */ /* 0x000fea000383ffff */
.L_x_314:
[----:B------:R-:W-:Y:S02]  /*11d50*/  IMAD.IADD R7, R4, 0x1, -R9 ;  /* 0x0000000104077824 */ /* 0x000fe400078e0a09 */
[----:B------:R-:W-:Y:S02]  /*11d60*/  IMAD.MOV.U32 R16, RZ, RZ, RZ ;  /* 0x000000ffff107224 */ /* 0x000fe400078e00ff */
[----:B------:R-:W-:-:S05]  /*11d70*/  IMAD R4, R3, R2, R7 ;  /* 0x0000000203047224 */ /* 0x000fca00078e0207 */
[----:B------:R-:W-:-:S13]  /*11d80*/  ISETP.GT.AND P0, PT, R4, R5, PT ;  /* 0x000000050400720c */ /* 0x000fda0003f04270 */
[----:B------:R-:W-:Y:S02]  /*11d90*/  VOTEU.ANY UR5, UPT, !P0 ;  /* 0x0000000000057886 */ /* 0x000fe400040e0100 */
[----:B------:R-:W-:Y:S02]  /*11da0*/  UPOPC UR4, UR5 ;  /* 0x00000005000472bf */ /* 0x000fe40008000000 */
[----:B------:R-:W-:-:S04]  /*11db0*/  ISETP.NE.AND P0, PT, RZ, UR5, PT ;  /* 0x00000005ff007c0c */ /* 0x000fc8000bf05270 */
[----:B------:R-:W-:-:S05]  /*11dc0*/  IMAD.U32 R11, RZ, RZ, UR4 ;  /* 0x00000004ff0b7e24 */ /* 0x000fca000f8e00ff */
[----:B------:R-:W1:Y:S02]  /*11dd0*/  SHFL.IDX PT, R0, R0, R11, 0x1f ;  /* 0x00001f0b00007589 */ /* 0x000e6400000e0000 */
[----:B-1----:R-:W-:-:S04]  /*11de0*/  IABS R4, R0 ;  /* 0x0000000000047213 */ /* 0x002fc80000000000 */
[----:B------:R-:W1:Y:S08]  /*11df0*/  I2F.RP R6, R4 ;  /* 0x0000000400067306 */ /* 0x000e700000209400 */
[----:B-1----:R-:W1:Y:S02]  /*11e00*/  MUFU.RCP R6, R6 ;  /* 0x0000000600067308 */ /* 0x002e640000001000 */
[----:B-1----:R-:W-:-:S06]  /*11e10*/  VIADD R9, R6, 0xffffffe ;  /* 0x0ffffffe06097836 */ /* 0x002fcc0000000000 */
[----:B------:R-:W1:Y:S01]  /*11e20*/  F2I.FTZ.U32.TRUNC.NTZ R9, R9 ;  /* 0x0000000900097305 */ /* 0x000e62000021f000 */
[----:B------:R-:W-:Y:S05]  /*11e30*/  @!P0 BRA `(.L_x_319) ;  /* 0x00000000000c8947 */ /* 0x000fea0003800000 */
[----:B------:R-:W-:-:S06]  /*11e40*/  UIADD3 UR5, UR4, -0x1, URZ ;  /* 0xffffffff04057890 */ /* 0x000fcc000fffe03f */
[----:B------:R-:W-:-:S06]  /*11e50*/  MOV R16, UR5 ;  /* 0x0000000500107c02 */ /* 0x000fcc0008000f00 */
[----:B------:R2:W3:Y:S02]  /*11e60*/  SHFL.IDX PT, R16, R3, R16, 0x1f ;  /* 0x00001f1003107589 */ /* 0x0004e400000e0000 */
.L_x_319:
[----:B-12---:R-:W-:Y:S01]  /*11e70*/  IMAD.MOV R3, RZ, RZ, -R9 ;  /* 0x000000ffff037224 */ /* 0x006fe200078e0a09 */
[----:B------:R-:W-:Y:S01]  /*11e80*/  UIADD3 UR40, UR4, UR40, URZ ;  /* 0x0000002804287290 */ /* 0x000fe2000fffe03f */
[----:B---3--:R-:W-:Y:S02]  /*11e90*/  IMAD R16, R16, R2, R7 ;  /* 0x0000000210107224 */ /* 0x008fe400078e0207 */
[----:B------:R-:W-:Y:S02]  /*11ea0*/  IMAD R6, R3, R4, RZ ;  /* 0x0000000403067224 */ /* 0x000fe400078e02ff */
[----:B------:R-:W-:Y:S02]  /*11eb0*/  IMAD.MOV.U32 R2, RZ, RZ, RZ ;  /* 0x000000ffff027224 */ /* 0x000fe400078e00ff */
[----:B------:R-:W-:Y:S02]  /*11ec0*/  IMAD.MOV.U32 R3, RZ, RZ, R9 ;  /* 0x000000ffff037224 */ /* 0x000fe400078e0009 */
[----:B0-----:R-:W-:-:S02]  /*11ed0*/  IMAD.IADD R17, R5, 0x1, -R16 ;  /* 0x0000000105117824 */ /* 0x001fc400078e0a10 */
[----:B------:R-:W-:Y:S01]  /*11ee0*/  IMAD.HI.U32 R9, R9, R6, R2 ;  /* 0x0000000609097227 */ /* 0x000fe200078e0002 */
[----:B------:R-:W-:Y:S02]  /*11ef0*/  IABS R3, R0 ;  /* 0x0000000000037213 */ /* 0x000fe40000000000 */
[----:B------:R-:W-:-:S03]  /*11f00*/  IABS R2, R17 ;  /* 0x0000001100027213 */ /* 0x000fc60000000000 */
[----:B------:R-:W-:Y:S02]  /*11f10*/  IMAD.MOV R3, RZ, RZ, -R3 ;  /* 0x000000ffff037224 */ /* 0x000fe400078e0a03 */
[----:B------:R-:W-:-:S04]  /*11f20*/  IMAD.HI.U32 R9, R9, R2, RZ ;  /* 0x0000000209097227 */ /* 0x000fc800078e00ff */
[----:B------:R-:W-:Y:S01]  /*11f30*/  IMAD R3, R9, R3, R2 ;  /* 0x0000000309037224 */ /* 0x000fe200078e0202 */
[----:B------:R-:W-:-:S04]  /*11f40*/  LOP3.LUT R2, R17, R0, RZ, 0x3c, !PT ;  /* 0x0000000011027212 */ /* 0x000fc800078e3cff */
[----:B------:R-:W-:Y:S02]  /*11f50*/  ISETP.GT.U32.AND P1, PT, R4, R3, PT ;  /* 0x000000030400720c */ /* 0x000fe40003f24070 */
[----:B------:R-:W-:-:S11]  /*11f60*/  ISETP.GE.AND P2, PT, R2, RZ, PT ;  /* 0x000000ff0200720c */ /* 0x000fd60003f46270 */
[----:B------:R-:W-:Y:S02]  /*11f70*/  @!P1 IMAD.IADD R3, R3, 0x1, -R4 ;  /* 0x0000000103039824 */ /* 0x000fe400078e0a04 */
[----:B------:R-:W-:Y:S01]  /*11f80*/  @!P1 VIADD R9, R9, 0x1 ;  /* 0x0000000109099836 */ /* 0x000fe20000000000 */
[----:B------:R-:W-:Y:S02]  /*11f90*/  ISETP.NE.AND P1, PT, R0, RZ, PT ;  /* 0x000000ff0000720c */ /* 0x000fe40003f25270 */
[----:B------:R-:W-:-:S13]  /*11fa0*/  ISETP.GE.U32.AND P0, PT, R3, R4, PT ;  /* 0x000000040300720c */ /* 0x000fda0003f06070 */
[----:B------:R-:W-:-:S04]  /*11fb0*/  @P0 VIADD R9, R9, 0x1 ;  /* 0x0000000109090836 */ /* 0x000fc80000000000 */
[----:B------:R-:W-:Y:S01]  /*11fc0*/  @!P2 IMAD.MOV R9, RZ, RZ, -R9 ;  /* 0x000000ffff09a224 */ /* 0x000fe200078e0a09 */
[----:B------:R-:W-:-:S04]  /*11fd0*/  @!P1 LOP3.LUT R9, RZ, R0, RZ, 0x33, !PT ;  /* 0x00000000ff099212 */ /* 0x000fc800078e33ff */
[----:B------:R-:W-:Y:S01]  /*11fe0*/  IADD3 R2, -R9, RZ, RZ ;  /* 0x000000ff09027210 */ /* 0x000fe20007ffe1ff */
[----:B------:R-:W-:-:S04]  /*11ff0*/  IMAD.MOV.U32 R18, RZ, RZ, R9 ;  /* 0x000000ffff127224 */ /* 0x000fc800078e0009 */
[----:B------:R-:W-:Y:S01]  /*12000*/  IMAD R17, R0, R2, R17 ;  /* 0x0000000200117224 */ /* 0x000fe200078e0211 */
[----:B------:R-:W-:Y:S06]  /*12010*/  BRA `(.L_x_320) ;  /* 0x0000000000107947 */ /* 0x000fec0003800000 */
.L_x_315:
[----:B------:R-:W-:Y:S01]  /*12020*/  IMAD.MOV.U32 R16, RZ, RZ, R5 ;  /* 0x000000ffff107224 */ /* 0x000fe200078e0005 */
[----:B------:R-:W-:Y:S01]  /*12030*/  ULDC UR40, c[0x0][0xc3c] ;  /* 0x00030f0000287ab9 */ /* 0x000fe20000000800 */
[----:B0-----:R-:W-:Y:S02]  /*12040*/  IMAD.MOV.U32 R17, RZ, RZ, RZ ;  /* 0x000000ffff117224 */ /* 0x001fe400078e00ff */
[----:B------:R-:W-:-:S07]  /*12050*/  IMAD.MOV.U32 R18, RZ, RZ, RZ ;  /* 0x000000ffff127224 */ /* 0x000fce00078e00ff */
.L_x_320:
[----:B------:R0:W2:Y:S01]  /*12060*/  LDL R2, [R1+0x4] ;  /* 0x0000040001027983 */ /* 0x0000a20000100800 */
[----:B------:R-:W1:Y:S02]  /*12070*/  S2R R0, SR_TID.X ;  /* 0x0000000000007919 */ /* 0x000e640000002100 */
[----:B-1----:R-:W-:Y:S01]  /*12080*/  LOP3.LUT R0, R0, 0x1f, RZ, 0xc0, !PT ;  /* 0x0000001f00007812 */ /* 0x002fe200078ec0ff */
[----:B------:R-:W-:Y:S03]  /*12090*/  BAR.SYNC.DEFER_BLOCKING 0x4, 0x180 ;  /* 0x0106000000007b1d */ /* 0x000fe60000010000 */
[----:B------:R-:W-:Y:S01]  /*120a0*/  ISETP.NE.AND P0, PT, R0, RZ, PT ;  /* 0x000000ff0000720c */ /* 0x000fe20003f05270 */
[----:B------:R-:W-:-:S12]  /*120b0*/  IMAD.U32 R19, RZ, RZ, UR40 ;  /* 0x00000028ff137e24 */ /* 0x000fd8000f8e00ff */
[----:B------:R-:W-:Y:S01]  /*120c0*/  @!P0 MOV R0, 0x400 ;  /* 0x0000040000008802 */ /* 0x000fe20000000f00 */
[----:B--2---:R-:W1:Y:S03]  /*120d0*/  @!P0 S2R R2, SR_CgaCtaId ;  /* 0x0000000000028919 */ /* 0x004e660000008800 */
[----:B-1----:R-:W-:Y:S01]  /*120e0*/  @!P0 LEA R22, R2, R0, 0x18 ;  /* 0x0000000002168211 */ /* 0x002fe200078ec0ff */
[----:B------:R0:W-:Y:S04]  /*120f0*/  @!P0 STL [R1+0x4], R2 ;  /* 0x0000040201008387 */ /* 0x0001e80000100800 */
[----:B------:R0:W-:Y:S01]  /*12100*/  @!P0 STS.128 [R22+0x298d0], R16 ;  /* 0x0298d01016008388 */ /* 0x0001e20000000c00 */
[----:B------:R-:W-:Y:S06]  /*12110*/  BAR.ARV 0x5, 0x180 ;  /* 0x0146000000007b1d */ /* 0x000fec0000002000 */
.L_x_313:
[----:B------:R-:W-:Y:S02]  /*12120*/  ULDC UR4, c[0x0][0xc3c] ;  /* 0x00030f0000047ab9 */ /* 0x000fe40000000800 */
[----:B------:R-:W-:-:S06]  /*12130*/  UISETP.GE.AND UP0, UPT, UR40, UR4, UPT ;  /* 0x000000042800728c */ /* 0x000fcc000bf06270 */
[----:B------:R-:W-:-:S13]  /*12140*/  PLOP3.LUT P0, PT, PT, PT, UP0, 0x80, 0x0 ;  /* 0x000000000000781c */ /* 0x000fda0003f0f008 */
[----:B------:R-:W-:Y:S05]  /*12150*/  @!P0 BRA `(.L_x_321) ;  /* 0xffffffa800f88947 */ /* 0x000fea000383ffff */
.L_x_244:
[----:B0-----:R-:W3:Y:S01]  /*12160*/  LDL.LU R0, [R1+0x1c] ;  /* 0x00001c0001007983 */ /* 0x001ee20000300800 */
[----:B------:R-:W-:Y:S01]  /*12170*/  BSSY B0, `(.L_x_322) ;  /* 0x000000b000007945 */ /* 0x000fe20003800000 */
[----:B------:R-:W0:Y:S01]  /*12180*/  S2R R5, SR_CgaCtaId ;  /* 0x0000000000057919 */ /* 0x000e220000008800 */
[----:B---3--:R-:W-:-:S05]  /*12190*/  VIADD R0, R0, 0x1 ;  /* 0x0000000100007836 */ /* 0x008fca0000000000 */
[----:B------:R-:W-:-:S04]  /*121a0*/  LEA.HI R2, R0, R0, RZ, 0x1 ;  /* 0x0000000000027211 */ /* 0x000fc800078f08ff */
[----:B------:R-:W-:Y:S02]  /*121b0*/  LOP3.LUT R3, R2, 0xfffffffe, RZ, 0xc0, !PT ;  /* 0xfffffffe02037812 */ /* 0x000fe400078ec0ff */
[----:B------:R-:W-:-:S03]  /*121c0*/  MOV R2, 0x400 ;  /* 0x0000040000027802 */ /* 0x000fc60000000f00 */
[----:B------:R-:W-:Y:S01]  /*121d0*/  IMAD.IADD R0, R0, 0x1, -R3 ;  /* 0x0000000100007824 */ /* 0x000fe200078e0a03 */
[----:B0-----:R-:W-:-:S04]  /*121e0*/  LEA R5, R5, R2, 0x18 ;  /* 0x0000000205057211 */ /* 0x001fc800078ec0ff */
[----:B------:R-:W-:-:S04]  /*121f0*/  SHF.L.U32 R0, R0, 0x1f, RZ ;  /* 0x0000001f00007819 */ /* 0x000fc800000006ff */
[----:B------:R-:W0:Y:S02]  /*12200*/  SYNCS.PHASECHK.TRANS64.TRYWAIT P0, [R5+URZ+0x29820], R0 ;  /* 0x02982000050075a7 */ /* 0x000e24000800017f */
[----:B0-----:R-:W-:Y:S05]  /*12210*/  @!P0 BRA `(.L_x_323) ;  /* 0x0000002800008947 */ /* 0x001fea0003800000 */
.L_x_408:
[----:B------:R-:W-:Y:S05]  /*12220*/  BSYNC B0 ;  /* 0x0000000000007941 */ /* 0x000fea0003800000 */
.L_x_322:
[----:B------:R-:W-:-:S03]  /*12230*/  UMOV UR4, 0xffffffff ;  /* 0xffffffff00047882 */ /* 0x000fc60000000000 */
[----:B------:R-:W-:Y:S05]  /*12240*/  BRA.DIV UR4, `(.L_x_324) ;  /* 0x0000002a04087947 */ /* 0x000fea000b800000 */
[----:B0-----:R-:W0:Y:S02]  /*12250*/  S2R R0, SR_TID.X ;  /* 0x0000000000007919 */ /* 0x001e240000002100 */
[----:B0-----:R-:W-:-:S04]  /*12260*/  SHF.R.U32.HI R0, RZ, 0x5, R0 ;  /* 0x00000005ff007819 */ /* 0x001fc80000011600 */
[----:B------:R-:W-:-:S05]  /*12270*/  LOP3.LUT R0, R0, 0x3, RZ, 0xc0, !PT ;  /* 0x0000000300007812 */ /* 0x000fca00078ec0ff */
[----:B------:R0:W1:Y:S02]  /*12280*/  SHFL.IDX PT, R14, R0, RZ, 0x1f ;  /* 0x00001fff000e7589 */ /* 0x00006400000e0000 */
.L_x_411:
[----:B-1----:R-:W-:Y:S01]  /*12290*/  ISETP.NE.AND P0, PT, R14, RZ, PT ;  /* 0x000000ff0e00720c */ /* 0x002fe20003f05270 */
[----:B------:R-:W-:-:S12]  /*122a0*/  BSSY B0, `(.L_x_325) ;  /* 0x000002c000007945 */ /* 0x000fd80003800000 */
[----:B------:R-:W-:Y:S05]  /*122b0*/  @P0 BRA `(.L_x_326) ;  /* 0x0000000000a80947 */ /* 0x000fea0003800000 */
[----:B------:R-:W-:-:S03]  /*122c0*/  UMOV UR4, 0xffffffff ;  /* 0xffffffff00047882 */ /* 0x000fc60000000000 */
[----:B------:R-:W-:Y:S05]  /*122d0*/  BRA.DIV UR4, `(.L_x_327) ;  /* 0x0000002a04187947 */ /* 0x000fea000b800000 */
[----:B------:R-:W-:-:S13]  /*122e0*/  ELECT P6, URZ, PT ;  /* 0x00000000003f782f */ /* 0x000fda00038c0000 */
.L_x_414:
[----:B------:R-:W-:Y:S05]  /*122f0*/  @!P6 BRA `(.L_x_326) ;  /* 0x000000000098e947 */ /* 0x000fea0003800000 */
[----:B------:R-:W-:-:S06]  /*12300*/  ULOP3.LUT UR4, UR36, 0x2, URZ, 0xfc, !UPT ;  /* 0x0000000224047892 */ /* 0x000fcc000f8efc3f */
[----:B0-----:R-:W-:-:S05]  /*12310*/  IMAD.U32 R0, RZ, RZ, UR4 ;  /* 0x00000004ff007e24 */ /* 0x001fca000f8e00ff */
[----:B------:R-:W-:-:S13]  /*12320*/  ISETP.NE.AND P0, PT, R0, 0x3, PT ;  /* 0x000000030000780c */ /* 0x000fda0003f05270 */
[----:B------:R-:W-:Y:S05]  /*12330*/  @!P0 BRA `(.L_x_328) ;  /* 0x0000000000048947 */ /* 0x000fea0003800000 */
[----:B------:R-:W-:Y:S01]  /*12340*/  BPT.TRAP 0x1 ;  /* 0x000000040000795c */ /* 0x000fe20000300000 */
.L_x_328:
[C---:B------:R-:W-:Y:S01]  /*12350*/  IMAD R3, R28.reuse, 0x8, R5 ;  /* 0x000000081c037824 */ /* 0x040fe200078e0205 */
[----:B------:R-:W-:Y:S02]  /*12360*/  SHF.L.U32 R2, R33, 0x1f, RZ ;  /* 0x0000001f21027819 */ /* 0x000fe400000006ff */
[----:B------:R-:W-:Y:S02]  /*12370*/  IADD3 R28, R28, 0x1, RZ ;  /* 0x000000011c1c7810 */ /* 0x000fe40007ffe0ff */
[----:B------:R-:W0:Y:S02]  /*12380*/  SYNCS.PHASECHK.TRANS64.TRYWAIT P1, [R3+URZ+0x29840], R2 ;  /* 0x02984002030075a7 */ /* 0x000e24000802017f */
[----:B------:R-:W-:-:S04]  /*12390*/  ISETP.NE.AND P2, PT, R28, 0x2, PT ;  /* 0x000000021c00780c */ /* 0x000fc80003f45270 */
[----:B------:R-:W-:Y:S01]  /*123a0*/  SEL R0, RZ, 0x1, P2 ;  /* 0x00000001ff007807 */ /* 0x000fe20001000000 */
[----:B0-----:R-:W-:Y:S08]  /*123b0*/  @!P1 BRA `(.L_x_329) ;  /* 0x0000002800009947 */ /* 0x001ff00003800000 */
.L_x_415:
[----:B------:R-:W-:Y:S02]  /*123c0*/  SEL R28, R28, RZ, P2 ;  /* 0x000000ff1c1c7207 */ /* 0x000fe40001000000 */
[----:B------:R-:W-:Y:S01]  /*123d0*/  LOP3.LUT R0, R33, R0, RZ, 0x3c, !PT ;  /* 0x0000000021007212 */ /* 0x000fe200078e3cff */
[----:B------:R-:W-:Y:S06]  /*123e0*/  @!P0 BRA `(.L_x_330) ;  /* 0x0000000000048947 */ /* 0x000fec0003800000 */
[----:B------:R-:W-:Y:S01]  /*123f0*/  BPT.TRAP 0x1 ;  /* 0x000000040000795c */ /* 0x000fe20000300000 */
.L_x_330:
[----:B------:R-:W-:Y:S01]  /*12400*/  IMAD R5, R28, 0x8, R5 ;  /* 0x000000081c057824 */ /* 0x000fe200078e0205 */
[----:B------:R-:W-:-:S04]  /*12410*/  SHF.L.U32 R0, R0, 0x1f, RZ ;  /* 0x0000001f00007819 */ /* 0x000fc800000006ff */
[----:B------:R-:W1:Y:S02]  /*12420*/  SYNCS.PHASECHK.TRANS64.TRYWAIT P1, [R5+URZ+0x29840], R0 ;  /* 0x02984000050075a7 */ /* 0x000e64000802017f */
[----:B-1----:R-:W-:Y:S05]  /*12430*/  @!P1 BRA `(.L_x_331) ;  /* 0x0000002400f49947 */ /* 0x002fea0003800000 */
.L_x_416:
[----:B------:R-:W-:Y:S05]  /*12440*/  @!P0 BRA `(.L_x_332) ;  /* 0x0000000000048947 */ /* 0x000fea0003800000 */
[----:B------:R-:W-:Y:S01]  /*12450*/  BPT.TRAP 0x1 ;  /* 0x000000040000795c */ /* 0x000fe20000300000 */
.L_x_332:
[----:B------:R-:W3:Y:S02]  /*12460*/  SYNCS.PHASECHK.TRANS64.TRYWAIT P1, [R3+URZ+0x29860], R2 ;  /* 0x02986002030075a7 */ /* 0x000ee4000802017f */
[----:B---3--:R-:W-:Y:S05]  /*12470*/  @!P1 BRA `(.L_x_333) ;  /* 0x0000002400f89947 */ /* 0x008fea0003800000 */
.L_x_417:
[----:B------:R-:W-:Y:S05]  /*12480*/  @!P0 BRA `(.L_x_334) ;  /* 0x0000000000048947 */ /* 0x000fea0003800000 */
[----:B------:R-:W-:Y:S01]  /*12490*/  BPT.TRAP 0x1 ;  /* 0x000000040000795c */ /* 0x000fe20000300000 */
.L_x_334:
[----:B------:R-:W4:Y:S02]  /*124a0*/  SYNCS.PHASECHK.TRANS64.TRYWAIT P1, [R5+URZ+0x29860], R0 ;  /* 0x02986000050075a7 */ /* 0x000f24000802017f */
[----:B----4-:R-:W-:Y:S05]  /*124b0*/  @!P1 BRA `(.L_x_335) ;  /* 0x0000002400fc9947 */ /* 0x010fea0003800000 */
.L_x_418:
[----:B------:R-:W-:Y:S05]  /*124c0*/  @!P0 BRA `(.L_x_336) ;  /* 0x0000000000048947 */ /* 0x000fea0003800000 */
[----:B------:R-:W-:Y:S01]  /*124d0*/  BPT.TRAP 0x1 ;  /* 0x000000040000795c */ /* 0x000fe20000300000 */
.L_x_336:
[----:B------:R-:W5:Y:S02]  /*124e0*/  SYNCS.PHASECHK.TRANS64.TRYWAIT P1, [R3+URZ+0x29880], R2 ;  /* 0x02988002030075a7 */ /* 0x000f64000802017f */
[----:B-----5:R-:W-:Y:S05]  /*124f0*/  @!P1 BRA `(.L_x_337) ;  /* 0x0000002800009947 */ /* 0x020fea0003800000 */
.L_x_419:
[----:B------:R-:W-:Y:S05]  /*12500*/  @!P0 BRA `(.L_x_338) ;  /* 0x0000000000048947 */ /* 0x000fea0003800000 */
[----:B------:R-:W-:Y:S01]  /*12510*/  BPT.TRAP 0x1 ;  /* 0x000000040000795c */ /* 0x000fe20000300000 */
.L_x_338:
[----:B------:R0:W0:Y:S02]  /*12520*/  SYNCS.PHASECHK.TRANS64.TRYWAIT P0, [R5+URZ+0x29880], R0 ;  /* 0x02988000050075a7 */ /* 0x000024000800017f */
[----:B0-----:R-:W-:Y:S05]  /*12530*/  @!P0 NANOSLEEP.SYNCS 0x989680 ;  /* 0x009896800000895d */ /* 0x001fea0003900000 */
[----:B------:R-:W0:Y:S02]  /*12540*/  @!P0 SYNCS.PHASECHK.TRANS64 P0, [R5+URZ+0x29880], R0 ;  /* 0x02988000050085a7 */ /* 0x000e24000800007f */
[----:B0-----:R-:W-:Y:S05]  /*12550*/  @!P0 BRA `(.L_x_338) ;  /* 0xfffffffc00f08947 */ /* 0x001fea000383ffff */
.L_x_326:
[----:B------:R-:W-:Y:S05]  /*12560*/  BSYNC B0 ;  /* 0x0000000000007941 */ /* 0x000fea0003800000 */
.L_x_325:
[----:B------:R-:W-:Y:S05]  /*12570*/  EXIT ;  /* 0x000000000000794d */ /* 0x000fea0003800000 */
.L_x_193:
[----:B0-----:R-:W-:-:S04]  /*12580*/  IMAD.U32 R3, RZ, RZ, UR47 ;  /* 0x0000002fff037e24 */ /* 0x001fc8000f8e00ff */
[----:B------:R0:W1:Y:S03]  /*12590*/  SYNCS.PHASECHK.TRANS64.TRYWAIT P1, [R3+URZ+0x29800], R8 ;  /* 0x02980008030075a7 */ /* 0x000066000802017f */
[----:B-1----:R-:W-:Y:S05]  /*125a0*/  @!P1 NANOSLEEP.SYNCS 0x989680 ;  /* 0x009896800000995d */ /* 0x002fea0003900000 */
[----:B------:R-:W1:Y:S02]  /*125b0*/  @!P1 SYNCS.PHASECHK.TRANS64 P1, [R3+URZ+0x29800], R8 ;  /* 0x02980008030095a7 */ /* 0x000e64000802007f */
[----:B-1----:R-:W-:Y:S05]  /*125c0*/  @!P1 BRA `(.L_x_193) ;  /* 0xfffffffc00ec9947 */ /* 0x002fea000383ffff */
[----:B------:R-:W-:Y:S05]  /*125d0*/  BRA `(.L_x_339) ;  /* 0xfffffef000b47947 */ /* 0x000fea000383ffff */
.L_x_197:
[----:B-1----:R1:W2:Y:S02]  /*125e0*/  SYNCS.PHASECHK.TRANS64.TRYWAIT P1, [R3+URZ+0x29830], R4 ;  /* 0x02983004030075a7 */ /* 0x0022a4000802017f */
[----:B--2---:R-:W-:Y:S05]  /*125f0*/  @!P1 NANOSLEEP.SYNCS 0x989680 ;  /* 0x009896800000995d */ /* 0x004fea0003900000 */
[----:B------:R-:W2:Y:S02]  /*12600*/  @!P1 SYNCS.PHASECHK.TRANS64 P1, [R3+URZ+0x29830], R4 ;  /* 0x02983004030095a7 */ /* 0x000ea4000802007f */
[----:B--2---:R-:W-:Y:S05]  /*12610*/  @!P1 BRA `(.L_x_197) ;  /* 0xfffffffc00f09947 */ /* 0x004fea000383ffff */
[----:B------:R-:W-:Y:S05]  /*12620*/  BRA `(.L_x_196) ;  /* 0xfffffef000d47947 */ /* 0x000fea000383ffff */
.L_x_203:
[----:B-1----:R-:W-:-:S04]  /*12630*/  IMAD.U32 R8, RZ, RZ, UR6 ;  /* 0x00000006ff087e24 */ /* 0x002fc8000f8e00ff */
[----:B------:R1:W2:Y:S03]  /*12640*/  SYNCS.PHASECHK.TRANS64.TRYWAIT P1, [R8+URZ+0x29830], R7 ;  /* 0x02983007080075a7 */ /* 0x0002a6000802017f */
[----:B--2---:R-:W-:Y:S05]  /*12650*/  @!P1 NANOSLEEP.SYNCS 0x989680 ;  /* 0x009896800000995d */ /* 0x004fea0003900000 */
[----:B------:R-:W2:Y:S02]  /*12660*/  @!P1 SYNCS.PHASECHK.TRANS64 P1, [R8+URZ+0x29830], R7 ;  /* 0x02983007080095a7 */ /* 0x000ea4000802007f */
[----:B--2---:R-:W-:Y:S05]  /*12670*/  @!P1 BRA `(.L_x_203) ;  /* 0xfffffffc00ec9947 */ /* 0x004fea000383ffff */
[----:B------:R-:W-:Y:S05]  /*12680*/  BRA `(.L_x_200) ;  /* 0xffffff3000347947 */ /* 0x000fea000383ffff */
.L_x_207:
[----:B-1----:R-:W-:-:S04]  /*12690*/  IMAD.U32 R8, RZ, RZ, UR6 ;  /* 0x00000006ff087e24 */ /* 0x002fc8000f8e00ff */
[----:B------:R1:W2:Y:S03]  /*126a0*/  SYNCS.PHASECHK.TRANS64.TRYWAIT P1, [R8+URZ+0x29850], R7 ;  /* 0x02985007080075a7 */ /* 0x0002a6000802017f */
[----:B--2---:R-:W-:Y:S05]  /*126b0*/  @!P1 NANOSLEEP.SYNCS 0x989680 ;  /* 0x009896800000995d */ /* 0x004fea0003900000 */
[----:B------:R-:W2:Y:S02]  /*126c0*/  @!P1 SYNCS.PHASECHK.TRANS64 P1, [R8+URZ+0x29850], R7 ;  /* 0x02985007080095a7 */ /* 0x000ea4000802007f */
[----:B--2---:R-:W-:Y:S05]  /*126d0*/  @!P1 BRA `(.L_x_207) ;  /* 0xfffffffc00ec9947 */ /* 0x004fea000383ffff */
[----:B------:R-:W-:Y:S05]  /*126e0*/  BRA `(.L_x_204) ;  /* 0xffffff3c00407947 */ /* 0x000fea000383ffff */
.L_x_214:
[----:B-1----:R-:W-:-:S04]  /*126f0*/  IMAD.U32 R3, RZ, RZ, UR9 ;  /* 0x00000009ff037e24 */ /* 0x002fc8000f8e00ff */
[----:B------:R1:W2:Y:S03]  /*12700*/  SYNCS.PHASECHK.TRANS64.TRYWAIT P1, [R3+URZ+0x29850], R0 ;  /* 0x02985000030075a7 */ /* 0x0002a6000802017f */
[----:B--2---:R-:W-:Y:S05]  /*12710*/  @!P1 NANOSLEEP.SYNCS 0x989680 ;  /* 0x009896800000995d */ /* 0x004fea0003900000 */
[----:B------:R-:W2:Y:S02]  /*12720*/  @!P1 SYNCS.PHASECHK.TRANS64 P1, [R3+URZ+0x29850], R0 ;  /* 0x02985000030095a7 */ /* 0x000ea4000802007f */
[----:B--2---:R-:W-:Y:S05]  /*12730*/  @!P1 BRA `(.L_x_214) ;  /* 0xfffffffc00ec9947 */ /* 0x004fea000383ffff */
[----:B------:R-:W-:Y:S05]  /*12740*/  BRA `(.L_x_213) ;  /* 0xffffff6400b07947 */ /* 0x000fea000383ffff */
.L_x_259:
[----:B------:R-:W0:Y:S01]  /*12750*/  S2R R20, SR_TID.X ;  /* 0x0000000000147919 */ /* 0x000e220000002100 */
[----:B------:R-:W-:Y:S02]  /*12760*/  IMAD.MOV.U32 R12, RZ, RZ, RZ ;  /* 0x000000ffff0c7224 */ /* 0x000fe400078e00ff */
[----:B------:R-:W-:Y:S02]  /*12770*/  IMAD.MOV.U32 R11, RZ, RZ, 0x1f ;  /* 0x0000001fff0b7424 */ /* 0x000fe400078e00ff */
[----:B------:R-:W-:Y:S01]  /*12780*/  IMAD.MOV.U32 R15, RZ, RZ, -0x1 ;  /* 0xffffffffff0f7424 */ /* 0x000fe200078e00ff */
[----:B0-----:R-:W-:-:S04]  /*12790*/  SHF.R.U32.HI R20, RZ, 0x5, R20 ;  /* 0x00000005ff147819 */ /* 0x001fc80000011614 */
[----:B------:R-:W-:-:S05]  /*127a0*/  LOP3.LUT R20, R20, 0x3, RZ, 0xc0, !PT ;  /* 0x0000000314147812 */ /* 0x000fca00078ec0ff */
[----:B------:R-:W-:-:S07]  /*127b0*/  IMAD.MOV.U32 R13, RZ, RZ, R20 ;  /* 0x000000ffff0d7224 */ /* 0x000fce00078e0014 */
[----:B-----5:R-:W-:Y:S05]  /*127c0*/  WARPSYNC.COLLECTIVE R15, `(.L_x_340) ;  /* 0x000000000f087348 */ /* 0x020fea0003c00000 */
[----:B------:R0:W1:Y:S02]  /*127d0*/  SHFL.IDX P6, R14, R13, R12, R11 ;  /* 0x0000000c0d0e7389 */ /* 0x00006400000c000b */
[----:B01---5:R-:W-:Y:S01]  /*127e0*/  ENDCOLLECTIVE ;  /* 0x000000000000791b */ /* 0x023fe20003800000 */
.L_x_340:
[----:B------:R-:W-:Y:S05]  /*127f0*/  BRA `(.L_x_341) ;  /* 0xffffffb000d47947 */ /* 0x000fea000383ffff */
.L_x_262:
[----:B0-----:R0:W1:Y:S02]  /*12800*/  SYNCS.PHASECHK.TRANS64.TRYWAIT P0, [R0+URZ+0x29880], R31 ;  /* 0x0298801f000075a7 */ /* 0x001064000800017f */
[----:B-1----:R-:W-:Y:S05]  /*12810*/  @!P0 NANOSLEEP.SYNCS 0x989680 ;  /* 0x009896800000895d */ /* 0x002fea0003900000 */
[----:B------:R-:W1:Y:S02]  /*12820*/  @!P0 SYNCS.PHASECHK.TRANS64 P0, [R0+URZ+0x29880], R31 ;  /* 0x0298801f000085a7 */ /* 0x000e64000800007f */
[----:B-1----:R-:W-:Y:S05]  /*12830*/  @!P0 BRA `(.L_x_262) ;  /* 0xfffffffc00f08947 */ /* 0x002fea000383ffff */
[----:B------:R-:W-:Y:S05]  /*12840*/  BRA `(.L_x_342) ;  /* 0xffffffb400f07947 */ /* 0x000fea000383ffff */
.L_x_263:
[----:B------:R-:W-:Y:S01]  /*12850*/  BSSY B0, `(.L_x_343) ;  /* 0x0000008000007945 */ /* 0x000fe20003800000 */
[----:B------:R-:W-:Y:S01]  /*12860*/  MOV R13, R8 ;  /* 0x00000008000d7202 */ /* 0x000fe20000000f00 */
[----:B------:R-:W-:Y:S02]  /*12870*/  IMAD.MOV.U32 R12, RZ, RZ, RZ ;  /* 0x000000ffff0c7224 */ /* 0x000fe400078e00ff */
[----:B------:R-:W-:Y:S02]  /*12880*/  IMAD.MOV.U32 R11, RZ, RZ, 0x1c1f ;  /* 0x00001c1fff0b7424 */ /* 0x000fe400078e00ff */
[----:B------:R-:W-:-:S07]  /*12890*/  IMAD.MOV.U32 R15, RZ, RZ, -0x1 ;  /* 0xffffffffff0f7424 */ /* 0x000fce00078e00ff */
[----:B0-----:R-:W-:Y:S05]  /*128a0*/  WARPSYNC.COLLECTIVE R15, `(.L_x_344) ;  /* 0x000000000f087348 */ /* 0x001fea0003c00000 */
[----:B------:R1:W2:Y:S02]  /*128b0*/  SHFL.IDX P6, R14, R13, R12, R11 ;  /* 0x0000000c0d0e7389 */ /* 0x0002a400000c000b */
[----:B012---:R-:W-:Y:S01]  /*128c0*/  ENDCOLLECTIVE ;  /* 0x000000000000791b */ /* 0x007fe20003800000 */
.L_x_344:
[----:B------:R-:W-:Y:S05]  /*128d0*/  BSYNC B0 ;  /* 0x0000000000007941 */ /* 0x000fea0003800000 */
.L_x_343:
[----:B------:R-:W-:Y:S01]  /*128e0*/  IMAD.MOV.U32 R13, RZ, RZ, R9 ;  /* 0x000000ffff0d7224 */ /* 0x000fe200078e0009 */
[C---:B------:R-:W-:Y:S01]  /*128f0*/  LOP3.LUT P2, RZ, R23.reuse, 0x2, RZ, 0xc0, !PT ;  /* 0x0000000217ff7812 */ /* 0x040fe2000784c0ff */
[----:B------:R-:W-:Y:S01]  /*12900*/  IMAD.MOV.U32 R12, RZ, RZ, RZ ;  /* 0x000000ffff0c7224 */ /* 0x000fe200078e00ff */
[----:B------:R-:W-:Y:S01]  /*12910*/  IADD3 R19, R22, R19, R35 ;  /* 0x0000001316137210 */ /* 0x000fe20007ffe023 */
[----:B------:R-:W-:Y:S01]  /*12920*/  IMAD.MOV.U32 R11, RZ, RZ, 0x1c1f ;  /* 0x00001c1fff0b7424 */ /* 0x000fe200078e00ff */
[----:B------:R-:W-:Y:S01]  /*12930*/  LOP3.LUT R23, R23, 0xfffffeff, RZ, 0xc0, !PT ;  /* 0xfffffeff17177812 */ /* 0x000fe200078ec0ff */
[----:B------:R-:W-:Y:S01]  /*12940*/  IMAD.MOV.U32 R15, RZ, RZ, -0x1 ;  /* 0xffffffffff0f7424 */ /* 0x000fe200078e00ff */
[C---:B------:R-:W-:Y:S01]  /*12950*/  ISETP.GE.AND P4, PT, R20.reuse, 0x21, PT ;  /* 0x000000211400780c */ /* 0x040fe20003f86270 */
[----:B------:R-:W-:Y:S01]  /*12960*/  IMAD.MOV.U32 R3, RZ, RZ, R14 ;  /* 0x000000ffff037224 */ /* 0x000fe200078e000e */
[----:B------:R-:W-:Y:S01]  /*12970*/  ISETP.GE.AND P3, PT, R20, 0x41, PT ;  /* 0x000000411400780c */ /* 0x000fe20003f66270 */
[----:B------:R-:W-:-:S12]  /*12980*/  IMAD.IADD R10, R36, 0x1, R19 ;  /* 0x00000001240a7824 */ /* 0x000fd800078e0213 */
[----:B------:R-:W-:Y:S05]  /*12990*/  WARPSYNC.COLLECTIVE R15, `(.L_x_345) ;  /* 0x000000000f087348 */ /* 0x000fea0003c00000 */
[----:B------:R0:W1:Y:S02]  /*129a0*/  SHFL.IDX P6, R14, R13, R12, R11 ;  /* 0x0000000c0d0e7389 */ /* 0x00006400000c000b */
[----:B01----:R-:W-:Y:S01]  /*129b0*/  ENDCOLLECTIVE ;  /* 0x000000000000791b */ /* 0x003fe20003800000 */
.L_x_345:
[----:B------:R-:W-:Y:S02]  /*129c0*/  IMAD.MOV.U32 R13, RZ, RZ, R8 ;  /* 0x000000ffff0d7224 */ /* 0x000fe400078e0008 */
[----:B------:R-:W-:Y:S02]  /*129d0*/  IMAD.MOV.U32 R12, RZ, RZ, 0x1 ;  /* 0x00000001ff0c7424 */ /* 0x000fe400078e00ff */
[----:B------:R-:W-:-:S07]  /*129e0*/  IMAD.MOV.U32 R2, RZ, RZ, R14 ;  /* 0x000000ffff027224 */ /* 0x000fce00078e000e */
[----:B------:R-:W-:Y:S05]  /*129f0*/  WARPSYNC.COLLECTIVE R15, `(.L_x_346) ;  /* 0x000000000f087348 */ /* 0x000fea0003c00000 */
[----:B------:R0:W1:Y:S02]  /*12a00*/  SHFL.IDX P6, R14, R13, R12, R11 ;  /* 0x0000000c0d0e7389 */ /* 0x00006400000c000b */
[----:B01----:R-:W-:Y:S01]  /*12a10*/  ENDCOLLECTIVE ;  /* 0x000000000000791b */ /* 0x003fe20003800000 */
.L_x_346:
[----:B------:R-:W-:-:S04]  /*12a20*/  IADD3 R2, P0, R37, R2, RZ ;  /* 0x0000000225027210 */ /* 0x000fc80007f1e0ff */
[----:B------:R-:W-:Y:S02]  /*12a30*/  IADD3.X R3, RZ, R3, RZ, P0, !PT ;  /* 0x00000003ff037210 */ /* 0x000fe400007fe4ff */
[----:B------:R-:W-:Y:S01]  /*12a40*/  ISETP.LT.OR P0, PT, R20, 0x1, P2 ;  /* 0x000000011400780c */ /* 0x000fe20001701670 */
[----:B------:R-:W-:-:S12]  /*12a50*/  IMAD.MOV.U32 R13, RZ, RZ, R9 ;  /* 0x000000ffff0d7224 */ /* 0x000fd800078e0009 */
[----:B------:R-:W-:Y:S01]  /*12a60*/  @!PT LDS RZ, [RZ] ;  /* 0x00000000fffff984 */ /* 0x000fe20000000800 */
[----:B------:R-:W-:Y:S01]  /*12a70*/  @!PT LDS RZ, [RZ] ;  /* 0x00000000fffff984 */ /* 0x000fe20000000800 */
[----:B------:R-:W-:Y:S01]  /*12a80*/  @!PT LDS RZ, [RZ] ;  /* 0x00000000fffff984 */ /* 0x000fe20000000800 */
[----:B------:R-:W-:Y:S01]  /*12a90*/  LDGSTS.E.BYPASS.LTC128B.128 [R19+0xa400], desc[UR52][R2.64], !P0 ;  /* 0x0a40000002137fae */ /* 0x000fe2000c101d74 */
[----:B------:R-:W-:-:S13]  /*12aa0*/  ISETP.LT.OR P0, PT, R20, 0x1, P1 ;  /* 0x000000011400780c */ /* 0x000fda0000f01670 */
[----:B------:R0:W-:Y:S02]  /*12ab0*/  LDGSTS.E.BYPASS.LTC128B.128 [R10+0xa400], desc[UR52][R2.64+0x40], !P0 ;  /* 0x0a400040020a7fae */ /* 0x0001e4000c101d74 */
[----:B0-----:R-:W-:-:S07]  /*12ac0*/  IMAD.MOV.U32 R3, RZ, RZ, R14 ;  /* 0x000000ffff037224 */ /* 0x001fce00078e000e */
[----:B------:R-:W-:Y:S05]  /*12ad0*/  WARPSYNC.COLLECTIVE R15, `(.L_x_347) ;  /* 0x000000000f087348 */ /* 0x000fea0003c00000 */
[----:B------:R0:W1:Y:S02]  /*12ae0*/  SHFL.IDX P6, R14, R13, R12, R11 ;  /* 0x0000000c0d0e7389 */ /* 0x00006400000c000b */
[----:B01----:R-:W-:Y:S01]  /*12af0*/  ENDCOLLECTIVE ;  /* 0x000000000000791b */ /* 0x003fe20003800000 */
.L_x_347:
[----:B------:R-:W-:Y:S02]  /*12b00*/  IMAD.MOV.U32 R13, RZ, RZ, R8 ;  /* 0x000000ffff0d7224 */ /* 0x000fe400078e0008 */
[----:B------:R-:W-:Y:S02]  /*12b10*/  IMAD.MOV.U32 R12, RZ, RZ, 0x2 ;  /* 0x00000002ff0c7424 */ /* 0x000fe400078e00ff */
[----:B------:R-:W-:-:S07]  /*12b20*/  IMAD.MOV.U32 R2, RZ, RZ, R14 ;  /* 0x000000ffff027224 */ /* 0x000fce00078e000e */
[----:B------:R-:W-:Y:S05]  /*12b30*/  WARPSYNC.COLLECTIVE R15, `(.L_x_348) ;  /* 0x000000000f087348 */ /* 0x000fea0003c00000 */
[----:B------:R0:W1:Y:S02]  /*12b40*/  SHFL.IDX P6, R14, R13, R12, R11 ;  /* 0x0000000c0d0e7389 */ /* 0x00006400000c000b */
[----:B01----:R-:W-:Y:S01]  /*12b50*/  ENDCOLLECTIVE ;  /* 0x000000000000791b */ /* 0x003fe20003800000 */
.L_x_348:
[----:B------:R-:W-:-:S05]  /*12b60*/  IADD3 R2, P0, R37, R2, RZ ;  /* 0x0000000225027210 */ /* 0x000fca0007f1e0ff */
[----:B------:R-:W-:Y:S01]  /*12b70*/  IMAD.X R3, RZ, RZ, R3, P0 ;  /* 0x000000ffff037224 */ /* 0x000fe200000e0603 */
        /* <DEDUP_REMOVED lines=8> */
[----:B0-----:R-:W-:-:S07]  /*12c00*/  MOV R3, R14 ;  /* 0x0000000e00037202 */ /* 0x001fce0000000f00 */
[----:B------:R-:W-:Y:S05]  /*12c10*/  WARPSYNC.COLLECTIVE R15, `(.L_x_349) ;  /* 0x000000000f087348 */ /* 0x000fea0003c00000 */
[----:B------:R0:W1:Y:S02]  /*12c20*/  SHFL.IDX P6, R14, R13, R12, R11 ;  /* 0x0000000c0d0e7389 */ /* 0x00006400000c000b */
[----:B01----:R-:W-:Y:S01]  /*12c30*/  ENDCOLLECTIVE ;  /* 0x000000000000791b */ /* 0x003fe20003800000 */
.L_x_349:
[----:B------:R-:W-:Y:S02]  /*12c40*/  IMAD.MOV.U32 R13, RZ, RZ, R8 ;  /* 0x000000ffff0d7224 */ /* 0x000fe400078e0008 */
[----:B------:R-:W-:Y:S02]  /*12c50*/  IMAD.MOV.U32 R12, RZ, RZ, 0x3 ;  /* 0x00000003ff0c7424 */ /* 0x000fe400078e00ff */
[----:B------:R-:W-:-:S07]  /*12c60*/  IMAD.MOV.U32 R2, RZ, RZ, R14 ;  /* 0x000000ffff027224 */ /* 0x000fce00078e000e */
[----:B------:R-:W-:Y:S05]  /*12c70*/  WARPSYNC.COLLECTIVE R15, `(.L_x_350) ;  /* 0x000000000f087348 */ /* 0x000fea0003c00000 */
[----:B------:R0:W1:Y:S02]  /*12c80*/  SHFL.IDX P6, R14, R13, R12, R11 ;  /* 0x0000000c0d0e7389 */ /* 0x00006400000c000b */
[----:B01----:R-:W-:Y:S01]  /*12c90*/  ENDCOLLECTIVE ;  /* 0x000000000000791b */ /* 0x003fe20003800000 */
.L_x_350:
[----:B------:R-:W-:-:S05]  /*12ca0*/  IADD3 R2, P0, R37, R2, RZ ;  /* 0x0000000225027210 */ /* 0x000fca0007f1e0ff */
[----:B------:R-:W-:Y:S01]  /*12cb0*/  IMAD.X R3, RZ, RZ, R3, P0 ;  /* 0x000000ffff037224 */ /* 0x000fe200000e0603 */
[----:B------:R-:W-:Y:S01]  /*12cc0*/  ISETP.LT.OR P0, PT, R20, 0x41, P2 ;  /* 0x000000411400780c */ /* 0x000fe20001701670 */
[----:B------:R-:W-:-:S12]  /*12cd0*/  IMAD.MOV.U32 R13, RZ, RZ, R9 ;  /* 0x000000ffff0d7224 */ /* 0x000fd800078e0009 */
[----:B------:R-:W-:Y:S01]  /*12ce0*/  @!PT LDS RZ, [RZ] ;  /* 0x00000000fffff984 */ /* 0x000fe20000000800 */
[----:B------:R-:W-:Y:S01]  /*12cf0*/  @!PT LDS RZ, [RZ] ;  /* 0x00000000fffff984 */ /* 0x000fe20000000800 */
[----:B------:R-:W-:Y:S01]  /*12d00*/  @!PT LDS RZ, [RZ] ;  /* 0x00000000fffff984 */ /* 0x000fe20000000800 */
[----:B------:R0:W-:Y:S01]  /*12d10*/  LDGSTS.E.BYPASS.LTC128B.128 [R19+0xc400], desc[UR52][R2.64], !P0 ;  /* 0x0c40000002137fae */ /* 0x0001e2000c101d74 */
[----:B------:R-:W-:Y:S01]  /*12d20*/  ISETP.LT.OR P0, PT, R20, 0x41, P1 ;  /* 0x000000411400780c */ /* 0x000fe20000f01670 */
[----:B------:R-:W-:-:S12]  /*12d30*/  IMAD.MOV.U32 R8, RZ, RZ, R14 ;  /* 0x000000ffff087224 */ /* 0x000fd800078e000e */
[----:B0-----:R-:W-:Y:S05]  /*12d40*/  WARPSYNC.COLLECTIVE R15, `(.L_x_351) ;  /* 0x000000000f087348 */ /* 0x001fea0003c00000 */
[----:B------:R1:W2:Y:S02]  /*12d50*/  SHFL.IDX P6, R14, R13, R12, R11 ;  /* 0x0000000c0d0e7389 */ /* 0x0002a400000c000b */
[----:B012---:R-:W-:Y:S01]  /*12d60*/  ENDCOLLECTIVE ;  /* 0x000000000000791b */ /* 0x007fe20003800000 */
.L_x_351:
[----:B------:R-:W-:Y:S01]  /*12d70*/  @!PT LDS RZ, [RZ] ;  /* 0x00000000fffff984 */ /* 0x000fe20000000800 */
[----:B------:R-:W-:Y:S01]  /*12d80*/  @!PT LDS RZ, [RZ] ;  /* 0x00000000fffff984 */ /* 0x000fe20000000800 */
[----:B------:R-:W-:Y:S01]  /*12d90*/  @!PT LDS RZ, [RZ] ;  /* 0x00000000fffff984 */ /* 0x000fe20000000800 */
[----:B------:R0:W-:Y:S01]  /*12da0*/  LDGSTS.E.BYPASS.LTC128B.128 [R10+0xc400], desc[UR52][R2.64+0x40], !P0 ;  /* 0x0c400040020a7fae */ /* 0x0001e2000c101d74 */
[----:B------:R-:W-:Y:S01]  /*12db0*/  MOV R13, R21 ;  /* 0x00000015000d7202 */ /* 0x000fe20000000f00 */
[----:B------:R-:W-:Y:S02]  /*12dc0*/  IMAD.MOV.U32 R12, RZ, RZ, RZ ;  /* 0x000000ffff0c7224 */ /* 0x000fe400078e00ff */
[----:B0-----:R-:W-:-:S07]  /*12dd0*/  IMAD.MOV.U32 R2, RZ, RZ, R14 ;  /* 0x000000ffff027224 */ /* 0x001fce00078e000e */
[----:B------:R-:W-:Y:S05]  /*12de0*/  WARPSYNC.COLLECTIVE R15, `(.L_x_352) ;  /* 0x000000000f087348 */ /* 0x000fea0003c00000 */
[----:B------:R0:W1:Y:S02]  /*12df0*/  SHFL.IDX P6, R14, R13, R12, R11 ;  /* 0x0000000c0d0e7389 */ /* 0x00006400000c000b */
[----:B01----:R-:W-:Y:S01]  /*12e00*/  ENDCOLLECTIVE ;  /* 0x000000000000791b */ /* 0x003fe20003800000 */
.L_x_352:
[----:B------:R-:W-:-:S05]  /*12e10*/  IADD3 R2, P0, R37, R2, RZ ;  /* 0x0000000225027210 */ /* 0x000fca0007f1e0ff */
[----:B------:R-:W-:Y:S01]  /*12e20*/  IMAD.X R3, RZ, RZ, R8, P0 ;  /* 0x000000ffff037224 */ /* 0x000fe200000e0608 */
[C---:B------:R-:W-:Y:S02]  /*12e30*/  ISETP.LT.OR P0, PT, R20.reuse, 0x61, P2 ;  /* 0x000000611400780c */ /* 0x040fe40001701670 */
[----:B------:R-:W-:Y:S01]  /*12e40*/  ISETP.GE.AND P2, PT, R20, 0x61, PT ;  /* 0x000000611400780c */ /* 0x000fe20003f46270 */
[----:B------:R-:W-:-:S10]  /*12e50*/  IMAD.MOV.U32 R13, RZ, RZ, R24 ;  /* 0x000000ffff0d7224 */ /* 0x000fd400078e0018 */
        /* <DEDUP_REMOVED lines=9> */
.L_x_353:
[----:B------:R-:W-:Y:S01]  /*12ef0*/  @!PT LDS RZ, [RZ] ;  /* 0x00000000fffff984 */ /* 0x000fe20000000800 */
[----:B------:R-:W-:Y:S01]  /*12f00*/  @!PT LDS RZ, [RZ] ;  /* 0x00000000fffff984 */ /* 0x000fe20000000800 */
[----:B------:R-:W-:Y:S01]  /*12f10*/  @!PT LDS RZ, [RZ] ;  /* 0x00000000fffff984 */ /* 0x000fe20000000800 */
[----:B------:R0:W-:Y:S01]  /*12f20*/  LDGSTS.E.BYPASS.LTC128B.128 [R10+0xd400], desc[UR52][R2.64+0x40], !P0 ;  /* 0x0d400040020a7fae */ /* 0x0001e2000c101d74 */
[----:B------:R-:W-:Y:S01]  /*12f30*/  ISETP.GE.AND P0, PT, R20, 0x81, PT ;  /* 0x000000811400780c */ /* 0x000fe20003f06270 */
[----:B0-----:R-:W-:-:S12]  /*12f40*/  IMAD.MOV.U32 R2, RZ, RZ, R14 ;  /* 0x000000ffff027224 */ /* 0x001fd800078e000e */
[----:B------:R-:W-:Y:S01]  /*12f50*/  @P0 LOP3.LUT R23, R23, 0x100, RZ, 0xfc, !PT ;  /* 0x0000010017170812 */ /* 0x000fe200078efcff */
[----:B------:R-:W-:Y:S06]  /*12f60*/  BRA `(.L_x_354) ;  /* 0xffffffb400887947 */ /* 0x000fec000383ffff */
.L_x_268:
[----:B---3--:R3:W4:Y:S02]  /*12f70*/  SYNCS.PHASECHK.TRANS64.TRYWAIT P0, [R0+URZ+0x29840], R31 ;  /* 0x0298401f000075a7 */ /* 0x008724000800017f */
[----:B----4-:R-:W-:Y:S05]  /*12f80*/  @!P0 NANOSLEEP.SYNCS 0x989680 ;  /* 0x009896800000895d */ /* 0x010fea0003900000 */
[----:B------:R-:W4:Y:S02]  /*12f90*/  @!P0 SYNCS.PHASECHK.TRANS64 P0, [R0+URZ+0x29840], R31 ;  /* 0x0298401f000085a7 */ /* 0x000f24000800007f */
[----:B----4-:R-:W-:Y:S05]  /*12fa0*/  @!P0 BRA `(.L_x_268) ;  /* 0xfffffffc00f08947 */ /* 0x010fea000383ffff */
[----:B------:R-:W-:Y:S05]  /*12fb0*/  BRA `(.L_x_355) ;  /* 0xffffffb400e87947 */ /* 0x000fea000383ffff */
.L_x_269:
[----:B------:R-:W-:Y:S01]  /*12fc0*/  BSSY B0, `(.L_x_356) ;  /* 0x0000008000007945 */ /* 0x000fe20003800000 */
[----:B------:R-:W-:Y:S02]  /*12fd0*/  IMAD.MOV.U32 R13, RZ, RZ, R6 ;  /* 0x000000ffff0d7224 */ /* 0x000fe400078e0006 */
[----:B------:R-:W-:Y:S02]  /*12fe0*/  IMAD.MOV.U32 R12, RZ, RZ, RZ ;  /* 0x000000ffff0c7224 */ /* 0x000fe400078e00ff */
[----:B------:R-:W-:Y:S02]  /*12ff0*/  IMAD.MOV.U32 R11, RZ, RZ, 0x1c1f ;  /* 0x00001c1fff0b7424 */ /* 0x000fe400078e00ff */
[----:B------:R-:W-:-:S07]  /*13000*/  IMAD.MOV.U32 R15, RZ, RZ, -0x1 ;  /* 0xffffffffff0f7424 */ /* 0x000fce00078e00ff */
[----:B0123--:R-:W-:Y:S05]  /*13010*/  WARPSYNC.COLLECTIVE R15, `(.L_x_357) ;  /* 0x000000000f087348 */ /* 0x00ffea0003c00000 */
[----:B------:R4:W0:Y:S02]  /*13020*/  SHFL.IDX P6, R14, R13, R12, R11 ;  /* 0x0000000c0d0e7389 */ /* 0x00082400000c000b */
[----:B01234-:R-:W-:Y:S01]  /*13030*/  ENDCOLLECTIVE ;  /* 0x000000000000791b */ /* 0x01ffe20003800000 */
.L_x_357:
[----:B------:R-:W-:Y:S05]  /*13040*/  BSYNC B0 ;  /* 0x0000000000007941 */ /* 0x000fea0003800000 */
.L_x_356:
[----:B------:R-:W-:Y:S01]  /*13050*/  MOV R13, R5 ;  /* 0x00000005000d7202 */ /* 0x000fe20000000f00 */
[----:B------:R-:W-:Y:S01]  /*13060*/  IMAD.MOV.U32 R12, RZ, RZ, RZ ;  /* 0x000000ffff0c7224 */ /* 0x000fe200078e00ff */
[----:B------:R-:W-:Y:S01]  /*13070*/  LOP3.LUT P1, RZ, R23, 0x4, RZ, 0xc0, !PT ;  /* 0x0000000417ff7812 */ /* 0x000fe2000782c0ff */
[----:B------:R-:W-:Y:S02]  /*13080*/  IMAD.MOV.U32 R11, RZ, RZ, 0x1c1f ;  /* 0x00001c1fff0b7424 */ /* 0x000fe400078e00ff */
[----:B------:R-:W-:Y:S02]  /*13090*/  IMAD.MOV.U32 R15, RZ, RZ, -0x1 ;  /* 0xffffffffff0f7424 */ /* 0x000fe400078e00ff */
[----:B------:R-:W-:Y:S02]  /*130a0*/  IMAD.MOV.U32 R2, RZ, RZ, R14 ;  /* 0x000000ffff027224 */ /* 0x000fe400078e000e */
[----:B------:R-:W-:-:S07]  /*130b0*/  @P5 IMAD.IADD R9, R22, 0x1, R4 ;  /* 0x0000000116095824 */ /* 0x000fce00078e0204 */
[----:B------:R-:W-:Y:S05]  /*130c0*/  WARPSYNC.COLLECTIVE R15, `(.L_x_358) ;  /* 0x000000000f087348 */ /* 0x000fea0003c00000 */
[----:B------:R0:W1:Y:S02]  /*130d0*/  SHFL.IDX P6, R14, R13, R12, R11 ;  /* 0x0000000c0d0e7389 */ /* 0x00006400000c000b */
[----:B01----:R-:W-:Y:S01]  /*130e0*/  ENDCOLLECTIVE ;  /* 0x000000000000791b */ /* 0x003fe20003800000 */
.L_x_358:
[----:B------:R-:W-:Y:S02]  /*130f0*/  @P4 IMAD.IADD R19, R22, 0x1, R4 ;  /* 0x0000000116134824 */ /* 0x000fe400078e0204 */
[----:B------:R-:W-:Y:S02]  /*13100*/  IMAD.MOV.U32 R13, RZ, RZ, R6 ;  /* 0x000000ffff0d7224 */ /* 0x000fe400078e0006 */
[----:B------:R-:W-:Y:S02]  /*13110*/  IMAD.MOV.U32 R12, RZ, RZ, 0x1 ;  /* 0x00000001ff0c7424 */ /* 0x000fe400078e00ff */
[----:B------:R-:W-:Y:S01]  /*13120*/  IMAD.MOV.U32 R3, RZ, RZ, R14 ;  /* 0x000000ffff037224 */ /* 0x000fe200078e000e */
[----:B------:R-:W-:-:S04]  /*13130*/  LOP3.LUT P6, RZ, R23, 0x8, RZ, 0xc0, !PT ;  /* 0x0000000817ff7812 */ /* 0x000fc800078cc0ff */
[----:B------:R-:W-:-:S05]  /*13140*/  @P5 IADD3 R3, P0, R37, R3, RZ ;  /* 0x0000000325035210 */ /* 0x000fca0007f1e0ff */
[----:B------:R-:W-:Y:S01]  /*13150*/  @P5 IMAD.X R2, RZ, RZ, R2, P0 ;  /* 0x000000ffff025224 */ /* 0x000fe200000e0602 */
[----:B------:R-:W-:-:S04]  /*13160*/  LOP3.LUT P0, RZ, R23, 0x10, RZ, 0xc0, !PT ;  /* 0x0000001017ff7812 */ /* 0x000fc8000780c0ff */
[----:B------:R-:W-:-:S04]  /*13170*/  @P5 LOP3.LUT R3, R3, R2, RZ, 0x3c, !PT ;  /* 0x0000000203035212 */ /* 0x000fc800078e3cff */
[----:B------:R-:W-:-:S04]  /*13180*/  @P5 LOP3.LUT R2, R3, R2, RZ, 0x3c, !PT ;  /* 0x0000000203025212 */ /* 0x000fc800078e3cff */
[----:B------:R-:W-:-:S05]  /*13190*/  @P5 LOP3.LUT R3, R3, R2, RZ, 0x3c, !PT ;  /* 0x0000000203035212 */ /* 0x000fca00078e3cff */
[----:B------:R-:W-:Y:S01]  /*131a0*/  @!PT LDS RZ, [RZ] ;  /* 0x00000000fffff984 */ /* 0x000fe20000000800 */
[----:B------:R-:W-:Y:S01]  /*131b0*/  @!PT LDS RZ, [RZ] ;  /* 0x00000000fffff984 */ /* 0x000fe20000000800 */
[----:B------:R-:W-:Y:S01]  /*131c0*/  @!PT LDS RZ, [RZ] ;  /* 0x00000000fffff984 */ /* 0x000fe20000000800 */
[----:B------:R0:W-:Y:S04]  /*131d0*/  @P5 LDGSTS.E.BYPASS.LTC128B.128 [R9+0x1a400], desc[UR52][R2.64], !P0 ;  /* 0x1a40000002095fae */ /* 0x0001e8000c101d74 */
[----:B------:R0:W-:Y:S02]  /*131e0*/  @P5 LDGSTS.E.BYPASS.LTC128B.128 [R9+0x1cc00], desc[UR52][R2.64+0x40], !P6 ;  /* 0x1cc0004002095fae */ /* 0x0001e4000f101d74 */
[----:B0-----:R-:W-:Y:S05]  /*131f0*/  WARPSYNC.COLLECTIVE R15, `(.L_x_359) ;  /* 0x000000000f087348 */ /* 0x001fea0003c00000 */
[----:B------:R1:W2:Y:S02]  /*13200*/  SHFL.IDX P6, R14, R13, R12, R11 ;  /* 0x0000000c0d0e7389 */ /* 0x0002a400000c000b */
[----:B012---:R-:W-:Y:S01]  /*13210*/  ENDCOLLECTIVE ;  /* 0x000000000000791b */ /* 0x007fe20003800000 */
.L_x_359:
[----:B------:R-:W-:Y:S01]  /*13220*/  @!PT LDS RZ, [RZ] ;  /* 0x00000000fffff984 */ /* 0x000fe20000000800 */
[----:B------:R-:W-:Y:S01]  /*13230*/  @!PT LDS RZ, [RZ] ;  /* 0x00000000fffff984 */ /* 0x000fe20000000800 */
[----:B------:R-:W-:Y:S01]  /*13240*/  @!PT LDS RZ, [RZ] ;  /* 0x00000000fffff984 */ /* 0x000fe20000000800 */
[----:B------:R0:W-:Y:S01]  /*13250*/  @P5 LDGSTS.E.BYPASS.LTC128B.128 [R9+0x1f400], desc[UR52][R2.64+0x80], !P1 ;  /* 0x1f40008002095fae */ /* 0x0001e2000c901d74 */
[----:B------:R-:W-:Y:S02]  /*13260*/  LOP3.LUT P5, RZ, R23, 0x8, RZ, 0xc0, !PT ;  /* 0x0000000817ff7812 */ /* 0x000fe400078ac0ff */
[----:B------:R-:W-:Y:S02]  /*13270*/  MOV R13, R5 ;  /* 0x00000005000d7202 */ /* 0x000fe40000000f00 */
[----:B0-----:R-:W-:Y:S01]  /*13280*/  @P3 IADD3 R9, R22, R4, RZ ;  /* 0x0000000416093210 */ /* 0x001fe20007ffe0ff */
[----:B------:R-:W-:-:S08]  /*13290*/  IMAD.MOV.U32 R2, RZ, RZ, R14 ;  /* 0x000000ffff027224 */ /* 0x000fd000078e000e */
[----:B------:R-:W-:Y:S05]  /*132a0*/  WARPSYNC.COLLECTIVE R15, `(.L_x_360) ;  /* 0x000000000f087348 */ /* 0x000fea0003c00000 */
[----:B------:R0:W1:Y:S02]  /*132b0*/  SHFL.IDX P6, R14, R13, R12, R11 ;  /* 0x0000000c0d0e7389 */ /* 0x00006400000c000b */
[----:B01----:R-:W-:Y:S01]  /*132c0*/  ENDCOLLECTIVE ;  /* 0x000000000000791b */ /* 0x003fe20003800000 */
.L_x_360:
[----:B------:R-:W-:Y:S02]  /*132d0*/  IMAD.MOV.U32 R13, RZ, RZ, R6 ;  /* 0x000000ffff0d7224 */ /* 0x000fe400078e0006 */
[----:B------:R-:W-:Y:S02]  /*132e0*/  IMAD.MOV.U32 R12, RZ, RZ, 0x2 ;  /* 0x00000002ff0c7424 */ /* 0x000fe400078e00ff */
[----:B------:R-:W-:Y:S01]  /*132f0*/  IMAD.MOV.U32 R3, RZ, RZ, R14 ;  /* 0x000000ffff037224 */ /* 0x000fe200078e000e */
[----:B------:R-:W-:-:S04]  /*13300*/  LOP3.LUT P6, RZ, R23, 0x10, RZ, 0xc0, !PT ;  /* 0x0000001017ff7812 */ /* 0x000fc800078cc0ff */
[----:B------:R-:W-:-:S05]  /*13310*/  @P4 IADD3 R3, P0, R37, R3, RZ ;  /* 0x0000000325034210 */ /* 0x000fca0007f1e0ff */
[----:B------:R-:W-:-:S05]  /*13320*/  @P4 IMAD.X R2, RZ, RZ, R2, P0 ;  /* 0x000000ffff024224 */ /* 0x000fca00000e0602 */
[----:B------:R-:W-:-:S04]  /*13330*/  @P4 LOP3.LUT R3, R3, R2, RZ, 0x3c, !PT ;  /* 0x0000000203034212 */ /* 0x000fc800078e3cff */
[----:B------:R-:W-:-:S04]  /*13340*/  @P4 LOP3.LUT R2, R3, R2, RZ, 0x3c, !PT ;  /* 0x0000000203024212 */ /* 0x000fc800078e3cff */
[----:B------:R-:W-:-:S05]  /*13350*/  @P4 LOP3.LUT R3, R3, R2, RZ, 0x3c, !PT ;  /* 0x0000000203034212 */ /* 0x000fca00078e3cff */
[----:B------:R-:W-:Y:S01]  /*13360*/  @!PT LDS RZ, [RZ] ;  /* 0x00000000fffff984 */ /* 0x000fe20000000800 */
[----:B------:R-:W-:Y:S01]  /*13370*/  @!PT LDS RZ, [RZ] ;  /* 0x00000000fffff984 */ /* 0x000fe20000000800 */
[----:B------:R-:W-:Y:S01]  /*13380*/  @!PT LDS RZ, [RZ] ;  /* 0x00000000fffff984 */ /* 0x000fe20000000800 */
[----:B------:R0:W-:Y:S02]  /*13390*/  @P4 LDGSTS.E.BYPASS.LTC128B.128 [R19+0x1ac00], desc[UR52][R2.64], !P6 ;  /* 0x1ac0000002134fae */ /* 0x0001e4000f101d74 */
[----:B0-----:R-:W-:Y:S05]  /*133a0*/  WARPSYNC.COLLECTIVE R15, `(.L_x_361) ;  /* 0x000000000f087348 */ /* 0x001fea0003c00000 */
[----:B------:R1:W2:Y:S02]  /*133b0*/  SHFL.IDX P6, R14, R13, R12, R11 ;  /* 0x0000000c0d0e7389 */ /* 0x0002a400000c000b */
[----:B012---:R-:W-:Y:S01]  /*133c0*/  ENDCOLLECTIVE ;  /* 0x000000000000791b */ /* 0x007fe20003800000 */
.L_x_361:
[----:B------:R-:W-:Y:S01]  /*133d0*/  @!PT LDS RZ, [RZ] ;  /* 0x00000000fffff984 */ /* 0x000fe20000000800 */
[----:B------:R-:W-:Y:S01]  /*133e0*/  @!PT LDS RZ, [RZ] ;  /* 0x00000000fffff984 */ /* 0x000fe20000000800 */
[----:B------:R-:W-:Y:S01]  /*133f0*/  @!PT LDS RZ, [RZ] ;  /* 0x00000000fffff984 */ /* 0x000fe20000000800 */
[----:B------:R-:W-:Y:S04]  /*13400*/  @P4 LDGSTS.E.BYPASS.LTC128B.128 [R19+0x1d400], desc[UR52][R2.64+0x40], !P5 ;  /* 0x1d40004002134fae */ /* 0x000fe8000e901d74 */
[----:B------:R0:W-:Y:S01]  /*13410*/  @P4 LDGSTS.E.BYPASS.LTC128B.128 [R19+0x1fc00], desc[UR52][R2.64+0x80], !P1 ;  /* 0x1fc0008002134fae */ /* 0x0001e2000c901d74 */
[----:B------:R-:W-:Y:S01]  /*13420*/  LOP3.LUT P4, RZ, R23, 0x10, RZ, 0xc0, !PT ;  /* 0x0000001017ff7812 */ /* 0x000fe2000788c0ff */
[----:B------:R-:W-:Y:S02]  /*13430*/  IMAD.MOV.U32 R13, RZ, RZ, R5 ;  /* 0x000000ffff0d7224 */ /* 0x000fe400078e0005 */
[----:B0-----:R-:W-:Y:S02]  /*13440*/  @P2 IMAD.IADD R19, R22, 0x1, R4 ;  /* 0x0000000116132824 */ /* 0x001fe400078e0204 */
[----:B------:R-:W-:-:S08]  /*13450*/  IMAD.MOV.U32 R2, RZ, RZ, R14 ;  /* 0x000000ffff027224 */ /* 0x000fd000078e000e */
[----:B------:R-:W-:Y:S05]  /*13460*/  WARPSYNC.COLLECTIVE R15, `(.L_x_362) ;  /* 0x000000000f087348 */ /* 0x000fea0003c00000 */
[----:B------:R0:W1:Y:S02]  /*13470*/  SHFL.IDX P6, R14, R13, R12, R11 ;  /* 0x0000000c0d0e7389 */ /* 0x00006400000c000b */
[----:B01----:R-:W-:Y:S01]  /*13480*/  ENDCOLLECTIVE ;  /* 0x000000000000791b */ /* 0x003fe20003800000 */
.L_x_362:
[----:B------:R-:W-:Y:S02]  /*13490*/  IMAD.MOV.U32 R13, RZ, RZ, R6 ;  /* 0x000000ffff0d7224 */ /* 0x000fe400078e0006 */
[----:B------:R-:W-:Y:S02]  /*134a0*/  IMAD.MOV.U32 R12, RZ, RZ, 0x3 ;  /* 0x00000003ff0c7424 */ /* 0x000fe400078e00ff */
[----:B------:R-:W-:-:S07]  /*134b0*/  IMAD.MOV.U32 R3, RZ, RZ, R14 ;  /* 0x000000ffff037224 */ /* 0x000fce00078e000e */
[----:B------:R-:W-:Y:S05]  /*134c0*/  WARPSYNC.COLLECTIVE R15, `(.L_x_363) ;  /* 0x000000000f087348 */ /* 0x000fea0003c00000 */
[----:B------:R0:W1:Y:S02]  /*134d0*/  SHFL.IDX P6, R14, R13, R12, R11 ;  /* 0x0000000c0d0e7389 */ /* 0x00006400000c000b */
[----:B01----:R-:W-:Y:S01]  /*134e0*/  ENDCOLLECTIVE ;  /* 0x000000000000791b */ /* 0x003fe20003800000 */
.L_x_363:
[----:B------:R-:W-:-:S05]  /*134f0*/  @P3 IADD3 R3, P0, R37, R3, RZ ;  /* 0x0000000325033210 */ /* 0x000fca0007f1e0ff */
[----:B------:R-:W-:-:S05]  /*13500*/  @P3 IMAD.X R2, RZ, RZ, R2, P0 ;  /* 0x000000ffff023224 */ /* 0x000fca00000e0602 */
[----:B------:R-:W-:Y:S01]  /*13510*/  @P3 LOP3.LUT R3, R3, R2, RZ, 0x3c, !PT ;  /* 0x0000000203033212 */ /* 0x000fe200078e3cff */
[----:B------:R-:W-:-:S03]  /*13520*/  IMAD.MOV.U32 R13, RZ, RZ, R5 ;  /* 0x000000ffff0d7224 */ /* 0x000fc600078e0005 */
[----:B------:R-:W-:-:S04]  /*13530*/  @P3 LOP3.LUT R2, R3, R2, RZ, 0x3c, !PT ;  /* 0x0000000203023212 */ /* 0x000fc800078e3cff */
[----:B------:R-:W-:Y:S01]  /*13540*/  @P3 LOP3.LUT R3, R3, R2, RZ, 0x3c, !PT ;  /* 0x0000000203033212 */ /* 0x000fe200078e3cff */
[----:B------:R-:W-:-:S07]  /*13550*/  IMAD.MOV.U32 R6, RZ, RZ, R14 ;  /* 0x000000ffff067224 */ /* 0x000fce00078e000e */
[----:B------:R-:W-:Y:S05]  /*13560*/  WARPSYNC.COLLECTIVE R15, `(.L_x_364) ;  /* 0x000000000f087348 */ /* 0x000fea0003c00000 */
[----:B------:R0:W1:Y:S02]  /*13570*/  SHFL.IDX P6, R14, R13, R12, R11 ;  /* 0x0000000c0d0e7389 */ /* 0x00006400000c000b */
[----:B01----:R-:W-:Y:S01]  /*13580*/  ENDCOLLECTIVE ;  /* 0x000000000000791b */ /* 0x003fe20003800000 */
.L_x_364:
[----:B------:R-:W-:Y:S01]  /*13590*/  @!PT LDS RZ, [RZ] ;  /* 0x00000000fffff984 */ /* 0x000fe20000000800 */
[----:B------:R-:W-:Y:S01]  /*135a0*/  @!PT LDS RZ, [RZ] ;  /* 0x00000000fffff984 */ /* 0x000fe20000000800 */
[----:B------:R-:W-:Y:S01]  /*135b0*/  @!PT LDS RZ, [RZ] ;  /* 0x00000000fffff984 */ /* 0x000fe20000000800 */
[----:B------:R-:W-:Y:S04]  /*135c0*/  @P3 LDGSTS.E.BYPASS.LTC128B.128 [R9+0x1b400], desc[UR52][R2.64], !P4 ;  /* 0x1b40000002093fae */ /* 0x000fe8000e101d74 */
[----:B------:R-:W-:Y:S04]  /*135d0*/  @P3 LDGSTS.E.BYPASS.LTC128B.128 [R9+0x1dc00], desc[UR52][R2.64+0x40], !P5 ;  /* 0x1dc0004002093fae */ /* 0x000fe8000e901d74 */
[----:B------:R0:W-:Y:S01]  /*135e0*/  @P3 LDGSTS.E.BYPASS.LTC128B.128 [R9+0x20400], desc[UR52][R2.64+0x80], !P1 ;  /* 0x2040008002093fae */ /* 0x0001e2000c901d74 */
[----:B------:R-:W-:Y:S01]  /*135f0*/  IMAD.MOV.U32 R13, RZ, RZ, R7 ;  /* 0x000000ffff0d7224 */ /* 0x000fe200078e0007 */
[----:B------:R-:W-:Y:S01]  /*13600*/  MOV R12, RZ ;  /* 0x000000ff000c7202 */ /* 0x000fe20000000f00 */
[----:B0-----:R-:W-:-:S07]  /*13610*/  IMAD.MOV.U32 R2, RZ, RZ, R14 ;  /* 0x000000ffff027224 */ /* 0x001fce00078e000e */
[----:B------:R-:W-:Y:S05]  /*13620*/  WARPSYNC.COLLECTIVE R15, `(.L_x_365) ;  /* 0x000000000f087348 */ /* 0x000fea0003c00000 */
[----:B------:R0:W1:Y:S02]  /*13630*/  SHFL.IDX P6, R14, R13, R12, R11 ;  /* 0x0000000c0d0e7389 */ /* 0x00006400000c000b */
[----:B01----:R-:W-:Y:S01]  /*13640*/  ENDCOLLECTIVE ;  /* 0x000000000000791b */ /* 0x003fe20003800000 */
.L_x_365:
[----:B------:R-:W-:-:S05]  /*13650*/  @P2 IADD3 R2, P0, R37, R2, RZ ;  /* 0x0000000225022210 */ /* 0x000fca0007f1e0ff */
[----:B------:R-:W-:-:S05]  /*13660*/  @P2 IMAD.X R3, RZ, RZ, R6, P0 ;  /* 0x000000ffff032224 */ /* 0x000fca00000e0606 */
        /* <DEDUP_REMOVED lines=11> */
.L_x_366:
[----:B------:R-:W-:Y:S05]  /*13720*/  BRA `(.L_x_367) ;  /* 0xffffffb400507947 */ /* 0x000fea000383ffff */
.L_x_276:
[----:B------:R-:W-:Y:S02]  /*13730*/  IMAD.MOV.U32 R13, RZ, RZ, R4 ;  /* 0x000000ffff0d7224 */ /* 0x000fe400078e0004 */
[----:B------:R-:W-:Y:S02]  /*13740*/  IMAD.MOV.U32 R12, RZ, RZ, RZ ;  /* 0x000000ffff0c7224 */ /* 0x000fe400078e00ff */
[----:B------:R-:W-:Y:S02]  /*13750*/  IMAD.MOV.U32 R11, RZ, RZ, 0x1c1f ;  /* 0x00001c1fff0b7424 */ /* 0x000fe400078e00ff */
[----:B------:R-:W-:Y:S02]  /*13760*/  IMAD.MOV.U32 R15, RZ, RZ, -0x1 ;  /* 0xffffffffff0f7424 */ /* 0x000fe400078e00ff */
[----:B------:R-:W-:Y:S02]  /*13770*/  IMAD R5, R5, UR41, RZ ;  /* 0x0000002905057c24 */ /* 0x000fe4000f8e02ff */
[----:B------:R-:W-:-:S07]  /*13780*/  IMAD.IADD R6, R10, 0x1, R6 ;  /* 0x000000010a067824 */ /* 0x000fce00078e0206 */
[----:B-1---5:R-:W-:Y:S05]  /*13790*/  WARPSYNC.COLLECTIVE R15, `(.L_x_368) ;  /* 0x000000000f087348 */ /* 0x022fea0003c00000 */
[----:B------:R0:W2:Y:S02]  /*137a0*/  SHFL.IDX P6, R14, R13, R12, R11 ;  /* 0x0000000c0d0e7389 */ /* 0x0000a400000c000b */
[----:B012--5:R-:W-:Y:S01]  /*137b0*/  ENDCOLLECTIVE ;  /* 0x000000000000791b */ /* 0x027fe20003800000 */
.L_x_368:
[C---:B------:R-:W-:Y:S01]  /*137c0*/  VIADD R8, R6.reuse, 0x20 ;  /* 0x0000002006087836 */ /* 0x040fe20000000000 */
[----:B------:R-:W-:Y:S01]  /*137d0*/  ISETP.GE.AND P0, PT, R6, R5, PT ;  /* 0x000000050600720c */ /* 0x000fe20003f06270 */
[----:B------:R-:W-:Y:S02]  /*137e0*/  IMAD.MOV.U32 R13, RZ, RZ, R0 ;  /* 0x000000ffff0d7224 */ /* 0x000fe400078e0000 */
[----:B------:R-:W-:-:S10]  /*137f0*/  IMAD.MOV.U32 R2, RZ, RZ, R14 ;  /* 0x000000ffff027224 */ /* 0x000fd400078e000e */
[----:B------:R-:W-:Y:S05]  /*13800*/  WARPSYNC.COLLECTIVE R15, `(.L_x_369) ;  /* 0x000000000f087348 */ /* 0x000fea0003c00000 */
[----:B------:R0:W1:Y:S02]  /*13810*/  SHFL.IDX P6, R14, R13, R12, R11 ;  /* 0x0000000c0d0e7389 */ /* 0x00006400000c000b */
[----:B01----:R-:W-:Y:S01]  /*13820*/  ENDCOLLECTIVE ;  /* 0x000000000000791b */ /* 0x003fe20003800000 */
.L_x_369:
[----:B------:R-:W-:Y:S02]  /*13830*/  IMAD.MOV.U32 R13, RZ, RZ, R4 ;  /* 0x000000ffff0d7224 */ /* 0x000fe400078e0004 */
[----:B------:R-:W-:Y:S01]  /*13840*/  IMAD.MOV.U32 R12, RZ, RZ, 0x1 ;  /* 0x00000001ff0c7424 */ /* 0x000fe200078e00ff */
[----:B------:R-:W-:-:S07]  /*13850*/  MOV R3, R14 ;  /* 0x0000000e00037202 */ /* 0x000fce0000000f00 */
[----:B------:R-:W-:Y:S05]  /*13860*/  WARPSYNC.COLLECTIVE R15, `(.L_x_370) ;  /* 0x000000000f087348 */ /* 0x000fea0003c00000 */
[----:B------:R0:W1:Y:S02]  /*13870*/  SHFL.IDX P6, R14, R13, R12, R11 ;  /* 0x0000000c0d0e7389 */ /* 0x00006400000c000b */
[----:B01----:R-:W-:Y:S01]  /*13880*/  ENDCOLLECTIVE ;  /* 0x000000000000791b */ /* 0x003fe20003800000 */
.L_x_370:
[----:B------:R-:W-:-:S05]  /*13890*/  @!P0 IADD3 R7, P4, R37, R3, RZ ;  /* 0x0000000325078210 */ /* 0x000fca0007f9e0ff */
[----:B------:R-:W-:Y:S02]  /*138a0*/  @!P0 IMAD.X R3, RZ, RZ, R2, P4 ;  /* 0x000000ffff038224 */ /* 0x000fe400020e0602 */
[----:B------:R-:W-:Y:S02]  /*138b0*/  @!P0 IMAD.MOV.U32 R2, RZ, RZ, R7 ;  /* 0x000000ffff028224 */ /* 0x000fe400078e0007 */
[----:B------:R-:W-:-:S03]  /*138c0*/  IMAD.MOV.U32 R13, RZ, RZ, R0 ;  /* 0x000000ffff0d7224 */ /* 0x000fc600078e0000 */
[----:B------:R-:W-:Y:S01]  /*138d0*/  @!PT LDS RZ, [RZ] ;  /* 0x00000000fffff984 */ /* 0x000fe20000000800 */
[----:B------:R-:W-:Y:S01]  /*138e0*/  @!PT LDS RZ, [RZ] ;  /* 0x00000000fffff984 */ /* 0x000fe20000000800 */
[----:B------:R-:W-:Y:S01]  /*138f0*/  @!PT LDS RZ, [RZ] ;  /* 0x00000000fffff984 */ /* 0x000fe20000000800 */
[----:B------:R-:W-:Y:S04]  /*13900*/  @!P0 LDGSTS.E.BYPASS.LTC128B.128 [R9+0x14400], desc[UR52][R2.64], !P3 ;  /* 0x1440000002098fae */ /* 0x000fe8000d901d74 */
[----:B------:R-:W-:Y:S04]  /*13910*/  @!P0 LDGSTS.E.BYPASS.LTC128B.128 [R9+0x16400], desc[UR52][R2.64+0x40], !P2 ;  /* 0x1640004002098fae */ /* 0x000fe8000d101d74 */
[----:B------:R0:W-:Y:S01]  /*13920*/  @!P0 LDGSTS.E.BYPASS.LTC128B.128 [R9+0x18400], desc[UR52][R2.64+0x80], !P1 ;  /* 0x1840008002098fae */ /* 0x0001e2000c901d74 */
[----:B------:R-:W-:Y:S01]  /*13930*/  ISETP.GE.AND P0, PT, R8, R5, PT ;  /* 0x000000050800720c */ /* 0x000fe20003f06270 */
[----:B------:R-:W-:-:S02]  /*13940*/  VIADD R8, R6, 0x40 ;  /* 0x0000004006087836 */ /* 0x000fc40000000000 */
[----:B0-----:R-:W-:-:S10]  /*13950*/  IMAD.MOV.U32 R2, RZ, RZ, R14 ;  /* 0x000000ffff027224 */ /* 0x001fd400078e000e */
[----:B------:R-:W-:Y:S05]  /*13960*/  WARPSYNC.COLLECTIVE R15, `(.L_x_371) ;  /* 0x000000000f087348 */ /* 0x000fea0003c00000 */
[----:B------:R0:W1:Y:S02]  /*13970*/  SHFL.IDX P6, R14, R13, R12, R11 ;  /* 0x0000000c0d0e7389 */ /* 0x00006400000c000b */
[----:B01----:R-:W-:Y:S01]  /*13980*/  ENDCOLLECTIVE ;  /* 0x000000000000791b */ /* 0x003fe20003800000 */
.L_x_371:
        /* <DEDUP_REMOVED lines=8> */
.L_x_372:
[----:B------:R-:W-:-:S05]  /*13a10*/  @!P0 IMAD.MOV.U32 R3, RZ, RZ, R7 ;  /* 0x000000ffff038224 */ /* 0x000fca00078e0007 */
[----:B------:R-:W-:Y:S01]  /*13a20*/  @!PT LDS RZ, [RZ] ;  /* 0x00000000fffff984 */ /* 0x000fe20000000800 */
[----:B------:R-:W-:Y:S01]  /*13a30*/  @!PT LDS RZ, [RZ] ;  /* 0x00000000fffff984 */ /* 0x000fe20000000800 */
[----:B------:R-:W-:Y:S01]  /*13a40*/  @!PT LDS RZ, [RZ] ;  /* 0x00000000fffff984 */ /* 0x000fe20000000800 */
[----:B------:R-:W-:Y:S04]  /*13a50*/  @!P0 LDGSTS.E.BYPASS.LTC128B.128 [R9+0x14c00], desc[UR52][R2.64], !P3 ;  /* 0x14c0000002098fae */ /* 0x000fe8000d901d74 */
[----:B------:R-:W-:Y:S01]  /*13a60*/  @!P0 LDGSTS.E.BYPASS.LTC128B.128 [R9+0x16c00], desc[UR52][R2.64+0x40], !P2 ;  /* 0x16c0004002098fae */ /* 0x000fe2000d101d74 */
[----:B------:R-:W-:-:S03]  /*13a70*/  IMAD.MOV.U32 R13, RZ, RZ, R0 ;  /* 0x000000ffff0d7224 */ /* 0x000fc600078e0000 */
[----:B------:R0:W-:Y:S01]  /*13a80*/  @!P0 LDGSTS.E.BYPASS.LTC128B.128 [R9+0x18c00], desc[UR52][R2.64+0x80], !P1 ;  /* 0x18c0008002098fae */ /* 0x0001e2000c901d74 */
[----:B------:R-:W-:Y:S01]  /*13a90*/  ISETP.GE.AND P0, PT, R8, R5, PT ;  /* 0x000000050800720c */ /* 0x000fe20003f06270 */
[----:B0-----:R-:W-:-:S12]  /*13aa0*/  IMAD.MOV.U32 R2, RZ, RZ, R14 ;  /* 0x000000ffff027224 */ /* 0x001fd800078e000e */
[----:B------:R-:W-:Y:S05]  /*13ab0*/  WARPSYNC.COLLECTIVE R15, `(.L_x_373) ;  /* 0x000000000f087348 */ /* 0x000fea0003c00000 */
[----:B------:R0:W1:Y:S02]  /*13ac0*/  SHFL.IDX P6, R14, R13, R12, R11 ;  /* 0x0000000c0d0e7389 */ /* 0x00006400000c000b */
[----:B01----:R-:W-:Y:S01]  /*13ad0*/  ENDCOLLECTIVE ;  /* 0x000000000000791b */ /* 0x003fe20003800000 */
.L_x_373:
[----:B------:R-:W-:Y:S02]  /*13ae0*/  IMAD.MOV.U32 R13, RZ, RZ, R4 ;  /* 0x000000ffff0d7224 */ /* 0x000fe400078e0004 */
[----:B------:R-:W-:Y:S01]  /*13af0*/  IMAD.MOV.U32 R12, RZ, RZ, 0x3 ;  /* 0x00000003ff0c7424 */ /* 0x000fe200078e00ff */
[----:B------:R-:W-:-:S05]  /*13b00*/  @!P0 IADD3 R14, P4, R37, R14, RZ ;  /* 0x0000000e250e8210 */ /* 0x000fca0007f9e0ff */
[----:B------:R-:W-:Y:S01]  /*13b10*/  @!P0 IMAD.X R7, RZ, RZ, R2, P4 ;  /* 0x000000ffff078224 */ /* 0x000fe200020e0602 */
[----:B------:R-:W-:-:S07]  /*13b20*/  @!P0 MOV R2, R14 ;  /* 0x0000000e00028202 */ /* 0x000fce0000000f00 */
[----:B------:R-:W-:Y:S05]  /*13b30*/  WARPSYNC.COLLECTIVE R15, `(.L_x_374) ;  /* 0x000000000f087348 */ /* 0x000fea0003c00000 */
[----:B------:R0:W1:Y:S02]  /*13b40*/  SHFL.IDX P6, R14, R13, R12, R11 ;  /* 0x0000000c0d0e7389 */ /* 0x00006400000c000b */
[----:B01----:R-:W-:Y:S01]  /*13b50*/  ENDCOLLECTIVE ;  /* 0x000000000000791b */ /* 0x003fe20003800000 */
.L_x_374:
[----:B------:R-:W-:-:S05]  /*13b60*/  @!P0 IMAD.MOV.U32 R3, RZ, RZ, R7 ;  /* 0x000000ffff038224 */ /* 0x000fca00078e0007 */
[----:B------:R-:W-:Y:S01]  /*13b70*/  @!PT LDS RZ, [RZ] ;  /* 0x00000000fffff984 */ /* 0x000fe20000000800 */
[----:B------:R-:W-:Y:S01]  /*13b80*/  @!PT LDS RZ, [RZ] ;  /* 0x00000000fffff984 */ /* 0x000fe20000000800 */
[----:B------:R-:W-:Y:S01]  /*13b90*/  @!PT LDS RZ, [RZ] ;  /* 0x00000000fffff984 */ /* 0x000fe20000000800 */
[----:B------:R0:W-:Y:S04]  /*13ba0*/  @!P0 LDGSTS.E.BYPASS.LTC128B.128 [R9+0x15400], desc[UR52][R2.64], !P3 ;  /* 0x1540000002098fae */ /* 0x0001e8000d901d74 */
[----:B------:R0:W-:Y:S01]  /*13bb0*/  @!P0 LDGSTS.E.BYPASS.LTC128B.128 [R9+0x17400], desc[UR52][R2.64+0x40], !P2 ;  /* 0x1740004002098fae */ /* 0x0001e2000d101d74 */
[----:B------:R-:W-:-:S03]  /*13bc0*/  IMAD.MOV.U32 R13, RZ, RZ, R0 ;  /* 0x000000ffff0d7224 */ /* 0x000fc600078e0000 */
[----:B------:R0:W-:Y:S01]  /*13bd0*/  @!P0 LDGSTS.E.BYPASS.LTC128B.128 [R9+0x19400], desc[UR52][R2.64+0x80], !P1 ;  /* 0x1940008002098fae */ /* 0x0001e2000c901d74 */
[----:B------:R-:W-:-:S07]  /*13be0*/  IMAD.MOV.U32 R4, RZ, RZ, R14 ;  /* 0x000000ffff047224 */ /* 0x000fce00078e000e */
[----:B0-----:R-:W-:Y:S05]  /*13bf0*/  WARPSYNC.COLLECTIVE R15, `(.L_x_375) ;  /* 0x000000000f087348 */ /* 0x001fea0003c00000 */
[----:B------:R1:W2:Y:S02]  /*13c00*/  SHFL.IDX P6, R14, R13, R12, R11 ;  /* 0x0000000c0d0e7389 */ /* 0x0002a400000c000b */
[----:B012---:R-:W-:Y:S01]  /*13c10*/  ENDCOLLECTIVE ;  /* 0x000000000000791b */ /* 0x007fe20003800000 */
.L_x_375:
[----:B------:R-:W-:Y:S05]  /*13c20*/  BRA `(.L_x_376) ;  /* 0xffffffb800847947 */ /* 0x000fea000383ffff */
.L_x_281:
[----:B0-----:R0:W2:Y:S02]  /*13c30*/  SYNCS.PHASECHK.TRANS64.TRYWAIT P0, [R22+URZ+0x29820], R3 ;  /* 0x02982003160075a7 */ /* 0x0010a4000800017f */
[----:B--2---:R-:W-:Y:S05]  /*13c40*/  @!P0 NANOSLEEP.SYNCS 0x989680 ;  /* 0x009896800000895d */ /* 0x004fea0003900000 */
[----:B------:R-:W2:Y:S02]  /*13c50*/  @!P0 SYNCS.PHASECHK.TRANS64 P0, [R22+URZ+0x29820], R3 ;  /* 0x02982003160085a7 */ /* 0x000ea4000800007f */
[----:B--2---:R-:W-:Y:S05]  /*13c60*/  @!P0 BRA `(.L_x_281) ;  /* 0xfffffffc00f08947 */ /* 0x004fea000383ffff */
[----:B------:R-:W-:Y:S05]  /*13c70*/  BRA `(.L_x_377) ;  /* 0xffffffb800f47947 */ /* 0x000fea000383ffff */
.L_x_285:
[----:B0-----:R0:W1:Y:S02]  /*13c80*/  SYNCS.PHASECHK.TRANS64.TRYWAIT P0, [R0+URZ+0x29880], R30 ;  /* 0x0298801e000075a7 */ /* 0x001064000800017f */
[----:B-1----:R-:W-:Y:S05]  /*13c90*/  @!P0 NANOSLEEP.SYNCS 0x989680 ;  /* 0x009896800000895d */ /* 0x002fea0003900000 */
[----:B------:R-:W1:Y:S02]  /*13ca0*/  @!P0 SYNCS.PHASECHK.TRANS64 P0, [R0+URZ+0x29880], R30 ;  /* 0x0298801e000085a7 */ /* 0x000e64000800007f */
[----:B-1----:R-:W-:Y:S05]  /*13cb0*/  @!P0 BRA `(.L_x_285) ;  /* 0xfffffffc00f08947 */ /* 0x002fea000383ffff */
[----:B------:R-:W-:Y:S05]  /*13cc0*/  BRA `(.L_x_378) ;  /* 0xffffffc000287947 */ /* 0x000fea000383ffff */
.L_x_286:
[----:B------:R-:W-:Y:S01]  /*13cd0*/  BSSY B0, `(.L_x_379) ;  /* 0x0000008000007945 */ /* 0x000fe20003800000 */
[----:B------:R-:W-:Y:S01]  /*13ce0*/  IMAD.MOV.U32 R13, RZ, RZ, R9 ;  /* 0x000000ffff0d7224 */ /* 0x000fe200078e0009 */
[----:B------:R-:W-:Y:S01]  /*13cf0*/  MOV R15, 0xffffffff ;  /* 0xffffffff000f7802 */ /* 0x000fe20000000f00 */
[----:B------:R-:W-:Y:S02]  /*13d00*/  IMAD.MOV.U32 R12, RZ, RZ, RZ ;  /* 0x000000ffff0c7224 */ /* 0x000fe400078e00ff */
[----:B------:R-:W-:-:S07]  /*13d10*/  IMAD.MOV.U32 R11, RZ, RZ, 0x1c1f ;  /* 0x00001c1fff0b7424 */ /* 0x000fce00078e00ff */
[----:B0-----:R-:W-:Y:S05]  /*13d20*/  WARPSYNC.COLLECTIVE R15, `(.L_x_380) ;  /* 0x000000000f087348 */ /* 0x001fea0003c00000 */
[----:B------:R1:W2:Y:S02]  /*13d30*/  SHFL.IDX P6, R14, R13, R12, R11 ;  /* 0x0000000c0d0e7389 */ /* 0x0002a400000c000b */
[----:B012---:R-:W-:Y:S01]  /*13d40*/  ENDCOLLECTIVE ;  /* 0x000000000000791b */ /* 0x007fe20003800000 */
.L_x_380:
[----:B------:R-:W-:Y:S05]  /*13d50*/  BSYNC B0 ;  /* 0x0000000000007941 */ /* 0x000fea0003800000 */
.L_x_379:
[----:B------:R-:W-:Y:S01]  /*13d60*/  IMAD.MOV.U32 R13, RZ, RZ, R8 ;  /* 0x000000ffff0d7224 */ /* 0x000fe200078e0008 */
[----:B------:R-:W-:Y:S01]  /*13d70*/  IADD3 R10, R22, R10, R35 ;  /* 0x0000000a160a7210 */ /* 0x000fe20007ffe023 */
[----:B------:R-:W-:Y:S02]  /*13d80*/  IMAD.MOV.U32 R12, RZ, RZ, RZ ;  /* 0x000000ffff0c7224 */ /* 0x000fe400078e00ff */
[----:B------:R-:W-:Y:S02]  /*13d90*/  IMAD.MOV.U32 R11, RZ, RZ, 0x1c1f ;  /* 0x00001c1fff0b7424 */ /* 0x000fe400078e00ff */
[----:B------:R-:W-:Y:S02]  /*13da0*/  IMAD.MOV.U32 R15, RZ, RZ, -0x1 ;  /* 0xffffffffff0f7424 */ /* 0x000fe400078e00ff */
[----:B------:R-:W-:Y:S02]  /*13db0*/  IMAD.MOV.U32 R3, RZ, RZ, R14 ;  /* 0x000000ffff037224 */ /* 0x000fe400078e000e */
[----:B------:R-:W-:-:S07]  /*13dc0*/  IMAD.IADD R17, R36, 0x1, R10 ;  /* 0x0000000124117824 */ /* 0x000fce00078e020a */
[----:B------:R-:W-:Y:S05]  /*13dd0*/  WARPSYNC.COLLECTIVE R15, `(.L_x_381) ;  /* 0x000000000f087348 */ /* 0x000fea0003c00000 */
[----:B------:R0:W1:Y:S02]  /*13de0*/  SHFL.IDX P6, R14, R13, R12, R11 ;  /* 0x0000000c0d0e7389 */ /* 0x00006400000c000b */
[----:B01----:R-:W-:Y:S01]  /*13df0*/  ENDCOLLECTIVE ;  /* 0x000000000000791b */ /* 0x003fe20003800000 */
.L_x_381:
[----:B------:R-:W-:Y:S01]  /*13e00*/  MOV R13, R9 ;  /* 0x00000009000d7202 */ /* 0x000fe20000000f00 */
[----:B------:R-:W-:Y:S02]  /*13e10*/  IMAD.MOV.U32 R12, RZ, RZ, 0x1 ;  /* 0x00000001ff0c7424 */ /* 0x000fe400078e00ff */
[----:B------:R-:W-:-:S07]  /*13e20*/  IMAD.MOV.U32 R2, RZ, RZ, R14 ;  /* 0x000000ffff027224 */ /* 0x000fce00078e000e */
[----:B------:R-:W-:Y:S05]  /*13e30*/  WARPSYNC.COLLECTIVE R15, `(.L_x_382) ;  /* 0x000000000f087348 */ /* 0x000fea0003c00000 */
[----:B------:R0:W1:Y:S02]  /*13e40*/  SHFL.IDX P6, R14, R13, R12, R11 ;  /* 0x0000000c0d0e7389 */ /* 0x00006400000c000b */
[----:B01----:R-:W-:Y:S01]  /*13e50*/  ENDCOLLECTIVE ;  /* 0x000000000000791b */ /* 0x003fe20003800000 */
.L_x_382:
        /* <DEDUP_REMOVED lines=12> */
.L_x_383:
[----:B------:R-:W-:Y:S02]  /*13f20*/  IMAD.MOV.U32 R13, RZ, RZ, R9 ;  /* 0x000000ffff0d7224 */ /* 0x000fe400078e0009 */
[----:B------:R-:W-:Y:S02]  /*13f30*/  IMAD.MOV.U32 R12, RZ, RZ, 0x2 ;  /* 0x00000002ff0c7424 */ /* 0x000fe400078e00ff */
[----:B------:R-:W-:-:S07]  /*13f40*/  IMAD.MOV.U32 R2, RZ, RZ, R14 ;  /* 0x000000ffff027224 */ /* 0x000fce00078e000e */
[----:B------:R-:W-:Y:S05]  /*13f50*/  WARPSYNC.COLLECTIVE R15, `(.L_x_384) ;  /* 0x000000000f087348 */ /* 0x000fea0003c00000 */
[----:B------:R0:W1:Y:S02]  /*13f60*/  SHFL.IDX P6, R14, R13, R12, R11 ;  /* 0x0000000c0d0e7389 */ /* 0x00006400000c000b */
[----:B01----:R-:W-:Y:S01]  /*13f70*/  ENDCOLLECTIVE ;  /* 0x000000000000791b */ /* 0x003fe20003800000 */
.L_x_384:
[----:B------:R-:W-:-:S05]  /*13f80*/  IADD3 R2, P0, R37, R2, RZ ;  /* 0x0000000225027210 */ /* 0x000fca0007f1e0ff */
[----:B------:R-:W-:-:S05]  /*13f90*/  IMAD.X R3, RZ, RZ, R3, P0 ;  /* 0x000000ffff037224 */ /* 0x000fca00000e0603 */
[----:B------:R-:W-:Y:S01]  /*13fa0*/  @!PT LDS RZ, [RZ] ;  /* 0x00000000fffff984 */ /* 0x000fe20000000800 */
[----:B------:R-:W-:Y:S01]  /*13fb0*/  @!PT LDS RZ, [RZ] ;  /* 0x00000000fffff984 */ /* 0x000fe20000000800 */
[----:B------:R-:W-:Y:S01]  /*13fc0*/  @!PT LDS RZ, [RZ] ;  /* 0x00000000fffff984 */ /* 0x000fe20000000800 */
[----:B------:R-:W-:Y:S01]  /*13fd0*/  LDGSTS.E.BYPASS.LTC128B.128 [R10+0xb400], desc[UR52][R2.64], !P3 ;  /* 0x0b400000020a7fae */ /* 0x000fe2000d901d74 */
[----:B------:R-:W-:-:S03]  /*13fe0*/  MOV R13, R8 ;  /* 0x00000008000d7202 */ /* 0x000fc60000000f00 */
[----:B------:R0:W-:Y:S02]  /*13ff0*/  LDGSTS.E.BYPASS.LTC128B.128 [R17+0xb400], desc[UR52][R2.64+0x40], !P1 ;  /* 0x0b40004002117fae */ /* 0x0001e4000c901d74 */
[----:B0-----:R-:W-:-:S07]  /*14000*/  IMAD.MOV.U32 R3, RZ, RZ, R14 ;  /* 0x000000ffff037224 */ /* 0x001fce00078e000e */
[----:B------:R-:W-:Y:S05]  /*14010*/  WARPSYNC.COLLECTIVE R15, `(.L_x_385) ;  /* 0x000000000f087348 */ /* 0x000fea0003c00000 */
[----:B------:R0:W1:Y:S02]  /*14020*/  SHFL.IDX P6, R14, R13, R12, R11 ;  /* 0x0000000c0d0e7389 */ /* 0x00006400000c000b */
[----:B01----:R-:W-:Y:S01]  /*14030*/  ENDCOLLECTIVE ;  /* 0x000000000000791b */ /* 0x003fe20003800000 */
.L_x_385:
[----:B------:R-:W-:Y:S02]  /*14040*/  IMAD.MOV.U32 R13, RZ, RZ, R9 ;  /* 0x000000ffff0d7224 */ /* 0x000fe400078e0009 */
[----:B------:R-:W-:Y:S02]  /*14050*/  IMAD.MOV.U32 R12, RZ, RZ, 0x3 ;  /* 0x00000003ff0c7424 */ /* 0x000fe400078e00ff */
[----:B------:R-:W-:-:S07]  /*14060*/  IMAD.MOV.U32 R2, RZ, RZ, R14 ;  /* 0x000000ffff027224 */ /* 0x000fce00078e000e */
[----:B------:R-:W-:Y:S05]  /*14070*/  WARPSYNC.COLLECTIVE R15, `(.L_x_386) ;  /* 0x000000000f087348 */ /* 0x000fea0003c00000 */
[----:B------:R0:W1:Y:S02]  /*14080*/  SHFL.IDX P6, R14, R13, R12, R11 ;  /* 0x0000000c0d0e7389 */ /* 0x00006400000c000b */
[----:B01----:R-:W-:Y:S01]  /*14090*/  ENDCOLLECTIVE ;  /* 0x000000000000791b */ /* 0x003fe20003800000 */
.L_x_386:
        /* <DEDUP_REMOVED lines=12> */
.L_x_387:
[----:B------:R-:W-:Y:S01]  /*14160*/  MOV R13, R21 ;  /* 0x00000015000d7202 */ /* 0x000fe20000000f00 */
[----:B------:R-:W-:Y:S02]  /*14170*/  IMAD.MOV.U32 R12, RZ, RZ, RZ ;  /* 0x000000ffff0c7224 */ /* 0x000fe400078e00ff */
[----:B------:R-:W-:-:S07]  /*14180*/  IMAD.MOV.U32 R2, RZ, RZ, R14 ;  /* 0x000000ffff027224 */ /* 0x000fce00078e000e */
[----:B------:R-:W-:Y:S05]  /*14190*/  WARPSYNC.COLLECTIVE R15, `(.L_x_388) ;  /* 0x000000000f087348 */ /* 0x000fea0003c00000 */
[----:B------:R0:W1:Y:S02]  /*141a0*/  SHFL.IDX P6, R14, R13, R12, R11 ;  /* 0x0000000c0d0e7389 */ /* 0x00006400000c000b */
[----:B01----:R-:W-:Y:S01]  /*141b0*/  ENDCOLLECTIVE ;  /* 0x000000000000791b */ /* 0x003fe20003800000 */
.L_x_388:
        /* <DEDUP_REMOVED lines=12> */
.L_x_389:
[----:B------:R-:W-:Y:S01]  /*14280*/  IMAD.MOV.U32 R2, RZ, RZ, R14 ;  /* 0x000000ffff027224 */ /* 0x000fe200078e000e */
[----:B------:R-:W-:Y:S06]  /*14290*/  BRA `(.L_x_390) ;  /* 0xffffffbc00c47947 */ /* 0x000fec000383ffff */
.L_x_291:
[----:B---3--:R3:W4:Y:S02]  /*142a0*/  SYNCS.PHASECHK.TRANS64.TRYWAIT P0, [R0+URZ+0x29840], R30 ;  /* 0x0298401e000075a7 */ /* 0x008724000800017f */
[----:B----4-:R-:W-:Y:S05]  /*142b0*/  @!P0 NANOSLEEP.SYNCS 0x989680 ;  /* 0x009896800000895d */ /* 0x010fea0003900000 */
[----:B------:R-:W4:Y:S02]  /*142c0*/  @!P0 SYNCS.PHASECHK.TRANS64 P0, [R0+URZ+0x29840], R30 ;  /* 0x0298401e000085a7 */ /* 0x000f24000800007f */
[----:B----4-:R-:W-:Y:S05]  /*142d0*/  @!P0 BRA `(.L_x_291) ;  /* 0xfffffffc00f08947 */ /* 0x010fea000383ffff */
[----:B------:R-:W-:Y:S05]  /*142e0*/  BRA `(.L_x_391) ;  /* 0xffffffc000187947 */ /* 0x000fea000383ffff */
.L_x_292:
        /* <DEDUP_REMOVED lines=8> */
.L_x_393:
[----:B------:R-:W-:Y:S05]  /*14370*/  BSYNC B0 ;  /* 0x0000000000007941 */ /* 0x000fea0003800000 */
.L_x_392:
[----:B------:R-:W-:Y:S01]  /*14380*/  IMAD.MOV.U32 R13, RZ, RZ, R4 ;  /* 0x000000ffff0d7224 */ /* 0x000fe200078e0004 */
[----:B------:R-:W-:Y:S01]  /*14390*/  MOV R3, R14 ;  /* 0x0000000e00037202 */ /* 0x000fe20000000f00 */
[----:B------:R-:W-:Y:S02]  /*143a0*/  IMAD.MOV.U32 R12, RZ, RZ, RZ ;  /* 0x000000ffff0c7224 */ /* 0x000fe400078e00ff */
[----:B------:R-:W-:Y:S02]  /*143b0*/  IMAD.MOV.U32 R11, RZ, RZ, 0x1c1f ;  /* 0x00001c1fff0b7424 */ /* 0x000fe400078e00ff */
[----:B------:R-:W-:Y:S02]  /*143c0*/  IMAD.MOV.U32 R15, RZ, RZ, -0x1 ;  /* 0xffffffffff0f7424 */ /* 0x000fe400078e00ff */
[----:B------:R-:W-:-:S07]  /*143d0*/  IMAD.IADD R7, R22, 0x1, R7 ;  /* 0x0000000116077824 */ /* 0x000fce00078e0207 */
[----:B------:R-:W-:Y:S05]  /*143e0*/  WARPSYNC.COLLECTIVE R15, `(.L_x_394) ;  /* 0x000000000f087348 */ /* 0x000fea0003c00000 */
[----:B------:R0:W1:Y:S02]  /*143f0*/  SHFL.IDX P6, R14, R13, R12, R11 ;  /* 0x0000000c0d0e7389 */ /* 0x00006400000c000b */
[----:B01----:R-:W-:Y:S01]  /*14400*/  ENDCOLLECTIVE ;  /* 0x000000000000791b */ /* 0x003fe20003800000 */
.L_x_394:
[----:B------:R-:W-:Y:S01]  /*14410*/  IMAD.MOV.U32 R13, RZ, RZ, R5 ;  /* 0x000000ffff0d7224 */ /* 0x000fe200078e0005 */
[----:B------:R-:W-:Y:S01]  /*14420*/  MOV R12, 0x1 ;  /* 0x00000001000c7802 */ /* 0x000fe20000000f00 */
[----:B------:R-:W-:-:S07]  /*14430*/  IMAD.MOV.U32 R2, RZ, RZ, R14 ;  /* 0x000000ffff027224 */ /* 0x000fce00078e000e */
[----:B------:R-:W-:Y:S05]  /*14440*/  WARPSYNC.COLLECTIVE R15, `(.L_x_395) ;  /* 0x000000000f087348 */ /* 0x000fea0003c00000 */
[----:B------:R0:W1:Y:S02]  /*14450*/  SHFL.IDX P6, R14, R13, R12, R11 ;  /* 0x0000000c0d0e7389 */ /* 0x00006400000c000b */
[----:B01----:R-:W-:Y:S01]  /*14460*/  ENDCOLLECTIVE ;  /* 0x000000000000791b */ /* 0x003fe20003800000 */
.L_x_395:
[----:B------:R-:W-:-:S05]  /*14470*/  IADD3 R2, P0, R37, R2, RZ ;  /* 0x0000000225027210 */ /* 0x000fca0007f1e0ff */
[----:B------:R-:W-:-:S05]  /*14480*/  IMAD.X R3, RZ, RZ, R3, P0 ;  /* 0x000000ffff037224 */ /* 0x000fca00000e0603 */
[----:B------:R-:W-:Y:S01]  /*14490*/  @!PT LDS RZ, [RZ] ;  /* 0x00000000fffff984 */ /* 0x000fe20000000800 */
[----:B------:R-:W-:Y:S01]  /*144a0*/  @!PT LDS RZ, [RZ] ;  /* 0x00000000fffff984 */ /* 0x000fe20000000800 */
[----:B------:R-:W-:Y:S01]  /*144b0*/  @!PT LDS RZ, [RZ] ;  /* 0x00000000fffff984 */ /* 0x000fe20000000800 */
[----:B------:R-:W-:Y:S01]  /*144c0*/  LDGSTS.E.BYPASS.LTC128B.128 [R7+0x1a400], desc[UR52][R2.64], !P4 ;  /* 0x1a40000002077fae */ /* 0x000fe2000e101d74 */
[----:B------:R-:W-:-:S03]  /*144d0*/  IMAD.MOV.U32 R13, RZ, RZ, R4 ;  /* 0x000000ffff0d7224 */ /* 0x000fc600078e0004 */
[----:B------:R-:W-:Y:S04]  /*144e0*/  LDGSTS.E.BYPASS.LTC128B.128 [R7+0x1cc00], desc[UR52][R2.64+0x40], !P3 ;  /* 0x1cc0004002077fae */ /* 0x000fe8000d901d74 */
[----:B------:R0:W-:Y:S02]  /*144f0*/  LDGSTS.E.BYPASS.LTC128B.128 [R7+0x1f400], desc[UR52][R2.64+0x80], !P1 ;  /* 0x1f40008002077fae */ /* 0x0001e4000c901d74 */
[----:B0-----:R-:W-:-:S07]  /*14500*/  IMAD.MOV.U32 R3, RZ, RZ, R14 ;  /* 0x000000ffff037224 */ /* 0x001fce00078e000e */
[----:B------:R-:W-:Y:S05]  /*14510*/  WARPSYNC.COLLECTIVE R15, `(.L_x_396) ;  /* 0x000000000f087348 */ /* 0x000fea0003c00000 */
[----:B------:R0:W1:Y:S02]  /*14520*/  SHFL.IDX P6, R14, R13, R12, R11 ;  /* 0x0000000c0d0e7389 */ /* 0x00006400000c000b */
[----:B01----:R-:W-:Y:S01]  /*14530*/  ENDCOLLECTIVE ;  /* 0x000000000000791b */ /* 0x003fe20003800000 */
.L_x_396:
[----:B------:R-:W-:Y:S02]  /*14540*/  IMAD.MOV.U32 R13, RZ, RZ, R5 ;  /* 0x000000ffff0d7224 */ /* 0x000fe400078e0005 */
[----:B------:R-:W-:Y:S02]  /*14550*/  IMAD.MOV.U32 R12, RZ, RZ, 0x2 ;  /* 0x00000002ff0c7424 */ /* 0x000fe400078e00ff */
[----:B------:R-:W-:-:S07]  /*14560*/  IMAD.MOV.U32 R2, RZ, RZ, R14 ;  /* 0x000000ffff027224 */ /* 0x000fce00078e000e */
[----:B------:R-:W-:Y:S05]  /*14570*/  WARPSYNC.COLLECTIVE R15, `(.L_x_397) ;  /* 0x000000000f087348 */ /* 0x000fea0003c00000 */
[----:B------:R0:W1:Y:S02]  /*14580*/  SHFL.IDX P6, R14, R13, R12, R11 ;  /* 0x0000000c0d0e7389 */ /* 0x00006400000c000b */
[----:B01----:R-:W-:Y:S01]  /*14590*/  ENDCOLLECTIVE ;  /* 0x000000000000791b */ /* 0x003fe20003800000 */
.L_x_397:
[----:B------:R-:W-:-:S05]  /*145a0*/  IADD3 R2, P0, R37, R2, RZ ;  /* 0x0000000225027210 */ /* 0x000fca0007f1e0ff */
[----:B------:R-:W-:-:S05]  /*145b0*/  IMAD.X R3, RZ, RZ, R3, P0 ;  /* 0x000000ffff037224 */ /* 0x000fca00000e0603 */
        /* <DEDUP_REMOVED lines=11> */
.L_x_398:
[----:B------:R-:W-:Y:S02]  /*14670*/  IMAD.MOV.U32 R13, RZ, RZ, R5 ;  /* 0x000000ffff0d7224 */ /* 0x000fe400078e0005 */
[----:B------:R-:W-:Y:S01]  /*14680*/  IMAD.MOV.U32 R12, RZ, RZ, 0x3 ;  /* 0x00000003ff0c7424 */ /* 0x000fe200078e00ff */
[----:B------:R-:W-:-:S07]  /*14690*/  MOV R2, R14 ;  /* 0x0000000e00027202 */ /* 0x000fce0000000f00 */
[----:B------:R-:W-:Y:S05]  /*146a0*/  WARPSYNC.COLLECTIVE R15, `(.L_x_399) ;  /* 0x000000000f087348 */ /* 0x000fea0003c00000 */
[----:B------:R0:W1:Y:S02]  /*146b0*/  SHFL.IDX P6, R14, R13, R12, R11 ;  /* 0x0000000c0d0e7389 */ /* 0x00006400000c000b */
[----:B01----:R-:W-:Y:S01]  /*146c0*/  ENDCOLLECTIVE ;  /* 0x000000000000791b */ /* 0x003fe20003800000 */
.L_x_399:
        /* <DEDUP_REMOVED lines=13> */
.L_x_400:
[----:B------:R-:W-:Y:S01]  /*147a0*/  IMAD.MOV.U32 R13, RZ, RZ, R8 ;  /* 0x000000ffff0d7224 */ /* 0x000fe200078e0008 */
[----:B------:R-:W-:Y:S01]  /*147b0*/  MOV R12, RZ ;  /* 0x000000ff000c7202 */ /* 0x000fe20000000f00 */
[----:B------:R-:W-:-:S07]  /*147c0*/  IMAD.MOV.U32 R2, RZ, RZ, R14 ;  /* 0x000000ffff027224 */ /* 0x000fce00078e000e */
[----:B------:R-:W-:Y:S05]  /*147d0*/  WARPSYNC.COLLECTIVE R15, `(.L_x_401) ;  /* 0x000000000f087348 */ /* 0x000fea0003c00000 */
[----:B------:R0:W1:Y:S02]  /*147e0*/  SHFL.IDX P6, R14, R13, R12, R11 ;  /* 0x0000000c0d0e7389 */ /* 0x00006400000c000b */
[----:B01----:R-:W-:Y:S01]  /*147f0*/  ENDCOLLECTIVE ;  /* 0x000000000000791b */ /* 0x003fe20003800000 */
.L_x_401:
        /* <DEDUP_REMOVED lines=13> */
.L_x_402:
[----:B------:R-:W-:Y:S05]  /*148d0*/  BRA `(.L_x_403) ;  /* 0xffffffbc00ac7947 */ /* 0x000fea000383ffff */
.L_x_297:
[----:B0-----:R0:W2:Y:S02]  /*148e0*/  SYNCS.PHASECHK.TRANS64.TRYWAIT P1, [R3+URZ+0x29870], R0 ;  /* 0x02987000030075a7 */ /* 0x0010a4000802017f */
[----:B--2---:R-:W-:Y:S05]  /*148f0*/  @!P1 NANOSLEEP.SYNCS 0x989680 ;  /* 0x009896800000995d */ /* 0x004fea0003900000 */
[----:B------:R-:W2:Y:S02]  /*14900*/  @!P1 SYNCS.PHASECHK.TRANS64 P1, [R3+URZ+0x29870], R0 ;  /* 0x02987000030095a7 */ /* 0x000ea4000802007f */
[----:B--2---:R-:W-:Y:S05]  /*14910*/  @!P1 BRA `(.L_x_297) ;  /* 0xfffffffc00f09947 */ /* 0x004fea000383ffff */
[----:B------:R-:W-:Y:S05]  /*14920*/  BRA `(.L_x_404) ;  /* 0xffffffc000187947 */ /* 0x000fea000383ffff */
.L_x_299:
[----:B0-----:R0:W2:Y:S02]  /*14930*/  SYNCS.PHASECHK.TRANS64.TRYWAIT P1, [R3+URZ+0x29860], R0 ;  /* 0x02986000030075a7 */ /* 0x0010a4000802017f */
[----:B--2---:R-:W-:Y:S05]  /*14940*/  @!P1 NANOSLEEP.SYNCS 0x989680 ;  /* 0x009896800000995d */ /* 0x004fea0003900000 */
[----:B------:R-:W2:Y:S02]  /*14950*/  @!P1 SYNCS.PHASECHK.TRANS64 P1, [R3+URZ+0x29860], R0 ;  /* 0x02986000030095a7 */ /* 0x000ea4000802007f */
[----:B--2---:R-:W-:Y:S05]  /*14960*/  @!P1 BRA `(.L_x_299) ;  /* 0xfffffffc00f09947 */ /* 0x004fea000383ffff */
[----:B------:R-:W-:Y:S05]  /*14970*/  BRA `(.L_x_405) ;  /* 0xffffffc000287947 */ /* 0x000fea000383ffff */
.L_x_307:
[----:B0-----:R0:W4:Y:S02]  /*14980*/  SYNCS.PHASECHK.TRANS64.TRYWAIT P1, [R17+URZ+0x29870], R0 ;  /* 0x02987000110075a7 */ /* 0x001124000802017f */
[----:B----4-:R-:W-:Y:S05]  /*14990*/  @!P1 NANOSLEEP.SYNCS 0x989680 ;  /* 0x009896800000995d */ /* 0x010fea0003900000 */
[----:B------:R-:W4:Y:S02]  /*149a0*/  @!P1 SYNCS.PHASECHK.TRANS64 P1, [R17+URZ+0x29870], R0 ;  /* 0x02987000110095a7 */ /* 0x000f24000802007f */
[----:B----4-:R-:W-:Y:S05]  /*149b0*/  @!P1 BRA `(.L_x_307) ;  /* 0xfffffffc00f09947 */ /* 0x010fea000383ffff */
[----:B------:R-:W-:Y:S05]  /*149c0*/  BRA `(.L_x_406) ;  /* 0xffffffc400ec7947 */ /* 0x000fea000383ffff */
.L_x_309:
[----:B0-----:R0:W4:Y:S02]  /*149d0*/  SYNCS.PHASECHK.TRANS64.TRYWAIT P1, [R17+URZ+0x29860], R0 ;  /* 0x02986000110075a7 */ /* 0x001124000802017f */
[----:B----4-:R-:W-:Y:S05]  /*149e0*/  @!P1 NANOSLEEP.SYNCS 0x989680 ;  /* 0x009896800000995d */ /* 0x010fea0003900000 */
[----:B------:R-:W4:Y:S02]  /*149f0*/  @!P1 SYNCS.PHASECHK.TRANS64 P1, [R17+URZ+0x29860], R0 ;  /* 0x02986000110095a7 */ /* 0x000f24000802007f */
[----:B----4-:R-:W-:Y:S05]  /*14a00*/  @!P1 BRA `(.L_x_309) ;  /* 0xfffffffc00f09947 */ /* 0x010fea000383ffff */
[----:B------:R-:W-:Y:S05]  /*14a10*/  BRA `(.L_x_407) ;  /* 0xffffffc400f87947 */ /* 0x000fea000383ffff */
.L_x_323:
[----:B0-----:R0:W1:Y:S02]  /*14a20*/  SYNCS.PHASECHK.TRANS64.TRYWAIT P0, [R5+URZ+0x29820], R0 ;  /* 0x02982000050075a7 */ /* 0x001064000800017f */
[----:B-1----:R-:W-:Y:S05]  /*14a30*/  @!P0 NANOSLEEP.SYNCS 0x989680 ;  /* 0x009896800000895d */ /* 0x002fea0003900000 */
[----:B------:R-:W1:Y:S02]  /*14a40*/  @!P0 SYNCS.PHASECHK.TRANS64 P0, [R5+URZ+0x29820], R0 ;  /* 0x02982000050085a7 */ /* 0x000e64000800007f */
[----:B-1----:R-:W-:Y:S05]  /*14a50*/  @!P0 BRA `(.L_x_323) ;  /* 0xfffffffc00f08947 */ /* 0x002fea000383ffff */
[----:B------:R-:W-:Y:S05]  /*14a60*/  BRA `(.L_x_408) ;  /* 0xffffffd400ec7947 */ /* 0x000fea000383ffff */
.L_x_324:
[----:B------:R-:W1:Y:S01]  /*14a70*/  S2R R2, SR_TID.X ;  /* 0x0000000000027919 */ /* 0x000e620000002100 */
[----:B------:R-:W-:Y:S01]  /*14a80*/  BSSY B0, `(.L_x_409) ;  /* 0x000000a000007945 */ /* 0x000fe20003800000 */
[----:B------:R-:W-:Y:S02]  /*14a90*/  IMAD.MOV.U32 R12, RZ, RZ, RZ ;  /* 0x000000ffff0c7224 */ /* 0x000fe400078e00ff */
[----:B------:R-:W-:Y:S02]  /*14aa0*/  IMAD.MOV.U32 R11, RZ, RZ, 0x1f ;  /* 0x0000001fff0b7424 */ /* 0x000fe400078e00ff */
[----:B------:R-:W-:Y:S01]  /*14ab0*/  IMAD.MOV.U32 R15, RZ, RZ, -0x1 ;  /* 0xffffffffff0f7424 */ /* 0x000fe200078e00ff */
[----:B-1----:R-:W-:-:S04]  /*14ac0*/  SHF.R.U32.HI R2, RZ, 0x5, R2 ;  /* 0x00000005ff027819 */ /* 0x002fc80000011602 */
[----:B------:R-:W-:-:S05]  /*14ad0*/  LOP3.LUT R2, R2, 0x3, RZ, 0xc0, !PT ;  /* 0x0000000302027812 */ /* 0x000fca00078ec0ff */
[----:B--2---:R-:W-:-:S07]  /*14ae0*/  IMAD.MOV.U32 R13, RZ, RZ, R2 ;  /* 0x000000ffff0d7224 */ /* 0x004fce00078e0002 */
[----:B0-----:R-:W-:Y:S05]  /*14af0*/  WARPSYNC.COLLECTIVE R15, `(.L_x_410) ;  /* 0x000000000f087348 */ /* 0x001fea0003c00000 */
[----:B------:R1:W2:Y:S02]  /*14b00*/  SHFL.IDX P6, R14, R13, R12, R11 ;  /* 0x0000000c0d0e7389 */ /* 0x0002a400000c000b */
[----:B012---:R-:W-:Y:S01]  /*14b10*/  ENDCOLLECTIVE ;  /* 0x000000000000791b */ /* 0x007fe20003800000 */
.L_x_410:
[----:B------:R-:W-:Y:S05]  /*14b20*/  BSYNC B0 ;  /* 0x0000000000007941 */ /* 0x000fea0003800000 */
.L_x_409:
[----:B------:R-:W-:Y:S05]  /*14b30*/  BRA `(.L_x_411) ;  /* 0xffffffd400d47947 */ /* 0x000fea000383ffff */
.L_x_327:
[----:B------:R-:W-:Y:S01]  /*14b40*/  BSSY B1, `(.L_x_412) ;  /* 0x0000006000017945 */ /* 0x000fe20003800000 */
[----:B------:R-:W-:-:S07]  /*14b50*/  IMAD.MOV.U32 R15, RZ, RZ, -0x1 ;  /* 0xffffffffff0f7424 */ /* 0x000fce00078e00ff */
[----:B0-2---:R-:W-:Y:S05]  /*14b60*/  WARPSYNC.COLLECTIVE R15, `(.L_x_413) ;  /* 0x000000000f0c7348 */ /* 0x005fea0003c00000 */
[----:B------:R-:W-:Y:S02]  /*14b70*/  ELECT P6, UR62, PT ;  /* 0x00000000003e782f */ /* 0x000fe400038c0000 */
[----:B------:R-:W-:Y:S01]  /*14b80*/  MOV R14, UR62 ;  /* 0x0000003e000e7c02 */ /* 0x000fe20008000f00 */
[----:B0-2---:R-:W-:Y:S10]  /*14b90*/  ENDCOLLECTIVE ;  /* 0x000000000000791b */ /* 0x005ff40003800000 */
.L_x_413:
[----:B------:R-:W-:Y:S05]  /*14ba0*/  BSYNC B1 ;  /* 0x0000000000017941 */ /* 0x000fea0003800000 */
.L_x_412:
[----:B------:R-:W-:Y:S05]  /*14bb0*/  BRA `(.L_x_414) ;  /* 0xffffffd400cc7947 */ /* 0x000fea000383ffff */
.L_x_329:
[----:B0-----:R0:W1:Y:S02]  /*14bc0*/  SYNCS.PHASECHK.TRANS64.TRYWAIT P1, [R3+URZ+0x29840], R2 ;  /* 0x02984002030075a7 */ /* 0x001064000802017f */
[----:B-1----:R-:W-:Y:S05]  /*14bd0*/  @!P1 NANOSLEEP.SYNCS 0x989680 ;  /* 0x009896800000995d */ /* 0x002fea0003900000 */
[----:B------:R-:W1:Y:S02]  /*14be0*/  @!P1 SYNCS.PHASECHK.TRANS64 P1, [R3+URZ+0x29840], R2 ;  /* 0x02984002030095a7 */ /* 0x000e64000802007f */
[----:B-1----:R-:W-:Y:S05]  /*14bf0*/  @!P1 BRA `(.L_x_329) ;  /* 0xfffffffc00f09947 */ /* 0x002fea000383ffff */
[----:B------:R-:W-:Y:S05]  /*14c00*/  BRA `(.L_x_415) ;  /* 0xffffffd400ec7947 */ /* 0x000fea000383ffff */
.L_x_331:
[----:B-1----:R1:W3:Y:S02]  /*14c10*/  SYNCS.PHASECHK.TRANS64.TRYWAIT P1, [R5+URZ+0x29840], R0 ;  /* 0x02984000050075a7 */ /* 0x0022e4000802017f */
[----:B---3--:R-:W-:Y:S05]  /*14c20*/  @!P1 NANOSLEEP.SYNCS 0x989680 ;  /* 0x009896800000995d */ /* 0x008fea0003900000 */
[----:B------:R-:W3:Y:S02]  /*14c30*/  @!P1 SYNCS.PHASECHK.TRANS64 P1, [R5+URZ+0x29840], R0 ;  /* 0x02984000050095a7 */ /* 0x000ee4000802007f */
[----:B---3--:R-:W-:Y:S05]  /*14c40*/  @!P1 BRA `(.L_x_331) ;  /* 0xfffffffc00f09947 */ /* 0x008fea000383ffff */
[----:B------:R-:W-:Y:S05]  /*14c50*/  BRA `(.L_x_416) ;  /* 0xffffffd400f87947 */ /* 0x000fea000383ffff */
.L_x_333:
[----:B---3--:R3:W4:Y:S02]  /*14c60*/  SYNCS.PHASECHK.TRANS64.TRYWAIT P1, [R3+URZ+0x29860], R2 ;  /* 0x02986002030075a7 */ /* 0x008724000802017f */
[----:B----4-:R-:W-:Y:S05]  /*14c70*/  @!P1 NANOSLEEP.SYNCS 0x989680 ;  /* 0x009896800000995d */ /* 0x010fea0003900000 */
[----:B------:R-:W4:Y:S02]  /*14c80*/  @!P1 SYNCS.PHASECHK.TRANS64 P1, [R3+URZ+0x29860], R2 ;  /* 0x02986002030095a7 */ /* 0x000f24000802007f */
[----:B----4-:R-:W-:Y:S05]  /*14c90*/  @!P1 BRA `(.L_x_333) ;  /* 0xfffffffc00f09947 */ /* 0x010fea000383ffff */
[----:B------:R-:W-:Y:S05]  /*14ca0*/  BRA `(.L_x_417) ;  /* 0xffffffd400f47947 */ /* 0x000fea000383ffff */
.L_x_335:
[----:B----4-:R4:W0:Y:S02]  /*14cb0*/  SYNCS.PHASECHK.TRANS64.TRYWAIT P1, [R5+URZ+0x29860], R0 ;  /* 0x02986000050075a7 */ /* 0x010824000802017f */
[----:B0-----:R-:W-:Y:S05]  /*14cc0*/  @!P1 NANOSLEEP.SYNCS 0x989680 ;  /* 0x009896800000995d */ /* 0x001fea0003900000 */
[----:B------:R-:W0:Y:S02]  /*14cd0*/  @!P1 SYNCS.PHASECHK.TRANS64 P1, [R5+URZ+0x29860], R0 ;  /* 0x02986000050095a7 */ /* 0x000e24000802007f */
[----:B0-----:R-:W-:Y:S05]  /*14ce0*/  @!P1 BRA `(.L_x_335) ;  /* 0xfffffffc00f09947 */ /* 0x001fea000383ffff */
[----:B------:R-:W-:Y:S05]  /*14cf0*/  BRA `(.L_x_418) ;  /* 0xffffffd400f07947 */ /* 0x000fea000383ffff */
.L_x_337:
[----:B------:R0:W0:Y:S02]  /*14d00*/  SYNCS.PHASECHK.TRANS64.TRYWAIT P1, [R3+URZ+0x29880], R2 ;  /* 0x02988002030075a7 */ /* 0x000024000802017f */
[----:B0-----:R-:W-:Y:S05]  /*14d10*/  @!P1 NANOSLEEP.SYNCS 0x989680 ;  /* 0x009896800000995d */ /* 0x001fea0003900000 */
[----:B------:R-:W0:Y:S02]  /*14d20*/  @!P1 SYNCS.PHASECHK.TRANS64 P1, [R3+URZ+0x29880], R2 ;  /* 0x02988002030095a7 */ /* 0x000e24000802007f */
[----:B0-----:R-:W-:Y:S05]  /*14d30*/  @!P1 BRA `(.L_x_337) ;  /* 0xfffffffc00f09947 */ /* 0x001fea000383ffff */
[----:B------:R-:W-:Y:S05]  /*14d40*/  BRA `(.L_x_419) ;  /* 0xffffffd400ec7947 */ /* 0x000fea000383ffff */
.L_x_420:
        /* <DEDUP_REMOVED lines=11> */
.L_x_3191:


//--------------------- .text._ZN7cutlass13device_kernelIN5flash11enable_sm90INS1_16FlashAttnFwdSm90INS1_25CollectiveMainloopFwdSm90ILi2EN4cute5tupleIJNS5_1CILi1EEES8_S8_EEENS6_IJNS7_ILi128EEENS7_ILi160EEENS7_ILi192EEEEEELi128ENS_12float_e4m3_tEfNS_4arch4Sm90ELb0ELb0ELb1ELb1ELb1ELb1ELb0ELb1ELb1ELb1ELb0ELb0EEENS1_21CollectiveEpilogueFwdINS6_IJSA_SA_SB_EEES9_NS_10bfloat16_tESG_Li256ELb1ELb1ELb0ELb1EEENS1_36VarlenDynamicPersistentTileSchedulerILi128ELi160ELi256ELi128ELb0ELb1ELb1ELb0ELb1ELb1EEEEEEEEEvNT_6ParamsE --------------------------
	.section	.text._ZN7cutlass13device_kernelIN5flash11enable_sm90INS1_16FlashAttnFwdSm90INS1_25CollectiveMainloopFwdSm90ILi2EN4cute5tupleIJNS5_1CILi1EEES8_S8_EEENS6_IJNS7_ILi128EEENS7_ILi160EEENS7_ILi192EEEEEELi128ENS_12float_e4m3_tEfNS_4arch4Sm90ELb0ELb0ELb1ELb1ELb1ELb1ELb0ELb1ELb1ELb1ELb0ELb0EEENS1_21CollectiveEpilogueFwdINS6_IJSA_SA_SB_EEES9_NS_10bfloat16_tESG_Li256ELb1ELb1ELb0ELb1EEENS1_36VarlenDynamicPersistentTileSchedulerILi128ELi160ELi256ELi128ELb0ELb1ELb1ELb0ELb1ELb1EEEEEEEEEvNT_6ParamsE,"ax",@progbits
	.align	128
.text._ZN7cutlass13device_kernelIN5flash11enable_sm90INS1_16FlashAttnFwdSm90INS1_25CollectiveMainloopFwdSm90ILi2EN4cute5tupleIJNS5_1CILi1EEES8_S8_EEENS6_IJNS7_ILi128EEENS7_ILi160EEENS7_ILi192EEEEEELi128ENS_12float_e4m3_tEfNS_4arch4Sm90ELb0ELb0ELb1ELb1ELb1ELb1ELb0ELb1ELb1ELb1ELb0ELb0EEENS1_21CollectiveEpilogueFwdINS6_IJSA_SA_SB_EEES9_NS_10bfloat16_tESG_Li256ELb1ELb1ELb0ELb1EEENS1_36VarlenDynamicPersistentTileSchedulerILi128ELi160ELi256ELi128ELb0ELb1ELb1ELb0ELb1ELb1EEEEEEEEEvNT_6ParamsE:
        .type           _ZN7cutlass13device_kernelIN5flash11enable_sm90INS1_16FlashAttnFwdSm90INS1_25CollectiveMainloopFwdSm90ILi2EN4cute5tupleIJNS5_1CILi1EEES8_S8_EEENS6_IJNS7_ILi128EEENS7_ILi160EEENS7_ILi192EEEEEELi128ENS_12float_e4m3_tEfNS_4arch4Sm90ELb0ELb0ELb1ELb1ELb1ELb1ELb0ELb1ELb1ELb1ELb0ELb0EEENS1_21CollectiveEpilogueFwdINS6_IJSA_SA_SB_EEES9_NS_10bfloat16_tESG_Li256ELb1ELb1ELb0ELb1EEENS1_36VarlenDynamicPersistentTileSchedulerILi128ELi160ELi256ELi128ELb0ELb1ELb1ELb0ELb1ELb1EEEEEEEEEvNT_6ParamsE,@function
        .size           _ZN7cutlass13device_kernelIN5flash11enable_sm90INS1_16FlashAttnFwdSm90INS1_25CollectiveMainloopFwdSm90ILi2EN4cute5tupleIJNS5_1CILi1EEES8_S8_EEENS6_IJNS7_ILi128EEENS7_ILi160EEENS7_ILi192EEEEEELi128ENS_12float_e4m3_tEfNS_4arch4Sm90ELb0ELb0ELb1ELb1ELb1ELb1ELb0ELb1ELb1ELb1ELb0ELb0EEENS1_21CollectiveEpilogueFwdINS6_IJSA_SA_SB_EEES9_NS_10bfloat16_tESG_Li256ELb1ELb1ELb0ELb1EEENS1_36VarlenDynamicPersistentTileSchedulerILi128ELi160ELi256ELi128ELb0ELb1ELb1ELb0ELb1ELb1EEEEEEEEEvNT_6ParamsE,(.L_x_3192 - _ZN7cutlass13device_kernelIN5flash11enable_sm90INS1_16FlashAttnFwdSm90INS1_25CollectiveMainloopFwdSm90ILi2EN4cute5tupleIJNS5_1CILi1EEES8_S8_EEENS6_IJNS7_ILi128EEENS7_ILi160EEENS7_ILi192EEEEEELi128ENS_12float_e4m3_tEfNS_4arch4Sm90ELb0ELb0ELb1ELb1ELb1ELb1ELb0ELb1ELb1ELb1ELb0ELb0EEENS1_21CollectiveEpilogueFwdINS6_IJSA_SA_SB_EEES9_NS_10bfloat16_tESG_Li256ELb1ELb1ELb0ELb1EEENS1_36VarlenDynamicPersistentTileSchedulerILi128ELi160ELi256ELi128ELb0ELb1ELb1ELb0ELb1ELb1EEEEEEEEEvNT_6ParamsE)
        .other          _ZN7cutlass13device_kernelIN5flash11enable_sm90INS1_16FlashAttnFwdSm90INS1_25CollectiveMainloopFwdSm90ILi2EN4cute5tupleIJNS5_1CILi1EEES8_S8_EEENS6_IJNS7_ILi128EEENS7_ILi160EEENS7_ILi192EEEEEELi128ENS_12float_e4m3_tEfNS_4arch4Sm90ELb0ELb0ELb1ELb1ELb1ELb1ELb0ELb1ELb1ELb1ELb0ELb0EEENS1_21CollectiveEpilogueFwdINS6_IJSA_SA_SB_EEES9_NS_10bfloat16_tESG_Li256ELb1ELb1ELb0ELb1EEENS1_36VarlenDynamicPersistentTileSchedulerILi128ELi160ELi256ELi128ELb0ELb1ELb1ELb0ELb1ELb1EEEEEEEEEvNT_6ParamsE,@"STO_CUDA_ENTRY STV_DEFAULT"
_ZN7cutlass13device_kernelIN5flash11enable_sm90INS1_16FlashAttnFwdSm90INS1_25CollectiveMainloopFwdSm90ILi2EN4cute5tupleIJNS5_1CILi1EEES8_S8_EEENS6_IJNS7_ILi128EEENS7_ILi160EEENS7_ILi192EEEEEELi128ENS_12float_e4m3_tEfNS_4arch4Sm90ELb0ELb0ELb1ELb1ELb1ELb1ELb0ELb1ELb1ELb1ELb0ELb0EEENS1_21CollectiveEpilogueFwdINS6_IJSA_SA_SB_EEES9_NS_10bfloat16_tESG_Li256ELb1ELb1ELb0ELb1EEENS1_36VarlenDynamicPersistentTileSchedulerILi128ELi160ELi256ELi128ELb0ELb1ELb1ELb0ELb1ELb1EEEEEEEEEvNT_6ParamsE:
[----:B------:R-:W0:Y:S02]  /*0000*/  LDC R1, c[0x0][0x28] ;  /* 0x00000a00ff017b82 */ /* 0x000e240000000800 */
[----:B0-----:R-:W-:Y:S01]  /*0010*/  VIADD R1, R1, 0xffffffb0 ;  /* 0xffffffb001017836 */ /* 0x001fe20000000000 */
[----:B------:R-:W0:Y:S01]  /*0020*/  S2R R3, SR_TID.X ;  /* 0x0000000000037919 */ /* 0x000e220000002100 */
[----:B------:R-:W-:Y:S01]  /*0030*/  ELECT P0, URZ, PT ;  /* 0x00000000003f782f */ /* 0x000fe20003800000 */
[----:B------:R-:W-:Y:S01]  /*0040*/  BSSY B0, `(.L_x_421) ;  /* 0x000000e000007945 */ /* 0x000fe20003800000 */
[--C-:B0-----:R-:W-:Y:S02]  /*0050*/  SHF.R.U32.HI R0, RZ, 0x5, R3.reuse ;  /* 0x00000005ff007819 */ /* 0x101fe40000011603 */
[----:B------:R-:W-:-:S03]  /*0060*/  SHF.R.U32.HI R3, RZ, 0x7, R3 ;  /* 0x00000007ff037819 */ /* 0x000fc60000011603 */
[----:B------:R-:W0:Y:S02]  /*0070*/  SHFL.IDX PT, R2, R0, RZ, 0x1f ;  /* 0x00001fff00027589 */ /* 0x000e2400000e0000 */
[----:B0-----:R-:W-:-:S13]  /*0080*/  ISETP.EQ.AND P0, PT, R2, RZ, P0 ;  /* 0x000000ff0200720c */ /* 0x001fda0000702270 */
[----:B------:R-:W-:Y:S05]  /*0090*/  @!P0 BRA `(.L_x_422) ;  /* 0x0000000000208947 */ /* 0x000fea0003800000 */
[----:B------:R-:W-:Y:S02]  /*00a0*/  ULDC.64 UR4, c[0x0][0x198] ;  /* 0x0000660000047ab9 */ /* 0x000fe40000000a00 */
[----:B------:R-:W-:Y:S02]  /*00b0*/  UIADD3 UR6, UP0, UR4, 0x570, URZ ;  /* 0x0000057004067890 */ /* 0x000fe4000ff1e03f */
[----:B------:R-:W-:Y:S02]  /*00c0*/  UIADD3 UR4, UP1, UR4, 0x670, URZ ;  /* 0x0000067004047890 */ /* 0x000fe4000ff3e03f */
[----:B------:R-:W-:Y:S02]  /*00d0*/  UIADD3.X UR7, URZ, UR5, URZ, UP0, !UPT ;  /* 0x000000053f077290 */ /* 0x000fe400087fe43f */
[----:B------:R-:W-:-:S07]  /*00e0*/  UIADD3.X UR5, URZ, UR5, URZ, UP1, !UPT ;  /* 0x000000053f057290 */ /* 0x000fce0008ffe43f */
[----:B------:R0:W-:Y:S02]  /*00f0*/  UTMACCTL.PF [UR6] ;  /* 0x00000000060079b9 */ /* 0x0001e40008040000 */
[----:B------:R0:W-:Y:S02]  /*0100*/  UTMACCTL.PF [UR4] ;  /* 0x00000000040079b9 */ /* 0x0001e40008040000 */
[----:B0-----:R-:W-:Y:S01]  /*0110*/  NOP ;  /* 0x0000000000007918 */ /* 0x001fe20000000000 */
.L_x_422:
[----:B------:R-:W-:Y:S05]  /*0120*/  BSYNC B0 ;  /* 0x0000000000007941 */ /* 0x000fea0003800000 */
.L_x_421:
[----:B------:R-:W-:Y:S01]  /*0130*/  VOTEU.ANY UP0, P0 ;  /* 0x00000000003f7886 */ /* 0x000fe20000000100 */
[----:B------:R-:W0:Y:S01]  /*0140*/  SHFL.IDX PT, R3, R3, RZ, 0x1f ;  /* 0x00001fff03037589 */ /* 0x000e2200000e0000 */
[----:B------:R-:W-:Y:S01]  /*0150*/  UMOV UR4, 0x80 ;  /* 0x0000008000047882 */ /* 0x000fe20000000000 */
[----:B------:R-:W-:Y:S01]  /*0160*/  UMOV UR7, 0x100 ;  /* 0x0000010000077882 */ /* 0x000fe20000000000 */
[----:B------:R-:W-:Y:S01]  /*0170*/  VOTEU.ANY UP1, P0 ;  /* 0x00000000003f7886 */ /* 0x000fe20000020100 */
[----:B------:R-:W1:Y:S01]  /*0180*/  @UP0 S2UR UR8, SR_CgaCtaId ;  /* 0x00000000000809c3 */ /* 0x000e620000008800 */
[----:B------:R-:W2:Y:S01]  /*0190*/  SHFL.IDX PT, R2, R0, RZ, 0x1f ;  /* 0x00001fff00027589 */ /* 0x000ea200000e0000 */
[----:B------:R-:W-:Y:S01]  /*01a0*/  @UP0 UMOV UR6, 0x400 ;  /* 0x0000040000060882 */ /* 0x000fe20000000000 */
[----:B------:R-:W-:-:S04]  /*01b0*/  @UP0 UIADD3 UR4, -UR4, 0x100000, URZ ;  /* 0x0010000004040890 */ /* 0x000fc8000fffe13f */
[----:B------:R-:W-:Y:S02]  /*01c0*/  @UP0 USHF.L.U32 UR5, UR4, 0xb, URZ ;  /* 0x0000000b04050899 */ /* 0x000fe4000800063f */
[----:B------:R-:W-:Y:S01]  /*01d0*/  @UP0 USHF.L.U32 UR4, UR4, 0x1, URZ ;  /* 0x0000000104040899 */ /* 0x000fe2000800063f */
[----:B------:R-:W-:Y:S01]  /*01e0*/  VOTEU.ANY UP2, P0 ;  /* 0x00000000003f7886 */ /* 0x000fe20000040100 */
[----:B0-----:R-:W-:Y:S01]  /*01f0*/  R2UR UR9, R3 ;  /* 0x00000000030972ca */ /* 0x001fe200000e0000 */
[----:B-1----:R-:W-:Y:S01]  /*0200*/  @UP0 ULEA UR8, UR8, UR6, 0x18 ;  /* 0x0000000608080291 */ /* 0x002fe2000f8ec03f */
[----:B--2---:R-:W-:Y:S01]  /*0210*/  ISETP.NE.AND P1, PT, R2, RZ, PT ;  /* 0x000000ff0200720c */ /* 0x004fe20003f25270 */
[----:B------:R-:W-:-:S04]  /*0220*/  @UP0 UIADD3 UR6, -UR7, 0x100000, URZ ;  /* 0x0010000007060890 */ /* 0x000fc8000fffe13f */
[----:B------:R-:W-:Y:S02]  /*0230*/  @UP0 USHF.L.U32 UR7, UR6, 0xb, URZ ;  /* 0x0000000b06070899 */ /* 0x000fe4000800063f */
[----:B------:R-:W-:-:S04]  /*0240*/  @UP0 USHF.L.U32 UR6, UR6, 0x1, URZ ;  /* 0x0000000106060899 */ /* 0x000fc8000800063f */
[----:B------:R-:W-:Y:S01]  /*0250*/  UISETP.NE.AND UP0, UPT, UR9, URZ, UPT ;  /* 0x0000003f0900728c */ /* 0x000fe2000bf05270 */
[----:B------:R-:W0:Y:S02]  /*0260*/  FENCE.VIEW.ASYNC.S ;  /* 0x00000000000073c6 */ /* 0x000e240000000000 */
[----:B0-----:R0:W1:Y:S05]  /*0270*/  @UP1 SYNCS.EXCH.64 URZ, [UR8+0x29800], UR4 ;  /* 0x02980004083f15b2 */ /* 0x00106a0008000100 */
[----:B------:R0:W2:Y:S01]  /*0280*/  @UP2 SYNCS.EXCH.64 URZ, [UR8+0x29820], UR6 ;  /* 0x02982006083f25b2 */ /* 0x0000a20008000100 */
[----:B------:R-:W-:Y:S05]  /*0290*/  @P1 BRA `(.L_x_423) ;  /* 0x0000000000481947 */ /* 0x000fea0003800000 */
[----:B0-----:R-:W0:Y:S01]  /*02a0*/  S2UR UR5, SR_CgaCtaId ;  /* 0x00000000000579c3 */ /* 0x001e220000008800 */
        /* <DEDUP_REMOVED lines=12> */
[----:B0-----:R3:W4:Y:S08]  /*0370*/  SYNCS.EXCH.64 URZ, [UR8+0x29830], UR4 ;  /* 0x02983004083f75b2 */ /* 0x0017300008000100 */
[----:B------:R3:W0:Y:S01]  /*0380*/  SYNCS.EXCH.64 URZ, [UR8+0x29840], UR6 ;  /* 0x02984006083f75b2 */ /* 0x0006220008000100 */
[----:B------:R3:W0:Y:S01]  /*0390*/  SYNCS.EXCH.64 URZ, [UR8+0x29838], UR4 ;  /* 0x02983804083f75b2 */ /* 0x0006220008000100 */
[----:B------:R3:W0:Y:S02]  /*03a0*/  SYNCS.EXCH.64 URZ, [UR8+0x29848], UR6 ;  /* 0x02984806083f75b2 */ /* 0x0006240008000100 */
[----:B---3--:R-:W-:Y:S01]  /*03b0*/  NOP ;  /* 0x0000000000007918 */ /* 0x008fe20000000000 */
.L_x_423:
[----:B------:R-:W3:Y:S01]  /*03c0*/  SHFL.IDX PT, R2, R0, RZ, 0x1f ;  /* 0x00001fff00027589 */ /* 0x000ee200000e0000 */
[----:B------:R-:W-:Y:S01]  /*03d0*/  NOP ;  /* 0x0000000000007918 */ /* 0x000fe20000000000 */
[----:B---3--:R-:W-:-:S13]  /*03e0*/  ISETP.NE.AND P0, PT, R2, RZ, PT ;  /* 0x000000ff0200720c */ /* 0x008fda0003f05270 */
        /* <DEDUP_REMOVED lines=14> */
[----:B0-----:R3:W0:Y:S08]  /*04d0*/  SYNCS.EXCH.64 URZ, [UR8+0x29850], UR4 ;  /* 0x02985004083f75b2 */ /* 0x0016300008000100 */
[----:B------:R3:W0:Y:S01]  /*04e0*/  SYNCS.EXCH.64 URZ, [UR8+0x29860], UR6 ;  /* 0x02986006083f75b2 */ /* 0x0006220008000100 */
[----:B------:R3:W0:Y:S01]  /*04f0*/  SYNCS.EXCH.64 URZ, [UR8+0x29858], UR4 ;  /* 0x02985804083f75b2 */ /* 0x0006220008000100 */
[----:B------:R3:W0:Y:S02]  /*0500*/  SYNCS.EXCH.64 URZ, [UR8+0x29868], UR6 ;  /* 0x02986806083f75b2 */ /* 0x0006240008000100 */
[----:B---3--:R-:W-:Y:S01]  /*0510*/  NOP ;  /* 0x0000000000007918 */ /* 0x008fe20000000000 */
.L_x_424:
[----:B------:R-:W3:Y:S01]  /*0520*/  SHFL.IDX PT, R2, R0, RZ, 0x1f ;  /* 0x00001fff00027589 */ /* 0x000ee200000e0000 */
[----:B------:R-:W-:Y:S01]  /*0530*/  NOP ;  /* 0x0000000000007918 */ /* 0x000fe20000000000 */
[----:B---3--:R-:W-:-:S13]  /*0540*/  ISETP.NE.AND P0, PT, R2, RZ, PT ;  /* 0x000000ff0200720c */ /* 0x008fda0003f05270 */
[----:B------:R-:W-:Y:S05]  /*0550*/  @P0 BRA `(.L_x_425) ;  /* 0x0000000000380947 */ /* 0x000fea0003800000 */
[----:B0-----:R-:W0:Y:S01]  /*0560*/  S2UR UR5, SR_CgaCtaId ;  /* 0x00000000000579c3 */ /* 0x001e220000008800 */
[----:B------:R-:W-:Y:S01]  /*0570*/  UMOV UR4, 0x400 ;  /* 0x0000040000047882 */ /* 0x000fe20000000000 */
[----:B------:R-:W-:Y:S01]  /*0580*/  UMOV UR7, 0x80 ;  /* 0x0000008000077882 */ /* 0x000fe20000000000 */
[----:B------:R-:W-:Y:S01]  /*0590*/  ELECT P0, URZ, PT ;  /* 0x00000000003f782f */ /* 0x000fe20003800000 */
[----:B0-----:R-:W-:Y:S02]  /*05a0*/  ULEA UR6, UR5, UR4, 0x18 ;  /* 0x0000000405067291 */ /* 0x001fe4000f8ec03f */
[----:B------:R-:W-:-:S04]  /*05b0*/  UIADD3 UR4, -UR7, 0x100000, URZ ;  /* 0x0010000007047890 */ /* 0x000fc8000fffe13f */
[----:B------:R-:W-:Y:S02]  /*05c0*/  USHF.L.U32 UR5, UR4, 0xb, URZ ;  /* 0x0000000b04057899 */ /* 0x000fe4000800063f */
[----:B------:R-:W-:Y:S01]  /*05d0*/  USHF.L.U32 UR4, UR4, 0x1, URZ ;  /* 0x0000000104047899 */ /* 0x000fe2000800063f */
[----:B------:R-:W0:Y:S11]  /*05e0*/  FENCE.VIEW.ASYNC.S ;  /* 0x00000000000073c6 */ /* 0x000e360000000000 */
[----:B0-----:R3:W0:Y:S01]  /*05f0*/  SYNCS.EXCH.64 URZ, [UR6+0x29870], UR4 ;  /* 0x02987004063f75b2 */ /* 0x0016220008000100 */
[----:B------:R3:W0:Y:S01]  /*0600*/  SYNCS.EXCH.64 URZ, [UR6+0x29880], UR4 ;  /* 0x02988004063f75b2 */ /* 0x0006220008000100 */
[----:B------:R3:W0:Y:S01]  /*0610*/  SYNCS.EXCH.64 URZ, [UR6+0x29878], UR4 ;  /* 0x02987804063f75b2 */ /* 0x0006220008000100 */
[----:B------:R3:W0:Y:S02]  /*0620*/  SYNCS.EXCH.64 URZ, [UR6+0x29888], UR4 ;  /* 0x02988804063f75b2 */ /* 0x0006240008000100 */
[----:B---3--:R-:W-:Y:S01]  /*0630*/  NOP ;  /* 0x0000000000007918 */ /* 0x008fe20000000000 */
.L_x_425:
        /* <DEDUP_REMOVED lines=22> */
.L_x_426:
[----:B------:R-:W3:Y:S01]  /*07a0*/  SHFL.IDX PT, R3, R0, RZ, 0x1f ;  /* 0x00001fff00037589 */ /* 0x000ee200000e0000 */
[----:B------:R-:W-:Y:S01]  /*07b0*/  NOP ;  /* 0x0000000000007918 */ /* 0x000fe20000000000 */
[----:B------:R-:W0:Y:S01]  /*07c0*/  S2R R2, SR_CgaCtaId ;  /* 0x0000000000027919 */ /* 0x000e220000008800 */
[----:B---3--:R-:W-:-:S13]  /*07d0*/  ISETP.NE.AND P0, PT, R3, RZ, PT ;  /* 0x000000ff0300720c */ /* 0x008fda0003f05270 */
[----:B0-----:R-:W-:Y:S05]  /*07e0*/  @P0 BRA `(.L_x_427) ;  /* 0x0000000000480947 */ /* 0x001fea0003800000 */
[----:B------:R-:W0:Y:S01]  /*07f0*/  S2UR UR5, SR_CgaCtaId ;  /* 0x00000000000579c3 */ /* 0x000e220000008800 */
        /* <DEDUP_REMOVED lines=12> */
[----:B0-----:R0:W3:Y:S08]  /*08c0*/  SYNCS.EXCH.64 URZ, [UR8+0x298b0], UR4 ;  /* 0x0298b004083f75b2 */ /* 0x0010f00008000100 */
[----:B------:R0:W0:Y:S01]  /*08d0*/  SYNCS.EXCH.64 URZ, [UR8+0x298c0], UR6 ;  /* 0x0298c006083f75b2 */ /* 0x0000220008000100 */
[----:B------:R0:W0:Y:S01]  /*08e0*/  SYNCS.EXCH.64 URZ, [UR8+0x298b8], UR4 ;  /* 0x0298b804083f75b2 */ /* 0x0000220008000100 */
[----:B------:R0:W0:Y:S01]  /*08f0*/  SYNCS.EXCH.64 URZ, [UR8+0x298c8], UR6 ;  /* 0x0298c806083f75b2 */ /* 0x0000220008000100 */
[----:B------:R-:W-:Y:S01]  /*0900*/  NOP ;  /* 0x0000000000007918 */ /* 0x000fe20000000000 */
.L_x_427:
[----:B------:R-:W-:Y:S01]  /*0910*/  PLOP3.LUT P0, PT, PT, PT, UP0, 0x80, 0x0 ;  /* 0x000000000000781c */ /* 0x000fe20003f0f008 */
[----:B------:R-:W-:Y:S01]  /*0920*/  UMOV UR36, 0x1 ;  /* 0x0000000100247882 */ /* 0x000fe20000000000 */
[----:B------:R-:W-:Y:S01]  /*0930*/  NOP ;  /* 0x0000000000007918 */ /* 0x000fe20000000000 */
[----:B------:R-:W-:Y:S01]  /*0940*/  USEL UR36, UR36, 0x2, !UP0 ;  /* 0x0000000224247887 */ /* 0x000fe2000c000000 */
[----:B------:R-:W-:Y:S01]  /*0950*/  BSSY B8, `(.L_x_428) ;  /* 0x000296b000087945 */ /* 0x000fe20003800000 */
[----:B------:R-:W-:Y:S01]  /*0960*/  ULDC.64 UR50, c[0x0][0x208] ;  /* 0x0000820000327ab9 */ /* 0x000fe20000000a00 */
[----:B01234-:R-:W-:Y:S07]  /*0970*/  BAR.SYNC.DEFER_BLOCKING 0x0 ;  /* 0x0000000000007b1d */ /* 0x01ffee0000010000 */
[----:B------:R-:W-:Y:S05]  /*0980*/  @!P0 BRA `(.L_x_429) ;  /* 0x0000021c002c8947 */ /* 0x000fea0003800000 */
.L_x_430:
[----:B------:R-:W-:-:S08]  /*0990*/  NOP ;  /* 0x0000000000007918 */ /* 0x000fd00000000000 */
[----:B------:R-:W0:Y:S02]  /*09a0*/  USETMAXREG.TRY_ALLOC.CTAPOOL UP0, 0xe8 ;  /* 0x000000e8000079c8 */ /* 0x000e240008000600 */
[----:B0-----:R-:W-:-:S13]  /*09b0*/  PLOP3.LUT P0, PT, PT, PT, UP0, 0x80, 0x0 ;  /* 0x000000000000781c */ /* 0x001fda0003f0f008 */
[----:B------:R-:W-:Y:S05]  /*09c0*/  @!P0 BRA `(.L_x_430) ;  /* 0xfffffffc00f08947 */ /* 0x000fea000383ffff */
[----:B------:R-:W2:Y:S01]  /*09d0*/  LDL.LU R0, [R1] ;  /* 0x0000000001007983 */ /* 0x000ea20000300800 */
[----:B------:R-:W0:Y:S01]  /*09e0*/  S2R R2, SR_TID.X ;  /* 0x0000000000027919 */ /* 0x000e220000002100 */
[----:B------:R-:W1:Y:S01]  /*09f0*/  S2UR UR38, SR_CgaCtaId ;  /* 0x00000000002679c3 */ /* 0x000e620000008800 */
[----:B------:R-:W-:Y:S01]  /*0a00*/  UMOV UR4, 0x400 ;  /* 0x0000040000047882 */ /* 0x000fe20000000000 */
[----:B0-----:R-:W-:-:S06]  /*0a10*/  SHF.R.U32.HI R2, RZ, 0x7, R2 ;  /* 0x00000007ff027819 */ /* 0x001fcc0000011602 */
[----:B------:R-:W-:Y:S06]  /*0a20*/  BAR.ARV 0x8, 0x180 ;  /* 0x0206000000007b1d */ /* 0x000fec0000002000 */
[----:B------:R-:W-:-:S13]  /*0a30*/  ISETP.NE.AND P0, PT, R2, 0x1, PT ;  /* 0x000000010200780c */ /* 0x000fda0003f05270 */
[----:B------:R-:W-:Y:S08]  /*0a40*/  @!P0 BAR.ARV 0x9, 0x100 ;  /* 0x0244000000008b1d */ /* 0x000ff00000002000 */
[----:B------:R-:W-:Y:S01]  /*0a50*/  BAR.SYNC.DEFER_BLOCKING 0x5, 0x180 ;  /* 0x0146000000007b1d */ /* 0x000fe20000010000 */
[----:B-1----:R-:W-:-:S06]  /*0a60*/  ULEA UR4, UR38, UR4, 0x18 ;  /* 0x0000000426047291 */ /* 0x002fcc000f8ec03f */
[----:B------:R-:W-:Y:S01]  /*0a70*/  IMAD.U32 R18, RZ, RZ, UR4 ;  /* 0x00000004ff127e24 */ /* 0x000fe2000f8e00ff */
[----:B------:R-:W-:-:S04]  /*0a80*/  ULDC UR4, c[0x0][0xc3c] ;  /* 0x00030f0000047ab9 */ /* 0x000fc80000000800 */
[----:B------:R-:W0:Y:S01]  /*0a90*/  LDS.128 R168, [R18+0x298d0] ;  /* 0x0298d00012a87984 */ /* 0x000e220000000c00 */
[----:B------:R-:W-:Y:S06]  /*0aa0*/  BAR.ARV 0x4, 0x180 ;  /* 0x0106000000007b1d */ /* 0x000fec0000002000 */
[----:B--2---:R-:W-:-:S04]  /*0ab0*/  LOP3.LUT R0, R0, 0xfffffffb, RZ, 0xc0, !PT ;  /* 0xfffffffb00007812 */ /* 0x004fc800078ec0ff */
[----:B------:R-:W-:-:S05]  /*0ac0*/  @P0 LOP3.LUT R0, R0, 0x4, RZ, 0xfc, !PT ;  /* 0x0000000400000812 */ /* 0x000fca00078efcff */
[----:B------:R1:W-:Y:S01]  /*0ad0*/  STL [R1], R0 ;  /* 0x0000000001007387 */ /* 0x0003e20000100800 */
[----:B0-----:R-:W-:-:S13]  /*0ae0*/  ISETP.GE.AND P0, PT, R171, UR4, PT ;  /* 0x00000004ab007c0c */ /* 0x001fda000bf06270 */
[----:B-1----:R-:W-:Y:S05]  /*0af0*/  @P0 BRA `(.L_x_431) ;  /* 0x0000029400400947 */ /* 0x002fea0003800000 */
[----:B------:R-:W0:Y:S01]  /*0b00*/  S2R R0, SR_TID.X ;  /* 0x0000000000007919 */ /* 0x000e220000002100 */
[----:B------:R-:W-:Y:S01]  /*0b10*/  IMAD.MOV.U32 R19, RZ, RZ, -0x2 ;  /* 0xfffffffeff137424 */ /* 0x000fe200078e00ff */
[----:B------:R-:W-:Y:S01]  /*0b20*/  R2UR UR39, R18 ;  /* 0x00000000122772ca */ /* 0x000fe200000e0000 */
[----:B------:R-:W-:Y:S01]  /*0b30*/  IMAD.MOV.U32 R226, RZ, RZ, 0x20 ;  /* 0x00000020ffe27424 */ /* 0x000fe200078e00ff */
[----:B------:R-:W-:Y:S01]  /*0b40*/  ULOP3.LUT UR48, UR36, 0x1, URZ, 0xfc, !UPT ;  /* 0x0000000124307892 */ /* 0x000fe2000f8efc3f */
[----:B------:R-:W-:Y:S01]  /*0b50*/  IMAD.MOV.U32 R199, RZ, RZ, RZ ;  /* 0x000000ffffc77224 */ /* 0x000fe200078e00ff */
[----:B------:R-:W-:Y:S01]  /*0b60*/  UMOV UR37, URZ ;  /* 0x0000003f00257c82 */ /* 0x000fe20008000000 */
[----:B------:R-:W-:Y:S02]  /*0b70*/  IMAD.MOV.U32 R211, RZ, RZ, RZ ;  /* 0x000000ffffd37224 */ /* 0x000fe400078e00ff */
[----:B------:R-:W-:-:S06]  /*0b80*/  IMAD.MOV.U32 R205, RZ, RZ, RZ ;  /* 0x000000ffffcd7224 */ /* 0x000fcc00078e00ff */
[----:B------:R-:W-:Y:S01]  /*0b90*/  UIADD3 UR39, UR39, 0x14400, URZ ;  /* 0x0001440027277890 */ /* 0x000fe2000fffe03f */
[----:B0-----:R-:W-:-:S05]  /*0ba0*/  VIADD R21, R0, 0xffffff80 ;  /* 0xffffff8000157836 */ /* 0x001fca0000000000 */
[----:B------:R-:W-:Y:S02]  /*0bb0*/  SHF.R.S32.HI R0, RZ, 0x1f, R21 ;  /* 0x0000001fff007819 */ /* 0x000fe40000011415 */
[-C--:B------:R-:W-:Y:S02]  /*0bc0*/  LEA.HI R5, R21, R21.reuse, RZ, 0x1 ;  /* 0x0000001515057211 */ /* 0x080fe400078f08ff */
[CC--:B------:R-:W-:Y:S02]  /*0bd0*/  LEA.HI R2, R0.reuse, R21.reuse, RZ, 0x4 ;  /* 0x0000001500027211 */ /* 0x0c0fe400078f20ff */
[----:B------:R-:W-:Y:S02]  /*0be0*/  LEA.HI R3, R0, R21, RZ, 0x5 ;  /* 0x0000001500037211 */ /* 0x000fe400078f28ff */
[----:B------:R-:W-:Y:S02]  /*0bf0*/  SHF.R.S32.HI R217, RZ, 0x4, R2 ;  /* 0x00000004ffd97819 */ /* 0x000fe40000011402 */
[----:B------:R-:W-:-:S02]  /*0c00*/  SHF.L.U32 R4, R3, 0x5, RZ ;  /* 0x0000000503047819 */ /* 0x000fc400000006ff */
[----:B------:R-:W-:Y:S02]  /*0c10*/  LOP3.LUT R3, R2, 0x3fffff0, RZ, 0xc0, !PT ;  /* 0x03fffff002037812 */ /* 0x000fe400078ec0ff */
[----:B------:R-:W-:Y:S02]  /*0c20*/  LEA.HI R6, R0, R21, RZ, 0x2 ;  /* 0x0000001500067211 */ /* 0x000fe400078f10ff */
[----:B------:R-:W-:Y:S01]  /*0c30*/  LEA.HI R2, R2, R217, RZ, 0x1 ;  /* 0x000000d902027211 */ /* 0x000fe200078f08ff */
[----:B------:R-:W-:Y:S01]  /*0c40*/  IMAD.IADD R3, R21, 0x1, -R3 ;  /* 0x0000000115037824 */ /* 0x000fe200078e0a03 */
[----:B------:R-:W-:Y:S02]  /*0c50*/  LOP3.LUT R228, R5, 0xfffffffe, RZ, 0xc0, !PT ;  /* 0xfffffffe05e47812 */ /* 0x000fe400078ec0ff */
[----:B------:R-:W-:Y:S02]  /*0c60*/  LOP3.LUT R4, R4, 0xfffffc00, RZ, 0xc0, !PT ;  /* 0xfffffc0004047812 */ /* 0x000fe400078ec0ff */
[----:B------:R-:W-:Y:S01]  /*0c70*/  SHF.R.S32.HI R7, RZ, 0x2, R6 ;  /* 0x00000002ff077819 */ /* 0x000fe20000011406 */
[----:B------:R-:W-:Y:S01]  /*0c80*/  IMAD.IADD R228, R21, 0x1, -R228 ;  /* 0x0000000115e47824 */ /* 0x000fe200078e0ae4 */
[----:B------:R-:W-:Y:S01]  /*0c90*/  SHF.R.S32.HI R8, RZ, 0x1f, R6 ;  /* 0x0000001fff087819 */ /* 0x000fe20000011406 */
[----:B------:R-:W-:Y:S01]  /*0ca0*/  IMAD R3, R3, 0x40, R4 ;  /* 0x0000004003037824 */ /* 0x000fe200078e0204 */
[----:B------:R-:W-:Y:S01]  /*0cb0*/  LOP3.LUT R2, R2, 0x1ffffffe, RZ, 0xc0, !PT ;  /* 0x1ffffffe02027812 */ /* 0x000fe200078ec0ff */
[----:B------:R-:W-:Y:S01]  /*0cc0*/  IMAD.SHL.U32 R16, R228, 0x10, RZ ;  /* 0x00000010e4107824 */ /* 0x000fe200078e00ff */
[----:B------:R-:W-:-:S02]  /*0cd0*/  LOP3.LUT R6, R6, 0xfffffffc, RZ, 0xc0, !PT ;  /* 0xfffffffc06067812 */ /* 0x000fc400078ec0ff */
[----:B------:R-:W-:Y:S01]  /*0ce0*/  LEA.HI R8, R8, R7, RZ, 0x2 ;  /* 0x0000000708087211 */ /* 0x000fe200078f10ff */
[----:B------:R-:W-:Y:S01]  /*0cf0*/  IMAD.IADD R2, R217, 0x1, -R2 ;  /* 0x00000001d9027824 */ /* 0x000fe200078e0a02 */
[----:B------:R-:W-:Y:S01]  /*0d00*/  SHF.L.U32 R22, R228, 0x3, RZ ;  /* 0x00000003e4167819 */ /* 0x000fe200000006ff */
[----:B------:R-:W-:Y:S01]  /*0d10*/  IMAD.IADD R6, R21, 0x1, -R6 ;  /* 0x0000000115067824 */ /* 0x000fe200078e0a06 */
[----:B------:R-:W-:Y:S01]  /*0d20*/  LOP3.LUT R8, R8, 0xfffffffc, RZ, 0xc0, !PT ;  /* 0xfffffffc08087812 */ /* 0x000fe200078ec0ff */
[----:B------:R-:W-:Y:S01]  /*0d30*/  IMAD R2, R2, 0x8, R3 ;  /* 0x0000000802027824 */ /* 0x000fe200078e0203 */
[--C-:B------:R-:W-:Y:S01]  /*0d40*/  SHF.R.S32.HI R198, RZ, 0x1, R5.reuse ;  /* 0x00000001ffc67819 */ /* 0x100fe20000011405 */
[----:B------:R-:W-:Y:S01]  /*0d50*/  VIADD R202, R22, 0x40 ;  /* 0x0000004016ca7836 */ /* 0x000fe20000000000 */
[----:B------:R-:W-:Y:S01]  /*0d60*/  LEA.HI R4, R6, R6, RZ, 0x1 ;  /* 0x0000000606047211 */ /* 0x000fe200078f08ff */
[----:B------:R-:W-:Y:S01]  /*0d70*/  VIADD R200, R22, 0x20 ;  /* 0x0000002016c87836 */ /* 0x000fe20000000000 */
[----:B------:R-:W-:Y:S01]  /*0d80*/  SHF.R.S32.HI R3, RZ, 0x1f, R5 ;  /* 0x0000001fff037819 */ /* 0x000fe20000011405 */
[----:B------:R-:W-:Y:S01]  /*0d90*/  IMAD.IADD R8, R7, 0x1, -R8 ;  /* 0x0000000107087824 */ /* 0x000fe200078e0a08 */
[----:B------:R0:W-:Y:S01]  /*0da0*/  STL [R1+0x40], R2 ;  /* 0x0000400201007387 */ /* 0x0001e20000100800 */
[----:B------:R-:W-:Y:S01]  /*0db0*/  LOP3.LUT R7, R4, 0x1ffffffe, RZ, 0xc0, !PT ;  /* 0x1ffffffe04077812 */ /* 0x000fe200078ec0ff */
[----:B------:R-:W-:Y:S01]  /*0dc0*/  VIADD R12, R198, 0x80 ;  /* 0x00000080c60c7836 */ /* 0x000fe20000000000 */
[----:B------:R-:W-:Y:S01]  /*0dd0*/  LEA.HI R3, R3, R198, RZ, 0x3 ;  /* 0x000000c603037211 */ /* 0x000fe200078f18ff */
[C---:B------:R-:W-:Y:S01]  /*0de0*/  VIADD R201, R22.reuse, 0x10 ;  /* 0x0000001016c97836 */ /* 0x040fe20000000000 */
[----:B------:R-:W-:Y:S01]  /*0df0*/  IADD3 R4, R22, R202, RZ ;  /* 0x000000ca16047210 */ /* 0x000fe20007ffe0ff */
[----:B------:R-:W-:Y:S01]  /*0e00*/  IMAD.IADD R11, R6, 0x1, -R7 ;  /* 0x00000001060b7824 */ /* 0x000fe200078e0a07 */
[----:B------:R-:W-:Y:S01]  /*0e10*/  IADD3 R9, R22, R200, RZ ;  /* 0x000000c816097210 */ /* 0x000fe20007ffe0ff */
[----:B------:R-:W-:Y:S01]  /*0e20*/  IMAD.SHL.U32 R208, R8, 0x80, RZ ;  /* 0x0000008008d07824 */ /* 0x000fe200078e00ff */
[----:B------:R-:W-:Y:S01]  /*0e30*/  LOP3.LUT R3, R3, 0xfffffff8, RZ, 0xc0, !PT ;  /* 0xfffffff803037812 */ /* 0x000fe200078ec0ff */
[----:B------:R-:W-:Y:S01]  /*0e40*/  VIADD R203, R22, 0x30 ;  /* 0x0000003016cb7836 */ /* 0x000fe20000000000 */
[----:B0-----:R-:W-:Y:S01]  /*0e50*/  LEA.HI R2, R0, R21, RZ, 0x7 ;  /* 0x0000001500027211 */ /* 0x001fe200078f38ff */
[----:B------:R-:W-:Y:S01]  /*0e60*/  VIADD R204, R22, 0x50 ;  /* 0x0000005016cc7836 */ /* 0x000fe20000000000 */
[----:B------:R-:W-:Y:S01]  /*0e70*/  SHF.R.S32.HI R7, RZ, 0x1f, R4 ;  /* 0x0000001fff077819 */ /* 0x000fe20000011404 */
[----:B------:R-:W-:Y:S01]  /*0e80*/  IMAD.IADD R20, R198, 0x1, -R3 ;  /* 0x00000001c6147824 */ /* 0x000fe200078e0a03 */
[----:B------:R-:W-:Y:S01]  /*0e90*/  LOP3.LUT R229, R2, 0xffffff80, RZ, 0xc0, !PT ;  /* 0xffffff8002e57812 */ /* 0x000fe200078ec0ff */
[----:B------:R-:W-:Y:S01]  /*0ea0*/  VIADD R172, R16, 0x60 ;  /* 0x0000006010ac7836 */ /* 0x000fe20000000000 */
[----:B------:R-:W-:Y:S01]  /*0eb0*/  SHF.R.S32.HI R10, RZ, 0x1f, R9 ;  /* 0x0000001fff0a7819 */ /* 0x000fe20000011409 */
[----:B------:R-:W-:Y:S01]  /*0ec0*/  IMAD.SHL.U32 R3, R20, 0x80, RZ ;  /* 0x0000008014037824 */ /* 0x000fe200078e00ff */
[----:B------:R-:W-:Y:S01]  /*0ed0*/  IADD3 R229, R21, -R229, RZ ;  /* 0x800000e515e57210 */ /* 0x000fe20007ffe0ff */
[----:B------:R0:W-:Y:S01]  /*0ee0*/  STL [R1+0x34], R20 ;  /* 0x0000341401007387 */ /* 0x0001e20000100800 */
[CC--:B------:R-:W-:Y:S01]  /*0ef0*/  LEA.HI R13, R7.reuse, R4.reuse, RZ, 0x4 ;  /* 0x00000004070d7211 */ /* 0x0c0fe200078f20ff */
[----:B------:R-:W-:Y:S01]  /*0f00*/  VIADD R175, R16, 0x80 ;  /* 0x0000008010af7836 */ /* 0x000fe20000000000 */
[----:B------:R-:W-:-:S02]  /*0f10*/  LEA.HI R17, R7, R4, RZ, 0x6 ;  /* 0x0000000407117211 */ /* 0x000fc400078f30ff */
[CC--:B------:R-:W-:Y:S02]  /*0f20*/  LEA.HI R173, R10.reuse, R9.reuse, RZ, 0x4 ;  /* 0x000000090aad7211 */ /* 0x0c0fe400078f20ff */
[----:B------:R-:W-:Y:S01]  /*0f30*/  LEA.HI R15, R10, R9, RZ, 0x6 ;  /* 0x000000090a0f7211 */ /* 0x000fe200078f30ff */
[----:B------:R-:W-:Y:S01]  /*0f40*/  IMAD.SHL.U32 R17, R17, 0x80, RZ ;  /* 0x0000008011117824 */ /* 0x000fe200078e00ff */
[----:B------:R-:W-:Y:S02]  /*0f50*/  LEA.HI R14, R12, R12, RZ, 0x1 ;  /* 0x0000000c0c0e7211 */ /* 0x000fe400078f08ff */
[----:B------:R-:W-:Y:S01]  /*0f60*/  SHF.R.S32.HI R4, RZ, 0x1f, R12 ;  /* 0x0000001fff047819 */ /* 0x000fe2000001140c */
[----:B------:R-:W-:Y:S01]  /*0f70*/  IMAD.SHL.U32 R15, R15, 0x80, RZ ;  /* 0x000000800f0f7824 */ /* 0x000fe200078e00ff */
[----:B------:R-:W-:Y:S02]  /*0f80*/  SHF.R.S32.HI R10, RZ, 0x1f, R229 ;  /* 0x0000001fff0a7819 */ /* 0x000fe400000114e5 */
[----:B------:R-:W-:-:S02]  /*0f90*/  LOP3.LUT R6, R14, 0x3fffffe, RZ, 0xc0, !PT ;  /* 0x03fffffe0e067812 */ /* 0x000fc400078ec0ff */
[----:B------:R-:W-:Y:S02]  /*0fa0*/  LEA.HI R7, R4, R12, RZ, 0x3 ;  /* 0x0000000c04077211 */ /* 0x000fe400078f18ff */
[----:B------:R-:W-:Y:S02]  /*0fb0*/  LEA.HI R4, R10, R229, RZ, 0x2 ;  /* 0x000000e50a047211 */ /* 0x000fe400078f10ff */
[----:B------:R-:W-:Y:S01]  /*0fc0*/  IADD3 R213, R12, -R6, RZ ;  /* 0x800000060cd57210 */ /* 0x000fe20007ffe0ff */
[----:B------:R-:W-:Y:S01]  /*0fd0*/  IMAD.SHL.U32 R9, R7, 0x40, RZ ;  /* 0x0000004007097824 */ /* 0x000fe200078e00ff */
[----:B------:R-:W-:Y:S02]  /*0fe0*/  LOP3.LUT R3, R3, 0x380, RZ, 0xc0, !PT ;  /* 0x0000038003037812 */ /* 0x000fe400078ec0ff */
[----:B------:R-:W-:Y:S02]  /*0ff0*/  LOP3.LUT R12, R4, 0x7ffffffc, RZ, 0xc0, !PT ;  /* 0x7ffffffc040c7812 */ /* 0x000fe400078ec0ff */
[----:B------:R-:W-:-:S02]  /*1000*/  SHF.R.S32.HI R7, RZ, 0x2, R4 ;  /* 0x00000002ff077819 */ /* 0x000fc40000011404 */
[----:B------:R-:W-:Y:S01]  /*1010*/  SHF.R.S32.HI R6, RZ, 0x1f, R4 ;  /* 0x0000001fff067819 */ /* 0x000fe20000011404 */
[----:B------:R-:W-:Y:S01]  /*1020*/  IMAD.IADD R12, R229, 0x1, -R12 ;  /* 0x00000001e50c7824 */ /* 0x000fe200078e0a0c */
[----:B------:R-:W-:Y:S02]  /*1030*/  SHF.R.U32.HI R4, RZ, 0x3, R3 ;  /* 0x00000003ff047819 */ /* 0x000fe40000011603 */
[----:B------:R-:W-:Y:S02]  /*1040*/  LOP3.LUT R3, R3, 0x10, R16, 0xf8, !PT ;  /* 0x0000001003037812 */ /* 0x000fe400078ef810 */
[----:B0-----:R-:W-:Y:S02]  /*1050*/  LOP3.LUT R20, R9, 0xfffffe00, RZ, 0xc0, !PT ;  /* 0xfffffe0009147812 */ /* 0x001fe400078ec0ff */
[----:B------:R-:W-:Y:S02]  /*1060*/  LEA.HI R9, R6, R7, RZ, 0x3 ;  /* 0x0000000706097211 */ /* 0x000fe400078f18ff */
[----:B------:R-:W-:Y:S01]  /*1070*/  LOP3.LUT R6, R3, R4, RZ, 0x3c, !PT ;  /* 0x0000000403067212 */ /* 0x000fe200078e3cff */
[----:B------:R-:W-:Y:S01]  /*1080*/  IMAD R3, R12, R19, 0xa0 ;  /* 0x000000a00c037424 */ /* 0x000fe200078e0213 */
[----:B------:R-:W-:Y:S01]  /*1090*/  LEA.HI R0, R0, R21, RZ, 0x3 ;  /* 0x0000001500007211 */ /* 0x000fe200078f18ff */
[----:B------:R-:W-:Y:S01]  /*10a0*/  IMAD R213, R213, 0x40, R20 ;  /* 0x00000040d5d57824 */ /* 0x000fe200078e0214 */
[----:B------:R-:W-:-:S02]  /*10b0*/  LOP3.LUT R4, R9, 0xfffffff8, RZ, 0xc0, !PT ;  /* 0xfffffff809047812 */ /* 0x000fc400078ec0ff */
[----:B------:R0:W-:Y:S01]  /*10c0*/  STL [R1+0x38], R3 ;  /* 0x0000380301007387 */ /* 0x0001e20000100800 */
[----:B------:R-:W-:Y:S02]  /*10d0*/  LEA.HI R10, R10, R229, RZ, 0x5 ;  /* 0x000000e50a0a7211 */ /* 0x000fe400078f28ff */
[----:B------:R-:W-:Y:S02]  /*10e0*/  LOP3.LUT R220, R0, 0xfffffff8, RZ, 0xc0, !PT ;  /* 0xfffffff800dc7812 */ /* 0x000fe400078ec0ff */
[----:B------:R-:W-:Y:S02]  /*10f0*/  IADD3 R7, R7, -R4, RZ ;  /* 0x8000000407077210 */ /* 0x000fe40007ffe0ff */
[----:B------:R-:W-:Y:S02]  /*1100*/  SHF.R.S32.HI R10, RZ, 0x5, R10 ;  /* 0x00000005ff0a7819 */ /* 0x000fe4000001140a */
[----:B------:R-:W-:Y:S02]  /*1110*/  IADD3 R220, R21, -R220, RZ ;  /* 0x800000dc15dc7210 */ /* 0x000fe40007ffe0ff */
[----:B0-----:R-:W-:-:S02]  /*1120*/  SHF.R.S32.HI R3, RZ, 0x7, R2 ;  /* 0x00000007ff037819 */ /* 0x001fc40000011402 */
[----:B------:R-:W-:Y:S01]  /*1130*/  LEA.HI R5, R5, R198, RZ, 0x1 ;  /* 0x000000c605057211 */ /* 0x000fe200078f08ff */
[----:B------:R-:W-:Y:S01]  /*1140*/  IMAD.SHL.U32 R214, R220, 0x8, RZ ;  /* 0x00000008dcd67824 */ /* 0x000fe200078e00ff */
[----:B------:R-:W-:Y:S02]  /*1150*/  LEA.HI R2, R2, R3, RZ, 0x1 ;  /* 0x0000000302027211 */ /* 0x000fe400078f08ff */
[----:B------:R-:W-:Y:S01]  /*1160*/  LEA R7, R10, R7, 0x4 ;  /* 0x000000070a077211 */ /* 0x000fe200078e20ff */
[----:B------:R-:W-:Y:S01]  /*1170*/  VIADD R219, R214, 0x40 ;  /* 0x00000040d6db7836 */ /* 0x000fe20000000000 */
[----:B------:R-:W-:Y:S02]  /*1180*/  LOP3.LUT R2, R2, 0x3fffffe, RZ, 0xc0, !PT ;  /* 0x03fffffe02027812 */ /* 0x000fe400078ec0ff */
[----:B------:R-:W-:Y:S02]  /*1190*/  LOP3.LUT R5, R5, 0x3fffffe, RZ, 0xc0, !PT ;  /* 0x03fffffe05057812 */ /* 0x000fe400078ec0ff */
[----:B------:R-:W-:-:S02]  /*11a0*/  IADD3 R2, R3, -R2, RZ ;  /* 0x8000000203027210 */ /* 0x000fc40007ffe0ff */
[----:B------:R-:W-:Y:S01]  /*11b0*/  SHF.R.S32.HI R227, RZ, 0x3, R0 ;  /* 0x00000003ffe37819 */ /* 0x000fe20000011400 */
[----:B------:R-:W-:Y:S01]  /*11c0*/  IMAD.IADD R4, R198, 0x1, -R5 ;  /* 0x00000001c6047824 */ /* 0x000fe200078e0a05 */
[----:B------:R-:W-:Y:S01]  /*11d0*/  SHF.R.S32.HI R0, RZ, 0x1f, R201 ;  /* 0x0000001fff007819 */ /* 0x000fe200000114c9 */
[----:B------:R-:W-:Y:S01]  /*11e0*/  IMAD R7, R2, 0x40, R7 ;  /* 0x0000004002077824 */ /* 0x000fe200078e0207 */
[----:B------:R-:W-:Y:S01]  /*11f0*/  SHF.R.S32.HI R2, RZ, 0x1f, R214 ;  /* 0x0000001fff027819 */ /* 0x000fe200000114d6 */
[C---:B------:R-:W-:Y:S01]  /*1200*/  IMAD R4, R217.reuse, 0x8, R4 ;  /* 0x00000008d9047824 */ /* 0x040fe200078e0204 */
[----:B------:R-:W-:Y:S01]  /*1210*/  SHF.R.S32.HI R2, RZ, 0x1f, R200 ;  /* 0x0000001fff027819 */ /* 0x000fe200000114c8 */
[----:B------:R-:W-:Y:S01]  /*1220*/  IMAD R217, R217, 0x400, R6 ;  /* 0x00000400d9d97824 */ /* 0x000fe200078e0206 */
[----:B------:R-:W-:Y:S01]  /*1230*/  STL [R1+0x30], R7 ;  /* 0x0000300701007387 */ /* 0x000fe20000100800 */
[----:B------:R-:W-:Y:S01]  /*1240*/  LOP3.LUT R208, R208, 0x180, RZ, 0xc0, !PT ;  /* 0x00000180d0d07812 */ /* 0x000fe200078ec0ff */
[----:B------:R-:W-:Y:S01]  /*1250*/  IMAD.SHL.U32 R210, R4, 0x40, RZ ;  /* 0x0000004004d27824 */ /* 0x000fe200078e00ff */
[----:B------:R-:W-:Y:S01]  /*1260*/  SHF.R.S32.HI R3, RZ, 0x1f, R203 ;  /* 0x0000001fff037819 */ /* 0x000fe200000114cb */
[----:B------:R0:W-:Y:S01]  /*1270*/  STL [R1+0x18], R0 ;  /* 0x0000180001007387 */ /* 0x0001e20000100800 */
[----:B------:R-:W-:-:S02]  /*1280*/  LOP3.LUT R4, R208, 0x30, R173, 0xf8, !PT ;  /* 0x00000030d0047812 */ /* 0x000fc400078ef8ad */
[----:B------:R-:W-:Y:S01]  /*1290*/  SHF.R.U32.HI R209, RZ, 0x3, R208 ;  /* 0x00000003ffd17819 */ /* 0x000fe200000116d0 */
[----:B------:R1:W-:Y:S01]  /*12a0*/  STL [R1+0x14], R2 ;  /* 0x0000140201007387 */ /* 0x0003e20000100800 */
[----:B------:R-:W-:Y:S02]  /*12b0*/  LOP3.LUT P0, RZ, R8, 0x2, RZ, 0xc0, !PT ;  /* 0x0000000208ff7812 */ /* 0x000fe4000780c0ff */
[----:B------:R-:W-:Y:S01]  /*12c0*/  LOP3.LUT R8, R208, 0x30, R13, 0xf8, !PT ;  /* 0x00000030d0087812 */ /* 0x000fe200078ef80d */
[----:B------:R2:W-:Y:S01]  /*12d0*/  STL [R1+0x10], R3 ;  /* 0x0000100301007387 */ /* 0x0005e20000100800 */
[----:B------:R-:W-:Y:S02]  /*12e0*/  LOP3.LUT R15, R15, 0xffffe000, RZ, 0xc0, !PT ;  /* 0xffffe0000f0f7812 */ /* 0x000fe400078ec0ff */
[----:B0-----:R-:W-:Y:S02]  /*12f0*/  SHF.R.S32.HI R0, RZ, 0x1f, R202 ;  /* 0x0000001fff007819 */ /* 0x001fe400000114ca */
[----:B------:R-:W-:-:S02]  /*1300*/  LOP3.LUT R4, R4, R209, RZ, 0x3c, !PT ;  /* 0x000000d104047212 */ /* 0x000fc400078e3cff */
[----:B-1----:R-:W-:Y:S01]  /*1310*/  SHF.R.S32.HI R2, RZ, 0x1f, R204 ;  /* 0x0000001fff027819 */ /* 0x002fe200000114cc */
[----:B------:R0:W-:Y:S01]  /*1320*/  STL [R1+0xc], R0 ;  /* 0x00000c0001007387 */ /* 0x0001e20000100800 */
[----:B------:R-:W-:Y:S02]  /*1330*/  LOP3.LUT R17, R17, 0xffffe000, RZ, 0xc0, !PT ;  /* 0xffffe00011117812 */ /* 0x000fe400078ec0ff */
[----:B------:R-:W-:Y:S01]  /*1340*/  LOP3.LUT R8, R8, R209, RZ, 0x3c, !PT ;  /* 0x000000d108087212 */ /* 0x000fe200078e3cff */
[----:B------:R1:W-:Y:S01]  /*1350*/  STL [R1+0x8], R2 ;  /* 0x0000080201007387 */ /* 0x0003e20000100800 */
[----:B--2---:R-:W-:Y:S02]  /*1360*/  SHF.R.S32.HI R3, RZ, 0x1f, R219 ;  /* 0x0000001fff037819 */ /* 0x004fe400000114db */
[-C--:B------:R-:W-:Y:S02]  /*1370*/  IADD3 R15, R4, R210.reuse, R15 ;  /* 0x000000d2040f7210 */ /* 0x080fe40007ffe00f */
[----:B------:R-:W-:-:S02]  /*1380*/  IADD3 R5, R8, R210, R17 ;  /* 0x000000d208057210 */ /* 0x000fc40007ffe011 */
[C---:B0-----:R-:W-:Y:S02]  /*1390*/  LOP3.LUT R0, R208.reuse, 0x10, R16, 0xf8, !PT ;  /* 0x00000010d0007812 */ /* 0x041fe400078ef810 */
[----:B------:R-:W-:Y:S02]  /*13a0*/  SHF.R.S32.HI R14, RZ, 0x1, R14 ;  /* 0x00000001ff0e7819 */ /* 0x000fe4000001140e */
[----:B-1----:R-:W-:Y:S02]  /*13b0*/  LOP3.LUT R2, R208, 0x30, R16, 0xf8, !PT ;  /* 0x00000030d0027812 */ /* 0x002fe400078ef810 */
[-C--:B------:R-:W-:Y:S02]  /*13c0*/  LOP3.LUT R215, R0, R209.reuse, RZ, 0x3c, !PT ;  /* 0x000000d100d77212 */ /* 0x080fe400078e3cff */
[----:B------:R-:W-:Y:S01]  /*13d0*/  LOP3.LUT R3, R2, R209, RZ, 0x3c, !PT ;  /* 0x000000d102037212 */ /* 0x000fe200078e3cff */
[C---:B------:R-:W-:Y:S01]  /*13e0*/  IMAD.IADD R2, R18.reuse, 0x1, R15 ;  /* 0x0000000112027824 */ /* 0x040fe200078e020f */
[----:B------:R-:W-:Y:S01]  /*13f0*/  IADD3 R0, R18, R5, RZ ;  /* 0x0000000512007210 */ /* 0x000fe20007ffe0ff */
[----:B------:R-:W-:Y:S01]  /*1400*/  IMAD.IADD R215, R210, 0x1, R215 ;  /* 0x00000001d2d77824 */ /* 0x000fe200078e02d7 */
[----:B------:R-:W-:-:S02]  /*1410*/  IADD3 R3, R18, R210, R3 ;  /* 0x000000d212037210 */ /* 0x000fc40007ffe003 */
[----:B------:R-:W-:Y:S02]  /*1420*/  SEL R226, R226, 0xffffffe0, !P0 ;  /* 0xffffffe0e2e27807 */ /* 0x000fe40004000000 */
[----:B------:R-:W-:Y:S01]  /*1430*/  IADD3 R196, R16, 0xa0, RZ ;  /* 0x000000a010c47810 */ /* 0x000fe20007ffe0ff */
[----:B------:R-:W-:Y:S01]  /*1440*/  STL [R1+0x24], R3 ;  /* 0x0000240301007387 */ /* 0x000fe20000100800 */
[----:B------:R-:W-:Y:S01]  /*1450*/  SHF.L.U32 R14, R14, 0x7, RZ ;  /* 0x000000070e0e7819 */ /* 0x000fe200000006ff */
[----:B------:R-:W-:Y:S01]  /*1460*/  IMAD.IADD R216, R226, 0x1, R215 ;  /* 0x00000001e2d87824 */ /* 0x000fe200078e02d7 */
[----:B------:R-:W-:Y:S01]  /*1470*/  MOV R19, RZ ;  /* 0x000000ff00137202 */ /* 0x000fe20000000f00 */
[----:B------:R-:W-:Y:S01]  /*1480*/  STL [R1+0x20], R2 ;  /* 0x0000200201007387 */ /* 0x000fe20000100800 */
[----:B------:R-:W-:Y:S02]  /*1490*/  SHF.R.S32.HI R17, RZ, 0x1f, R16 ;  /* 0x0000001fff117819 */ /* 0x000fe40000011410 */
[----:B------:R-:W-:Y:S01]  /*14a0*/  SHF.R.S32.HI R197, RZ, 0x1f, R172 ;  /* 0x0000001fffc57819 */ /* 0x000fe200000114ac */
[----:B------:R0:W-:Y:S01]  /*14b0*/  STL [R1+0x1c], R0 ;  /* 0x00001c0001007387 */ /* 0x0001e20000100800 */
[----:B------:R-:W-:-:S02]  /*14c0*/  SHF.R.S32.HI R207, RZ, 0x1f, R175 ;  /* 0x0000001fffcf7819 */ /* 0x000fc400000114af */
[----:B------:R-:W-:Y:S02]  /*14d0*/  SHF.R.S32.HI R206, RZ, 0x1f, R196 ;  /* 0x0000001fffce7819 */ /* 0x000fe400000114c4 */
[----:B------:R-:W-:Y:S02]  /*14e0*/  LOP3.LUT R212, R14, 0x180, RZ, 0xc0, !PT ;  /* 0x000001800ed47812 */ /* 0x000fe400078ec0ff */
[----:B------:R-:W-:Y:S02]  /*14f0*/  SHF.R.S32.HI R173, RZ, 0x4, R173 ;  /* 0x00000004ffad7819 */ /* 0x000fe400000114ad */
[----:B------:R-:W-:Y:S01]  /*1500*/  SHF.R.S32.HI R174, RZ, 0x4, R13 ;  /* 0x00000004ffae7819 */ /* 0x000fe2000001140d */
[----:B0-----:R-:W-:Y:S01]  /*1510*/  IMAD R0, R11, 0x8, R7 ;  /* 0x000000080b007824 */ /* 0x001fe200078e0207 */
[----:B------:R-:W-:-:S04]  /*1520*/  IADD3 R226, R226, UR39, R215 ;  /* 0x00000027e2e27c10 */ /* 0x000fc8000fffe0d7 */
[----:B------:R0:W-:Y:S03]  /*1530*/  STL [R1+0x3c], R0 ;  /* 0x00003c0001007387 */ /* 0x0001e60000100800 */
.L_x_630:
[----:B0---4-:R-:W1:Y:S02]  /*1540*/  LDC.64 R2, c[0x0][0xc88] ;  /* 0x00032200ff027b82 */ /* 0x011e640000000a00 */
[----:B-1----:R-:W-:-:S05]  /*1550*/  IMAD.WIDE R2, R171, 0x4, R2 ;  /* 0x00000004ab027825 */ /* 0x002fca00078e0202 */
[----:B--2---:R1:W2:Y:S01]  /*1560*/  LDG.E R218, desc[UR50][R2.64] ;  /* 0x0000003202da7981 */ /* 0x0042a2000c1e1900 */
[----:B------:R-:W-:Y:S05]  /*1570*/  YIELD ;  /* 0x0000000000007946 */ /* 0x000fea0003800000 */
[----:B------:R-:W-:Y:S01]  /*1580*/  ULDC.64 UR4, c[0x0][0xa28] ;  /* 0x00028a0000047ab9 */ /* 0x000fe20000000a00 */
[----:B------:R-:W-:Y:S01]  /*1590*/  ULDC.64 UR8, c[0x0][0xa18] ;  /* 0x0002860000087ab9 */ /* 0x000fe20000000a00 */
[----:B------:R-:W-:Y:S01]  /*15a0*/  ISETP.NE.U32.AND P1, PT, RZ, UR4, PT ;  /* 0x00000004ff007c0c */ /* 0x000fe2000bf25070 */
[----:B------:R-:W-:Y:S01]  /*15b0*/  ULDC.64 UR6, c[0x0][0xa08] ;  /* 0x0002820000067ab9 */ /* 0x000fe20000000a00 */
[----:B-1----:R-:W-:Y:S01]  /*15c0*/  MOV R3, RZ ;  /* 0x000000ff00037202 */ /* 0x002fe20000000f00 */
[----:B------:R-:W-:Y:S01]  /*15d0*/  IMAD.MOV.U32 R27, RZ, RZ, RZ ;  /* 0x000000ffff1b7224 */ /* 0x000fe200078e00ff */
[----:B------:R-:W-:-:S02]  /*15e0*/  ISETP.NE.AND.EX P1, PT, RZ, UR5, PT, P1 ;  /* 0x00000005ff007c0c */ /* 0x000fc4000bf25310 */
[----:B------:R-:W-:-:S04]  /*15f0*/  ISETP.NE.U32.AND P0, PT, RZ, UR6, PT ;  /* 0x00000006ff007c0c */ /* 0x000fc8000bf05070 */
[----:B------:R-:W-:Y:S02]  /*1600*/  ISETP.NE.AND.EX P0, PT, RZ, UR7, PT, P0 ;  /* 0x00000007ff007c0c */ /* 0x000fe4000bf05300 */
[----:B--2---:R-:W-:Y:S01]  /*1610*/  SHF.R.S32.HI R224, RZ, 0x1f, R218 ;  /* 0x0000001fffe07819 */ /* 0x004fe200000114da */
[----:B------:R-:W-:-:S04]  /*1620*/  IMAD.SHL.U32 R222, R218, 0x4, RZ ;  /* 0x00000004dade7824 */ /* 0x000fc800078e00ff */
[C---:B---3--:R-:W-:Y:S02]  /*1630*/  @P1 LEA R4, P2, R218.reuse, UR4, 0x2 ;  /* 0x00000004da041c11 */ /* 0x048fe4000f8410ff */
[C-C-:B------:R-:W-:Y:S02]  /*1640*/  SHF.L.U64.HI R223, R218.reuse, 0x2, R224.reuse ;  /* 0x00000002dadf7819 */ /* 0x140fe400000102e0 */
[----:B------:R-:W-:Y:S02]  /*1650*/  @P1 LEA.HI.X R5, R218, UR5, R224, 0x2, P2 ;  /* 0x00000005da051c11 */ /* 0x000fe400090f14e0 */
[----:B------:R-:W-:Y:S01]  /*1660*/  ISETP.NE.U32.AND P2, PT, RZ, UR8, PT ;  /* 0x00000008ff007c0c */ /* 0x000fe2000bf45070 */
[----:B------:R-:W-:Y:S01]  /*1670*/  ULDC UR4, c[0x0][0x288] ;  /* 0x0000a20000047ab9 */ /* 0x000fe20000000800 */
[----:B------:R-:W-:Y:S01]  /*1680*/  IADD3 R8, P3, R222, UR6, RZ ;  /* 0x00000006de087c10 */ /* 0x000fe2000ff7e0ff */
[----:B------:R1:W5:Y:S01]  /*1690*/  @P1 LDG.E R3, desc[UR50][R4.64] ;  /* 0x0000003204031981 */ /* 0x000362000c1e1900 */
[----:B------:R-:W-:Y:S01]  /*16a0*/  ISETP.NE.AND.EX P2, PT, RZ, UR9, PT, P2 ;  /* 0x00000009ff007c0c */ /* 0x000fe2000bf45320 */
[----:B------:R-:W-:Y:S01]  /*16b0*/  IMAD.U32 R151, RZ, RZ, UR4 ;  /* 0x00000004ff977e24 */ /* 0x000fe2000f8e00ff */
[----:B------:R-:W-:Y:S01]  /*16c0*/  IADD3.X R9, R223, UR7, RZ, P3, !PT ;  /* 0x00000007df097c10 */ /* 0x000fe20009ffe4ff */
[----:B------:R-:W-:-:S04]  /*16d0*/  ULDC.64 UR4, c[0x0][0x418] ;  /* 0x0001060000047ab9 */ /* 0x000fc80000000a00 */
[----:B------:R1:W5:Y:S06]  /*16e0*/  @P0 LDG.E R27, desc[UR50][R8.64] ;  /* 0x00000032081b0981 */ /* 0x00036c000c1e1900 */
[----:B------:R-:W-:-:S04]  /*16f0*/  @P2 IADD3 R6, P1, R222, UR8, RZ ;  /* 0x00000008de062c10 */ /* 0x000fc8000ff3e0ff */
[----:B------:R-:W-:-:S05]  /*1700*/  @P2 IADD3.X R7, R223, UR9, RZ, P1, !PT ;  /* 0x00000009df072c10 */ /* 0x000fca0008ffe4ff */
[----:B------:R1:W5:Y:S01]  /*1710*/  @P2 LDG.E R151, desc[UR50][R6.64] ;  /* 0x0000003206972981 */ /* 0x000362000c1e1900 */
[----:B------:R-:W-:-:S03]  /*1720*/  UISETP.NE.U32.AND UP0, UPT, UR4, URZ, UPT ;  /* 0x0000003f0400728c */ /* 0x000fc6000bf05070 */
[----:B------:R-:W-:Y:S01]  /*1730*/  ULDC UR4, c[0x0][0x424] ;  /* 0x0001090000047ab9 */ /* 0x000fe20000000800 */
[----:B------:R-:W-:-:S03]  /*1740*/  UISETP.NE.AND.EX UP0, UPT, UR5, URZ, UPT, UP0 ;  /* 0x0000003f0500728c */ /* 0x000fc6000bf05300 */
[----:B------:R-:W-:Y:S01]  /*1750*/  ULDC UR5, c[0x0][0x2f0] ;  /* 0x0000bc0000057ab9 */ /* 0x000fe20000000800 */
[----:B------:R-:W-:-:S04]  /*1760*/  USEL UR4, UR4, 0x1, UP0 ;  /* 0x0000000104047887 */ /* 0x000fc80008000000 */
[----:B------:R-:W-:-:S03]  /*1770*/  UIMAD UR4, UR4, UR5, URZ ;  /* 0x00000005040472a4 */ /* 0x000fc6000f8e023f */
[----:B------:R-:W-:Y:S02]  /*1780*/  ULDC UR5, c[0x0][0x348] ;  /* 0x0000d20000057ab9 */ /* 0x000fe40000000800 */
[----:B------:R-:W-:Y:S02]  /*1790*/  IMAD.U32 R2, RZ, RZ, UR5 ;  /* 0x00000005ff027e24 */ /* 0x000fe4000f8e00ff */
[----:B------:R-:W-:Y:S01]  /*17a0*/  IMAD.U32 R26, RZ, RZ, UR4 ;  /* 0x00000004ff1a7e24 */ /* 0x000fe2000f8e00ff */
[----:B------:R-:W-:Y:S01]  /*17b0*/  MOV R24, R218 ;  /* 0x000000da00187202 */ /* 0x000fe20000000f00 */
[----:B-1----:R-:W-:Y:S06]  /*17c0*/  @P2 BRA `(.L_x_432) ;  /* 0x0000000000242947 */ /* 0x002fec0003800000 */
[----:B------:R-:W-:Y:S02]  /*17d0*/  ULDC.64 UR4, c[0x0][0xa00] ;  /* 0x0002800000047ab9 */ /* 0x000fe40000000a00 */
[----:B------:R-:W-:-:S04]  /*17e0*/  ISETP.NE.U32.AND P1, PT, RZ, UR4, PT ;  /* 0x00000004ff007c0c */ /* 0x000fc8000bf25070 */
[----:B------:R-:W-:-:S13]  /*17f0*/  ISETP.NE.AND.EX P1, PT, RZ, UR5, PT, P1 ;  /* 0x00000005ff007c0c */ /* 0x000fda000bf25310 */
[----:B------:R-:W-:Y:S05]  /*1800*/  @!P1 BRA `(.L_x_432) ;  /* 0x0000000000149947 */ /* 0x000fea0003800000 */
[----:B------:R-:W1:Y:S02]  /*1810*/  LDC.64 R4, c[0x0][0xa00] ;  /* 0x00028000ff047b82 */ /* 0x000e640000000a00 */
[----:B-1----:R-:W-:-:S05]  /*1820*/  IMAD.WIDE R4, R24, 0x4, R4 ;  /* 0x0000000418047825 */ /* 0x002fca00078e0204 */
[----:B-----5:R-:W2:Y:S04]  /*1830*/  LDG.E R151, desc[UR50][R4.64] ;  /* 0x0000003204977981 */ /* 0x020ea8000c1e1900 */
[----:B0-----:R-:W2:Y:S02]  /*1840*/  LDG.E R0, desc[UR50][R4.64+0x4] ;  /* 0x0000043204007981 */ /* 0x001ea4000c1e1900 */
[----:B--2---:R-:W-:-:S07]  /*1850*/  IMAD.IADD R151, R0, 0x1, -R151 ;  /* 0x0000000100977824 */ /* 0x004fce00078e0a97 */
.L_x_432:
[----:B------:R-:W-:Y:S01]  /*1860*/  ULDC.64 UR4, c[0x0][0xa20] ;  /* 0x0002880000047ab9 */ /* 0x000fe20000000a00 */
[----:B------:R-:W-:Y:S01]  /*1870*/  IMAD.MOV.U32 R225, RZ, RZ, R169 ;  /* 0x000000ffffe17224 */ /* 0x000fe200078e00a9 */
[----:B------:R-:W-:Y:S02]  /*1880*/  ISETP.NE.U32.AND P1, PT, RZ, UR4, PT ;  /* 0x00000004ff007c0c */ /* 0x000fe4000bf25070 */
[----:B------:R-:W-:Y:S02]  /*1890*/  MOV R221, R170 ;  /* 0x000000aa00dd7202 */ /* 0x000fe40000000f00 */
[----:B------:R-:W-:-:S13]  /*18a0*/  ISETP.NE.AND.EX P1, PT, RZ, UR5, PT, P1 ;  /* 0x00000005ff007c0c */ /* 0x000fda000bf25310 */
[----:B------:R-:W-:Y:S05]  /*18b0*/  @!P1 BRA `(.L_x_433) ;  /* 0x0000000000109947 */ /* 0x000fea0003800000 */
[----:B------:R-:W-:-:S04]  /*18c0*/  IADD3 R4, P0, R222, UR4, RZ ;  /* 0x00000004de047c10 */ /* 0x000fc8000ff1e0ff */
[----:B------:R-:W-:-:S05]  /*18d0*/  IADD3.X R5, R223, UR5, RZ, P0, !PT ;  /* 0x00000005df057c10 */ /* 0x000fca00087fe4ff */
[----:B------:R1:W5:Y:S01]  /*18e0*/  LDG.E R26, desc[UR50][R4.64] ;  /* 0x00000032041a7981 */ /* 0x000362000c1e1900 */
[----:B------:R-:W-:Y:S05]  /*18f0*/  BRA `(.L_x_434) ;  /* 0x0000000000107947 */ /* 0x000fea0003800000 */
.L_x_433:
[----:B------:R-:W-:Y:S05]  /*1900*/  @!P0 BRA `(.L_x_434) ;  /* 0x00000000000c8947 */ /* 0x000fea0003800000 */
[----:B------:R-:W2:Y:S04]  /*1910*/  LDG.E R5, desc[UR50][R8.64] ;  /* 0x0000003208057981 */ /* 0x000ea8000c1e1900 */
[----:B------:R-:W2:Y:S02]  /*1920*/  LDG.E R26, desc[UR50][R8.64+0x4] ;  /* 0x00000432081a7981 */ /* 0x000ea4000c1e1900 */
[----:B--2---:R-:W-:-:S07]  /*1930*/  IMAD.IADD R26, R26, 0x1, -R5 ;  /* 0x000000011a1a7824 */ /* 0x004fce00078e0a05 */
.L_x_434:
[----:B------:R-:W-:Y:S02]  /*1940*/  ULDC.64 UR4, c[0x0][0xa10] ;  /* 0x0002840000047ab9 */ /* 0x000fe40000000a00 */
[----:B------:R-:W-:-:S04]  /*1950*/  ISETP.NE.U32.AND P0, PT, RZ, UR4, PT ;  /* 0x00000004ff007c0c */ /* 0x000fc8000bf05070 */
[----:B------:R-:W-:Y:S01]  /*1960*/  ISETP.NE.AND.EX P0, PT, RZ, UR5, PT, P0 ;  /* 0x00000005ff007c0c */ /* 0x000fe2000bf05300 */
[----:B-----5:R-:W-:Y:S01]  /*1970*/  IMAD.IADD R11, R26, 0x1, -R3 ;  /* 0x000000011a0b7824 */ /* 0x020fe200078e0a03 */
[----:B------:R-:W-:-:S11]  /*1980*/  ULDC.64 UR4, c[0x0][0xa30] ;  /* 0x00028c0000047ab9 */ /* 0x000fd60000000a00 */
[----:B-1----:R-:W1:Y:S02]  /*1990*/  @P0 LDC.64 R4, c[0x0][0xa10] ;  /* 0x00028400ff040b82 */ /* 0x002e640000000a00 */
[----:B-1----:R-:W-:-:S05]  /*19a0*/  @P0 IMAD.WIDE R4, R24, 0x4, R4 ;  /* 0x0000000418040825 */ /* 0x002fca00078e0204 */
[----:B0-----:R-:W2:Y:S04]  /*19b0*/  @P0 LDG.E R0, desc[UR50][R4.64] ;  /* 0x0000003204000981 */ /* 0x001ea8000c1e1900 */
[----:B------:R-:W2:Y:S01]  /*19c0*/  @P0 LDG.E R9, desc[UR50][R4.64+0x4] ;  /* 0x0000043204090981 */ /* 0x000ea2000c1e1900 */
[----:B------:R-:W-:Y:S01]  /*19d0*/  IMAD.MOV R122, RZ, RZ, -R11 ;  /* 0x000000ffff7a7224 */ /* 0x000fe200078e0a0b */
[----:B------:R-:W-:Y:S01]  /*19e0*/  ISETP.NE.U32.AND P1, PT, RZ, UR4, PT ;  /* 0x00000004ff007c0c */ /* 0x000fe2000bf25070 */
[----:B------:R-:W-:-:S03]  /*19f0*/  IMAD.MOV.U32 R136, RZ, RZ, R26 ;  /* 0x000000ffff887224 */ /* 0x000fc600078e001a */
[----:B------:R-:W-:Y:S02]  /*1a00*/  VIMNMX R122, RZ, R122, !PT ;  /* 0x0000007aff7a7248 */ /* 0x000fe40007fe0100 */
[----:B------:R-:W-:-:S13]  /*1a10*/  ISETP.NE.AND.EX P1, PT, RZ, UR5, PT, P1 ;  /* 0x00000005ff007c0c */ /* 0x000fda000bf25310 */
[----:B------:R-:W-:-:S04]  /*1a20*/  @P1 IADD3 R6, P2, R222, UR4, RZ ;  /* 0x00000004de061c10 */ /* 0x000fc8000ff5e0ff */
[----:B------:R-:W-:-:S05]  /*1a30*/  @P1 IADD3.X R7, R223, UR5, RZ, P2, !PT ;  /* 0x00000005df071c10 */ /* 0x000fca00097fe4ff */
[----:B------:R0:W5:Y:S01]  /*1a40*/  @P1 LDG.E R136, desc[UR50][R6.64] ;  /* 0x0000003206881981 */ /* 0x000162000c1e1900 */
[----:B--2---:R-:W-:-:S05]  /*1a50*/  @P0 IADD3 R2, -R0, R9, RZ ;  /* 0x0000000900020210 */ /* 0x004fca0007ffe1ff */
[----:B------:R-:W-:-:S04]  /*1a60*/  IMAD.IADD R152, R11, 0x1, R2 ;  /* 0x000000010b987824 */ /* 0x000fc800078e0202 */
[----:B------:R-:W-:-:S04]  /*1a70*/  VIADD R0, R152, 0x9f ;  /* 0x0000009f98007836 */ /* 0x000fc80000000000 */
[----:B------:R-:W-:-:S05]  /*1a80*/  IMAD.HI R0, R0, 0x66666667, RZ ;  /* 0x6666666700007827 */ /* 0x000fca00078e02ff */
[----:B------:R-:W-:-:S04]  /*1a90*/  SHF.R.U32.HI R3, RZ, 0x1f, R0 ;  /* 0x0000001fff037819 */ /* 0x000fc80000011600 */
[----:B------:R-:W-:-:S05]  /*1aa0*/  LEA.HI.SX32 R154, R0, R3, 0x1a ;  /* 0x00000003009a7211 */ /* 0x000fca00078fd2ff */
[----:B------:R-:W-:-:S05]  /*1ab0*/  IMAD R3, R154, 0xa0, -R11 ;  /* 0x000000a09a037824 */ /* 0x000fca00078e0a0b */
[----:B------:R-:W-:-:S04]  /*1ac0*/  VIMNMX R3, R3, R2, PT ;  /* 0x0000000203037248 */ /* 0x000fc80003fe0100 */
[----:B------:R-:W-:Y:S01]  /*1ad0*/  ISETP.GT.AND P0, PT, R3, R122, PT ;  /* 0x0000007a0300720c */ /* 0x000fe20003f04270 */
[----:B------:R-:W-:-:S05]  /*1ae0*/  IMAD.WIDE.U32 R122, R122, -0x33333333, RZ ;  /* 0xcccccccd7a7a7825 */ /* 0x000fca00078e00ff */
[----:B------:R-:W-:-:S05]  /*1af0*/  SHF.R.U32.HI R122, RZ, 0x7, R123 ;  /* 0x00000007ff7a7819 */ /* 0x000fca000001167b */
[----:B------:R-:W-:Y:S02]  /*1b00*/  IMAD.MOV.U32 R25, RZ, RZ, R122 ;  /* 0x000000ffff197224 */ /* 0x000fe400078e007a */
[----:B------:R-:W-:-:S05]  /*1b10*/  @P0 IADD3 R0, R3, 0x9f, RZ ;  /* 0x0000009f03000810 */ /* 0x000fca0007ffe0ff */
[----:B------:R-:W-:-:S05]  /*1b20*/  @P0 IMAD.HI R0, R0, 0x66666667, RZ ;  /* 0x6666666700000827 */ /* 0x000fca00078e02ff */
[----:B------:R-:W-:-:S04]  /*1b30*/  @P0 SHF.R.U32.HI R3, RZ, 0x1f, R0 ;  /* 0x0000001fff030819 */ /* 0x000fc80000011600 */
[----:B------:R-:W-:Y:S02]  /*1b40*/  @P0 LEA.HI.SX32 R25, R0, R3, 0x1a ;  /* 0x0000000300190211 */ /* 0x000fe400078fd2ff */
[----:B------:R-:W-:Y:S02]  /*1b50*/  PLOP3.LUT P0, PT, PT, PT, PT, 0x80, 0x0 ;  /* 0x000000000000781c */ /* 0x000fe40003f0f070 */
[----:B------:R-:W-:-:S13]  /*1b60*/  ISETP.GT.AND P1, PT, R25, R122, PT ;  /* 0x0000007a1900720c */ /* 0x000fda0003f24270 */
[----:B0-----:R-:W-:Y:S05]  /*1b70*/  @!P1 BRA `(.L_x_435) ;  /* 0x000000e400549947 */ /* 0x001fea0003800000 */
[----:B------:R-:W-:Y:S01]  /*1b80*/  VIADD R0, R18, 0x1a400 ;  /* 0x0001a40012007836 */ /* 0x000fe20000000000 */
[----:B------:R-:W-:Y:S04]  /*1b90*/  BSSY B6, `(.L_x_436) ;  /* 0x0000013000067945 */ /* 0x000fe80003800000 */
[----:B------:R-:W-:-:S13]  /*1ba0*/  LOP3.LUT P0, RZ, R0, 0x1bf, RZ, 0xc0, !PT ;  /* 0x000001bf00ff7812 */ /* 0x000fda000780c0ff */
[----:B------:R-:W-:Y:S05]  /*1bb0*/  @!P0 BRA `(.L_x_437) ;  /* 0x0000000000408947 */ /* 0x000fea0003800000 */
[----:B------:R-:W-:Y:S01]  /*1bc0*/  MOV R0, 0x0 ;  /* 0x0000000000007802 */ /* 0x000fe20000000f00 */
[----:B------:R-:W-:Y:S01]  /*1bd0*/  ULDC.64 UR4, c[0x4][0xc8] ;  /* 0x0100320000047ab9 */ /* 0x000fe20000000a00 */
[----:B------:R-:W-:Y:S01]  /*1be0*/  ULDC.64 UR6, c[0x4][0x30] ;  /* 0x01000c0000067ab9 */ /* 0x000fe20000000a00 */
[----:B------:R-:W-:Y:S01]  /*1bf0*/  IMAD.U32 R4, RZ, RZ, UR4 ;  /* 0x00000004ff047e24 */ /* 0x000fe2000f8e00ff */
[----:B------:R0:W1:Y:S01]  /*1c00*/  LDC.64 R14, c[0x4][R0] ;  /* 0x01000000000e7b82 */ /* 0x0000620000000a00 */
[----:B------:R-:W-:Y:S01]  /*1c10*/  MOV R5, UR5 ;  /* 0x0000000500057c02 */ /* 0x000fe20008000f00 */
        /* <DEDUP_REMOVED lines=9> */
[----:B-1---5:R-:W-:Y:S05]  /*1cb0*/  CALL.ABS.NOINC R14 ;  /* 0x000000000e007343 */ /* 0x022fea0003c00000 */
.L_x_437:
[----:B------:R-:W-:Y:S05]  /*1cc0*/  BSYNC B6 ;  /* 0x0000000000067941 */ /* 0x000fea0003800000 */
.L_x_436:
[----:B------:R-:W-:Y:S01]  /*1cd0*/  IADD3 R0, R18, 0xa400, RZ ;  /* 0x0000a40012007810 */ /* 0x000fe20007ffe0ff */
[----:B------:R-:W-:Y:S03]  /*1ce0*/  BSSY B6, `(.L_x_438) ;  /* 0x0000013000067945 */ /* 0x000fe60003800000 */
[----:B------:R-:W-:-:S13]  /*1cf0*/  LOP3.LUT P0, RZ, R0, 0x3ff, RZ, 0xc0, !PT ;  /* 0x000003ff00ff7812 */ /* 0x000fda000780c0ff */
[----:B------:R-:W-:Y:S05]  /*1d00*/  @!P0 BRA `(.L_x_439) ;  /* 0x0000000000408947 */ /* 0x000fea0003800000 */
        /* <DEDUP_REMOVED lines=9> */
[----:B------:R-:W-:Y:S01]  /*1da0*/  IMAD.U32 R10, RZ, RZ, UR4 ;  /* 0x00000004ff0a7e24 */ /* 0x000fe2000f8e00ff */
[----:B------:R-:W-:Y:S01]  /*1db0*/  MOV R12, 0x1 ;  /* 0x00000001000c7802 */ /* 0x000fe20000000f00 */
[----:B------:R-:W-:-:S02]  /*1dc0*/  IMAD.U32 R11, RZ, RZ, UR5 ;  /* 0x00000005ff0b7e24 */ /* 0x000fc4000f8e00ff */
[----:B------:R-:W-:Y:S02]  /*1dd0*/  IMAD.MOV.U32 R8, RZ, RZ, 0x70 ;  /* 0x00000070ff087424 */ /* 0x000fe400078e00ff */
[----:B0-----:R-:W-:-:S07]  /*1de0*/  IMAD.MOV.U32 R13, RZ, RZ, RZ ;  /* 0x000000ffff0d7224 */ /* 0x001fce00078e00ff */
[----:B------:R-:W-:-:S07]  /*1df0*/  LEPC R20, `(.L_x_439) ;  /* 0x000000001014794e */ /* 0x000fce0000000000 */
[----:B-1---5:R-:W-:Y:S05]  /*1e00*/  CALL.ABS.NOINC R14 ;  /* 0x000000000e007343 */ /* 0x022fea0003c00000 */
.L_x_439:
[----:B------:R-:W-:Y:S05]  /*1e10*/  BSYNC B6 ;  /* 0x0000000000067941 */ /* 0x000fea0003800000 */
.L_x_438:
[----:B------:R-:W2:Y:S01]  /*1e20*/  LDL.LU R10, [R1] ;  /* 0x00000000010a7983 */ /* 0x000ea20000300800 */
[----:B------:R-:W-:Y:S01]  /*1e30*/  ULDC.64 UR4, c[0x0][0x9f8] ;  /* 0x00027e0000047ab9 */ /* 0x000fe20000000a00 */
[----:B------:R-:W0:Y:S01]  /*1e40*/  S2R R20, SR_TID.X ;  /* 0x0000000000147919 */ /* 0x000e220000002100 */
[----:B------:R-:W-:Y:S01]  /*1e50*/  ISETP.NE.U32.AND P0, PT, RZ, UR4, PT ;  /* 0x00000004ff007c0c */ /* 0x000fe2000bf05070 */
[C---:B------:R-:W-:Y:S01]  /*1e60*/  VIADD R0, R16.reuse, 0x20 ;  /* 0x0000002010007836 */ /* 0x040fe20000000000 */
[----:B------:R-:W1:Y:S01]  /*1e70*/  LDC R121, c[0x0][0x3f4] ;  /* 0x0000fd00ff797b82 */ /* 0x000e620000000800 */
[----:B------:R-:W3:Y:S01]  /*1e80*/  LDL R12, [R1+0x34] ;  /* 0x00003400010c7983 */ /* 0x000ee20000100800 */
[----:B------:R-:W-:Y:S01]  /*1e90*/  ISETP.NE.AND.EX P0, PT, RZ, UR5, PT, P0 ;  /* 0x00000005ff007c0c */ /* 0x000fe2000bf05300 */
[----:B------:R-:W-:-:S05]  /*1ea0*/  VIADD R3, R16, 0x40 ;  /* 0x0000004010037836 */ /* 0x000fca0000000000 */
[----:B------:R-:W4:Y:S07]  /*1eb0*/  LDC.64 R100, c[0x0][0x3f8] ;  /* 0x0000fe00ff647b82 */ /* 0x000f2e0000000a00 */
[----:B------:R-:W-:Y:S01]  /*1ec0*/  @P0 IADD3 R4, P1, R222, UR4, RZ ;  /* 0x00000004de040c10 */ /* 0x000fe2000ff3e0ff */
[----:B------:R-:W-:Y:S01]  /*1ed0*/  ULDC UR4, c[0x0][0x320] ;  /* 0x0000c80000047ab9 */ /* 0x000fe20000000800 */
[----:B------:R-:W4:Y:S02]  /*1ee0*/  LDC.64 R94, c[0x0][0x408] ;  /* 0x00010200ff5e7b82 */ /* 0x000f240000000a00 */
[----:B------:R-:W-:-:S05]  /*1ef0*/  @P0 IADD3.X R5, R223, UR5, RZ, P1, !PT ;  /* 0x00000005df050c10 */ /* 0x000fca0008ffe4ff */
[----:B------:R1:W3:Y:S01]  /*1f00*/  @P0 LDG.E R24, desc[UR50][R4.64] ;  /* 0x0000003204180981 */ /* 0x0002e2000c1e1900 */
[----:B0-----:R-:W-:-:S04]  /*1f10*/  SHF.R.U32.HI R20, RZ, 0x7, R20 ;  /* 0x00000007ff147819 */ /* 0x001fc80000011614 */
[----:B------:R-:W-:Y:S02]  /*1f20*/  ISETP.NE.AND P6, PT, R20, 0x1, PT ;  /* 0x000000011400780c */ /* 0x000fe40003fc5270 */
[----:B------:R-:W-:Y:S02]  /*1f30*/  ISETP.GE.AND P2, PT, R16, UR4, PT ;  /* 0x0000000410007c0c */ /* 0x000fe4000bf46270 */
[----:B------:R-:W-:Y:S02]  /*1f40*/  ISETP.GE.AND P3, PT, R0, UR4, PT ;  /* 0x0000000400007c0c */ /* 0x000fe4000bf66270 */
[----:B------:R-:W-:Y:S02]  /*1f50*/  ISETP.GE.AND P0, PT, R3, UR4, PT ;  /* 0x0000000403007c0c */ /* 0x000fe4000bf06270 */
[----:B------:R-:W-:-:S05]  /*1f60*/  ISETP.GE.AND P1, PT, R172, UR4, PT ;  /* 0x00000004ac007c0c */ /* 0x000fca000bf26270 */
[----:B------:R-:W-:Y:S05]  /*1f70*/  @!P6 WARPSYNC.ALL ;  /* 0x000000000000e948 */ /* 0x000fea0003800000 */
[----:B------:R-:W-:Y:S02]  /*1f80*/  ULDC UR4, c[0x0][0x2f4] ;  /* 0x0000bd0000047ab9 */ /* 0x000fe40000000800 */
[----:B------:R-:W-:Y:S02]  /*1f90*/  ISETP.GE.AND P5, PT, R0, UR4, PT ;  /* 0x0000000400007c0c */ /* 0x000fe4000bfa6270 */
[----:B------:R-:W-:Y:S02]  /*1fa0*/  ISETP.GE.AND P4, PT, R16, UR4, PT ;  /* 0x0000000410007c0c */ /* 0x000fe4000bf86270 */
[----:B-1----:R-:W-:-:S02]  /*1fb0*/  SEL R5, RZ, 0xffffffff, P5 ;  /* 0xffffffffff057807 */ /* 0x002fc40002800000 */
[----:B------:R-:W-:Y:S02]  /*1fc0*/  SEL R4, RZ, 0x1, P4 ;  /* 0x00000001ff047807 */ /* 0x000fe40002000000 */
[----:B------:R-:W-:-:S04]  /*1fd0*/  SHF.L.U32 R5, R5, 0x1, RZ ;  /* 0x0000000105057819 */ /* 0x000fc800000006ff */
[----:B------:R-:W-:Y:S02]  /*1fe0*/  LOP3.LUT R6, R5, 0x2, R4, 0xe2, !PT ;  /* 0x0000000205067812 */ /* 0x000fe400078ee204 */
[----:B------:R-:W-:Y:S02]  /*1ff0*/  SEL R5, RZ, 0xffffffff, P3 ;  /* 0xffffffffff057807 */ /* 0x000fe40001800000 */
[----:B------:R-:W-:Y:S02]  /*2000*/  ISETP.GE.AND P3, PT, R3, UR4, PT ;  /* 0x0000000403007c0c */ /* 0x000fe4000bf66270 */
[----:B------:R-:W-:Y:S01]  /*2010*/  ISETP.GE.AND P4, PT, R172, UR4, PT ;  /* 0x00000004ac007c0c */ /* 0x000fe2000bf86270 */
[----:B------:R-:W-:Y:S01]  /*2020*/  IMAD.SHL.U32 R9, R5, 0x2, RZ ;  /* 0x0000000205097824 */ /* 0x000fe200078e00ff */
[----:B------:R-:W-:Y:S02]  /*2030*/  SHF.R.S32.HI R11, RZ, 0x1f, R198 ;  /* 0x0000001fff0b7819 */ /* 0x000fe400000114c6 */
[----:B------:R-:W-:-:S02]  /*2040*/  SEL R5, RZ, 0x4, P3 ;  /* 0x00000004ff057807 */ /* 0x000fc40001800000 */
[----:B------:R-:W-:Y:S02]  /*2050*/  SEL R7, RZ, 0x8, P4 ;  /* 0x00000008ff077807 */ /* 0x000fe40002000000 */
[----:B------:R-:W-:Y:S02]  /*2060*/  SEL R4, RZ, 0x1, P2 ;  /* 0x00000001ff047807 */ /* 0x000fe40001000000 */
[----:B------:R-:W-:Y:S01]  /*2070*/  ISETP.GE.AND P5, PT, R3, R121, PT ;  /* 0x000000790300720c */ /* 0x000fe20003fa6270 */
[----:B----4-:R-:W-:Y:S01]  /*2080*/  IMAD R8, R11, R100, RZ ;  /* 0x000000640b087224 */ /* 0x010fe200078e02ff */
[----:B------:R-:W-:Y:S02]  /*2090*/  LOP3.LUT R7, R7, R6, R5, 0xfe, !PT ;  /* 0x0000000607077212 */ /* 0x000fe400078efe05 */
[----:B------:R-:W-:Y:S02]  /*20a0*/  LOP3.LUT R4, R9, 0x2, R4, 0xe2, !PT ;  /* 0x0000000209047812 */ /* 0x000fe400078ee204 */
[----:B------:R-:W-:-:S02]  /*20b0*/  ISETP.GE.AND P2, PT, R175, UR4, PT ;  /* 0x00000004af007c0c */ /* 0x000fc4000bf46270 */
[----:B------:R-:W-:Y:S02]  /*20c0*/  SEL R5, RZ, 0x4, P0 ;  /* 0x00000004ff057807 */ /* 0x000fe40000000000 */
[----:B------:R-:W-:Y:S02]  /*20d0*/  SEL R6, RZ, 0x8, P1 ;  /* 0x00000008ff067807 */ /* 0x000fe40000800000 */
[----:B------:R-:W-:Y:S01]  /*20e0*/  ISETP.GE.AND P0, PT, R16, R121, PT ;  /* 0x000000791000720c */ /* 0x000fe20003f06270 */
[----:B------:R-:W-:Y:S01]  /*20f0*/  IMAD R13, R198, R101, R8 ;  /* 0x00000065c60d7224 */ /* 0x000fe200078e0208 */
[----:B------:R-:W-:Y:S02]  /*2100*/  SEL R8, RZ, 0x10, P2 ;  /* 0x00000010ff087807 */ /* 0x000fe40001000000 */
[----:B------:R-:W-:Y:S02]  /*2110*/  LOP3.LUT R9, R6, R4, R5, 0xfe, !PT ;  /* 0x0000000406097212 */ /* 0x000fe400078efe05 */
[----:B------:R-:W-:-:S02]  /*2120*/  ISETP.GE.AND P3, PT, R0, R121, PT ;  /* 0x000000790000720c */ /* 0x000fc40003f66270 */
[----:B------:R-:W-:Y:S02]  /*2130*/  SEL R5, R121, RZ, P0 ;  /* 0x000000ff79057207 */ /* 0x000fe40000000000 */
[----:B------:R-:W-:Y:S02]  /*2140*/  LOP3.LUT R28, R7, R8, RZ, 0xfc, !PT ;  /* 0x00000008071c7212 */ /* 0x000fe400078efcff */
[----:B------:R-:W-:Y:S01]  /*2150*/  SEL R7, R121, RZ, P3 ;  /* 0x000000ff79077207 */ /* 0x000fe20001800000 */
[----:B------:R-:W-:Y:S01]  /*2160*/  IMAD.IADD R5, R16, 0x1, R5 ;  /* 0x0000000110057824 */ /* 0x000fe200078e0205 */
[--C-:B------:R-:W-:Y:S01]  /*2170*/  SHF.R.S32.HI R23, RZ, 0x1f, R22.reuse ;  /* 0x0000001fff177819 */ /* 0x100fe20000011416 */
[-C--:B------:R-:W-:Y:S01]  /*2180*/  IMAD R11, R11, R94.reuse, RZ ;  /* 0x0000005e0b0b7224 */ /* 0x080fe200078e02ff */
[----:B------:R-:W-:Y:S02]  /*2190*/  SEL R6, R121, RZ, P5 ;  /* 0x000000ff79067207 */ /* 0x000fe40002800000 */
[----:B------:R-:W-:Y:S01]  /*21a0*/  IADD3 R7, R0, R7, RZ ;  /* 0x0000000700077210 */ /* 0x000fe20007ffe0ff */
[----:B------:R-:W-:Y:S01]  /*21b0*/  IMAD.WIDE.U32 R98, R198, R94, R22 ;  /* 0x0000005ec6627225 */ /* 0x000fe200078e0016 */
[----:B------:R-:W-:-:S03]  /*21c0*/  SHF.R.S32.HI R4, RZ, 0x1f, R5 ;  /* 0x0000001fff047819 */ /* 0x000fc60000011405 */
[C---:B------:R-:W-:Y:S02]  /*21d0*/  IMAD R11, R198.reuse, R95, R11 ;  /* 0x0000005fc60b7224 */ /* 0x040fe400078e020b */
[----:B------:R-:W-:Y:S01]  /*21e0*/  IMAD.WIDE.U32 R96, R198, R94, R16 ;  /* 0x0000005ec6607225 */ /* 0x000fe200078e0010 */
[CC--:B------:R-:W-:Y:S02]  /*21f0*/  LEA.HI R21, R4.reuse, R5.reuse, RZ, 0x4 ;  /* 0x0000000504157211 */ /* 0x0c0fe400078f20ff */
[----:B------:R-:W-:Y:S01]  /*2200*/  LEA.HI R5, R4, R5, RZ, 0x6 ;  /* 0x0000000504057211 */ /* 0x000fe200078f30ff */
[----:B------:R-:W-:Y:S02]  /*2210*/  IMAD.IADD R99, R99, 0x1, R11 ;  /* 0x0000000163637824 */ /* 0x000fe400078e020b */
[----:B------:R-:W-:Y:S01]  /*2220*/  IMAD.IADD R97, R11, 0x1, R97 ;  /* 0x000000010b617824 */ /* 0x000fe200078e0261 */
[----:B------:R-:W-:Y:S01]  /*2230*/  SHF.R.S32.HI R5, RZ, 0x6, R5 ;  /* 0x00000006ff057819 */ /* 0x000fe20000011405 */
[----:B------:R-:W-:-:S04]  /*2240*/  IMAD.WIDE.U32 R102, R198, R100, R16 ;  /* 0x00000064c6667225 */ /* 0x000fc800078e0010 */
[----:B------:R-:W-:Y:S01]  /*2250*/  IMAD.WIDE.U32 R104, R198, R100, R22 ;  /* 0x00000064c6687225 */ /* 0x000fe200078e0016 */
[----:B------:R-:W-:-:S03]  /*2260*/  IADD3 R103, R13, R103, RZ ;  /* 0x000000670d677210 */ /* 0x000fc60007ffe0ff */
[C---:B------:R-:W-:Y:S02]  /*2270*/  IMAD R135, R5.reuse, 0x2800, R210 ;  /* 0x0000280005877824 */ /* 0x040fe400078e02d2 */
[----:B------:R-:W-:Y:S01]  /*2280*/  IMAD R133, R5, 0x2800, R213 ;  /* 0x0000280005857824 */ /* 0x000fe200078e02d5 */
[----:B------:R-:W-:Y:S01]  /*2290*/  SHF.R.U32.HI R4, RZ, 0x3, R212 ;  /* 0x00000003ff047819 */ /* 0x000fe200000116d4 */
[----:B------:R-:W-:Y:S01]  /*22a0*/  IMAD.IADD R105, R105, 0x1, R13 ;  /* 0x0000000169697824 */ /* 0x000fe200078e020d */
[----:B------:R-:W-:Y:S01]  /*22b0*/  LOP3.LUT R13, R212, 0x30, R21, 0xf8, !PT ;  /* 0x00000030d40d7812 */ /* 0x000fe200078ef815 */
[----:B------:R-:W-:Y:S02]  /*22c0*/  IMAD.IADD R126, R27, 0x1, R26 ;  /* 0x000000011b7e7824 */ /* 0x000fe400078e021a */
[----:B------:R-:W-:Y:S02]  /*22d0*/  IMAD.MOV.U32 R123, RZ, RZ, 0x20 ;  /* 0x00000020ff7b7424 */ /* 0x000fe400078e00ff */
[----:B------:R-:W-:Y:S01]  /*22e0*/  IMAD.MOV.U32 R124, RZ, RZ, 0x40 ;  /* 0x00000040ff7c7424 */ /* 0x000fe200078e00ff */
[C---:B------:R-:W-:Y:S01]  /*22f0*/  SHF.L.U64.HI R109, R94.reuse, 0x7, R95 ;  /* 0x000000075e6d7819 */ /* 0x040fe2000001025f */
[----:B------:R-:W-:Y:S01]  /*2300*/  IMAD.SHL.U32 R110, R94, 0x80, RZ ;  /* 0x000000805e6e7824 */ /* 0x000fe200078e00ff */
[----:B------:R-:W-:Y:S01]  /*2310*/  SHF.L.U64.HI R107, R100, 0x7, R101 ;  /* 0x00000007646b7819 */ /* 0x000fe20000010265 */
[----:B-----5:R-:W-:Y:S01]  /*2320*/  IMAD.WIDE.U32 R98, R136, R94, R98 ;  /* 0x0000005e88627225 */ /* 0x020fe200078e0062 */
[----:B------:R-:W-:-:S03]  /*2330*/  SHF.L.U32 R108, R100, 0x7, RZ ;  /* 0x00000007646c7819 */ /* 0x000fc600000006ff */
[----:B------:R-:W-:Y:S01]  /*2340*/  IMAD.WIDE.U32 R96, R136, R94, R96 ;  /* 0x0000005e88607225 */ /* 0x000fe200078e0060 */
[----:B------:R-:W-:-:S03]  /*2350*/  SHF.R.S32.HI R117, RZ, 0x4, R21 ;  /* 0x00000004ff757819 */ /* 0x000fc60000011415 */
[----:B------:R-:W-:Y:S02]  /*2360*/  IMAD R127, R101, 0xa0, RZ ;  /* 0x000000a0657f7824 */ /* 0x000fe400078e02ff */
[----:B------:R-:W-:-:S04]  /*2370*/  IMAD.WIDE.U32 R104, R136, R100, R104 ;  /* 0x0000006488687225 */ /* 0x000fc800078e0068 */
[----:B------:R-:W-:Y:S01]  /*2380*/  IMAD.WIDE.U32 R102, R136, R100, R102 ;  /* 0x0000006488667225 */ /* 0x000fe200078e0066 */
[----:B------:R-:W-:-:S03]  /*2390*/  LEA R114, R228, R198, 0x7 ;  /* 0x000000c6e4727211 */ /* 0x000fc600078e38ff */
[----:B------:R-:W-:Y:S02]  /*23a0*/  VIADD R153, R20, 0x8 ;  /* 0x0000000814997836 */ /* 0x000fe40000000000 */
[----:B------:R-:W-:Y:S01]  /*23b0*/  IMAD.SHL.U32 R121, R121, 0x2, RZ ;  /* 0x0000000279797824 */ /* 0x000fe200078e00ff */
[----:B--2---:R-:W-:-:S04]  /*23c0*/  LOP3.LUT R10, R10, 0xfffffffe, RZ, 0xc0, !PT ;  /* 0xfffffffe0a0a7812 */ /* 0x004fc800078ec0ff */
[----:B------:R-:W-:-:S05]  /*23d0*/  @P5 LOP3.LUT R10, R10, 0x1, RZ, 0xfc, !PT ;  /* 0x000000010a0a5812 */ /* 0x000fca00078efcff */
[----:B------:R0:W-:Y:S02]  /*23e0*/  STL [R1], R10 ;  /* 0x0000000a01007387 */ /* 0x0001e40000100800 */
[----:B0-----:R-:W-:Y:S01]  /*23f0*/  IMAD.IADD R10, R3, 0x1, R6 ;  /* 0x00000001030a7824 */ /* 0x001fe200078e0206 */
[----:B------:R-:W-:-:S04]  /*2400*/  SHF.R.S32.HI R6, RZ, 0x1f, R7 ;  /* 0x0000001fff067819 */ /* 0x000fc80000011407 */
[CC--:B------:R-:W-:Y:S02]  /*2410*/  LEA.HI R11, R6.reuse, R7.reuse, RZ, 0x4 ;  /* 0x00000007060b7211 */ /* 0x0c0fe400078f20ff */
[----:B------:R-:W-:Y:S02]  /*2420*/  LEA.HI R6, R6, R7, RZ, 0x6 ;  /* 0x0000000706067211 */ /* 0x000fe400078f30ff */
[C---:B------:R-:W-:Y:S02]  /*2430*/  LOP3.LUT R8, R208.reuse, 0x30, R11, 0xf8, !PT ;  /* 0x00000030d0087812 */ /* 0x040fe400078ef80b */
[----:B------:R-:W-:Y:S02]  /*2440*/  SHF.R.S32.HI R7, RZ, 0x6, R6 ;  /* 0x00000006ff077819 */ /* 0x000fe40000011406 */
[----:B------:R-:W-:Y:S02]  /*2450*/  LOP3.LUT R6, R208, 0x30, R21, 0xf8, !PT ;  /* 0x00000030d0067812 */ /* 0x000fe400078ef815 */
[----:B------:R-:W-:Y:S01]  /*2460*/  SHF.R.S32.HI R15, RZ, 0x1f, R10 ;  /* 0x0000001fff0f7819 */ /* 0x000fe2000001140a */
[----:B------:R-:W-:Y:S01]  /*2470*/  IMAD R134, R7, 0x2800, R210 ;  /* 0x0000280007867824 */ /* 0x000fe200078e02d2 */
[----:B------:R-:W-:-:S02]  /*2480*/  LOP3.LUT R5, R8, R209, RZ, 0x3c, !PT ;  /* 0x000000d108057212 */ /* 0x000fc400078e3cff */
[----:B------:R-:W-:Y:S02]  /*2490*/  LOP3.LUT R6, R6, R209, RZ, 0x3c, !PT ;  /* 0x000000d106067212 */ /* 0x000fe400078e3cff */
[CC--:B------:R-:W-:Y:S01]  /*24a0*/  LEA.HI R27, R15.reuse, R10.reuse, RZ, 0x4 ;  /* 0x0000000a0f1b7211 */ /* 0x0c0fe200078f20ff */
[----:B------:R-:W-:Y:S01]  /*24b0*/  IMAD.IADD R134, R134, 0x1, R5 ;  /* 0x0000000186867824 */ /* 0x000fe200078e0205 */
[----:B------:R-:W-:Y:S01]  /*24c0*/  LEA.HI R10, R15, R10, RZ, 0x6 ;  /* 0x0000000a0f0a7211 */ /* 0x000fe200078f30ff */
[----:B------:R-:W-:Y:S01]  /*24d0*/  IMAD.IADD R135, R135, 0x1, R6 ;  /* 0x0000000187877824 */ /* 0x000fe200078e0206 */
[----:B------:R-:W-:Y:S02]  /*24e0*/  LOP3.LUT R8, R13, R4, RZ, 0x3c, !PT ;  /* 0x000000040d087212 */ /* 0x000fe400078e3cff */
[----:B------:R-:W-:Y:S02]  /*24f0*/  LOP3.LUT R5, R212, 0x30, R11, 0xf8, !PT ;  /* 0x00000030d4057812 */ /* 0x000fe400078ef80b */
[----:B---3--:R-:W-:-:S02]  /*2500*/  R2P PR, R12, 0x6 ;  /* 0x000000060c007804 */ /* 0x008fc40000000000 */
[----:B------:R-:W-:Y:S02]  /*2510*/  SHF.R.S32.HI R15, RZ, 0x1f, R136 ;  /* 0x0000001fff0f7819 */ /* 0x000fe40000011488 */
[--C-:B------:R-:W-:Y:S02]  /*2520*/  LOP3.LUT R6, R208, 0x30, R27.reuse, 0xf8, !PT ;  /* 0x00000030d0067812 */ /* 0x100fe400078ef81b */
[----:B------:R-:W-:Y:S02]  /*2530*/  SHF.R.S32.HI R10, RZ, 0x6, R10 ;  /* 0x00000006ff0a7819 */ /* 0x000fe4000001140a */
[----:B------:R-:W-:Y:S02]  /*2540*/  LOP3.LUT R13, R212, 0x30, R27, 0xf8, !PT ;  /* 0x00000030d40d7812 */ /* 0x000fe400078ef81b */
[----:B------:R-:W-:Y:S02]  /*2550*/  IADD3 R133, R133, R8, RZ ;  /* 0x0000000885857210 */ /* 0x000fe40007ffe0ff */
[----:B------:R-:W-:-:S02]  /*2560*/  LOP3.LUT R8, R5, R4, RZ, 0x3c, !PT ;  /* 0x0000000405087212 */ /* 0x000fc400078e3cff */
[----:B------:R-:W-:Y:S01]  /*2570*/  LOP3.LUT R5, R6, R209, RZ, 0x3c, !PT ;  /* 0x000000d106057212 */ /* 0x000fe200078e3cff */
[----:B------:R-:W-:Y:S01]  /*2580*/  IMAD R6, R15, R100, RZ ;  /* 0x000000640f067224 */ /* 0x000fe200078e02ff */
[----:B------:R-:W-:Y:S01]  /*2590*/  SEL R123, R123, 0xffffffe0, !P1 ;  /* 0xffffffe07b7b7807 */ /* 0x000fe20004800000 */
[--C-:B------:R-:W-:Y:S01]  /*25a0*/  IMAD R130, R10, 0x2800, R213.reuse ;  /* 0x000028000a827824 */ /* 0x100fe200078e02d5 */
[----:B------:R-:W-:Y:S01]  /*25b0*/  LOP3.LUT R13, R13, R4, RZ, 0x3c, !PT ;  /* 0x000000040d0d7212 */ /* 0x000fe200078e3cff */
[----:B------:R-:W-:Y:S01]  /*25c0*/  IMAD R15, R15, R94, RZ ;  /* 0x0000005e0f0f7224 */ /* 0x000fe200078e02ff */
[----:B------:R-:W-:Y:S01]  /*25d0*/  ISETP.GE.AND P1, PT, R196, UR4, PT ;  /* 0x00000004c4007c0c */ /* 0x000fe2000bf26270 */
[----:B------:R-:W-:Y:S01]  /*25e0*/  IMAD R131, R7, 0x2800, R213 ;  /* 0x0000280007837824 */ /* 0x000fe200078e02d5 */
[----:B------:R-:W-:Y:S02]  /*25f0*/  SHF.R.S32.HI R116, RZ, 0x4, R11 ;  /* 0x00000004ff747819 */ /* 0x000fe4000001140b */
[----:B------:R-:W-:Y:S01]  /*2600*/  LOP3.LUT R26, R11, 0xfffffff0, RZ, 0xc0, !PT ;  /* 0xfffffff00b1a7812 */ /* 0x000fe200078ec0ff */
[----:B------:R-:W-:Y:S01]  /*2610*/  IMAD.IADD R130, R130, 0x1, R13 ;  /* 0x0000000182827824 */ /* 0x000fe200078e020d */
[----:B------:R-:W-:Y:S01]  /*2620*/  SEL R11, RZ, 0x20, P1 ;  /* 0x00000020ff0b7807 */ /* 0x000fe20000800000 */
[----:B------:R-:W-:-:S02]  /*2630*/  IMAD R7, R95, 0xa0, RZ ;  /* 0x000000a05f077824 */ /* 0x000fc400078e02ff */
[----:B------:R-:W-:Y:S01]  /*2640*/  IMAD R15, R136, R95, R15 ;  /* 0x0000005f880f7224 */ /* 0x000fe200078e020f */
[----:B------:R-:W-:Y:S01]  /*2650*/  SEL R124, R124, 0xffffffc0, !P2 ;  /* 0xffffffc07c7c7807 */ /* 0x000fe20005000000 */
[----:B------:R-:W-:Y:S01]  /*2660*/  IMAD R13, R136, R101, R6 ;  /* 0x00000065880d7224 */ /* 0x000fe200078e0206 */
[----:B------:R-:W-:Y:S01]  /*2670*/  SHF.R.S32.HI R115, RZ, 0x4, R27 ;  /* 0x00000004ff737819 */ /* 0x000fe2000001141b */
[----:B------:R-:W-:Y:S01]  /*2680*/  IMAD.WIDE.U32 R94, R94, 0xa0, RZ ;  /* 0x000000a05e5e7825 */ /* 0x000fe200078e00ff */
[----:B------:R-:W-:Y:S02]  /*2690*/  LOP3.LUT R21, R21, 0xfffffff0, RZ, 0xc0, !PT ;  /* 0xfffffff015157812 */ /* 0x000fe400078ec0ff */
[----:B------:R-:W-:Y:S01]  /*26a0*/  LOP3.LUT R27, R27, 0xfffffff0, RZ, 0xc0, !PT ;  /* 0xfffffff01b1b7812 */ /* 0x000fe200078ec0ff */
[----:B------:R-:W-:Y:S01]  /*26b0*/  IMAD R132, R10, 0x2800, R210 ;  /* 0x000028000a847824 */ /* 0x000fe200078e02d2 */
[----:B------:R-:W-:Y:S01]  /*26c0*/  LOP3.LUT R11, R28, R11, RZ, 0xfc, !PT ;  /* 0x0000000b1c0b7212 */ /* 0x000fe200078efcff */
[----:B------:R-:W-:Y:S01]  /*26d0*/  IMAD.WIDE.U32 R100, R100, 0xa0, RZ ;  /* 0x000000a064647825 */ /* 0x000fe200078e00ff */
[----:B------:R-:W-:-:S03]  /*26e0*/  LOP3.LUT R6, R9, 0x1, RZ, 0xc0, !PT ;  /* 0x0000000109067812 */ /* 0x000fc600078ec0ff */
[----:B------:R-:W-:Y:S01]  /*26f0*/  IMAD.IADD R131, R131, 0x1, R8 ;  /* 0x0000000183837824 */ /* 0x000fe200078e0208 */
[----:B------:R-:W-:Y:S01]  /*2700*/  LOP3.LUT R8, R9, 0x4, RZ, 0xc0, !PT ;  /* 0x0000000409087812 */ /* 0x000fe200078ec0ff */
[----:B------:R-:W-:Y:S01]  /*2710*/  IMAD.IADD R128, R95, 0x1, R7 ;  /* 0x000000015f807824 */ /* 0x000fe200078e0207 */
[----:B------:R-:W-:Y:S01]  /*2720*/  LOP3.LUT R7, R9, 0x2, RZ, 0xc0, !PT ;  /* 0x0000000209077812 */ /* 0x000fe200078ec0ff */
[----:B------:R-:W-:Y:S01]  /*2730*/  IMAD.IADD R132, R132, 0x1, R5 ;  /* 0x0000000184847824 */ /* 0x000fe200078e0205 */
[----:B------:R-:W-:Y:S01]  /*2740*/  SHF.R.S32.HI R5, RZ, 0x1f, R170 ;  /* 0x0000001fff057819 */ /* 0x000fe200000114aa */
[----:B------:R-:W-:Y:S01]  /*2750*/  IMAD.IADD R129, R124, 0x1, R123 ;  /* 0x000000017c817824 */ /* 0x000fe200078e027b */
[----:B------:R-:W-:Y:S01]  /*2760*/  IADD3 R127, R101, R127, RZ ;  /* 0x0000007f657f7210 */ /* 0x000fe20007ffe0ff */
[----:B------:R-:W-:Y:S01]  /*2770*/  IMAD.IADD R106, R105, 0x1, R13 ;  /* 0x00000001696a7824 */ /* 0x000fe200078e020d */
[----:B------:R-:W-:Y:S01]  /*2780*/  LOP3.LUT R9, R9, 0x8, RZ, 0xc0, !PT ;  /* 0x0000000809097812 */ /* 0x000fe200078ec0ff */
[----:B------:R-:W-:Y:S01]  /*2790*/  IMAD.IADD R10, R13, 0x1, R103 ;  /* 0x000000010d0a7824 */ /* 0x000fe200078e0267 */
[----:B------:R-:W-:Y:S01]  /*27a0*/  IADD3 R93, R99, R15, RZ ;  /* 0x0000000f635d7210 */ /* 0x000fe20007ffe0ff */
[----:B------:R-:W-:Y:S01]  /*27b0*/  IMAD.IADD R20, R15, 0x1, R97 ;  /* 0x000000010f147824 */ /* 0x000fe200078e0261 */
[----:B------:R-:W-:-:S02]  /*27c0*/  SHF.R.S32.HI R125, RZ, 0x1f, R24 ;  /* 0x0000001fff7d7819 */ /* 0x000fc40000011418 */
[----:B------:R-:W-:Y:S02]  /*27d0*/  SHF.R.S32.HI R113, RZ, 0x1f, R21 ;  /* 0x0000001fff717819 */ /* 0x000fe40000011415 */
[----:B------:R-:W-:Y:S02]  /*27e0*/  SHF.R.S32.HI R112, RZ, 0x1f, R26 ;  /* 0x0000001fff707819 */ /* 0x000fe4000001141a */
[----:B------:R-:W-:Y:S02]  /*27f0*/  SHF.R.S32.HI R111, RZ, 0x1f, R27 ;  /* 0x0000001fff6f7819 */ /* 0x000fe4000001141b */
[----:B------:R-:W-:Y:S02]  /*2800*/  LOP3.LUT R28, R28, 0x1, RZ, 0xc0, !PT ;  /* 0x000000011c1c7812 */ /* 0x000fe400078ec0ff */
[C---:B------:R-:W-:Y:S02]  /*2810*/  LOP3.LUT R29, R11.reuse, 0x2, RZ, 0xc0, !PT ;  /* 0x000000020b1d7812 */ /* 0x040fe400078ec0ff */
[----:B------:R-:W-:-:S02]  /*2820*/  LOP3.LUT R30, R11, 0x4, RZ, 0xc0, !PT ;  /* 0x000000040b1e7812 */ /* 0x000fc400078ec0ff */
[C---:B------:R-:W-:Y:S02]  /*2830*/  LOP3.LUT R31, R11.reuse, 0x8, RZ, 0xc0, !PT ;  /* 0x000000080b1f7812 */ /* 0x040fe400078ec0ff */
[C---:B------:R-:W-:Y:S02]  /*2840*/  LOP3.LUT R32, R11.reuse, 0x10, RZ, 0xc0, !PT ;  /* 0x000000100b207812 */ /* 0x040fe400078ec0ff */
[----:B------:R-:W-:Y:S01]  /*2850*/  LOP3.LUT R33, R11, 0x20, RZ, 0xc0, !PT ;  /* 0x000000200b217812 */ /* 0x000fe200078ec0ff */
[----:B------:R-:W-:Y:S06]  /*2860*/  @!P6 BAR.SYNC.DEFER_BLOCKING 0x9, 0x100 ;  /* 0x024400000000eb1d */ /* 0x000fec0000010000 */
.L_x_545:
[----:B------:R-:W2:Y:S01]  /*2870*/  LDL.LU R38, [R1] ;  /* 0x0000000001267983 */ /* 0x000ea20000300800 */
[----:B------:R-:W0:Y:S01]  /*2880*/  LDC R36, c[0x0][0x430] ;  /* 0x00010c00ff247b82 */ /* 0x000e220000000800 */
[----:B------:R-:W-:-:S04]  /*2890*/  VIADD R25, R25, 0xffffffff ;  /* 0xffffffff19197836 */ /* 0x000fc80000000000 */
[----:B------:R-:W-:-:S03]  /*28a0*/  IMAD R11, R25, 0xa0, R114 ;  /* 0x000000a0190b7824 */ /* 0x000fc600078e0272 */
[----:B-1----:R-:W1:Y:S01]  /*28b0*/  LDC R118, c[0x0][0x3f4] ;  /* 0x0000fd00ff767b82 */ /* 0x002e620000000800 */
[----:B------:R-:W-:Y:S01]  /*28c0*/  IMAD.IADD R39, R126, 0x1, R11 ;  /* 0x000000017e277824 */ /* 0x000fe200078e020b */
[----:B------:R-:W-:-:S04]  /*28d0*/  ISETP.GE.AND P1, PT, R11, R2, PT ;  /* 0x000000020b00720c */ /* 0x000fc80003f26270 */
[----:B------:R-:W-:Y:S02]  /*28e0*/  ISETP.GT.OR P1, PT, R114, 0x9f, P1 ;  /* 0x0000009f7200780c */ /* 0x000fe40000f24670 */
[----:B------:R-:W-:Y:S02]  /*28f0*/  MOV R11, R39 ;  /* 0x00000027000b7202 */ /* 0x000fe40000000f00 */
[----:B0-----:R-:W-:-:S09]  /*2900*/  ISETP.NE.AND P2, PT, R36, 0x1, PT ;  /* 0x000000012400780c */ /* 0x001fd20003f45270 */
[----:B------:R-:W0:Y:S08]  /*2910*/  @!P1 LDC.64 R14, c[0x0][0x428] ;  /* 0x00010a00ff0e9b82 */ /* 0x000e300000000a00 */
[----:B------:R-:W3:Y:S08]  /*2920*/  @!P1 LDC.64 R12, c[0x0][0x418] ;  /* 0x00010600ff0c9b82 */ /* 0x000ef00000000a00 */
[----:B------:R-:W4:Y:S08]  /*2930*/  @P2 LDC R34, c[0x0][0x434] ;  /* 0x00010d00ff222b82 */ /* 0x000f300000000800 */
[----:B------:R-:W1:Y:S01]  /*2940*/  @P2 LDC R35, c[0x0][0x438] ;  /* 0x00010e00ff232b82 */ /* 0x000e620000000800 */
[----:B----4-:R-:W-:-:S05]  /*2950*/  @P2 IMAD.HI.U32 R34, R39, R34, RZ ;  /* 0x0000002227222227 */ /* 0x010fca00078e00ff */
[----:B-1----:R-:W-:Y:S01]  /*2960*/  @P2 SHF.R.U32.HI R11, RZ, R35, R34 ;  /* 0x00000023ff0b2219 */ /* 0x002fe20000011622 */
[----:B0-----:R-:W-:-:S03]  /*2970*/  @!P1 IMAD R34, R125, R14, RZ ;  /* 0x0000000e7d229224 */ /* 0x001fc600078e02ff */
[--C-:B------:R-:W-:Y:S01]  /*2980*/  @!P1 SHF.R.S32.HI R35, RZ, 0x1f, R11.reuse ;  /* 0x0000001fff239819 */ /* 0x100fe2000001140b */
[----:B------:R-:W-:Y:S02]  /*2990*/  @!P1 IMAD R37, R24, R15, R34 ;  /* 0x0000000f18259224 */ /* 0x000fe400078e0222 */
[----:B------:R-:W-:-:S04]  /*29a0*/  @!P1 IMAD.MOV.U32 R34, RZ, RZ, R11 ;  /* 0x000000ffff229224 */ /* 0x000fc800078e000b */
[----:B------:R-:W-:-:S04]  /*29b0*/  @!P1 IMAD.WIDE.U32 R14, R24, R14, R34 ;  /* 0x0000000e180e9225 */ /* 0x000fc800078e0022 */
[----:B------:R-:W-:Y:S01]  /*29c0*/  @!P1 IMAD.IADD R15, R15, 0x1, R37 ;  /* 0x000000010f0f9824 */ /* 0x000fe200078e0225 */
[----:B---3--:R-:W-:Y:S01]  /*29d0*/  @!P1 LEA R12, P2, R14, R12, 0x2 ;  /* 0x0000000c0e0c9211 */ /* 0x008fe200078410ff */
[----:B------:R-:W-:-:S03]  /*29e0*/  IMAD.MOV.U32 R34, RZ, RZ, RZ ;  /* 0x000000ffff227224 */ /* 0x000fc600078e00ff */
[----:B------:R-:W-:Y:S02]  /*29f0*/  @!P1 LEA.HI.X R13, R14, R13, R15, 0x2, P2 ;  /* 0x0000000d0e0d9211 */ /* 0x000fe400010f140f */
[----:B------:R-:W-:-:S03]  /*2a00*/  ISETP.GT.AND P2, PT, R25, R122, PT ;  /* 0x0000007a1900720c */ /* 0x000fc60003f44270 */
[----:B------:R0:W5:Y:S01]  /*2a10*/  @!P1 LDG.E R34, desc[UR50][R12.64] ;  /* 0x000000320c229981 */ /* 0x000162000c1e1900 */
[----:B------:R-:W-:Y:S01]  /*2a20*/  ISETP.GE.AND P1, PT, R118, 0x1, PT ;  /* 0x000000017600780c */ /* 0x000fe20003f26270 */
[----:B------:R-:W-:Y:S01]  /*2a30*/  IMAD R37, R19, 0x7800, R215 ;  /* 0x0000780013257824 */ /* 0x000fe200078e02d7 */
[----:B------:R-:W-:Y:S01]  /*2a40*/  IADD3 R35, -R11, RZ, RZ ;  /* 0x000000ff0b237210 */ /* 0x000fe20007ffe1ff */
[----:B------:R-:W-:Y:S01]  /*2a50*/  IMAD R11, R19, 0x7800, R216 ;  /* 0x00007800130b7824 */ /* 0x000fe200078e02d8 */
[----:B------:R-:W-:Y:S05]  /*2a60*/  YIELD ;  /* 0x0000000000007946 */ /* 0x000fea0003800000 */
[----:B------:R-:W-:Y:S01]  /*2a70*/  BSSY B0, `(.L_x_440) ;  /* 0x0000cea000007945 */ /* 0x000fe20003800000 */
[----:B------:R-:W-:-:S02]  /*2a80*/  IMAD R35, R36, R35, R39 ;  /* 0x0000002324237224 */ /* 0x000fc400078e0227 */
[C---:B------:R-:W-:Y:S02]  /*2a90*/  IMAD.IADD R37, R18.reuse, 0x1, R37 ;  /* 0x0000000112257824 */ /* 0x040fe400078e0225 */
[----:B------:R-:W-:Y:S01]  /*2aa0*/  IMAD.IADD R36, R18, 0x1, R11 ;  /* 0x0000000112247824 */ /* 0x000fe200078e020b */
[----:B--2---:R-:W-:-:S04]  /*2ab0*/  LOP3.LUT R38, R38, 0xfffffffd, RZ, 0xc0, !PT ;  /* 0xfffffffd26267812 */ /* 0x004fc800078ec0ff */
[----:B------:R-:W-:-:S05]  /*2ac0*/  @P2 LOP3.LUT R38, R38, 0x2, RZ, 0xfc, !PT ;  /* 0x0000000226262812 */ /* 0x000fca00078efcff */
[----:B------:R0:W-:Y:S01]  /*2ad0*/  STL [R1], R38 ;  /* 0x0000002601007387 */ /* 0x0001e20000100800 */
[----:B------:R-:W-:Y:S05]  /*2ae0*/  @!P1 BRA `(.L_x_441) ;  /* 0x000000c400c89947 */ /* 0x000fea0003800000 */
[----:B------:R-:W-:Y:S01]  /*2af0*/  SHF.R.S32.HI R88, RZ, 0x1f, R35 ;  /* 0x0000001fff587819 */ /* 0x000fe20000011423 */
[----:B------:R-:W-:Y:S01]  /*2b00*/  ULDC.64 UR4, c[0x0][0x300] ;  /* 0x0000c00000047ab9 */ /* 0x000fe20000000a00 */
[----:B-----5:R-:W-:Y:S01]  /*2b10*/  SHF.R.S32.HI R89, RZ, 0x1f, R34 ;  /* 0x0000001fff597819 */ /* 0x020fe20000011422 */
[C---:B0-----:R-:W-:Y:S01]  /*2b20*/  IMAD.WIDE.U32 R12, R35.reuse, UR4, RZ ;  /* 0x00000004230c7c25 */ /* 0x041fe2000f8e00ff */
[----:B------:R-:W-:Y:S02]  /*2b30*/  ULDC.U8 UR6, c[0x0][0x410] ;  /* 0x0001040000067ab9 */ /* 0x000fe40000000000 */
[----:B------:R-:W-:Y:S01]  /*2b40*/  ISETP.NE.AND P1, PT, RZ, UR6, PT ;  /* 0x00000006ff007c0c */ /* 0x000fe2000bf25270 */
[----:B------:R-:W-:Y:S02]  /*2b50*/  IMAD R14, R88, UR4, RZ ;  /* 0x00000004580e7c24 */ /* 0x000fe4000f8e02ff */
[-C--:B------:R-:W-:Y:S02]  /*2b60*/  IMAD R38, R128, R25.reuse, RZ ;  /* 0x0000001980267224 */ /* 0x080fe400078e02ff */
[----:B------:R-:W-:Y:S01]  /*2b70*/  IMAD R11, R35, UR5, R14 ;  /* 0x00000005230b7c24 */ /* 0x000fe2000f8e020e */
[----:B------:R-:W-:Y:S01]  /*2b80*/  ULDC.64 UR4, c[0x0][0x310] ;  /* 0x0000c40000047ab9 */ /* 0x000fe20000000a00 */
[----:B------:R-:W-:-:S02]  /*2b90*/  IMAD R14, R127, R25, RZ ;  /* 0x000000197f0e7224 */ /* 0x000fc400078e02ff */
[----:B------:R-:W-:Y:S02]  /*2ba0*/  IMAD R15, R89, UR4, RZ ;  /* 0x00000004590f7c24 */ /* 0x000fe4000f8e02ff */
[----:B------:R-:W-:Y:S01]  /*2bb0*/  IMAD.IADD R13, R13, 0x1, R11 ;  /* 0x000000010d0d7824 */ /* 0x000fe200078e020b */
[----:B------:R-:W-:Y:S01]  /*2bc0*/  SHF.R.S32.HI R11, RZ, 0x1f, R25 ;  /* 0x0000001fff0b7819 */ /* 0x000fe20000011419 */
[C---:B------:R-:W-:Y:S02]  /*2bd0*/  IMAD R15, R34.reuse, UR5, R15 ;  /* 0x00000005220f7c24 */ /* 0x040fe4000f8e020f */
[----:B------:R-:W-:Y:S01]  /*2be0*/  IMAD.WIDE.U32 R12, R34, UR4, R12 ;  /* 0x00000004220c7c25 */ /* 0x000fe2000f8e000c */
[----:B------:R-:W-:-:S03]  /*2bf0*/  ULDC.64 UR4, c[0x0][0x308] ;  /* 0x0000c20000047ab9 */ /* 0x000fc60000000a00 */
[----:B------:R-:W-:Y:S01]  /*2c00*/  IMAD R43, R11, R94, R38 ;  /* 0x0000005e0b2b7224 */ /* 0x000fe200078e0226 */
[----:B------:R-:W-:Y:S01]  /*2c10*/  IADD3 R13, R13, R15, RZ ;  /* 0x0000000f0d0d7210 */ /* 0x000fe20007ffe0ff */
[----:B------:R-:W-:Y:S02]  /*2c20*/  IMAD R15, R5, UR4, RZ ;  /* 0x00000004050f7c24 */ /* 0x000fe4000f8e02ff */
[----:B------:R-:W-:Y:S02]  /*2c30*/  IMAD R41, R11, R100, R14 ;  /* 0x000000640b297224 */ /* 0x000fe400078e020e */
[----:B------:R-:W-:-:S04]  /*2c40*/  IMAD.WIDE.U32 R38, R170, UR4, R12 ;  /* 0x00000004aa267c25 */ /* 0x000fc8000f8e000c */
[----:B------:R-:W-:Y:S01]  /*2c50*/  IMAD R119, R170, UR5, R15 ;  /* 0x00000005aa777c24 */ /* 0x000fe2000f8e020f */
[----:B------:R-:W-:Y:S01]  /*2c60*/  ULDC.64 UR4, c[0x0][0x2e8] ;  /* 0x0000ba0000047ab9 */ /* 0x000fe20000000a00 */
[----:B------:R-:W-:Y:S01]  /*2c70*/  IMAD R90, R25, -0xa0, R2 ;  /* 0xffffff60195a7824 */ /* 0x000fe200078e0202 */
[----:B------:R-:W-:Y:S01]  /*2c80*/  IADD3 R120, P2, R38, UR4, RZ ;  /* 0x0000000426787c10 */ /* 0x000fe2000ff5e0ff */
[----:B------:R-:W-:-:S03]  /*2c90*/  IMAD.WIDE.U32 R14, R100, R25, RZ ;  /* 0x00000019640e7225 */ /* 0x000fc600078e00ff */
[----:B------:R-:W-:Y:S01]  /*2ca0*/  IADD3.X R119, R39, UR5, R119, P2, !PT ;  /* 0x0000000527777c10 */ /* 0x000fe200097fe477 */
[----:B------:R-:W-:Y:S01]  /*2cb0*/  IMAD.WIDE.U32 R12, R94, R25, RZ ;  /* 0x000000195e0c7225 */ /* 0x000fe200078e00ff */
[----:B------:R-:W-:-:S03]  /*2cc0*/  VIMNMX R90, R90, 0xa0, PT ;  /* 0x000000a05a5a7848 */ /* 0x000fc60003fe0100 */
[----:B------:R-:W-:Y:S02]  /*2cd0*/  IMAD.IADD R11, R15, 0x1, R41 ;  /* 0x000000010f0b7824 */ /* 0x000fe400078e0229 */
[----:B------:R-:W-:Y:S01]  /*2ce0*/  IMAD.IADD R86, R13, 0x1, R43 ;  /* 0x000000010d567824 */ /* 0x000fe200078e022b */
[----:B------:R-:W-:Y:S06]  /*2cf0*/  @!P1 BRA `(.L_x_442) ;  /* 0x0000006000449947 */ /* 0x000fec0003800000 */
[----:B------:R-:W-:Y:S01]  /*2d00*/  ISETP.GE.AND P2, PT, R198, R90, PT ;  /* 0x0000005ac600720c */ /* 0x000fe20003f46270 */
[----:B------:R-:W-:Y:S01]  /*2d10*/  BSSY B1, `(.L_x_443) ;  /* 0x0000033000017945 */ /* 0x000fe20003800000 */
        /* <DEDUP_REMOVED lines=13> */
[----:B------:R-:W-:Y:S06]  /*2df0*/  @P2 BRA `(.L_x_444) ;  /* 0x0000000000902947 */ /* 0x000fec0003800000 */
[----:B------:R-:W-:Y:S01]  /*2e00*/  ULDC.64 UR4, c[0x0][0x3e8] ;  /* 0x0000fa0000047ab9 */ /* 0x000fe20000000a00 */
[----:B------:R-:W-:Y:S02]  /*2e10*/  CS2R R82, SRZ ;  /* 0x0000000000527805 */ /* 0x000fe4000001ff00 */
[----:B------:R-:W-:Y:S02]  /*2e20*/  IADD3 R40, P1, P4, R104, UR4, R14 ;  /* 0x0000000468287c10 */ /* 0x000fe4000fc3e00e */
[----:B------:R-:W-:Y:S02]  /*2e30*/  CS2R R84, SRZ ;  /* 0x0000000000547805 */ /* 0x000fe4000001ff00 */
[----:B------:R-:W-:Y:S01]  /*2e40*/  IADD3.X R41, R106, UR5, R11, P1, P4 ;  /* 0x000000056a297c10 */ /* 0x000fe20008fe840b */
[----:B------:R-:W-:Y:S02]  /*2e50*/  ULDC.64 UR4, c[0x0][0x400] ;  /* 0x0001000000047ab9 */ /* 0x000fe40000000a00 */
[----:B------:R-:W-:-:S04]  /*2e60*/  IADD3 R42, P1, P4, R98, UR4, R12 ;  /* 0x00000004622a7c10 */ /* 0x000fc8000fc3e00c */
[----:B------:R-:W-:Y:S02]  /*2e70*/  IADD3.X R43, R93, UR5, R86, P1, P4 ;  /* 0x000000055d2b7c10 */ /* 0x000fe40008fe8456 */
[----:B------:R-:W-:Y:S02]  /*2e80*/  ISETP.GE.AND P1, PT, R22, R118, PT ;  /* 0x000000761600720c */ /* 0x000fe40003f26270 */
[----:B------:R-:W-:Y:S02]  /*2e90*/  CS2R R78, SRZ ;  /* 0x00000000004e7805 */ /* 0x000fe4000001ff00 */
[----:B------:R-:W-:-:S09]  /*2ea0*/  CS2R R80, SRZ ;  /* 0x0000000000507805 */ /* 0x000fd2000001ff00 */
[----:B------:R0:W5:Y:S04]  /*2eb0*/  @!P1 LDG.E.64 R82, desc[UR50][R40.64] ;  /* 0x0000003228529981 */ /* 0x000168000c1e1b00 */
[----:B------:R0:W5:Y:S01]  /*2ec0*/  @!P1 LDG.E.64 R84, desc[UR50][R42.64] ;  /* 0x000000322a549981 */ /* 0x000162000c1e1b00 */
        /* <DEDUP_REMOVED lines=20> */
[----:B------:R-:W-:-:S13]  /*3010*/  ISETP.GE.AND P1, PT, R204, R118, PT ;  /* 0x00000076cc00720c */ /* 0x000fda0003f26270 */
[----:B------:R0:W5:Y:S04]  /*3020*/  @!P1 LDG.E.64 R62, desc[UR50][R40.64+0x50] ;  /* 0x00005032283e9981 */ /* 0x000168000c1e1b00 */
[----:B------:R0:W5:Y:S02]  /*3030*/  @!P1 LDG.E.64 R64, desc[UR50][R42.64+0x50] ;  /* 0x000050322a409981 */ /* 0x000164000c1e1b00 */
.L_x_444:
[----:B------:R-:W-:Y:S05]  /*3040*/  BSYNC B1 ;  /* 0x0000000000017941 */ /* 0x000fea0003800000 */
.L_x_443:
[----:B0-----:R-:W-:Y:S01]  /*3050*/  VIADD R40, R198, 0x80 ;  /* 0x00000080c6287836 */ /* 0x001fe20000000000 */
[----:B------:R-:W-:Y:S01]  /*3060*/  BSSY B1, `(.L_x_445) ;  /* 0x0000038000017945 */ /* 0x000fe20003800000 */
[----:B------:R-:W-:Y:S02]  /*3070*/  CS2R R42, SRZ ;  /* 0x00000000002a7805 */ /* 0x000fe4000001ff00 */
[----:B------:R-:W-:Y:S02]  /*3080*/  CS2R R46, SRZ ;  /* 0x00000000002e7805 */ /* 0x000fe4000001ff00 */
[----:B------:R-:W-:Y:S02]  /*3090*/  CS2R R50, SRZ ;  /* 0x0000000000327805 */ /* 0x000fe4000001ff00 */
[----:B------:R-:W-:Y:S02]  /*30a0*/  ISETP.GE.AND P4, PT, R40, R90, PT ;  /* 0x0000005a2800720c */ /* 0x000fe40003f86270 */
[----:B------:R-:W-:-:S02]  /*30b0*/  CS2R R54, SRZ ;  /* 0x0000000000367805 */ /* 0x000fc4000001ff00 */
[----:B------:R-:W-:Y:S02]  /*30c0*/  CS2R R58, SRZ ;  /* 0x00000000003a7805 */ /* 0x000fe4000001ff00 */
[----:B------:R-:W-:Y:S02]  /*30d0*/  CS2R R40, SRZ ;  /* 0x0000000000287805 */ /* 0x000fe4000001ff00 */
[----:B------:R-:W-:Y:S02]  /*30e0*/  CS2R R44, SRZ ;  /* 0x00000000002c7805 */ /* 0x000fe4000001ff00 */
[----:B------:R-:W-:Y:S02]  /*30f0*/  CS2R R48, SRZ ;  /* 0x0000000000307805 */ /* 0x000fe4000001ff00 */
[----:B------:R-:W-:Y:S02]  /*3100*/  CS2R R52, SRZ ;  /* 0x0000000000347805 */ /* 0x000fe4000001ff00 */
[----:B------:R-:W-:-:S02]  /*3110*/  CS2R R56, SRZ ;  /* 0x0000000000387805 */ /* 0x000fc4000001ff00 */
[----:B-----5:R-:W-:Y:S01]  /*3120*/  MOV R145, R62 ;  /* 0x0000003e00917202 */ /* 0x020fe20000000f00 */
[----:B------:R-:W-:Y:S01]  /*3130*/  IMAD.MOV.U32 R148, RZ, RZ, R66 ;  /* 0x000000ffff947224 */ /* 0x000fe200078e0042 */
[----:B------:R-:W-:Y:S01]  /*3140*/  CS2R R60, SRZ ;  /* 0x00000000003c7805 */ /* 0x000fe2000001ff00 */
[----:B------:R-:W-:Y:S06]  /*3150*/  @P4 BRA `(.L_x_446) ;  /* 0x0000000000a04947 */ /* 0x000fec0003800000 */
[----:B------:R-:W-:Y:S01]  /*3160*/  IADD3 R13, P1, P5, R104, R14, R108 ;  /* 0x0000000e680d7210 */ /* 0x000fe20007d3e06c */
[----:B------:R-:W-:Y:S01]  /*3170*/  ULDC.64 UR4, c[0x0][0x3e8] ;  /* 0x0000fa0000047ab9 */ /* 0x000fe20000000a00 */
[----:B------:R-:W-:Y:S02]  /*3180*/  CS2R R58, SRZ ;  /* 0x00000000003a7805 */ /* 0x000fe4000001ff00 */
[----:B------:R-:W-:Y:S02]  /*3190*/  CS2R R60, SRZ ;  /* 0x00000000003c7805 */ /* 0x000fe4000001ff00 */
[----:B------:R-:W-:Y:S02]  /*31a0*/  IADD3.X R11, R106, R11, R107, P1, P5 ;  /* 0x0000000b6a0b7210 */ /* 0x000fe40000fea46b */
[----:B------:R-:W-:-:S04]  /*31b0*/  IADD3 R14, P1, P5, R98, R12, R110 ;  /* 0x0000000c620e7210 */ /* 0x000fc80007d3e06e */
[----:B------:R-:W-:Y:S02]  /*31c0*/  IADD3.X R86, R93, R86, R109, P1, P5 ;  /* 0x000000565d567210 */ /* 0x000fe40000fea46d */
[----:B------:R-:W-:-:S04]  /*31d0*/  IADD3 R12, P1, R13, UR4, RZ ;  /* 0x000000040d0c7c10 */ /* 0x000fc8000ff3e0ff */
[----:B------:R-:W-:Y:S01]  /*31e0*/  IADD3.X R13, R11, UR5, RZ, P1, !PT ;  /* 0x000000050b0d7c10 */ /* 0x000fe20008ffe4ff */
[----:B------:R-:W-:Y:S02]  /*31f0*/  ULDC.64 UR4, c[0x0][0x400] ;  /* 0x0001000000047ab9 */ /* 0x000fe40000000a00 */
[----:B------:R-:W-:-:S04]  /*3200*/  IADD3 R14, P1, R14, UR4, RZ ;  /* 0x000000040e0e7c10 */ /* 0x000fc8000ff3e0ff */
[----:B------:R-:W-:Y:S02]  /*3210*/  IADD3.X R15, R86, UR5, RZ, P1, !PT ;  /* 0x00000005560f7c10 */ /* 0x000fe40008ffe4ff */
        /* <DEDUP_REMOVED lines=28> */
.L_x_446:
[----:B------:R-:W-:Y:S05]  /*33e0*/  BSYNC B1 ;  /* 0x0000000000017941 */ /* 0x000fea0003800000 */
.L_x_445:
[----:B------:R-:W-:Y:S01]  /*33f0*/  UISETP.NE.AND UP0, UPT, UR48, 0x3, UPT ;  /* 0x000000033000788c */ /* 0x000fe2000bf05270 */
[----:B------:R-:W-:Y:S01]  /*3400*/  IMAD.MOV.U32 R156, RZ, RZ, R70 ;  /* 0x000000ffff9c7224 */ /* 0x000fe200078e0046 */
[----:B------:R-:W-:Y:S01]  /*3410*/  MOV R161, R78 ;  /* 0x0000004e00a17202 */ /* 0x000fe20000000f00 */
[----:B------:R-:W-:Y:S01]  /*3420*/  IMAD.MOV.U32 R158, RZ, RZ, R74 ;  /* 0x000000ffff9e7224 */ /* 0x000fe200078e004a */
[----:B------:R-:W-:Y:S01]  /*3430*/  MOV R157, R72 ;  /* 0x00000048009d7202 */ /* 0x000fe20000000f00 */
[----:B------:R-:W-:Y:S01]  /*3440*/  IMAD.MOV.U32 R162, RZ, RZ, R82 ;  /* 0x000000ffffa27224 */ /* 0x000fe200078e0052 */
[----:B------:R-:W-:Y:S01]  /*3450*/  PLOP3.LUT P1, PT, PT, PT, UP0, 0x80, 0x0 ;  /* 0x000000000000781c */ /* 0x000fe20003f2f008 */
[----:B------:R-:W-:Y:S01]  /*3460*/  IMAD.MOV.U32 R149, RZ, RZ, R64 ;  /* 0x000000ffff957224 */ /* 0x000fe200078e0040 */
[----:B-----5:R-:W-:Y:S01]  /*3470*/  MOV R86, R38 ;  /* 0x0000002600567202 */ /* 0x020fe20000000f00 */
[----:B------:R-:W-:Y:S01]  /*3480*/  IMAD.MOV.U32 R155, RZ, RZ, R68 ;  /* 0x000000ffff9b7224 */ /* 0x000fe200078e0044 */
[----:B------:R-:W-:Y:S01]  /*3490*/  MOV R143, R54 ;  /* 0x00000036008f7202 */ /* 0x000fe20000000f00 */
[----:B------:R-:W-:Y:S01]  /*34a0*/  IMAD.MOV.U32 R159, RZ, RZ, R76 ;  /* 0x000000ffff9f7224 */ /* 0x000fe200078e004c */
[----:B------:R-:W-:Y:S01]  /*34b0*/  MOV R140, R48 ;  /* 0x00000030008c7202 */ /* 0x000fe20000000f00 */
[----:B------:R-:W-:-:S02]  /*34c0*/  IMAD.MOV.U32 R160, RZ, RZ, R80 ;  /* 0x000000ffffa07224 */ /* 0x000fc400078e0050 */
[----:B------:R-:W-:Y:S02]  /*34d0*/  IMAD.MOV.U32 R163, RZ, RZ, R84 ;  /* 0x000000ffffa37224 */ /* 0x000fe400078e0054 */
[----:B------:R-:W-:Y:S02]  /*34e0*/  IMAD.MOV.U32 R137, RZ, RZ, R42 ;  /* 0x000000ffff897224 */ /* 0x000fe400078e002a */
[----:B------:R-:W-:Y:S02]  /*34f0*/  IMAD.MOV.U32 R139, RZ, RZ, R46 ;  /* 0x000000ffff8b7224 */ /* 0x000fe400078e002e */
[----:B------:R-:W-:Y:S02]  /*3500*/  IMAD.MOV.U32 R141, RZ, RZ, R50 ;  /* 0x000000ffff8d7224 */ /* 0x000fe400078e0032 */
[----:B------:R-:W-:Y:S02]  /*3510*/  IMAD.MOV.U32 R146, RZ, RZ, R58 ;  /* 0x000000ffff927224 */ /* 0x000fe400078e003a */
[----:B------:R-:W-:-:S02]  /*3520*/  IMAD.MOV.U32 R87, RZ, RZ, R40 ;  /* 0x000000ffff577224 */ /* 0x000fc400078e0028 */
[----:B------:R-:W-:Y:S02]  /*3530*/  IMAD.MOV.U32 R138, RZ, RZ, R44 ;  /* 0x000000ffff8a7224 */ /* 0x000fe400078e002c */
[----:B------:R-:W-:Y:S02]  /*3540*/  IMAD.MOV.U32 R142, RZ, RZ, R52 ;  /* 0x000000ffff8e7224 */ /* 0x000fe400078e0034 */
[----:B------:R-:W-:Y:S02]  /*3550*/  IMAD.MOV.U32 R144, RZ, RZ, R56 ;  /* 0x000000ffff907224 */ /* 0x000fe400078e0038 */
[----:B------:R-:W-:Y:S01]  /*3560*/  IMAD.MOV.U32 R147, RZ, RZ, R60 ;  /* 0x000000ffff937224 */ /* 0x000fe200078e003c */
[----:B------:R-:W-:Y:S06]  /*3570*/  @!P1 BRA `(.L_x_447) ;  /* 0x0000000000049947 */ /* 0x000fec0003800000 */
[----:B------:R-:W-:Y:S01]  /*3580*/  BPT.TRAP 0x1 ;  /* 0x000000040000795c */ /* 0x000fe20000300000 */
.L_x_447:
[----:B------:R-:W-:Y:S01]  /*3590*/  LEA R91, R19, R18, 0x3 ;  /* 0x00000012135b7211 */ /* 0x000fe200078e18ff */
[----:B------:R-:W-:Y:S01]  /*35a0*/  BSSY B1, `(.L_x_448) ;  /* 0x0000004000017945 */ /* 0x000fe20003800000 */
[----:B------:R-:W-:-:S04]  /*35b0*/  SHF.L.U32 R92, R199, 0x1f, RZ ;  /* 0x0000001fc75c7819 */ /* 0x000fc800000006ff */
[----:B------:R-:W1:Y:S02]  /*35c0*/  SYNCS.PHASECHK.TRANS64.TRYWAIT P5, [R91+URZ+0x29890], R92 ;  /* 0x0298905c5b0075a7 */ /* 0x000e6400080a017f */
[----:B-1----:R-:W-:Y:S05]  /*35d0*/  @!P5 BRA `(.L_x_449) ;  /* 0x000002680090d947 */ /* 0x002fea0003800000 */
.L_x_771:
[----:B------:R-:W-:Y:S05]  /*35e0*/  BSYNC B1 ;  /* 0x0000000000017941 */ /* 0x000fea0003800000 */
.L_x_448:
[----:B------:R-:W-:-:S03]  /*35f0*/  UMOV UR4, 0xffffffff ;  /* 0xffffffff00047882 */ /* 0x000fc60000000000 */
[----:B------:R-:W-:Y:S05]  /*3600*/  BRA.DIV UR4, `(.L_x_450) ;  /* 0x0000026a04987947 */ /* 0x000fea000b800000 */
[----:B------:R2:W3:Y:S04]  /*3610*/  SHFL.IDX PT, R150, R119, RZ, 0x1e1f ;  /* 0x001e1fff77967589 */ /* 0x0004e800000e0000 */
[----:B------:R2:W4:Y:S02]  /*3620*/  SHFL.IDX PT, R11, R120, RZ, 0x1e1f ;  /* 0x001e1fff780b7589 */ /* 0x00052400000e0000 */
.L_x_775:
[----:B------:R-:W-:Y:S04]  /*3630*/  BSSY B1, `(.L_x_451) ;  /* 0x00002c1000017945 */ /* 0x000fe80003800000 */
[----:B------:R-:W-:Y:S05]  /*3640*/  @P2 BRA `(.L_x_452) ;  /* 0x0000002800fc2947 */ /* 0x000fea0003800000 */
[----:B------:R-:W-:Y:S01]  /*3650*/  ISETP.NE.AND P2, PT, R28, RZ, PT ;  /* 0x000000ff1c00720c */ /* 0x000fe20003f45270 */
[----:B------:R-:W-:-:S12]  /*3660*/  BSSY B2, `(.L_x_453) ;  /* 0x0000072000027945 */ /* 0x000fd80003800000 */
[----:B------:R-:W-:Y:S05]  /*3670*/  @!P2 BRA `(.L_x_454) ;  /* 0x0000000400c0a947 */ /* 0x000fea0003800000 */
[----:B0-----:R0:W0:Y:S01]  /*3680*/  LDS.128 R12, [R37+0x1a400] ;  /* 0x01a40000250c7984 */ /* 0x0010220000000c00 */
[----:B------:R-:W-:Y:S01]  /*3690*/  ISETP.GE.AND P2, PT, R22, R118, PT ;  /* 0x000000761600720c */ /* 0x000fe20003f46270 */
[----:B------:R-:W-:-:S12]  /*36a0*/  BSSY B3, `(.L_x_455) ;  /* 0x000006a000037945 */ /* 0x000fd80003800000 */
[----:B------:R-:W-:Y:S05]  /*36b0*/  @P2 BRA `(.L_x_456) ;  /* 0x0000000400a02947 */ /* 0x000fea0003800000 */
[--C-:B------:R-:W-:Y:S02]  /*36c0*/  SHF.R.U32.HI R82, RZ, 0x8, R83.reuse ;  /* 0x00000008ff527819 */ /* 0x100fe40000011653 */
[----:B------:R-:W-:Y:S02]  /*36d0*/  SHF.R.U32.HI R84, RZ, 0x10, R83 ;  /* 0x00000010ff547819 */ /* 0x000fe40000011653 */
[----:B------:R-:W-:Y:S01]  /*36e0*/  LOP3.LUT R164, R83, 0xff0000ff, RZ, 0xc0, !PT ;  /* 0xff0000ff53a47812 */ /* 0x000fe200078ec0ff */
[----:B------:R-:W-:Y:S01]  /*36f0*/  IMAD.SHL.U32 R83, R82, 0x100, RZ ;  /* 0x0000010052537824 */ /* 0x000fe200078e00ff */
[--C-:B------:R-:W-:Y:S02]  /*3700*/  SHF.R.U32.HI R166, RZ, 0x8, R85.reuse ;  /* 0x00000008ffa67819 */ /* 0x100fe40000011655 */
[----:B------:R-:W-:Y:S02]  /*3710*/  SHF.R.U32.HI R82, RZ, 0x10, R85 ;  /* 0x00000010ff527819 */ /* 0x000fe40000011655 */
[----:B------:R-:W-:Y:S01]  /*3720*/  LOP3.LUT R164, R164, 0xff00, R83, 0xf8, !PT ;  /* 0x0000ff00a4a47812 */ /* 0x000fe200078ef853 */
[----:B------:R-:W-:Y:S01]  /*3730*/  IMAD.U32 R83, R84, 0x10000, RZ ;  /* 0x0001000054537824 */ /* 0x000fe200078e00ff */
[----:B------:R-:W-:Y:S01]  /*3740*/  LOP3.LUT R85, R85, 0xff0000ff, RZ, 0xc0, !PT ;  /* 0xff0000ff55557812 */ /* 0x000fe200078ec0ff */
[----:B------:R-:W-:Y:S01]  /*3750*/  IMAD.SHL.U32 R166, R166, 0x100, RZ ;  /* 0x00000100a6a67824 */ /* 0x000fe200078e00ff */
[----:B------:R-:W-:-:S02]  /*3760*/  F2FP.F16.E4M3.UNPACK_B R84, R163.H1 ;  /* 0x000000a3ff54723e */ /* 0x000fc400030006ff */
[----:B------:R-:W-:Y:S02]  /*3770*/  LOP3.LUT R83, R164, 0xff0000, R83, 0xf8, !PT ;  /* 0x00ff0000a4537812 */ /* 0x000fe400078ef853 */
[----:B0-----:R-:W-:Y:S01]  /*3780*/  F2FP.F16.E4M3.UNPACK_B R164, R13 ;  /* 0x0000000dffa4723e */ /* 0x001fe200020006ff */
[----:B------:R-:W-:Y:S01]  /*3790*/  HADD2.F32 R168, -RZ, R84.H0_H0 ;  /* 0x20000054ffa87230 */ /* 0x000fe20000004100 */
[----:B------:R-:W-:Y:S02]  /*37a0*/  LOP3.LUT R166, R85, 0xff00, R166, 0xf8, !PT ;  /* 0x0000ff0055a67812 */ /* 0x000fe400078ef8a6 */
[-C--:B------:R-:W-:Y:S01]  /*37b0*/  F2FP.F16.E4M3.UNPACK_B R165, R162.reuse.H1 ;  /* 0x000000a2ffa5723e */ /* 0x080fe200030006ff */
[--C-:B------:R-:W-:Y:S01]  /*37c0*/  HADD2.F32 R85, -RZ, R164.reuse.H1_H1 ;  /* 0x300000a4ff557230 */ /* 0x100fe20000004100 */
[----:B------:R-:W-:Y:S01]  /*37d0*/  F2FP.F16.E4M3.UNPACK_B R163, R163 ;  /* 0x000000a3ffa3723e */ /* 0x000fe200020006ff */
[----:B------:R-:W-:Y:S01]  /*37e0*/  HADD2.F32 R164, -RZ, R164.H0_H0 ;  /* 0x200000a4ffa47230 */ /* 0x000fe20000004100 */
[----:B------:R-:W-:Y:S01]  /*37f0*/  F2FP.F16.E4M3.UNPACK_B R162, R162 ;  /* 0x000000a2ffa2723e */ /* 0x000fe200020006ff */
[----:B------:R-:W-:-:S02]  /*3800*/  HADD2.F32 R167, -RZ, R165.H0_H0 ;  /* 0x200000a5ffa77230 */ /* 0x000fc40000004100 */
[-C--:B------:R-:W-:Y:S01]  /*3810*/  FMUL.FTZ R171, R85, R168.reuse ;  /* 0x000000a855ab7220 */ /* 0x080fe20000410000 */
[----:B------:R-:W-:Y:S02]  /*3820*/  HADD2.F32 R165, -RZ, R165.H1_H1 ;  /* 0x300000a5ffa57230 */ /* 0x000fe40000004100 */
[C---:B------:R-:W-:Y:S01]  /*3830*/  FMUL.FTZ R168, R164.reuse, R168 ;  /* 0x000000a8a4a87220 */ /* 0x040fe20000410000 */
[----:B------:R-:W-:-:S03]  /*3840*/  FFMA.FTZ R164, R164, R167, -R171 ;  /* 0x000000a7a4a47223 */ /* 0x000fc600000108ab */
[----:B------:R-:W-:Y:S01]  /*3850*/  FFMA.FTZ R85, R85, R167, R168 ;  /* 0x000000a755557223 */ /* 0x000fe200000100a8 */
[----:B------:R-:W-:Y:S01]  /*3860*/  F2FP.F16.E4M3.UNPACK_B R168, R13.H1 ;  /* 0x0000000dffa8723e */ /* 0x000fe200030006ff */
[----:B------:R-:W-:-:S04]  /*3870*/  HADD2.F32 R167, -RZ, R84.H1_H1 ;  /* 0x30000054ffa77230 */ /* 0x000fc80000004100 */
[--C-:B------:R-:W-:Y:S02]  /*3880*/  HADD2.F32 R13, -RZ, R168.reuse.H1_H1 ;  /* 0x300000a8ff0d7230 */ /* 0x100fe40000004100 */
[----:B------:R-:W-:-:S03]  /*3890*/  HADD2.F32 R84, -RZ, R168.H0_H0 ;  /* 0x200000a8ff547230 */ /* 0x000fc60000004100 */
[CC--:B------:R-:W-:Y:S02]  /*38a0*/  FMUL.FTZ R168, R13.reuse, R167.reuse ;  /* 0x000000a70da87220 */ /* 0x0c0fe40000410000 */
[C---:B------:R-:W-:Y:S02]  /*38b0*/  FMUL.FTZ R167, R84.reuse, R167 ;  /* 0x000000a754a77220 */ /* 0x040fe40000410000 */
[-C--:B------:R-:W-:Y:S02]  /*38c0*/  FFMA.FTZ R84, R84, R165.reuse, -R168 ;  /* 0x000000a554547223 */ /* 0x080fe400000108a8 */
[----:B------:R-:W-:Y:S01]  /*38d0*/  FFMA.FTZ R165, R13, R165, R167 ;  /* 0x000000a50da57223 */ /* 0x000fe200000100a7 */
[----:B------:R-:W-:Y:S01]  /*38e0*/  SHF.L.U32 R13, R82, 0x10, RZ ;  /* 0x00000010520d7819 */ /* 0x000fe200000006ff */
[----:B------:R-:W-:Y:S01]  /*38f0*/  IMAD.MOV.U32 R82, RZ, RZ, R15 ;  /* 0x000000ffff527224 */ /* 0x000fe200078e000f */
[----:B------:R-:W-:Y:S02]  /*3900*/  F2FP.F16.E4M3.UNPACK_B R15, R83.H1 ;  /* 0x00000053ff0f723e */ /* 0x000fe400030006ff */
[----:B------:R-:W-:-:S02]  /*3910*/  LOP3.LUT R13, R166, 0xff0000, R13, 0xf8, !PT ;  /* 0x00ff0000a60d7812 */ /* 0x000fc400078ef80d */
[-C--:B------:R-:W-:Y:S01]  /*3920*/  F2FP.F16.E4M3.UNPACK_B R171, R82.reuse ;  /* 0x00000052ffab723e */ /* 0x080fe200020006ff */
[--C-:B------:R-:W-:Y:S01]  /*3930*/  HADD2.F32 R168, -RZ, R15.reuse.H0_H0 ;  /* 0x2000000fffa87230 */ /* 0x100fe20000004100 */
[-C--:B------:R-:W-:Y:S01]  /*3940*/  F2FP.F16.E4M3.UNPACK_B R166, R13.reuse.H1 ;  /* 0x0000000dffa6723e */ /* 0x080fe200030006ff */
[----:B------:R-:W-:Y:S01]  /*3950*/  HADD2.F32 R15, -RZ, R15.H1_H1 ;  /* 0x3000000fff0f7230 */ /* 0x000fe20000004100 */
[----:B------:R-:W-:Y:S01]  /*3960*/  F2FP.F16.E4M3.UNPACK_B R82, R82.H1 ;  /* 0x00000052ff52723e */ /* 0x000fe200030006ff */
[--C-:B------:R-:W-:Y:S01]  /*3970*/  HADD2.F32 R167, -RZ, R171.reuse.H1_H1 ;  /* 0x300000abffa77230 */ /* 0x100fe20000004100 */
[----:B------:R-:W-:Y:S01]  /*3980*/  F2FP.SATFINITE.E4M3.F32.PACK_AB_MERGE_C R84, R165, R84, RZ ;  /* 0x00000054a554723e */ /* 0x000fe200048070ff */
[--C-:B------:R-:W-:Y:S01]  /*3990*/  HADD2.F32 R176, -RZ, R166.reuse.H0_H0 ;  /* 0x200000a6ffb07230 */ /* 0x100fe20000004100 */
[----:B------:R-:W-:Y:S01]  /*39a0*/  F2FP.F16.E4M3.UNPACK_B R13, R13 ;  /* 0x0000000dff0d723e */ /* 0x000fe200020006ff */
[----:B------:R-:W-:Y:S01]  /*39b0*/  HADD2.F32 R171, -RZ, R171.H0_H0 ;  /* 0x200000abffab7230 */ /* 0x000fe20000004100 */
[----:B------:R-:W-:Y:S01]  /*39c0*/  F2FP.SATFINITE.E4M3.F32.PACK_AB_MERGE_C R85, R85, R164, R84 ;  /* 0x000000a45555723e */ /* 0x000fe20004807054 */
[----:B------:R-:W-:-:S02]  /*39d0*/  HADD2.F32 R166, -RZ, R166.H1_H1 ;  /* 0x300000a6ffa67230 */ /* 0x000fc40000004100 */
[----:B------:R-:W-:Y:S01]  /*39e0*/  FMUL.FTZ R177, R167, R176 ;  /* 0x000000b0a7b17220 */ /* 0x000fe20000410000 */
[----:B------:R-:W-:Y:S02]  /*39f0*/  F2FP.F16.E4M3.UNPACK_B R84, R14 ;  /* 0x0000000eff54723e */ /* 0x000fe400020006ff */
[----:B------:R-:W-:Y:S01]  /*3a00*/  F2FP.F16.E4M3.UNPACK_B R83, R83 ;  /* 0x00000053ff53723e */ /* 0x000fe200020006ff */
[C---:B------:R-:W-:Y:S01]  /*3a10*/  FFMA.FTZ R177, R171.reuse, R168, -R177 ;  /* 0x000000a8abb17223 */ /* 0x040fe200000108b1 */
[----:B------:R-:W-:Y:S01]  /*3a20*/  FMUL.FTZ R171, R171, R176 ;  /* 0x000000b0abab7220 */ /* 0x000fe20000410000 */
[----:B------:R-:W-:Y:S02]  /*3a30*/  F2FP.F16.E4M3.UNPACK_B R14, R14.H1 ;  /* 0x0000000eff0e723e */ /* 0x000fe400030006ff */
[----:B------:R-:W-:Y:S02]  /*3a40*/  HADD2.F32 R164, -RZ, R83.H0_H0 ;  /* 0x20000053ffa47230 */ /* 0x000fe40000004100 */
[----:B------:R-:W-:Y:S01]  /*3a50*/  FFMA.FTZ R171, R167, R168, R171 ;  /* 0x000000a8a7ab7223 */ /* 0x000fe200000100ab */
[----:B------:R-:W-:-:S02]  /*3a60*/  HADD2.F32 R167, -RZ, R82.H1_H1 ;  /* 0x30000052ffa77230 */ /* 0x000fc40000004100 */
[----:B------:R-:W-:Y:S02]  /*3a70*/  HADD2.F32 R82, -RZ, R82.H0_H0 ;  /* 0x20000052ff527230 */ /* 0x000fe40000004100 */
[----:B------:R-:W-:Y:S02]  /*3a80*/  HADD2.F32 R83, -RZ, R83.H1_H1 ;  /* 0x30000053ff537230 */ /* 0x000fe40000004100 */
[----:B------:R-:W-:-:S04]  /*3a90*/  FMUL.FTZ R168, R167, R166 ;  /* 0x000000a6a7a87220 */ /* 0x000fc80000410000 */
[CC--:B------:R-:W-:Y:S01]  /*3aa0*/  FFMA.FTZ R168, R82.reuse, R15.reuse, -R168 ;  /* 0x0000000f52a87223 */ /* 0x0c0fe200000108a8 */
[----:B------:R-:W-:Y:S01]  /*3ab0*/  FMUL.FTZ R82, R82, R166 ;  /* 0x000000a652527220 */ /* 0x000fe20000410000 */
[--C-:B------:R-:W-:Y:S02]  /*3ac0*/  HADD2.F32 R166, -RZ, R13.reuse.H0_H0 ;  /* 0x2000000dffa67230 */ /* 0x100fe40000004100 */
[----:B------:R-:W-:Y:S02]  /*3ad0*/  HADD2.F32 R13, -RZ, R13.H1_H1 ;  /* 0x3000000dff0d7230 */ /* 0x000fe40000004100 */
[----:B------:R-:W-:Y:S01]  /*3ae0*/  FFMA.FTZ R82, R167, R15, R82 ;  /* 0x0000000fa7527223 */ /* 0x000fe20000010052 */
[--C-:B------:R-:W-:Y:S02]  /*3af0*/  HADD2.F32 R15, -RZ, R84.reuse.H1_H1 ;  /* 0x30000054ff0f7230 */ /* 0x100fe40000004100 */
[----:B------:R-:W-:Y:S02]  /*3b00*/  HADD2.F32 R84, -RZ, R84.H0_H0 ;  /* 0x20000054ff547230 */ /* 0x000fe40000004100 */
[----:B------:R-:W-:-:S02]  /*3b10*/  HADD2.F32 R167, -RZ, R163.H1_H1 ;  /* 0x300000a3ffa77230 */ /* 0x000fc40000004100 */
[CC--:B------:R-:W-:Y:S01]  /*3b20*/  FMUL.FTZ R165, R15.reuse, R166.reuse ;  /* 0x000000a60fa57220 */ /* 0x0c0fe20000410000 */
[----:B------:R-:W-:Y:S02]  /*3b30*/  HADD2.F32 R163, -RZ, R163.H0_H0 ;  /* 0x200000a3ffa37230 */ /* 0x000fe40000004100 */
[----:B------:R-:W-:Y:S01]  /*3b40*/  FMUL.FTZ R166, R84, R166 ;  /* 0x000000a654a67220 */ /* 0x000fe20000410000 */
[----:B------:R-:W-:Y:S01]  /*3b50*/  F2FP.SATFINITE.E4M3.F32.PACK_AB_MERGE_C R82, R82, R168, RZ ;  /* 0x000000a85252723e */ /* 0x000fe200048070ff */
[-C--:B------:R-:W-:Y:S02]  /*3b60*/  FFMA.FTZ R165, R84, R164.reuse, -R165 ;  /* 0x000000a454a57223 */ /* 0x080fe400000108a5 */
[----:B------:R-:W-:Y:S01]  /*3b70*/  FFMA.FTZ R166, R15, R164, R166 ;  /* 0x000000a40fa67223 */ /* 0x000fe200000100a6 */
[--C-:B------:R-:W-:Y:S02]  /*3b80*/  HADD2.F32 R15, -RZ, R14.reuse.H1_H1 ;  /* 0x3000000eff0f7230 */ /* 0x100fe40000004100 */
[----:B------:R-:W-:-:S03]  /*3b90*/  HADD2.F32 R14, -RZ, R14.H0_H0 ;  /* 0x2000000eff0e7230 */ /* 0x000fc60000004100 */
[CC--:B------:R-:W-:Y:S02]  /*3ba0*/  FMUL.FTZ R84, R15.reuse, R13.reuse ;  /* 0x0000000d0f547220 */ /* 0x0c0fe40000410000 */
[C---:B------:R-:W-:Y:S02]  /*3bb0*/  FMUL.FTZ R164, R14.reuse, R13 ;  /* 0x0000000d0ea47220 */ /* 0x040fe40000410000 */
[-C--:B------:R-:W-:Y:S01]  /*3bc0*/  FFMA.FTZ R13, R14, R83.reuse, -R84 ;  /* 0x000000530e0d7223 */ /* 0x080fe20000010854 */
[----:B------:R-:W-:Y:S01]  /*3bd0*/  F2FP.F16.E4M3.UNPACK_B R84, R12.H1 ;  /* 0x0000000cff54723e */ /* 0x000fe200030006ff */
[----:B------:R-:W-:Y:S01]  /*3be0*/  FFMA.FTZ R14, R15, R83, R164 ;  /* 0x000000530f0e7223 */ /* 0x000fe200000100a4 */
[--C-:B------:R-:W-:Y:S02]  /*3bf0*/  HADD2.F32 R83, -RZ, R162.reuse.H1_H1 ;  /* 0x300000a2ff537230 */ /* 0x100fe40000004100 */
[----:B------:R-:W-:Y:S02]  /*3c00*/  HADD2.F32 R162, -RZ, R162.H0_H0 ;  /* 0x200000a2ffa27230 */ /* 0x000fe40000004100 */
[--C-:B------:R-:W-:Y:S01]  /*3c10*/  HADD2.F32 R15, -RZ, R84.reuse.H1_H1 ;  /* 0x30000054ff0f7230 */ /* 0x100fe20000004100 */
[----:B------:R-:W-:Y:S01]  /*3c20*/  F2FP.SATFINITE.E4M3.F32.PACK_AB_MERGE_C R13, R14, R13, RZ ;  /* 0x0000000d0e0d723e */ /* 0x000fe200048070ff */
[----:B------:R-:W-:-:S03]  /*3c30*/  HADD2.F32 R84, -RZ, R84.H0_H0 ;  /* 0x20000054ff547230 */ /* 0x000fc60000004100 */
[C---:B------:R-:W-:Y:S01]  /*3c40*/  FMUL.FTZ R164, R15.reuse, R167 ;  /* 0x000000a70fa47220 */ /* 0x040fe20000410000 */
[----:B------:R-:W-:Y:S01]  /*3c50*/  F2FP.SATFINITE.E4M3.F32.PACK_AB_MERGE_C R14, R166, R165, R13 ;  /* 0x000000a5a60e723e */ /* 0x000fe2000480700d */
[C---:B------:R-:W-:Y:S01]  /*3c60*/  FMUL.FTZ R167, R84.reuse, R167 ;  /* 0x000000a754a77220 */ /* 0x040fe20000410000 */
[----:B------:R-:W-:Y:S02]  /*3c70*/  IMAD.MOV.U32 R13, RZ, RZ, R85 ;  /* 0x000000ffff0d7224 */ /* 0x000fe400078e0055 */
[-C--:B------:R-:W-:Y:S01]  /*3c80*/  FFMA.FTZ R164, R84, R83.reuse, -R164 ;  /* 0x0000005354a47223 */ /* 0x080fe200000108a4 */
[----:B------:R-:W-:Y:S01]  /*3c90*/  FFMA.FTZ R167, R15, R83, R167 ;  /* 0x000000530fa77223 */ /* 0x000fe200000100a7 */
[----:B------:R-:W-:-:S04]  /*3ca0*/  F2FP.F16.E4M3.UNPACK_B R15, R12 ;  /* 0x0000000cff0f723e */ /* 0x000fc800020006ff */
[----:B------:R-:W-:Y:S01]  /*3cb0*/  F2FP.SATFINITE.E4M3.F32.PACK_AB_MERGE_C R164, R167, R164, RZ ;  /* 0x000000a4a7a4723e */ /* 0x000fe200048070ff */
[--C-:B------:R-:W-:Y:S02]  /*3cc0*/  HADD2.F32 R12, -RZ, R15.reuse.H1_H1 ;  /* 0x3000000fff0c7230 */ /* 0x100fe40000004100 */
[----:B------:R-:W-:-:S03]  /*3cd0*/  HADD2.F32 R15, -RZ, R15.H0_H0 ;  /* 0x2000000fff0f7230 */ /* 0x000fc60000004100 */
[CC--:B------:R-:W-:Y:S02]  /*3ce0*/  FMUL.FTZ R83, R12.reuse, R163.reuse ;  /* 0x000000a30c537220 */ /* 0x0c0fe40000410000 */
[C---:B------:R-:W-:Y:S02]  /*3cf0*/  FMUL.FTZ R163, R15.reuse, R163 ;  /* 0x000000a30fa37220 */ /* 0x040fe40000410000 */
[-C--:B------:R-:W-:Y:S01]  /*3d00*/  FFMA.FTZ R83, R15, R162.reuse, -R83 ;  /* 0x000000a20f537223 */ /* 0x080fe20000010853 */
[----:B------:R-:W-:Y:S01]  /*3d10*/  F2FP.SATFINITE.E4M3.F32.PACK_AB_MERGE_C R15, R171, R177, R82 ;  /* 0x000000b1ab0f723e */ /* 0x000fe20004807052 */
[----:B------:R-:W-:-:S05]  /*3d20*/  FFMA.FTZ R12, R12, R162, R163 ;  /* 0x000000a20c0c7223 */ /* 0x000fca00000100a3 */
[----:B------:R-:W-:-:S07]  /*3d30*/  F2FP.SATFINITE.E4M3.F32.PACK_AB_MERGE_C R12, R12, R83, R164 ;  /* 0x000000530c0c723e */ /* 0x000fce00048070a4 */
.L_x_456:
[----:B------:R-:W-:Y:S05]  /*3d40*/  BSYNC B3 ;  /* 0x0000000000037941 */ /* 0x000fea0003800000 */
.L_x_455:
[----:B----4-:R-:W-:-:S05]  /*3d50*/  IADD3 R82, P2, R16, R11, RZ ;  /* 0x0000000b10527210 */ /* 0x010fca0007f5e0ff */
[----:B---3--:R-:W-:-:S05]  /*3d60*/  IMAD.X R83, R150, 0x1, R17, P2 ;  /* 0x0000000196537824 */ /* 0x008fca00010e0611 */
[----:B0-----:R0:W-:Y:S03]  /*3d70*/  ST.E.128 desc[UR50][R82.64], R12 ;  /* 0x0000000c52007985 */ /* 0x0011e6000c101d32 */
.L_x_454:
[----:B------:R-:W-:Y:S05]  /*3d80*/  BSYNC B2 ;  /* 0x0000000000027941 */ /* 0x000fea0003800000 */
.L_x_453:
[----:B------:R-:W-:Y:S01]  /*3d90*/  ISETP.NE.AND P2, PT, R29, RZ, PT ;  /* 0x000000ff1d00720c */ /* 0x000fe20003f45270 */
[----:B------:R-:W-:-:S12]  /*3da0*/  BSSY B2, `(.L_x_457) ;  /* 0x0000076000027945 */ /* 0x000fd80003800000 */
[----:B------:R-:W-:Y:S05]  /*3db0*/  @!P2 BRA `(.L_x_458) ;  /* 0x0000000400d0a947 */ /* 0x000fea0003800000 */
[----:B0-----:R0:W0:Y:S01]  /*3dc0*/  LDS.128 R12, [R36+0x1a400] ;  /* 0x01a40000240c7984 */ /* 0x0010220000000c00 */
[----:B------:R-:W-:Y:S01]  /*3dd0*/  ISETP.GE.AND P2, PT, R201, R118, PT ;  /* 0x00000076c900720c */ /* 0x000fe20003f46270 */
[----:B------:R-:W-:-:S12]  /*3de0*/  BSSY B3, `(.L_x_459) ;  /* 0x000006d000037945 */ /* 0x000fd80003800000 */
[----:B------:R-:W-:Y:S05]  /*3df0*/  @P2 BRA `(.L_x_460) ;  /* 0x0000000400ac2947 */ /* 0x000fea0003800000 */
[----:B0-----:R-:W-:Y:S02]  /*3e00*/  MOV R80, R13 ;  /* 0x0000000d00507202 */ /* 0x001fe40000000f00 */
[----:B------:R-:W-:Y:S02]  /*3e10*/  F2FP.F16.E4M3.UNPACK_B R82, R160.H1 ;  /* 0x000000a0ff52723e */ /* 0x000fe400030006ff */
[----:B------:R-:W-:Y:S02]  /*3e20*/  F2FP.F16.E4M3.UNPACK_B R78, R80 ;  /* 0x00000050ff4e723e */ /* 0x000fe400020006ff */
[----:B------:R-:W-:Y:S01]  /*3e30*/  F2FP.F16.E4M3.UNPACK_B R13, R161.H1 ;  /* 0x000000a1ff0d723e */ /* 0x000fe200030006ff */
[----:B------:R-:W-:Y:S01]  /*3e40*/  HADD2.F32 R83, -RZ, R82.H0_H0 ;  /* 0x20000052ff537230 */ /* 0x000fe20000004100 */
[----:B------:R-:W-:Y:S01]  /*3e50*/  F2FP.F16.E4M3.UNPACK_B R160, R160 ;  /* 0x000000a0ffa0723e */ /* 0x000fe200020006ff */
[--C-:B------:R-:W-:Y:S02]  /*3e60*/  HADD2.F32 R84, -RZ, R78.reuse.H1_H1 ;  /* 0x3000004eff547230 */ /* 0x100fe40000004100 */
[----:B------:R-:W-:-:S02]  /*3e70*/  HADD2.F32 R78, -RZ, R78.H0_H0 ;  /* 0x2000004eff4e7230 */ /* 0x000fc40000004100 */
[--C-:B------:R-:W-:Y:S02]  /*3e80*/  HADD2.F32 R85, -RZ, R13.reuse.H0_H0 ;  /* 0x2000000dff557230 */ /* 0x100fe40000004100 */
[-C--:B------:R-:W-:Y:S01]  /*3e90*/  FMUL.FTZ R163, R84, R83.reuse ;  /* 0x0000005354a37220 */ /* 0x080fe20000410000 */
[----:B------:R-:W-:Y:S02]  /*3ea0*/  HADD2.F32 R82, -RZ, R82.H1_H1 ;  /* 0x30000052ff527230 */ /* 0x000fe40000004100 */
[C---:B------:R-:W-:Y:S01]  /*3eb0*/  FMUL.FTZ R165, R78.reuse, R83 ;  /* 0x000000534ea57220 */ /* 0x040fe20000410000 */
[----:B------:R-:W-:Y:S02]  /*3ec0*/  HADD2.F32 R13, -RZ, R13.H1_H1 ;  /* 0x3000000dff0d7230 */ /* 0x000fe40000004100 */
[-C--:B------:R-:W-:Y:S01]  /*3ed0*/  FFMA.FTZ R83, R78, R85.reuse, -R163 ;  /* 0x000000554e537223 */ /* 0x080fe200000108a3 */
[----:B------:R-:W-:Y:S02]  /*3ee0*/  HADD2.F32 R162, -RZ, R160.H1_H1 ;  /* 0x300000a0ffa27230 */ /* 0x000fe40000004100 */
[----:B------:R-:W-:Y:S01]  /*3ef0*/  FFMA.FTZ R78, R84, R85, R165 ;  /* 0x00000055544e7223 */ /* 0x000fe200000100a5 */
[----:B------:R-:W-:Y:S01]  /*3f00*/  F2FP.F16.E4M3.UNPACK_B R84, R80.H1 ;  /* 0x00000050ff54723e */ /* 0x000fe200030006ff */
[----:B------:R-:W-:-:S04]  /*3f10*/  IMAD.MOV.U32 R80, RZ, RZ, R12 ;  /* 0x000000ffff507224 */ /* 0x000fc800078e000c */
[--C-:B------:R-:W-:Y:S01]  /*3f20*/  HADD2.F32 R85, -RZ, R84.reuse.H1_H1 ;  /* 0x30000054ff557230 */ /* 0x100fe20000004100 */
[-C--:B------:R-:W-:Y:S01]  /*3f30*/  F2FP.F16.E4M3.UNPACK_B R12, R80.reuse.H1 ;  /* 0x00000050ff0c723e */ /* 0x080fe200030006ff */
[----:B------:R-:W-:Y:S01]  /*3f40*/  HADD2.F32 R84, -RZ, R84.H0_H0 ;  /* 0x20000054ff547230 */ /* 0x000fe20000004100 */
[----:B------:R-:W-:Y:S02]  /*3f50*/  F2FP.F16.E4M3.UNPACK_B R80, R80 ;  /* 0x00000050ff50723e */ /* 0x000fe400020006ff */
[CC--:B------:R-:W-:Y:S02]  /*3f60*/  FMUL.FTZ R163, R85.reuse, R82.reuse ;  /* 0x0000005255a37220 */ /* 0x0c0fe40000410000 */
[C---:B------:R-:W-:Y:S02]  /*3f70*/  FMUL.FTZ R82, R84.reuse, R82 ;  /* 0x0000005254527220 */ /* 0x040fe40000410000 */
[-C--:B------:R-:W-:Y:S02]  /*3f80*/  FFMA.FTZ R84, R84, R13.reuse, -R163 ;  /* 0x0000000d54547223 */ /* 0x080fe400000108a3 */
[----:B------:R-:W-:Y:S01]  /*3f90*/  FFMA.FTZ R85, R85, R13, R82 ;  /* 0x0000000d55557223 */ /* 0x000fe20000010052 */
[----:B------:R-:W-:Y:S01]  /*3fa0*/  F2FP.F16.E4M3.UNPACK_B R82, R161 ;  /* 0x000000a1ff52723e */ /* 0x000fe200020006ff */
[----:B------:R-:W-:-:S02]  /*3fb0*/  HADD2.F32 R13, -RZ, R12.H1_H1 ;  /* 0x3000000cff0d7230 */ /* 0x000fc40000004100 */
[----:B------:R-:W-:Y:S01]  /*3fc0*/  HADD2.F32 R12, -RZ, R12.H0_H0 ;  /* 0x2000000cff0c7230 */ /* 0x000fe20000004100 */
[----:B------:R-:W-:Y:S01]  /*3fd0*/  F2FP.SATFINITE.E4M3.F32.PACK_AB_MERGE_C R84, R85, R84, RZ ;  /* 0x000000545554723e */ /* 0x000fe200048070ff */
[----:B------:R-:W-:Y:S02]  /*3fe0*/  HADD2.F32 R161, -RZ, R82.H1_H1 ;  /* 0x30000052ffa17230 */ /* 0x000fe40000004100 */
[-C--:B------:R-:W-:Y:S01]  /*3ff0*/  FMUL.FTZ R163, R13, R162.reuse ;  /* 0x000000a20da37220 */ /* 0x080fe20000410000 */
[----:B------:R-:W-:Y:S02]  /*4000*/  HADD2.F32 R85, -RZ, R160.H0_H0 ;  /* 0x200000a0ff557230 */ /* 0x000fe40000004100 */
[C---:B------:R-:W-:Y:S01]  /*4010*/  FMUL.FTZ R162, R12.reuse, R162 ;  /* 0x000000a20ca27220 */ /* 0x040fe20000410000 */
[--C-:B------:R-:W-:Y:S02]  /*4020*/  HADD2.F32 R160, -RZ, R80.reuse.H1_H1 ;  /* 0x30000050ffa07230 */ /* 0x100fe40000004100 */
[----:B------:R-:W-:Y:S01]  /*4030*/  FFMA.FTZ R12, R12, R161, -R163 ;  /* 0x000000a10c0c7223 */ /* 0x000fe200000108a3 */
[----:B------:R-:W-:-:S02]  /*4040*/  HADD2.F32 R80, -RZ, R80.H0_H0 ;  /* 0x20000050ff507230 */ /* 0x000fc40000004100 */
[----:B------:R-:W-:Y:S01]  /*4050*/  FFMA.FTZ R13, R13, R161, R162 ;  /* 0x000000a10d0d7223 */ /* 0x000fe200000100a2 */
[----:B------:R-:W-:Y:S02]  /*4060*/  HADD2.F32 R161, -RZ, R82.H0_H0 ;  /* 0x20000052ffa17230 */ /* 0x000fe40000004100 */
[----:B------:R-:W-:Y:S01]  /*4070*/  FMUL.FTZ R163, R160, R85 ;  /* 0x00000055a0a37220 */ /* 0x000fe20000410000 */
[----:B------:R-:W-:Y:S01]  /*4080*/  F2FP.SATFINITE.E4M3.F32.PACK_AB_MERGE_C R78, R78, R83, R84 ;  /* 0x000000534e4e723e */ /* 0x000fe20004807054 */
[C---:B------:R-:W-:Y:S01]  /*4090*/  FMUL.FTZ R165, R80.reuse, R85 ;  /* 0x0000005550a57220 */ /* 0x040fe20000410000 */
[----:B------:R-:W-:Y:S01]  /*40a0*/  SHF.R.U32.HI R84, RZ, 0x8, R81 ;  /* 0x00000008ff547819 */ /* 0x000fe20000011651 */
[-C--:B------:R-:W-:Y:S01]  /*40b0*/  FFMA.FTZ R85, R80, R161.reuse, -R163 ;  /* 0x000000a150557223 */ /* 0x080fe200000108a3 */
[----:B------:R-:W-:Y:S01]  /*40c0*/  LOP3.LUT R83, R81, 0xff0000ff, RZ, 0xc0, !PT ;  /* 0xff0000ff51537812 */ /* 0x000fe200078ec0ff */
[----:B------:R-:W-:Y:S01]  /*40d0*/  FFMA.FTZ R80, R160, R161, R165 ;  /* 0x000000a1a0507223 */ /* 0x000fe200000100a5 */
[----:B------:R-:W-:Y:S01]  /*40e0*/  SHF.R.U32.HI R81, RZ, 0x10, R81 ;  /* 0x00000010ff517819 */ /* 0x000fe20000011651 */
[----:B------:R-:W-:Y:S01]  /*40f0*/  IMAD.SHL.U32 R84, R84, 0x100, RZ ;  /* 0x0000010054547824 */ /* 0x000fe200078e00ff */
[----:B------:R-:W-:-:S02]  /*4100*/  SHF.R.U32.HI R161, RZ, 0x8, R79 ;  /* 0x00000008ffa17819 */ /* 0x000fc4000001164f */
[----:B------:R-:W-:Y:S01]  /*4110*/  LOP3.LUT R82, R79, 0xff0000ff, RZ, 0xc0, !PT ;  /* 0xff0000ff4f527812 */ /* 0x000fe200078ec0ff */
[----:B------:R-:W-:Y:S01]  /*4120*/  IMAD.U32 R81, R81, 0x10000, RZ ;  /* 0x0001000051517824 */ /* 0x000fe200078e00ff */
[----:B------:R-:W-:Y:S01]  /*4130*/  SHF.R.U32.HI R160, RZ, 0x10, R79 ;  /* 0x00000010ffa07819 */ /* 0x000fe2000001164f */
[----:B------:R-:W-:Y:S01]  /*4140*/  IMAD.SHL.U32 R79, R161, 0x100, RZ ;  /* 0x00000100a14f7824 */ /* 0x000fe200078e00ff */
[----:B------:R-:W-:Y:S02]  /*4150*/  LOP3.LUT R84, R83, 0xff00, R84, 0xf8, !PT ;  /* 0x0000ff0053547812 */ /* 0x000fe400078ef854 */
[----:B------:R-:W-:Y:S02]  /*4160*/  F2FP.SATFINITE.E4M3.F32.PACK_AB_MERGE_C R12, R13, R12, RZ ;  /* 0x0000000c0d0c723e */ /* 0x000fe400048070ff */
[----:B------:R-:W-:Y:S01]  /*4170*/  LOP3.LUT R84, R84, 0xff0000, R81, 0xf8, !PT ;  /* 0x00ff000054547812 */ /* 0x000fe200078ef851 */
[----:B------:R-:W-:Y:S01]  /*4180*/  IMAD.MOV.U32 R81, RZ, RZ, R15 ;  /* 0x000000ffff517224 */ /* 0x000fe200078e000f */
[----:B------:R-:W-:-:S02]  /*4190*/  LOP3.LUT R79, R82, 0xff00, R79, 0xf8, !PT ;  /* 0x0000ff00524f7812 */ /* 0x000fc400078ef84f */
[----:B------:R-:W-:Y:S02]  /*41a0*/  SHF.L.U32 R82, R160, 0x10, RZ ;  /* 0x00000010a0527819 */ /* 0x000fe400000006ff */
[----:B------:R-:W-:Y:S02]  /*41b0*/  F2FP.F16.E4M3.UNPACK_B R15, R81 ;  /* 0x00000051ff0f723e */ /* 0x000fe400020006ff */
[----:B------:R-:W-:Y:S02]  /*41c0*/  LOP3.LUT R83, R79, 0xff0000, R82, 0xf8, !PT ;  /* 0x00ff00004f537812 */ /* 0x000fe400078ef852 */
[----:B------:R-:W-:Y:S01]  /*41d0*/  F2FP.F16.E4M3.UNPACK_B R160, R84.H1 ;  /* 0x00000054ffa0723e */ /* 0x000fe200030006ff */
[--C-:B------:R-:W-:Y:S01]  /*41e0*/  HADD2.F32 R161, -RZ, R15.reuse.H1_H1 ;  /* 0x3000000fffa17230 */ /* 0x100fe20000004100 */
[-C--:B------:R-:W-:Y:S01]  /*41f0*/  F2FP.F16.E4M3.UNPACK_B R79, R83.reuse.H1 ;  /* 0x00000053ff4f723e */ /* 0x080fe200030006ff */
[----:B------:R-:W-:Y:S01]  /*4200*/  HADD2.F32 R15, -RZ, R15.H0_H0 ;  /* 0x2000000fff0f7230 */ /* 0x000fe20000004100 */
[----:B------:R-:W-:Y:S01]  /*4210*/  F2FP.F16.E4M3.UNPACK_B R83, R83 ;  /* 0x00000053ff53723e */ /* 0x000fe200020006ff */
[----:B------:R-:W-:Y:S01]  /*4220*/  HADD2.F32 R82, -RZ, R160.H0_H0 ;  /* 0x200000a0ff527230 */ /* 0x000fe20000004100 */
[----:B------:R-:W-:Y:S01]  /*4230*/  F2FP.SATFINITE.E4M3.F32.PACK_AB_MERGE_C R12, R80, R85, R12 ;  /* 0x00000055500c723e */ /* 0x000fe2000480700c */
[--C-:B------:R-:W-:Y:S01]  /*4240*/  HADD2.F32 R162, -RZ, R79.reuse.H0_H0 ;  /* 0x2000004fffa27230 */ /* 0x100fe20000004100 */
[----:B------:R-:W-:Y:S01]  /*4250*/  MOV R13, R78 ;  /* 0x0000004e000d7202 */ /* 0x000fe20000000f00 */
[----:B------:R-:W-:-:S02]  /*4260*/  HADD2.F32 R79, -RZ, R79.H1_H1 ;  /* 0x3000004fff4f7230 */ /* 0x000fc40000004100 */
[-C--:B------:R-:W-:Y:S01]  /*4270*/  FMUL.FTZ R164, R161, R82.reuse ;  /* 0x00000052a1a47220 */ /* 0x080fe20000410000 */
[----:B------:R-:W-:-:S03]  /*4280*/  FMUL.FTZ R166, R15, R82 ;  /* 0x000000520fa67220 */ /* 0x000fc60000410000 */
[-C--:B------:R-:W-:Y:S01]  /*4290*/  FFMA.FTZ R82, R15, R162.reuse, -R164 ;  /* 0x000000a20f527223 */ /* 0x080fe200000108a4 */
[----:B------:R-:W-:Y:S01]  /*42a0*/  FFMA.FTZ R15, R161, R162, R166 ;  /* 0x000000a2a10f7223 */ /* 0x000fe200000100a6 */
[----:B------:R-:W-:Y:S01]  /*42b0*/  F2FP.F16.E4M3.UNPACK_B R161, R81.H1 ;  /* 0x00000051ffa1723e */ /* 0x000fe200030006ff */
[----:B------:R-:W-:Y:S02]  /*42c0*/  IMAD.MOV.U32 R81, RZ, RZ, R14 ;  /* 0x000000ffff517224 */ /* 0x000fe400078e000e */
[----:B------:R-:W-:Y:S02]  /*42d0*/  HADD2.F32 R14, -RZ, R160.H1_H1 ;  /* 0x300000a0ff0e7230 */ /* 0x000fe40000004100 */
[--C-:B------:R-:W-:Y:S02]  /*42e0*/  HADD2.F32 R160, -RZ, R161.reuse.H1_H1 ;  /* 0x300000a1ffa07230 */ /* 0x100fe40000004100 */
[----:B------:R-:W-:-:S03]  /*42f0*/  HADD2.F32 R161, -RZ, R161.H0_H0 ;  /* 0x200000a1ffa17230 */ /* 0x000fc60000004100 */
[CC--:B------:R-:W-:Y:S02]  /*4300*/  FMUL.FTZ R162, R160.reuse, R14.reuse ;  /* 0x0000000ea0a27220 */ /* 0x0c0fe40000410000 */
[C---:B------:R-:W-:Y:S02]  /*4310*/  FMUL.FTZ R163, R161.reuse, R14 ;  /* 0x0000000ea1a37220 */ /* 0x040fe40000410000 */
[-C--:B------:R-:W-:Y:S01]  /*4320*/  FFMA.FTZ R14, R161, R79.reuse, -R162 ;  /* 0x0000004fa10e7223 */ /* 0x080fe200000108a2 */
[--C-:B------:R-:W-:Y:S02]  /*4330*/  HADD2.F32 R162, -RZ, R83.reuse.H1_H1 ;  /* 0x30000053ffa27230 */ /* 0x100fe40000004100 */
[----:B------:R-:W-:Y:S01]  /*4340*/  FFMA.FTZ R79, R160, R79, R163 ;  /* 0x0000004fa04f7223 */ /* 0x000fe200000100a3 */
[----:B------:R-:W-:Y:S01]  /*4350*/  F2FP.F16.E4M3.UNPACK_B R160, R84 ;  /* 0x00000054ffa0723e */ /* 0x000fe200020006ff */
[----:B------:R-:W-:Y:S01]  /*4360*/  HADD2.F32 R83, -RZ, R83.H0_H0 ;  /* 0x20000053ff537230 */ /* 0x000fe20000004100 */
[----:B------:R-:W-:-:S02]  /*4370*/  F2FP.F16.E4M3.UNPACK_B R84, R81.H1 ;  /* 0x00000051ff54723e */ /* 0x000fc400030006ff */
[----:B------:R-:W-:Y:S01]  /*4380*/  F2FP.F16.E4M3.UNPACK_B R81, R81 ;  /* 0x00000051ff51723e */ /* 0x000fe200020006ff */
[----:B------:R-:W-:Y:S01]  /*4390*/  HADD2.F32 R163, -RZ, R160.H1_H1 ;  /* 0x300000a0ffa37230 */ /* 0x000fe20000004100 */
[----:B------:R-:W-:Y:S01]  /*43a0*/  F2FP.SATFINITE.E4M3.F32.PACK_AB_MERGE_C R79, R79, R14, RZ ;  /* 0x0000000e4f4f723e */ /* 0x000fe200048070ff */
[--C-:B------:R-:W-:Y:S02]  /*43b0*/  HADD2.F32 R161, -RZ, R84.reuse.H1_H1 ;  /* 0x30000054ffa17230 */ /* 0x100fe40000004100 */
[----:B------:R-:W-:Y:S01]  /*43c0*/  HADD2.F32 R84, -RZ, R84.H0_H0 ;  /* 0x20000054ff547230 */ /* 0x000fe20000004100 */
[----:B------:R-:W-:Y:S02]  /*43d0*/  F2FP.SATFINITE.E4M3.F32.PACK_AB_MERGE_C R15, R15, R82, R79 ;  /* 0x000000520f0f723e */ /* 0x000fe4000480704f */
[-C--:B------:R-:W-:Y:S02]  /*43e0*/  FMUL.FTZ R165, R161, R163.reuse ;  /* 0x000000a3a1a57220 */ /* 0x080fe40000410000 */
[----:B------:R-:W-:-:S02]  /*43f0*/  FMUL.FTZ R164, R84, R163 ;  /* 0x000000a354a47220 */ /* 0x000fc40000410000 */
[-C--:B------:R-:W-:Y:S02]  /*4400*/  FFMA.FTZ R84, R84, R162.reuse, -R165 ;  /* 0x000000a254547223 */ /* 0x080fe400000108a5 */
[----:B------:R-:W-:Y:S01]  /*4410*/  FFMA.FTZ R161, R161, R162, R164 ;  /* 0x000000a2a1a17223 */ /* 0x000fe200000100a4 */
[----:B------:R-:W-:Y:S02]  /*4420*/  HADD2.F32 R162, -RZ, R160.H0_H0 ;  /* 0x200000a0ffa27230 */ /* 0x000fe40000004100 */
[--C-:B------:R-:W-:Y:S02]  /*4430*/  HADD2.F32 R160, -RZ, R81.reuse.H1_H1 ;  /* 0x30000051ffa07230 */ /* 0x100fe40000004100 */
[----:B------:R-:W-:Y:S01]  /*4440*/  HADD2.F32 R81, -RZ, R81.H0_H0 ;  /* 0x20000051ff517230 */ /* 0x000fe20000004100 */
[----:B------:R-:W-:Y:S02]  /*4450*/  F2FP.SATFINITE.E4M3.F32.PACK_AB_MERGE_C R84, R161, R84, RZ ;  /* 0x00000054a154723e */ /* 0x000fe400048070ff */
[----:B------:R-:W-:-:S02]  /*4460*/  FMUL.FTZ R164, R160, R162 ;  /* 0x000000a2a0a47220 */ /* 0x000fc40000410000 */
[C---:B------:R-:W-:Y:S02]  /*4470*/  FMUL.FTZ R163, R81.reuse, R162 ;  /* 0x000000a251a37220 */ /* 0x040fe40000410000 */
[-C--:B------:R-:W-:Y:S02]  /*4480*/  FFMA.FTZ R164, R81, R83.reuse, -R164 ;  /* 0x0000005351a47223 */ /* 0x080fe400000108a4 */
[----:B------:R-:W-:-:S05]  /*4490*/  FFMA.FTZ R163, R160, R83, R163 ;  /* 0x00000053a0a37223 */ /* 0x000fca00000100a3 */
[----:B------:R-:W-:-:S07]  /*44a0*/  F2FP.SATFINITE.E4M3.F32.PACK_AB_MERGE_C R14, R163, R164, R84 ;  /* 0x000000a4a30e723e */ /* 0x000fce0004807054 */
.L_x_460:
[----:B------:R-:W-:Y:S05]  /*44b0*/  BSYNC B3 ;  /* 0x0000000000037941 */ /* 0x000fea0003800000 */
.L_x_459:
[----:B------:R-:W-:-:S05]  /*44c0*/  IMAD.SHL.U32 R79, R173, 0x10, RZ ;  /* 0x00000010ad4f7824 */ /* 0x000fca00078e00ff */
[----:B----4-:R-:W-:-:S04]  /*44d0*/  IADD3 R78, P2, R11, R79, RZ ;  /* 0x0000004f0b4e7210 */ /* 0x010fc80007f5e0ff */
[----:B---3--:R-:W-:-:S05]  /*44e0*/  LEA.HI.X.SX32 R79, R79, R150, 0x1, P2 ;  /* 0x000000964f4f7211 */ /* 0x008fca00010f0eff */
[----:B0-----:R0:W-:Y:S04]  /*44f0*/  ST.E.128 desc[UR50][R78.64], R12 ;  /* 0x0000000c4e007985 */ /* 0x0011e8000c101d32 */
.L_x_458:
[----:B------:R-:W-:Y:S05]  /*4500*/  BSYNC B2 ;  /* 0x0000000000027941 */ /* 0x000fea0003800000 */
.L_x_457:
[----:B------:R-:W-:Y:S01]  /*4510*/  ISETP.NE.AND P2, PT, R30, RZ, PT ;  /* 0x000000ff1e00720c */ /* 0x000fe20003f45270 */
[----:B------:R-:W-:-:S12]  /*4520*/  BSSY B2, `(.L_x_461) ;  /* 0x0000076000027945 */ /* 0x000fd80003800000 */
[----:B------:R-:W-:Y:S05]  /*4530*/  @!P2 BRA `(.L_x_462) ;  /* 0x0000000400d0a947 */ /* 0x000fea0003800000 */
[----:B0-----:R-:W-:Y:S01]  /*4540*/  IMAD.SHL.U32 R12, R174, 0x10, RZ ;  /* 0x00000010ae0c7824 */ /* 0x001fe200078e00ff */
[----:B------:R-:W-:Y:S04]  /*4550*/  BSSY B3, `(.L_x_463) ;  /* 0x0000071000037945 */ /* 0x000fe80003800000 */
[----:B----4-:R-:W-:-:S04]  /*4560*/  IADD3 R78, P2, R11, R12, RZ ;  /* 0x0000000c0b4e7210 */ /* 0x010fc80007f5e0ff */
[----:B---3--:R-:W-:Y:S02]  /*4570*/  LEA.HI.X.SX32 R79, R12, R150, 0x1, P2 ;  /* 0x000000960c4f7211 */ /* 0x008fe400010f0eff */
[----:B------:R0:W3:Y:S01]  /*4580*/  LDS.128 R12, [R37+0x1cc00] ;  /* 0x01cc0000250c7984 */ /* 0x0000e20000000c00 */
[----:B------:R-:W-:-:S13]  /*4590*/  ISETP.GE.AND P2, PT, R200, R118, PT ;  /* 0x00000076c800720c */ /* 0x000fda0003f46270 */
[----:B0-----:R-:W-:Y:S05]  /*45a0*/  @P2 BRA `(.L_x_464) ;  /* 0x0000000400ac2947 */ /* 0x001fea0003800000 */
[----:B---3--:R-:W-:Y:S01]  /*45b0*/  IMAD.MOV.U32 R76, RZ, RZ, R13 ;  /* 0x000000ffff4c7224 */ /* 0x008fe200078e000d */
[-C--:B------:R-:W-:Y:S02]  /*45c0*/  F2FP.F16.E4M3.UNPACK_B R82, R159.reuse.H1 ;  /* 0x0000009fff52723e */ /* 0x080fe400030006ff */
[----:B------:R-:W-:Y:S02]  /*45d0*/  F2FP.F16.E4M3.UNPACK_B R13, R158.H1 ;  /* 0x0000009eff0d723e */ /* 0x000fe400030006ff */
[----:B------:R-:W-:Y:S01]  /*45e0*/  F2FP.F16.E4M3.UNPACK_B R74, R76 ;  /* 0x0000004cff4a723e */ /* 0x000fe200020006ff */
[----:B------:R-:W-:Y:S01]  /*45f0*/  HADD2.F32 R81, -RZ, R82.H0_H0 ;  /* 0x20000052ff517230 */ /* 0x000fe20000004100 */
[----:B------:R-:W-:Y:S01]  /*4600*/  F2FP.F16.E4M3.UNPACK_B R84, R159 ;  /* 0x0000009fff54723e */ /* 0x000fe200020006ff */
[----:B------:R-:W-:Y:S02]  /*4610*/  HADD2.F32 R83, -RZ, R13.H0_H0 ;  /* 0x2000000dff537230 */ /* 0x000fe40000004100 */
[----:B------:R-:W-:-:S02]  /*4620*/  HADD2.F32 R80, -RZ, R74.H1_H1 ;  /* 0x3000004aff507230 */ /* 0x000fc40000004100 */
[----:B------:R-:W-:Y:S02]  /*4630*/  HADD2.F32 R74, -RZ, R74.H0_H0 ;  /* 0x2000004aff4a7230 */ /* 0x000fe40000004100 */
[----:B------:R-:W-:Y:S02]  /*4640*/  HADD2.F32 R13, -RZ, R13.H1_H1 ;  /* 0x3000000dff0d7230 */ /* 0x000fe40000004100 */
[-C--:B------:R-:W-:Y:S01]  /*4650*/  FMUL.FTZ R85, R80, R81.reuse ;  /* 0x0000005150557220 */ /* 0x080fe20000410000 */
[----:B------:R-:W-:-:S03]  /*4660*/  FMUL.FTZ R161, R74, R81 ;  /* 0x000000514aa17220 */ /* 0x000fc60000410000 */
[-C--:B------:R-:W-:Y:S01]  /*4670*/  FFMA.FTZ R81, R74, R83.reuse, -R85 ;  /* 0x000000534a517223 */ /* 0x080fe20000010855 */
[----:B------:R-:W-:Y:S01]  /*4680*/  FFMA.FTZ R74, R80, R83, R161 ;  /* 0x00000053504a7223 */ /* 0x000fe200000100a1 */
[----:B------:R-:W-:Y:S01]  /*4690*/  F2FP.F16.E4M3.UNPACK_B R80, R76.H1 ;  /* 0x0000004cff50723e */ /* 0x000fe200030006ff */
[----:B------:R-:W-:Y:S01]  /*46a0*/  HADD2.F32 R83, -RZ, R82.H1_H1 ;  /* 0x30000052ff537230 */ /* 0x000fe20000004100 */
[----:B------:R-:W-:Y:S02]  /*46b0*/  MOV R76, R12 ;  /* 0x0000000c004c7202 */ /* 0x000fe40000000f00 */
[----:B------:R-:W-:Y:S01]  /*46c0*/  F2FP.F16.E4M3.UNPACK_B R82, R158 ;  /* 0x0000009eff52723e */ /* 0x000fe200020006ff */
[--C-:B------:R-:W-:Y:S02]  /*46d0*/  HADD2.F32 R12, -RZ, R80.reuse.H1_H1 ;  /* 0x30000050ff0c7230 */ /* 0x100fe40000004100 */
[----:B------:R-:W-:-:S03]  /*46e0*/  HADD2.F32 R80, -RZ, R80.H0_H0 ;  /* 0x20000050ff507230 */ /* 0x000fc60000004100 */
[-C--:B------:R-:W-:Y:S02]  /*46f0*/  FMUL.FTZ R85, R12, R83.reuse ;  /* 0x000000530c557220 */ /* 0x080fe40000410000 */
[C---:B------:R-:W-:Y:S02]  /*4700*/  FMUL.FTZ R83, R80.reuse, R83 ;  /* 0x0000005350537220 */ /* 0x040fe40000410000 */
[-C--:B------:R-:W-:Y:S01]  /*4710*/  FFMA.FTZ R80, R80, R13.reuse, -R85 ;  /* 0x0000000d50507223 */ /* 0x080fe20000010855 */
[----:B------:R-:W-:Y:S02]  /*4720*/  HADD2.F32 R85, -RZ, R84.H1_H1 ;  /* 0x30000054ff557230 */ /* 0x000fe40000004100 */
[----:B------:R-:W-:Y:S01]  /*4730*/  FFMA.FTZ R161, R12, R13, R83 ;  /* 0x0000000d0ca17223 */ /* 0x000fe20000010053 */
[-C--:B------:R-:W-:Y:S01]  /*4740*/  F2FP.F16.E4M3.UNPACK_B R12, R76.reuse.H1 ;  /* 0x0000004cff0c723e */ /* 0x080fe200030006ff */
[----:B------:R-:W-:Y:S01]  /*4750*/  HADD2.F32 R83, -RZ, R82.H1_H1 ;  /* 0x30000052ff537230 */ /* 0x000fe20000004100 */
[----:B------:R-:W-:Y:S01]  /*4760*/  F2FP.F16.E4M3.UNPACK_B R76, R76 ;  /* 0x0000004cff4c723e */ /* 0x000fe200020006ff */
[----:B------:R-:W-:Y:S01]  /*4770*/  HADD2.F32 R84, -RZ, R84.H0_H0 ;  /* 0x20000054ff547230 */ /* 0x000fe20000004100 */
[----:B------:R-:W-:Y:S01]  /*4780*/  F2FP.SATFINITE.E4M3.F32.PACK_AB_MERGE_C R80, R161, R80, RZ ;  /* 0x00000050a150723e */ /* 0x000fe200048070ff */
[----:B------:R-:W-:-:S02]  /*4790*/  HADD2.F32 R13, -RZ, R12.H1_H1 ;  /* 0x3000000cff0d7230 */ /* 0x000fc40000004100 */
[----:B------:R-:W-:Y:S01]  /*47a0*/  HADD2.F32 R12, -RZ, R12.H0_H0 ;  /* 0x2000000cff0c7230 */ /* 0x000fe20000004100 */
[----:B------:R-:W-:Y:S01]  /*47b0*/  F2FP.SATFINITE.E4M3.F32.PACK_AB_MERGE_C R74, R74, R81, R80 ;  /* 0x000000514a4a723e */ /* 0x000fe20004807050 */
[----:B------:R-:W-:Y:S02]  /*47c0*/  HADD2.F32 R82, -RZ, R82.H0_H0 ;  /* 0x20000052ff527230 */ /* 0x000fe40000004100 */
[-C--:B------:R-:W-:Y:S01]  /*47d0*/  FMUL.FTZ R159, R13, R85.reuse ;  /* 0x000000550d9f7220 */ /* 0x080fe20000410000 */
[----:B------:R-:W-:Y:S01]  /*47e0*/  SHF.R.U32.HI R81, RZ, 0x8, R77 ;  /* 0x00000008ff517819 */ /* 0x000fe2000001164d */
[C---:B------:R-:W-:Y:S01]  /*47f0*/  FMUL.FTZ R158, R12.reuse, R85 ;  /* 0x000000550c9e7220 */ /* 0x040fe20000410000 */
[----:B------:R-:W-:Y:S01]  /*4800*/  LOP3.LUT R80, R75, 0xff0000ff, RZ, 0xc0, !PT ;  /* 0xff0000ff4b507812 */ /* 0x000fe200078ec0ff */
[-C--:B------:R-:W-:Y:S02]  /*4810*/  FFMA.FTZ R12, R12, R83.reuse, -R159 ;  /* 0x000000530c0c7223 */ /* 0x080fe4000001089f */
[----:B------:R-:W-:Y:S01]  /*4820*/  FFMA.FTZ R13, R13, R83, R158 ;  /* 0x000000530d0d7223 */ /* 0x000fe2000001009e */
[--C-:B------:R-:W-:Y:S01]  /*4830*/  HADD2.F32 R83, -RZ, R76.reuse.H1_H1 ;  /* 0x3000004cff537230 */ /* 0x100fe20000004100 */
[----:B------:R-:W-:Y:S01]  /*4840*/  SHF.R.U32.HI R158, RZ, 0x10, R75 ;  /* 0x00000010ff9e7819 */ /* 0x000fe2000001164b */
[----:B------:R-:W-:-:S02]  /*4850*/  HADD2.F32 R76, -RZ, R76.H0_H0 ;  /* 0x2000004cff4c7230 */ /* 0x000fc40000004100 */
[----:B------:R-:W-:Y:S01]  /*4860*/  F2FP.SATFINITE.E4M3.F32.PACK_AB_MERGE_C R12, R13, R12, RZ ;  /* 0x0000000c0d0c723e */ /* 0x000fe200048070ff */
[CC--:B------:R-:W-:Y:S01]  /*4870*/  FMUL.FTZ R85, R83.reuse, R84.reuse ;  /* 0x0000005453557220 */ /* 0x0c0fe20000410000 */
[----:B------:R-:W-:Y:S02]  /*4880*/  IMAD.MOV.U32 R13, RZ, RZ, R74 ;  /* 0x000000ffff0d7224 */ /* 0x000fe400078e004a */
[C---:B------:R-:W-:Y:S01]  /*4890*/  FMUL.FTZ R84, R76.reuse, R84 ;  /* 0x000000544c547220 */ /* 0x040fe20000410000 */
[-C--:B------:R-:W-:Y:S01]  /*48a0*/  FFMA.FTZ R76, R76, R82.reuse, -R85 ;  /* 0x000000524c4c7223 */ /* 0x080fe20000010855 */
[----:B------:R-:W-:Y:S02]  /*48b0*/  SHF.R.U32.HI R85, RZ, 0x8, R75 ;  /* 0x00000008ff557819 */ /* 0x000fe4000001164b */
[----:B------:R-:W-:Y:S01]  /*48c0*/  FFMA.FTZ R83, R83, R82, R84 ;  /* 0x0000005253537223 */ /* 0x000fe20000010054 */
[----:B------:R-:W-:Y:S02]  /*48d0*/  SHF.R.U32.HI R84, RZ, 0x10, R77 ;  /* 0x00000010ff547819 */ /* 0x000fe4000001164d */
[----:B------:R-:W-:Y:S01]  /*48e0*/  LOP3.LUT R82, R77, 0xff0000ff, RZ, 0xc0, !PT ;  /* 0xff0000ff4d527812 */ /* 0x000fe200078ec0ff */
[----:B------:R-:W-:Y:S01]  /*48f0*/  IMAD.SHL.U32 R77, R81, 0x100, RZ ;  /* 0x00000100514d7824 */ /* 0x000fe200078e00ff */
[----:B------:R-:W-:Y:S01]  /*4900*/  SHF.L.U32 R81, R84, 0x10, RZ ;  /* 0x0000001054517819 */ /* 0x000fe200000006ff */
[----:B------:R-:W-:Y:S01]  /*4910*/  IMAD.SHL.U32 R75, R85, 0x100, RZ ;  /* 0x00000100554b7824 */ /* 0x000fe200078e00ff */
[----:B------:R-:W-:-:S02]  /*4920*/  F2FP.SATFINITE.E4M3.F32.PACK_AB_MERGE_C R12, R83, R76, R12 ;  /* 0x0000004c530c723e */ /* 0x000fc4000480700c */
[----:B------:R-:W-:Y:S01]  /*4930*/  LOP3.LUT R82, R82, 0xff00, R77, 0xf8, !PT ;  /* 0x0000ff0052527812 */ /* 0x000fe200078ef84d */
[----:B------:R-:W-:Y:S01]  /*4940*/  IMAD.MOV.U32 R77, RZ, RZ, R15 ;  /* 0x000000ffff4d7224 */ /* 0x000fe200078e000f */
[----:B------:R-:W-:Y:S01]  /*4950*/  LOP3.LUT R80, R80, 0xff00, R75, 0xf8, !PT ;  /* 0x0000ff0050507812 */ /* 0x000fe200078ef84b */
[----:B------:R-:W-:Y:S01]  /*4960*/  IMAD.U32 R75, R158, 0x10000, RZ ;  /* 0x000100009e4b7824 */ /* 0x000fe200078e00ff */
[----:B------:R-:W-:Y:S02]  /*4970*/  LOP3.LUT R81, R82, 0xff0000, R81, 0xf8, !PT ;  /* 0x00ff000052517812 */ /* 0x000fe400078ef851 */
[----:B------:R-:W-:Y:S02]  /*4980*/  F2FP.F16.E4M3.UNPACK_B R15, R77 ;  /* 0x0000004dff0f723e */ /* 0x000fe400020006ff */
[----:B------:R-:W-:Y:S02]  /*4990*/  LOP3.LUT R75, R80, 0xff0000, R75, 0xf8, !PT ;  /* 0x00ff0000504b7812 */ /* 0x000fe400078ef84b */
[----:B------:R-:W-:Y:S01]  /*49a0*/  F2FP.F16.E4M3.UNPACK_B R85, R81.H1 ;  /* 0x00000051ff55723e */ /* 0x000fe200030006ff */
[--C-:B------:R-:W-:Y:S01]  /*49b0*/  HADD2.F32 R80, -RZ, R15.reuse.H1_H1 ;  /* 0x3000000fff507230 */ /* 0x100fe20000004100 */
[----:B------:R-:W-:Y:S01]  /*49c0*/  F2FP.F16.E4M3.UNPACK_B R82, R75.H1 ;  /* 0x0000004bff52723e */ /* 0x000fe200030006ff */
[----:B------:R-:W-:-:S02]  /*49d0*/  HADD2.F32 R15, -RZ, R15.H0_H0 ;  /* 0x2000000fff0f7230 */ /* 0x000fc40000004100 */
[----:B------:R-:W-:Y:S02]  /*49e0*/  HADD2.F32 R158, -RZ, R85.H0_H0 ;  /* 0x20000055ff9e7230 */ /* 0x000fe40000004100 */
[--C-:B------:R-:W-:Y:S02]  /*49f0*/  HADD2.F32 R84, -RZ, R82.reuse.H0_H0 ;  /* 0x20000052ff547230 */ /* 0x100fe40000004100 */
[----:B------:R-:W-:Y:S02]  /*4a00*/  HADD2.F32 R82, -RZ, R82.H1_H1 ;  /* 0x30000052ff527230 */ /* 0x000fe40000004100 */
        /* <DEDUP_REMOVED lines=12> */
[----:B------:R-:W-:Y:S01]  /*4ad0*/  F2FP.F16.E4M3.UNPACK_B R159, R81 ;  /* 0x00000051ff9f723e */ /* 0x000fe200020006ff */
[----:B------:R-:W-:Y:S01]  /*4ae0*/  FFMA.FTZ R85, R85, R82, R158 ;  /* 0x0000005255557223 */ /* 0x000fe2000001009e */
[----:B------:R-:W-:Y:S02]  /*4af0*/  F2FP.F16.E4M3.UNPACK_B R81, R77.H1 ;  /* 0x0000004dff51723e */ /* 0x000fe400030006ff */
[----:B------:R-:W-:Y:S01]  /*4b00*/  F2FP.F16.E4M3.UNPACK_B R84, R75 ;  /* 0x0000004bff54723e */ /* 0x000fe200020006ff */
[----:B------:R-:W-:Y:S01]  /*4b10*/  HADD2.F32 R75, -RZ, R159.H1_H1 ;  /* 0x3000009fff4b7230 */ /* 0x000fe20000004100 */
[----:B------:R-:W-:Y:S01]  /*4b20*/  F2FP.F16.E4M3.UNPACK_B R77, R77 ;  /* 0x0000004dff4d723e */ /* 0x000fe200020006ff */
[--C-:B------:R-:W-:Y:S01]  /*4b30*/  HADD2.F32 R82, -RZ, R81.reuse.H1_H1 ;  /* 0x30000051ff527230 */ /* 0x100fe20000004100 */
[----:B------:R-:W-:Y:S01]  /*4b40*/  F2FP.SATFINITE.E4M3.F32.PACK_AB_MERGE_C R85, R85, R14, RZ ;  /* 0x0000000e5555723e */ /* 0x000fe200048070ff */
[----:B------:R-:W-:-:S02]  /*4b50*/  HADD2.F32 R81, -RZ, R81.H0_H0 ;  /* 0x20000051ff517230 */ /* 0x000fc40000004100 */
[--C-:B------:R-:W-:Y:S02]  /*4b60*/  HADD2.F32 R158, -RZ, R84.reuse.H1_H1 ;  /* 0x30000054ff9e7230 */ /* 0x100fe40000004100 */
[-C--:B------:R-:W-:Y:S01]  /*4b70*/  FMUL.FTZ R160, R82, R75.reuse ;  /* 0x0000004b52a07220 */ /* 0x080fe20000410000 */
[----:B------:R-:W-:Y:S02]  /*4b80*/  HADD2.F32 R84, -RZ, R84.H0_H0 ;  /* 0x20000054ff547230 */ /* 0x000fe40000004100 */
[C---:B------:R-:W-:Y:S01]  /*4b90*/  FMUL.FTZ R161, R81.reuse, R75 ;  /* 0x0000004b51a17220 */ /* 0x040fe20000410000 */
[----:B------:R-:W-:Y:S01]  /*4ba0*/  F2FP.SATFINITE.E4M3.F32.PACK_AB_MERGE_C R15, R80, R15, R85 ;  /* 0x0000000f500f723e */ /* 0x000fe20004807055 */
[-C--:B------:R-:W-:Y:S01]  /*4bb0*/  FFMA.FTZ R75, R81, R158.reuse, -R160 ;  /* 0x0000009e514b7223 */ /* 0x080fe200000108a0 */
[----:B------:R-:W-:Y:S02]  /*4bc0*/  HADD2.F32 R81, -RZ, R77.H1_H1 ;  /* 0x3000004dff517230 */ /* 0x000fe40000004100 */
[----:B------:R-:W-:Y:S01]  /*4bd0*/  FFMA.FTZ R160, R82, R158, R161 ;  /* 0x0000009e52a07223 */ /* 0x000fe200000100a1 */
[----:B------:R-:W-:-:S02]  /*4be0*/  HADD2.F32 R82, -RZ, R159.H0_H0 ;  /* 0x2000009fff527230 */ /* 0x000fc40000004100 */
[----:B------:R-:W-:Y:S02]  /*4bf0*/  HADD2.F32 R77, -RZ, R77.H0_H0 ;  /* 0x2000004dff4d7230 */ /* 0x000fe40000004100 */
[----:B------:R-:W-:Y:S01]  /*4c00*/  F2FP.SATFINITE.E4M3.F32.PACK_AB_MERGE_C R75, R160, R75, RZ ;  /* 0x0000004ba04b723e */ /* 0x000fe200048070ff */
[-C--:B------:R-:W-:Y:S02]  /*4c10*/  FMUL.FTZ R158, R81, R82.reuse ;  /* 0x00000052519e7220 */ /* 0x080fe40000410000 */
[C---:B------:R-:W-:Y:S02]  /*4c20*/  FMUL.FTZ R82, R77.reuse, R82 ;  /* 0x000000524d527220 */ /* 0x040fe40000410000 */
[-C--:B------:R-:W-:Y:S02]  /*4c30*/  FFMA.FTZ R158, R77, R84.reuse, -R158 ;  /* 0x000000544d9e7223 */ /* 0x080fe4000001089e */
[----:B------:R-:W-:-:S05]  /*4c40*/  FFMA.FTZ R81, R81, R84, R82 ;  /* 0x0000005451517223 */ /* 0x000fca0000010052 */
[----:B------:R-:W-:-:S07]  /*4c50*/  F2FP.SATFINITE.E4M3.F32.PACK_AB_MERGE_C R14, R81, R158, R75 ;  /* 0x0000009e510e723e */ /* 0x000fce000480704b */
.L_x_464:
[----:B------:R-:W-:Y:S05]  /*4c60*/  BSYNC B3 ;  /* 0x0000000000037941 */ /* 0x000fea0003800000 */
.L_x_463:
[----:B---3--:R0:W-:Y:S02]  /*4c70*/  ST.E.128 desc[UR50][R78.64], R12 ;  /* 0x0000000c4e007985 */ /* 0x0081e4000c101d32 */
.L_x_462:
[----:B------:R-:W-:Y:S05]  /*4c80*/  BSYNC B2 ;  /* 0x0000000000027941 */ /* 0x000fea0003800000 */
.L_x_461:
[----:B------:R-:W-:Y:S01]  /*4c90*/  ISETP.NE.AND P2, PT, R31, RZ, PT ;  /* 0x000000ff1f00720c */ /* 0x000fe20003f45270 */
[----:B------:R-:W-:-:S12]  /*4ca0*/  BSSY B2, `(.L_x_465) ;  /* 0x0000074000027945 */ /* 0x000fd80003800000 */
[----:B------:R-:W-:Y:S05]  /*4cb0*/  @!P2 BRA `(.L_x_466) ;  /* 0x0000000400c8a947 */ /* 0x000fea0003800000 */
[----:B0-----:R0:W0:Y:S01]  /*4cc0*/  LDS.128 R12, [R36+0x1cc00] ;  /* 0x01cc0000240c7984 */ /* 0x0010220000000c00 */
[----:B----4-:R-:W-:Y:S01]  /*4cd0*/  IADD3 R74, P2, R172, R11, RZ ;  /* 0x0000000bac4a7210 */ /* 0x010fe20007f5e0ff */
[----:B------:R-:W-:Y:S03]  /*4ce0*/  BSSY B3, `(.L_x_467) ;  /* 0x000006e000037945 */ /* 0x000fe60003800000 */
[----:B---3--:R-:W-:Y:S02]  /*4cf0*/  IADD3.X R75, R150, R197, RZ, P2, !PT ;  /* 0x000000c5964b7210 */ /* 0x008fe400017fe4ff */
[----:B------:R-:W-:-:S13]  /*4d00*/  ISETP.GE.AND P2, PT, R203, R118, PT ;  /* 0x00000076cb00720c */ /* 0x000fda0003f46270 */
[----:B------:R-:W-:Y:S05]  /*4d10*/  @P2 BRA `(.L_x_468) ;  /* 0x0000000400a82947 */ /* 0x000fea0003800000 */
[----:B0-----:R-:W-:Y:S01]  /*4d20*/  IMAD.MOV.U32 R70, RZ, RZ, R13 ;  /* 0x000000ffff467224 */ /* 0x001fe200078e000d */
[----:B------:R-:W-:Y:S02]  /*4d30*/  F2FP.F16.E4M3.UNPACK_B R79, R157.H1 ;  /* 0x0000009dff4f723e */ /* 0x000fe400030006ff */
[----:B------:R-:W-:Y:S02]  /*4d40*/  F2FP.F16.E4M3.UNPACK_B R78, R156.H1 ;  /* 0x0000009cff4e723e */ /* 0x000fe400030006ff */
[----:B------:R-:W-:Y:S01]  /*4d50*/  F2FP.F16.E4M3.UNPACK_B R13, R70 ;  /* 0x00000046ff0d723e */ /* 0x000fe200020006ff */
[----:B------:R-:W-:Y:S02]  /*4d60*/  HADD2.F32 R72, -RZ, R79.H0_H0 ;  /* 0x2000004fff487230 */ /* 0x000fe40000004100 */
[----:B------:R-:W-:Y:S02]  /*4d70*/  HADD2.F32 R77, -RZ, R78.H0_H0 ;  /* 0x2000004eff4d7230 */ /* 0x000fe40000004100 */
[----:B------:R-:W-:-:S02]  /*4d80*/  HADD2.F32 R76, -RZ, R13.H1_H1 ;  /* 0x3000000dff4c7230 */ /* 0x000fc40000004100 */
[----:B------:R-:W-:Y:S02]  /*4d90*/  HADD2.F32 R13, -RZ, R13.H0_H0 ;  /* 0x2000000dff0d7230 */ /* 0x000fe40000004100 */
[----:B------:R-:W-:Y:S02]  /*4da0*/  HADD2.F32 R79, -RZ, R79.H1_H1 ;  /* 0x3000004fff4f7230 */ /* 0x000fe40000004100 */
[CC--:B------:R-:W-:Y:S01]  /*4db0*/  FMUL.FTZ R80, R76.reuse, R72.reuse ;  /* 0x000000484c507220 */ /* 0x0c0fe20000410000 */
[----:B------:R-:W-:Y:S02]  /*4dc0*/  HADD2.F32 R78, -RZ, R78.H1_H1 ;  /* 0x3000004eff4e7230 */ /* 0x000fe40000004100 */
[C---:B------:R-:W-:Y:S01]  /*4dd0*/  FMUL.FTZ R81, R13.reuse, R72 ;  /* 0x000000480d517220 */ /* 0x040fe20000410000 */
[----:B------:R-:W-:Y:S01]  /*4de0*/  F2FP.F16.E4M3.UNPACK_B R72, R70.H1 ;  /* 0x00000046ff48723e */ /* 0x000fe200030006ff */
[-C--:B------:R-:W-:Y:S02]  /*4df0*/  FFMA.FTZ R13, R13, R77.reuse, -R80 ;  /* 0x0000004d0d0d7223 */ /* 0x080fe40000010850 */
[----:B------:R-:W-:Y:S01]  /*4e00*/  FFMA.FTZ R70, R76, R77, R81 ;  /* 0x0000004d4c467223 */ /* 0x000fe20000010051 */
[----:B------:R-:W-:-:S02]  /*4e10*/  IMAD.MOV.U32 R76, RZ, RZ, R12 ;  /* 0x000000ffff4c7224 */ /* 0x000fc400078e000c */
        /* <DEDUP_REMOVED lines=15> */
[CC--:B------:R-:W-:Y:S01]  /*4f10*/  FMUL.FTZ R83, R79.reuse, R82.reuse ;  /* 0x000000524f537220 */ /* 0x0c0fe20000410000 */
[----:B------:R-:W-:Y:S02]  /*4f20*/  HADD2.F32 R78, -RZ, R78.H0_H0 ;  /* 0x2000004eff4e7230 */ /* 0x000fe40000004100 */
[----:B------:R-:W-:Y:S01]  /*4f30*/  FMUL.FTZ R82, R72, R82 ;  /* 0x0000005248527220 */ /* 0x000fe20000410000 */
[----:B------:R-:W-:Y:S01]  /*4f40*/  F2FP.SATFINITE.E4M3.F32.PACK_AB_MERGE_C R13, R70, R13, R12 ;  /* 0x0000000d460d723e */ /* 0x000fe2000480700c */
[-C--:B------:R-:W-:Y:S02]  /*4f50*/  FFMA.FTZ R72, R72, R80.reuse, -R83 ;  /* 0x0000005048487223 */ /* 0x080fe40000010853 */
[----:B------:R-:W-:Y:S01]  /*4f60*/  FFMA.FTZ R79, R79, R80, R82 ;  /* 0x000000504f4f7223 */ /* 0x000fe20000010052 */
[----:B------:R-:W-:Y:S01]  /*4f70*/  HADD2.F32 R80, -RZ, R81.H0_H0 ;  /* 0x20000051ff507230 */ /* 0x000fe20000004100 */
[----:B------:R-:W-:Y:S01]  /*4f80*/  SHF.R.U32.HI R82, RZ, 0x10, R71 ;  /* 0x00000010ff527819 */ /* 0x000fe20000011647 */
[----:B------:R-:W-:-:S02]  /*4f90*/  HADD2.F32 R81, -RZ, R76.H1_H1 ;  /* 0x3000004cff517230 */ /* 0x000fc40000004100 */
[----:B------:R-:W-:Y:S01]  /*4fa0*/  HADD2.F32 R76, -RZ, R76.H0_H0 ;  /* 0x2000004cff4c7230 */ /* 0x000fe20000004100 */
[----:B------:R-:W-:Y:S02]  /*4fb0*/  F2FP.SATFINITE.E4M3.F32.PACK_AB_MERGE_C R72, R79, R72, RZ ;  /* 0x000000484f48723e */ /* 0x000fe400048070ff */
[CC--:B------:R-:W-:Y:S02]  /*4fc0*/  FMUL.FTZ R83, R81.reuse, R80.reuse ;  /* 0x0000005051537220 */ /* 0x0c0fe40000410000 */
[C---:B------:R-:W-:Y:S02]  /*4fd0*/  FMUL.FTZ R80, R76.reuse, R80 ;  /* 0x000000504c507220 */ /* 0x040fe40000410000 */
[-C--:B------:R-:W-:Y:S01]  /*4fe0*/  FFMA.FTZ R76, R76, R78.reuse, -R83 ;  /* 0x0000004e4c4c7223 */ /* 0x080fe20000010853 */
[----:B------:R-:W-:Y:S01]  /*4ff0*/  SHF.R.U32.HI R83, RZ, 0x8, R73 ;  /* 0x00000008ff537819 */ /* 0x000fe20000011649 */
[----:B------:R-:W-:Y:S01]  /*5000*/  FFMA.FTZ R81, R81, R78, R80 ;  /* 0x0000004e51517223 */ /* 0x000fe20000010050 */
[----:B------:R-:W-:-:S02]  /*5010*/  LOP3.LUT R78, R73, 0xff0000ff, RZ, 0xc0, !PT ;  /* 0xff0000ff494e7812 */ /* 0x000fc400078ec0ff */
[----:B------:R-:W-:Y:S01]  /*5020*/  SHF.R.U32.HI R80, RZ, 0x10, R73 ;  /* 0x00000010ff507819 */ /* 0x000fe20000011649 */
[----:B------:R-:W-:Y:S01]  /*5030*/  IMAD.SHL.U32 R83, R83, 0x100, RZ ;  /* 0x0000010053537824 */ /* 0x000fe200078e00ff */
[----:B------:R-:W-:Y:S02]  /*5040*/  LOP3.LUT R73, R71, 0xff0000ff, RZ, 0xc0, !PT ;  /* 0xff0000ff47497812 */ /* 0x000fe400078ec0ff */
[----:B------:R-:W-:Y:S02]  /*5050*/  SHF.L.U32 R80, R80, 0x10, RZ ;  /* 0x0000001050507819 */ /* 0x000fe400000006ff */
[----:B------:R-:W-:Y:S02]  /*5060*/  LOP3.LUT R83, R78, 0xff00, R83, 0xf8, !PT ;  /* 0x0000ff004e537812 */ /* 0x000fe400078ef853 */
[----:B------:R-:W-:Y:S02]  /*5070*/  SHF.R.U32.HI R78, RZ, 0x8, R71 ;  /* 0x00000008ff4e7819 */ /* 0x000fe40000011647 */
[----:B------:R-:W-:Y:S01]  /*5080*/  LOP3.LUT R71, R83, 0xff0000, R80, 0xf8, !PT ;  /* 0x00ff000053477812 */ /* 0x000fe200078ef850 */
[----:B------:R-:W-:Y:S01]  /*5090*/  IMAD.MOV.U32 R80, RZ, RZ, R15 ;  /* 0x000000ffff507224 */ /* 0x000fe200078e000f */
[----:B------:R-:W-:Y:S01]  /*50a0*/  F2FP.SATFINITE.E4M3.F32.PACK_AB_MERGE_C R12, R81, R76, R72 ;  /* 0x0000004c510c723e */ /* 0x000fe20004807048 */
[----:B------:R-:W-:Y:S01]  /*50b0*/  IMAD.SHL.U32 R78, R78, 0x100, RZ ;  /* 0x000001004e4e7824 */ /* 0x000fe200078e00ff */
[----:B------:R-:W-:-:S02]  /*50c0*/  F2FP.F16.E4M3.UNPACK_B R83, R71.H1 ;  /* 0x00000047ff53723e */ /* 0x000fc400030006ff */
[----:B------:R-:W-:Y:S02]  /*50d0*/  F2FP.F16.E4M3.UNPACK_B R15, R80 ;  /* 0x00000050ff0f723e */ /* 0x000fe400020006ff */
[----:B------:R-:W-:Y:S01]  /*50e0*/  LOP3.LUT R73, R73, 0xff00, R78, 0xf8, !PT ;  /* 0x0000ff0049497812 */ /* 0x000fe200078ef84e */
[----:B------:R-:W-:Y:S02]  /*50f0*/  IMAD.U32 R78, R82, 0x10000, RZ ;  /* 0x00010000524e7824 */ /* 0x000fe400078e00ff */
[----:B------:R-:W-:-:S03]  /*5100*/  HADD2.F32 R85, -RZ, R83.H0_H0 ;  /* 0x20000053ff557230 */ /* 0x000fc60000004100 */
[----:B------:R-:W-:Y:S01]  /*5110*/  LOP3.LUT R73, R73, 0xff0000, R78, 0xf8, !PT ;  /* 0x00ff000049497812 */ /* 0x000fe200078ef84e */
[--C-:B------:R-:W-:Y:S02]  /*5120*/  HADD2.F32 R78, -RZ, R15.reuse.H1_H1 ;  /* 0x3000000fff4e7230 */ /* 0x100fe40000004100 */
[----:B------:R-:W-:Y:S01]  /*5130*/  HADD2.F32 R15, -RZ, R15.H0_H0 ;  /* 0x2000000fff0f7230 */ /* 0x000fe20000004100 */
[----:B------:R-:W-:Y:S02]  /*5140*/  F2FP.F16.E4M3.UNPACK_B R84, R73.H1 ;  /* 0x00000049ff54723e */ /* 0x000fe400030006ff */
[----:B------:R-:W-:Y:S01]  /*5150*/  FMUL.FTZ R156, R78, R85 ;  /* 0x000000554e9c7220 */ /* 0x000fe20000410000 */
[----:B------:R-:W-:Y:S01]  /*5160*/  F2FP.F16.E4M3.UNPACK_B R73, R73 ;  /* 0x00000049ff49723e */ /* 0x000fe200020006ff */
[----:B------:R-:W-:Y:S01]  /*5170*/  FMUL.FTZ R85, R15, R85 ;  /* 0x000000550f557220 */ /* 0x000fe20000410000 */
[--C-:B------:R-:W-:Y:S02]  /*5180*/  HADD2.F32 R82, -RZ, R84.reuse.H0_H0 ;  /* 0x20000054ff527230 */ /* 0x100fe40000004100 */
[----:B------:R-:W-:-:S03]  /*5190*/  HADD2.F32 R84, -RZ, R84.H1_H1 ;  /* 0x30000054ff547230 */ /* 0x000fc60000004100 */
[-C--:B------:R-:W-:Y:S01]  /*51a0*/  FFMA.FTZ R15, R15, R82.reuse, -R156 ;  /* 0x000000520f0f7223 */ /* 0x080fe2000001089c */
[----:B------:R-:W-:Y:S01]  /*51b0*/  FFMA.FTZ R78, R78, R82, R85 ;  /* 0x000000524e4e7223 */ /* 0x000fe20000010055 */
[----:B------:R-:W-:Y:S02]  /*51c0*/  F2FP.F16.E4M3.UNPACK_B R82, R80.H1 ;  /* 0x00000050ff52723e */ /* 0x000fe400030006ff */
[----:B------:R-:W-:Y:S01]  /*51d0*/  MOV R80, R14 ;  /* 0x0000000e00507202 */ /* 0x000fe20000000f00 */
[----:B------:R-:W-:Y:S02]  /*51e0*/  HADD2.F32 R14, -RZ, R83.H1_H1 ;  /* 0x30000053ff0e7230 */ /* 0x000fe40000004100 */
[--C-:B------:R-:W-:Y:S02]  /*51f0*/  HADD2.F32 R83, -RZ, R82.reuse.H1_H1 ;  /* 0x30000052ff537230 */ /* 0x100fe40000004100 */
[----:B------:R-:W-:-:S03]  /*5200*/  HADD2.F32 R82, -RZ, R82.H0_H0 ;  /* 0x20000052ff527230 */ /* 0x000fc60000004100 */
[CC--:B------:R-:W-:Y:S02]  /*5210*/  FMUL.FTZ R85, R83.reuse, R14.reuse ;  /* 0x0000000e53557220 */ /* 0x0c0fe40000410000 */
[C---:B------:R-:W-:Y:S02]  /*5220*/  FMUL.FTZ R156, R82.reuse, R14 ;  /* 0x0000000e529c7220 */ /* 0x040fe40000410000 */
[----:B------:R-:W-:Y:S01]  /*5230*/  FFMA.FTZ R14, R82, R84, -R85 ;  /* 0x00000054520e7223 */ /* 0x000fe20000010855 */
[----:B------:R-:W-:Y:S01]  /*5240*/  F2FP.F16.E4M3.UNPACK_B R82, R80.H1 ;  /* 0x00000050ff52723e */ /* 0x000fe200030006ff */
[----:B------:R-:W-:Y:S01]  /*5250*/  FFMA.FTZ R83, R83, R84, R156 ;  /* 0x0000005453537223 */ /* 0x000fe2000001009c */
[----:B------:R-:W-:Y:S01]  /*5260*/  F2FP.F16.E4M3.UNPACK_B R85, R71 ;  /* 0x00000047ff55723e */ /* 0x000fe200020006ff */
[----:B------:R-:W-:Y:S01]  /*5270*/  HADD2.F32 R84, -RZ, R73.H1_H1 ;  /* 0x30000049ff547230 */ /* 0x000fe20000004100 */
[----:B------:R-:W-:Y:S01]  /*5280*/  F2FP.F16.E4M3.UNPACK_B R80, R80 ;  /* 0x00000050ff50723e */ /* 0x000fe200020006ff */
[----:B------:R-:W-:Y:S01]  /*5290*/  HADD2.F32 R71, -RZ, R82.H1_H1 ;  /* 0x30000052ff477230 */ /* 0x000fe20000004100 */
[----:B------:R-:W-:Y:S01]  /*52a0*/  F2FP.SATFINITE.E4M3.F32.PACK_AB_MERGE_C R83, R83, R14, RZ ;  /* 0x0000000e5353723e */ /* 0x000fe200048070ff */
[----:B------:R-:W-:-:S02]  /*52b0*/  HADD2.F32 R156, -RZ, R85.H1_H1 ;  /* 0x30000055ff9c7230 */ /* 0x000fc40000004100 */
[----:B------:R-:W-:Y:S01]  /*52c0*/  HADD2.F32 R82, -RZ, R82.H0_H0 ;  /* 0x20000052ff527230 */ /* 0x000fe20000004100 */
[----:B------:R-:W-:Y:S01]  /*52d0*/  F2FP.SATFINITE.E4M3.F32.PACK_AB_MERGE_C R15, R78, R15, R83 ;  /* 0x0000000f4e0f723e */ /* 0x000fe20004807053 */
[----:B------:R-:W-:Y:S02]  /*52e0*/  HADD2.F32 R85, -RZ, R85.H0_H0 ;  /* 0x20000055ff557230 */ /* 0x000fe40000004100 */
[-C--:B------:R-:W-:Y:S01]  /*52f0*/  FMUL.FTZ R157, R71, R156.reuse ;  /* 0x0000009c479d7220 */ /* 0x080fe20000410000 */
[----:B------:R-:W-:Y:S02]  /*5300*/  HADD2.F32 R73, -RZ, R73.H0_H0 ;  /* 0x20000049ff497230 */ /* 0x000fe40000004100 */
[C---:B------:R-:W-:Y:S01]  /*5310*/  FMUL.FTZ R158, R82.reuse, R156 ;  /* 0x0000009c529e7220 */ /* 0x040fe20000410000 */
[----:B------:R-:W-:-:S03]  /*5320*/  FFMA.FTZ R156, R82, R84, -R157 ;  /* 0x00000054529c7223 */ /* 0x000fc6000001089d */
[----:B------:R-:W-:Y:S01]  /*5330*/  FFMA.FTZ R159, R71, R84, R158 ;  /* 0x00000054479f7223 */ /* 0x000fe2000001009e */
[--C-:B------:R-:W-:Y:S02]  /*5340*/  HADD2.F32 R71, -RZ, R80.reuse.H1_H1 ;  /* 0x30000050ff477230 */ /* 0x100fe40000004100 */
[----:B------:R-:W-:Y:S02]  /*5350*/  HADD2.F32 R80, -RZ, R80.H0_H0 ;  /* 0x20000050ff507230 */ /* 0x000fe40000004100 */
[----:B------:R-:W-:Y:S01]  /*5360*/  F2FP.SATFINITE.E4M3.F32.PACK_AB_MERGE_C R156, R159, R156, RZ ;  /* 0x0000009c9f9c723e */ /* 0x000fe200048070ff */
[-C--:B------:R-:W-:Y:S02]  /*5370*/  FMUL.FTZ R157, R71, R85.reuse ;  /* 0x00000055479d7220 */ /* 0x080fe40000410000 */
[C---:B------:R-:W-:Y:S02]  /*5380*/  FMUL.FTZ R82, R80.reuse, R85 ;  /* 0x0000005550527220 */ /* 0x040fe40000410000 */
[----:B------:R-:W-:-:S02]  /*5390*/  FFMA.FTZ R157, R80, R73, -R157 ;  /* 0x00000049509d7223 */ /* 0x000fc4000001089d */
[----:B------:R-:W-:-:S05]  /*53a0*/  FFMA.FTZ R82, R71, R73, R82 ;  /* 0x0000004947527223 */ /* 0x000fca0000010052 */
[----:B------:R-:W-:-:S07]  /*53b0*/  F2FP.SATFINITE.E4M3.F32.PACK_AB_MERGE_C R14, R82, R157, R156 ;  /* 0x0000009d520e723e */ /* 0x000fce000480709c */
.L_x_468:
[----:B------:R-:W-:Y:S05]  /*53c0*/  BSYNC B3 ;  /* 0x0000000000037941 */ /* 0x000fea0003800000 */
.L_x_467:
[----:B0-----:R0:W-:Y:S02]  /*53d0*/  ST.E.128 desc[UR50][R74.64], R12 ;  /* 0x0000000c4a007985 */ /* 0x0011e4000c101d32 */
.L_x_466:
[----:B------:R-:W-:Y:S05]  /*53e0*/  BSYNC B2 ;  /* 0x0000000000027941 */ /* 0x000fea0003800000 */
.L_x_465:
[----:B------:R-:W-:Y:S01]  /*53f0*/  ISETP.NE.AND P2, PT, R32, RZ, PT ;  /* 0x000000ff2000720c */ /* 0x000fe20003f45270 */
[----:B------:R-:W-:-:S12]  /*5400*/  BSSY B2, `(.L_x_469) ;  /* 0x0000071000027945 */ /* 0x000fd80003800000 */
[----:B------:R-:W-:Y:S05]  /*5410*/  @!P2 BRA `(.L_x_470) ;  /* 0x0000000400bca947 */ /* 0x000fea0003800000 */
[----:B0-----:R0:W0:Y:S01]  /*5420*/  LDS.128 R12, [R37+0x1f400] ;  /* 0x01f40000250c7984 */ /* 0x0010220000000c00 */
[----:B----4-:R-:W-:Y:S01]  /*5430*/  IADD3 R70, P2, R175, R11, RZ ;  /* 0x0000000baf467210 */ /* 0x010fe20007f5e0ff */
[----:B------:R-:W-:Y:S04]  /*5440*/  BSSY B3, `(.L_x_471) ;  /* 0x000006b000037945 */ /* 0x000fe80003800000 */
[----:B---3--:R-:W-:Y:S01]  /*5450*/  IMAD.X R71, R150, 0x1, R207, P2 ;  /* 0x0000000196477824 */ /* 0x008fe200010e06cf */
[----:B------:R-:W-:-:S13]  /*5460*/  ISETP.GE.AND P2, PT, R202, R118, PT ;  /* 0x00000076ca00720c */ /* 0x000fda0003f46270 */
[----:B------:R-:W-:Y:S05]  /*5470*/  @P2 BRA `(.L_x_472) ;  /* 0x00000004009c2947 */ /* 0x000fea0003800000 */
[----:B------:R-:W-:Y:S02]  /*5480*/  SHF.R.U32.HI R66, RZ, 0x8, R67 ;  /* 0x00000008ff427819 */ /* 0x000fe40000011643 */
[----:B------:R-:W-:Y:S02]  /*5490*/  SHF.R.U32.HI R68, RZ, 0x8, R69 ;  /* 0x00000008ff447819 */ /* 0x000fe40000011645 */
[----:B------:R-:W-:Y:S01]  /*54a0*/  SHF.R.U32.HI R75, RZ, 0x10, R67 ;  /* 0x00000010ff4b7819 */ /* 0x000fe20000011643 */
[----:B------:R-:W-:Y:S01]  /*54b0*/  IMAD.SHL.U32 R66, R66, 0x100, RZ ;  /* 0x0000010042427824 */ /* 0x000fe200078e00ff */
[----:B------:R-:W-:Y:S02]  /*54c0*/  SHF.R.U32.HI R73, RZ, 0x10, R69 ;  /* 0x00000010ff497819 */ /* 0x000fe40000011645 */
[----:B------:R-:W-:Y:S01]  /*54d0*/  LOP3.LUT R72, R69, 0xff0000ff, RZ, 0xc0, !PT ;  /* 0xff0000ff45487812 */ /* 0x000fe200078ec0ff */
[----:B------:R-:W-:Y:S01]  /*54e0*/  IMAD.SHL.U32 R69, R68, 0x100, RZ ;  /* 0x0000010044457824 */ /* 0x000fe200078e00ff */
[----:B------:R-:W-:-:S02]  /*54f0*/  LOP3.LUT R67, R67, 0xff0000ff, RZ, 0xc0, !PT ;  /* 0xff0000ff43437812 */ /* 0x000fc400078ec0ff */
[----:B0-----:R-:W-:Y:S02]  /*5500*/  MOV R68, R12 ;  /* 0x0000000c00447202 */ /* 0x001fe40000000f00 */
[----:B------:R-:W-:Y:S01]  /*5510*/  LOP3.LUT R67, R67, 0xff00, R66, 0xf8, !PT ;  /* 0x0000ff0043437812 */ /* 0x000fe200078ef842 */
[----:B------:R-:W-:Y:S01]  /*5520*/  IMAD.U32 R66, R75, 0x10000, RZ ;  /* 0x000100004b427824 */ /* 0x000fe200078e00ff */
[----:B------:R-:W-:Y:S01]  /*5530*/  LOP3.LUT R74, R72, 0xff00, R69, 0xf8, !PT ;  /* 0x0000ff00484a7812 */ /* 0x000fe200078ef845 */
[----:B------:R-:W-:Y:S01]  /*5540*/  IMAD.U32 R69, R73, 0x10000, RZ ;  /* 0x0001000049457824 */ /* 0x000fe200078e00ff */
[----:B------:R-:W-:Y:S02]  /*5550*/  F2FP.F16.E4M3.UNPACK_B R72, R155.H1 ;  /* 0x0000009bff48723e */ /* 0x000fe400030006ff */
[-C--:B------:R-:W-:Y:S02]  /*5560*/  F2FP.F16.E4M3.UNPACK_B R12, R13.reuse ;  /* 0x0000000dff0c723e */ /* 0x080fe400020006ff */
[----:B------:R-:W-:Y:S01]  /*5570*/  LOP3.LUT R66, R67, 0xff0000, R66, 0xf8, !PT ;  /* 0x00ff000043427812 */ /* 0x000fe200078ef842 */
[----:B------:R-:W-:Y:S01]  /*5580*/  HADD2.F32 R76, -RZ, R72.H0_H0 ;  /* 0x20000048ff4c7230 */ /* 0x000fe20000004100 */
[----:B------:R-:W-:Y:S01]  /*5590*/  LOP3.LUT R67, R74, 0xff0000, R69, 0xf8, !PT ;  /* 0x00ff00004a437812 */ /* 0x000fe200078ef845 */
[--C-:B------:R-:W-:Y:S01]  /*55a0*/  HADD2.F32 R69, -RZ, R12.reuse.H1_H1 ;  /* 0x3000000cff457230 */ /* 0x100fe20000004100 */
[----:B------:R-:W-:Y:S01]  /*55b0*/  F2FP.F16.E4M3.UNPACK_B R74, R148.H1 ;  /* 0x00000094ff4a723e */ /* 0x000fe200030006ff */
[----:B------:R-:W-:Y:S01]  /*55c0*/  HADD2.F32 R12, -RZ, R12.H0_H0 ;  /* 0x2000000cff0c7230 */ /* 0x000fe20000004100 */
[----:B------:R-:W-:Y:S01]  /*55d0*/  F2FP.F16.E4M3.UNPACK_B R13, R13.H1 ;  /* 0x0000000dff0d723e */ /* 0x000fe200030006ff */
[----:B------:R-:W-:-:S02]  /*55e0*/  HADD2.F32 R77, -RZ, R72.H1_H1 ;  /* 0x30000048ff4d7230 */ /* 0x000fc40000004100 */
[CC--:B------:R-:W-:Y:S01]  /*55f0*/  FMUL.FTZ R79, R69.reuse, R76.reuse ;  /* 0x0000004c454f7220 */ /* 0x0c0fe20000410000 */
[--C-:B------:R-:W-:Y:S02]  /*5600*/  HADD2.F32 R75, -RZ, R74.reuse.H0_H0 ;  /* 0x2000004aff4b7230 */ /* 0x100fe40000004100 */
[C---:B------:R-:W-:Y:S01]  /*5610*/  FMUL.FTZ R76, R12.reuse, R76 ;  /* 0x0000004c0c4c7220 */ /* 0x040fe20000410000 */
[--C-:B------:R-:W-:Y:S01]  /*5620*/  HADD2.F32 R73, -RZ, R13.reuse.H1_H1 ;  /* 0x3000000dff497230 */ /* 0x100fe20000004100 */
[----:B------:R-:W-:Y:S01]  /*5630*/  F2FP.F16.E4M3.UNPACK_B R155, R155 ;  /* 0x0000009bff9b723e */ /* 0x000fe200020006ff */
[----:B------:R-:W-:Y:S02]  /*5640*/  HADD2.F32 R72, -RZ, R13.H0_H0 ;  /* 0x2000000dff487230 */ /* 0x000fe40000004100 */
[-C--:B------:R-:W-:Y:S01]  /*5650*/  FFMA.FTZ R12, R12, R75.reuse, -R79 ;  /* 0x0000004b0c0c7223 */ /* 0x080fe2000001084f */
[----:B------:R-:W-:Y:S02]  /*5660*/  HADD2.F32 R74, -RZ, R74.H1_H1 ;  /* 0x3000004aff4a7230 */ /* 0x000fe40000004100 */
[----:B------:R-:W-:Y:S01]  /*5670*/  FFMA.FTZ R13, R69, R75, R76 ;  /* 0x0000004b450d7223 */ /* 0x000fe2000001004c */
[CC--:B------:R-:W-:Y:S01]  /*5680*/  FMUL.FTZ R79, R73.reuse, R77.reuse ;  /* 0x0000004d494f7220 */ /* 0x0c0fe20000410000 */
[C---:B------:R-:W-:Y:S01]  /*5690*/  FMUL.FTZ R78, R72.reuse, R77 ;  /* 0x0000004d484e7220 */ /* 0x040fe20000410000 */
[-C--:B------:R-:W-:Y:S01]  /*56a0*/  F2FP.F16.E4M3.UNPACK_B R69, R68.reuse.H1 ;  /* 0x00000044ff45723e */ /* 0x080fe200030006ff */
[----:B------:R-:W-:Y:S01]  /*56b0*/  HADD2.F32 R75, -RZ, R155.H1_H1 ;  /* 0x3000009bff4b7230 */ /* 0x000fe20000004100 */
[----:B------:R-:W-:Y:S01]  /*56c0*/  F2FP.F16.E4M3.UNPACK_B R68, R68 ;  /* 0x00000044ff44723e */ /* 0x000fe200020006ff */
[-C--:B------:R-:W-:Y:S01]  /*56d0*/  FFMA.FTZ R79, R72, R74.reuse, -R79 ;  /* 0x0000004a484f7223 */ /* 0x080fe2000001084f */
[----:B------:R-:W-:Y:S01]  /*56e0*/  FFMA.FTZ R80, R73, R74, R78 ;  /* 0x0000004a49507223 */ /* 0x000fe2000001004e */
[----:B------:R-:W-:Y:S01]  /*56f0*/  F2FP.F16.E4M3.UNPACK_B R148, R148 ;  /* 0x00000094ff94723e */ /* 0x000fe200020006ff */
[--C-:B------:R-:W-:Y:S01]  /*5700*/  HADD2.F32 R74, -RZ, R69.reuse.H1_H1 ;  /* 0x30000045ff4a7230 */ /* 0x100fe20000004100 */
[-C--:B------:R-:W-:Y:S01]  /*5710*/  F2FP.F16.E4M3.UNPACK_B R82, R67.reuse.H1 ;  /* 0x00000043ff52723e */ /* 0x080fe200030006ff */
[----:B------:R-:W-:Y:S01]  /*5720*/  HADD2.F32 R73, -RZ, R69.H0_H0 ;  /* 0x20000045ff497230 */ /* 0x000fe20000004100 */
[----:B------:R-:W-:Y:S01]  /*5730*/  F2FP.F16.E4M3.UNPACK_B R81, R67 ;  /* 0x00000043ff51723e */ /* 0x000fe200020006ff */
[----:B------:R-:W-:-:S02]  /*5740*/  HADD2.F32 R69, -RZ, R68.H0_H0 ;  /* 0x20000044ff457230 */ /* 0x000fc40000004100 */
[CC--:B------:R-:W-:Y:S01]  /*5750*/  FMUL.FTZ R78, R74.reuse, R75.reuse ;  /* 0x0000004b4a4e7220 */ /* 0x0c0fe20000410000 */
[----:B------:R-:W-:Y:S02]  /*5760*/  HADD2.F32 R72, -RZ, R68.H1_H1 ;  /* 0x30000044ff487230 */ /* 0x000fe40000004100 */
[C---:B------:R-:W-:Y:S01]  /*5770*/  FMUL.FTZ R75, R73.reuse, R75 ;  /* 0x0000004b494b7220 */ /* 0x040fe20000410000 */
[--C-:B------:R-:W-:Y:S01]  /*5780*/  HADD2.F32 R68, -RZ, R148.reuse.H1_H1 ;  /* 0x30000094ff447230 */ /* 0x100fe20000004100 */
[----:B------:R-:W-:Y:S01]  /*5790*/  F2FP.F16.E4M3.UNPACK_B R67, R66 ;  /* 0x00000042ff43723e */ /* 0x000fe200020006ff */
[----:B------:R-:W-:Y:S02]  /*57a0*/  HADD2.F32 R155, -RZ, R155.H0_H0 ;  /* 0x2000009bff9b7230 */ /* 0x000fe40000004100 */
[----:B------:R-:W-:Y:S02]  /*57b0*/  HADD2.F32 R148, -RZ, R148.H0_H0 ;  /* 0x20000094ff947230 */ /* 0x000fe40000004100 */
[-C--:B------:R-:W-:Y:S01]  /*57c0*/  FFMA.FTZ R73, R73, R68.reuse, -R78 ;  /* 0x0000004449497223 */ /* 0x080fe2000001084e */
[----:B------:R-:W-:Y:S01]  /*57d0*/  FFMA.FTZ R78, R74, R68, R75 ;  /* 0x000000444a4e7223 */ /* 0x000fe2000001004b */
[----:B------:R-:W-:Y:S01]  /*57e0*/  FMUL.FTZ R76, R72, R155 ;  /* 0x0000009b484c7220 */ /* 0x000fe20000410000 */
[----:B------:R-:W-:Y:S01]  /*57f0*/  F2FP.F16.E4M3.UNPACK_B R74, R15.H1 ;  /* 0x0000000fff4a723e */ /* 0x000fe200030006ff */
[C---:B------:R-:W-:Y:S01]  /*5800*/  FMUL.FTZ R155, R69.reuse, R155 ;  /* 0x0000009b459b7220 */ /* 0x040fe20000410000 */
[----:B------:R-:W-:Y:S01]  /*5810*/  F2FP.F16.E4M3.UNPACK_B R75, R14.H1 ;  /* 0x0000000eff4b723e */ /* 0x000fe200030006ff */
[-C--:B------:R-:W-:Y:S01]  /*5820*/  FFMA.FTZ R68, R69, R148.reuse, -R76 ;  /* 0x0000009445447223 */ /* 0x080fe2000001084c */
[----:B------:R-:W-:Y:S01]  /*5830*/  F2FP.SATFINITE.E4M3.F32.PACK_AB_MERGE_C R73, R78, R73, RZ ;  /* 0x000000494e49723e */ /* 0x000fe200048070ff */
[----:B------:R-:W-:Y:S01]  /*5840*/  FFMA.FTZ R69, R72, R148, R155 ;  /* 0x0000009448457223 */ /* 0x000fe2000001009b */
[--C-:B------:R-:W-:Y:S01]  /*5850*/  HADD2.F32 R77, -RZ, R74.reuse.H0_H0 ;  /* 0x2000004aff4d7230 */ /* 0x100fe20000004100 */
[----:B------:R-:W-:Y:S01]  /*5860*/  F2FP.SATFINITE.E4M3.F32.PACK_AB_MERGE_C R72, R80, R79, RZ ;  /* 0x0000004f5048723e */ /* 0x000fe200048070ff */
[----:B------:R-:W-:Y:S01]  /*5870*/  HADD2.F32 R78, -RZ, R74.H1_H1 ;  /* 0x3000004aff4e7230 */ /* 0x000fe20000004100 */
[----:B------:R-:W-:Y:S01]  /*5880*/  F2FP.F16.E4M3.UNPACK_B R74, R66.H1 ;  /* 0x00000042ff4a723e */ /* 0x000fe200030006ff */
[----:B------:R-:W-:Y:S01]  /*5890*/  HADD2.F32 R79, -RZ, R82.H1_H1 ;  /* 0x30000052ff4f7230 */ /* 0x000fe20000004100 */
[----:B------:R-:W-:Y:S01]  /*58a0*/  F2FP.F16.E4M3.UNPACK_B R14, R14 ;  /* 0x0000000eff0e723e */ /* 0x000fe200020006ff */
[----:B------:R-:W-:Y:S01]  /*58b0*/  HADD2.F32 R76, -RZ, R75.H1_H1 ;  /* 0x3000004bff4c7230 */ /* 0x000fe20000004100 */
[----:B------:R-:W-:Y:S01]  /*58c0*/  F2FP.SATFINITE.E4M3.F32.PACK_AB_MERGE_C R13, R13, R12, R72 ;  /* 0x0000000c0d0d723e */ /* 0x000fe20004807048 */
[----:B------:R-:W-:-:S02]  /*58d0*/  HADD2.F32 R80, -RZ, R74.H1_H1 ;  /* 0x3000004aff507230 */ /* 0x000fc40000004100 */
[-C--:B------:R-:W-:Y:S01]  /*58e0*/  FMUL.FTZ R66, R78, R79.reuse ;  /* 0x0000004f4e427220 */ /* 0x080fe20000410000 */
[----:B------:R-:W-:Y:S02]  /*58f0*/  HADD2.F32 R83, -RZ, R81.H1_H1 ;  /* 0x30000051ff537230 */ /* 0x000fe40000004100 */
[C---:B------:R-:W-:Y:S01]  /*5900*/  FMUL.FTZ R85, R77.reuse, R79 ;  /* 0x0000004f4d557220 */ /* 0x040fe20000410000 */
[----:B------:R-:W-:Y:S02]  /*5910*/  HADD2.F32 R75, -RZ, R75.H0_H0 ;  /* 0x2000004bff4b7230 */ /* 0x000fe40000004100 */
[----:B------:R-:W-:Y:S01]  /*5920*/  FFMA.FTZ R66, R77, R80, -R66 ;  /* 0x000000504d427223 */ /* 0x000fe20000010842 */
[----:B------:R-:W-:Y:S02]  /*5930*/  HADD2.F32 R79, -RZ, R67.H1_H1 ;  /* 0x30000043ff4f7230 */ /* 0x000fe40000004100 */
[----:B------:R-:W-:Y:S01]  /*5940*/  FMUL.FTZ R84, R76, R83 ;  /* 0x000000534c547220 */ /* 0x000fe20000410000 */
[----:B------:R-:W-:Y:S01]  /*5950*/  F2FP.F16.E4M3.UNPACK_B R77, R15 ;  /* 0x0000000fff4d723e */ /* 0x000fe200020006ff */
[----:B------:R-:W-:Y:S01]  /*5960*/  FMUL.FTZ R83, R75, R83 ;  /* 0x000000534b537220 */ /* 0x000fe20000410000 */
[----:B------:R-:W-:-:S02]  /*5970*/  HADD2.F32 R82, -RZ, R82.H0_H0 ;  /* 0x20000052ff527230 */ /* 0x000fc40000004100 */
[-C--:B------:R-:W-:Y:S01]  /*5980*/  FFMA.FTZ R84, R75, R79.reuse, -R84 ;  /* 0x0000004f4b547223 */ /* 0x080fe20000010854 */
[--C-:B------:R-:W-:Y:S02]  /*5990*/  HADD2.F32 R75, -RZ, R14.reuse.H0_H0 ;  /* 0x2000000eff4b7230 */ /* 0x100fe40000004100 */
[----:B------:R-:W-:Y:S01]  /*59a0*/  FFMA.FTZ R83, R76, R79, R83 ;  /* 0x0000004f4c537223 */ /* 0x000fe20000010053 */
[--C-:B------:R-:W-:Y:S02]  /*59b0*/  HADD2.F32 R76, -RZ, R77.reuse.H0_H0 ;  /* 0x2000004dff4c7230 */ /* 0x100fe40000004100 */
[----:B------:R-:W-:Y:S01]  /*59c0*/  FFMA.FTZ R15, R78, R80, R85 ;  /* 0x000000504e0f7223 */ /* 0x000fe20000010055 */
[----:B------:R-:W-:Y:S01]  /*59d0*/  HADD2.F32 R77, -RZ, R77.H1_H1 ;  /* 0x3000004dff4d7230 */ /* 0x000fe20000004100 */
[----:B------:R-:W-:Y:S01]  /*59e0*/  F2FP.SATFINITE.E4M3.F32.PACK_AB_MERGE_C R12, R69, R68, R73 ;  /* 0x00000044450c723e */ /* 0x000fe20004807049 */
[----:B------:R-:W-:Y:S01]  /*59f0*/  HADD2.F32 R14, -RZ, R14.H1_H1 ;  /* 0x3000000eff0e7230 */ /* 0x000fe20000004100 */
[----:B------:R-:W-:Y:S01]  /*5a00*/  F2FP.SATFINITE.E4M3.F32.PACK_AB_MERGE_C R83, R83, R84, RZ ;  /* 0x000000545353723e */ /* 0x000fe200048070ff */
[----:B------:R-:W-:-:S02]  /*5a10*/  HADD2.F32 R81, -RZ, R81.H0_H0 ;  /* 0x20000051ff517230 */ /* 0x000fc40000004100 */
[-C--:B------:R-:W-:Y:S01]  /*5a20*/  FMUL.FTZ R79, R77, R82.reuse ;  /* 0x000000524d4f7220 */ /* 0x080fe20000410000 */
[----:B------:R-:W-:Y:S02]  /*5a30*/  HADD2.F32 R74, -RZ, R74.H0_H0 ;  /* 0x2000004aff4a7230 */ /* 0x000fe40000004100 */
[----:B------:R-:W-:Y:S01]  /*5a40*/  FMUL.FTZ R82, R76, R82 ;  /* 0x000000524c527220 */ /* 0x000fe20000410000 */
[----:B------:R-:W-:Y:S02]  /*5a50*/  HADD2.F32 R67, -RZ, R67.H0_H0 ;  /* 0x20000043ff437230 */ /* 0x000fe40000004100 */
[-C--:B------:R-:W-:Y:S01]  /*5a60*/  FMUL.FTZ R78, R14, R81.reuse ;  /* 0x000000510e4e7220 */ /* 0x080fe20000410000 */
[----:B------:R-:W-:Y:S01]  /*5a70*/  FMUL.FTZ R81, R75, R81 ;  /* 0x000000514b517220 */ /* 0x000fe20000410000 */
[-C--:B------:R-:W-:Y:S01]  /*5a80*/  FFMA.FTZ R79, R76, R74.reuse, -R79 ;  /* 0x0000004a4c4f7223 */ /* 0x080fe2000001084f */
[----:B------:R-:W-:Y:S01]  /*5a90*/  FFMA.FTZ R82, R77, R74, R82 ;  /* 0x0000004a4d527223 */ /* 0x000fe20000010052 */
[-C--:B------:R-:W-:Y:S01]  /*5aa0*/  FFMA.FTZ R78, R75, R67.reuse, -R78 ;  /* 0x000000434b4e7223 */ /* 0x080fe2000001084e */
[----:B------:R-:W-:Y:S01]  /*5ab0*/  FFMA.FTZ R81, R14, R67, R81 ;  /* 0x000000430e517223 */ /* 0x000fe20000010051 */
[----:B------:R-:W-:-:S04]  /*5ac0*/  F2FP.SATFINITE.E4M3.F32.PACK_AB_MERGE_C R15, R15, R66, RZ ;  /* 0x000000420f0f723e */ /* 0x000fc800048070ff */
[----:B------:R-:W-:Y:S02]  /*5ad0*/  F2FP.SATFINITE.E4M3.F32.PACK_AB_MERGE_C R14, R81, R78, R83 ;  /* 0x0000004e510e723e */ /* 0x000fe40004807053 */
[----:B------:R-:W-:-:S07]  /*5ae0*/  F2FP.SATFINITE.E4M3.F32.PACK_AB_MERGE_C R15, R82, R79, R15 ;  /* 0x0000004f520f723e */ /* 0x000fce000480700f */
.L_x_472:
[----:B------:R-:W-:Y:S05]  /*5af0*/  BSYNC B3 ;  /* 0x0000000000037941 */ /* 0x000fea0003800000 */
.L_x_471:
[----:B0-----:R0:W-:Y:S02]  /*5b00*/  ST.E.128 desc[UR50][R70.64], R12 ;  /* 0x0000000c46007985 */ /* 0x0011e4000c101d32 */
.L_x_470:
[----:B------:R-:W-:Y:S05]  /*5b10*/  BSYNC B2 ;  /* 0x0000000000027941 */ /* 0x000fea0003800000 */
.L_x_469:
[----:B------:R-:W-:-:S13]  /*5b20*/  ISETP.NE.AND P2, PT, R33, RZ, PT ;  /* 0x000000ff2100720c */ /* 0x000fda0003f45270 */
        /* <DEDUP_REMOVED lines=9> */
[----:B------:R-:W-:Y:S01]  /*5bc0*/  LOP3.LUT R64, R65, 0xff0000ff, RZ, 0xc0, !PT ;  /* 0xff0000ff41407812 */ /* 0x000fe200078ec0ff */
[----:B------:R-:W-:Y:S01]  /*5bd0*/  IMAD.SHL.U32 R69, R69, 0x100, RZ ;  /* 0x0000010045457824 */ /* 0x000fe200078e00ff */
[----:B------:R-:W-:Y:S02]  /*5be0*/  SHF.R.U32.HI R68, RZ, 0x10, R65 ;  /* 0x00000010ff447819 */ /* 0x000fe40000011641 */
[----:B------:R-:W-:Y:S02]  /*5bf0*/  LOP3.LUT R62, R63, 0xff0000ff, RZ, 0xc0, !PT ;  /* 0xff0000ff3f3e7812 */ /* 0x000fe400078ec0ff */
[----:B------:R-:W-:Y:S01]  /*5c00*/  SHF.R.U32.HI R70, RZ, 0x10, R63 ;  /* 0x00000010ff467819 */ /* 0x000fe2000001163f */
[----:B0-----:R-:W-:Y:S01]  /*5c10*/  IMAD.MOV.U32 R63, RZ, RZ, R12 ;  /* 0x000000ffff3f7224 */ /* 0x001fe200078e000c */
[----:B------:R-:W-:Y:S01]  /*5c20*/  SHF.L.U32 R65, R11, 0x8, RZ ;  /* 0x000000080b417819 */ /* 0x000fe200000006ff */
[----:B------:R-:W-:Y:S01]  /*5c30*/  IMAD.MOV.U32 R11, RZ, RZ, R13 ;  /* 0x000000ffff0b7224 */ /* 0x000fe200078e000d */
[----:B------:R-:W-:Y:S01]  /*5c40*/  LOP3.LUT R64, R64, 0xff00, R69, 0xf8, !PT ;  /* 0x0000ff0040407812 */ /* 0x000fe200078ef845 */
[----:B------:R-:W-:Y:S01]  /*5c50*/  IMAD.U32 R69, R68, 0x10000, RZ ;  /* 0x0001000044457824 */ /* 0x000fe200078e00ff */
[----:B------:R-:W-:-:S02]  /*5c60*/  LOP3.LUT R12, R62, 0xff00, R65, 0xf8, !PT ;  /* 0x0000ff003e0c7812 */ /* 0x000fc400078ef841 */
[----:B------:R-:W-:Y:S02]  /*5c70*/  SHF.L.U32 R13, R70, 0x10, RZ ;  /* 0x00000010460d7819 */ /* 0x000fe400000006ff */
[----:B------:R-:W-:Y:S02]  /*5c80*/  F2FP.F16.E4M3.UNPACK_B R65, R149.H1 ;  /* 0x00000095ff41723e */ /* 0x000fe400030006ff */
[----:B------:R-:W-:Y:S02]  /*5c90*/  F2FP.F16.E4M3.UNPACK_B R62, R11 ;  /* 0x0000000bff3e723e */ /* 0x000fe400020006ff */
[----:B------:R-:W-:Y:S01]  /*5ca0*/  LOP3.LUT R12, R12, 0xff0000, R13, 0xf8, !PT ;  /* 0x00ff00000c0c7812 */ /* 0x000fe200078ef80d */
[--C-:B------:R-:W-:Y:S01]  /*5cb0*/  HADD2.F32 R73, -RZ, R65.reuse.H0_H0 ;  /* 0x20000041ff497230 */ /* 0x100fe20000004100 */
[----:B------:R-:W-:Y:S01]  /*5cc0*/  LOP3.LUT R13, R64, 0xff0000, R69, 0xf8, !PT ;  /* 0x00ff0000400d7812 */ /* 0x000fe200078ef845 */
[--C-:B------:R-:W-:Y:S01]  /*5cd0*/  HADD2.F32 R64, -RZ, R62.reuse.H1_H1 ;  /* 0x3000003eff407230 */ /* 0x100fe20000004100 */
[----:B------:R-:W-:Y:S01]  /*5ce0*/  F2FP.F16.E4M3.UNPACK_B R69, R145.H1 ;  /* 0x00000091ff45723e */ /* 0x000fe200030006ff */
[----:B------:R-:W-:Y:S01]  /*5cf0*/  HADD2.F32 R62, -RZ, R62.H0_H0 ;  /* 0x2000003eff3e7230 */ /* 0x000fe20000004100 */
[----:B------:R-:W-:Y:S01]  /*5d00*/  F2FP.F16.E4M3.UNPACK_B R11, R11.H1 ;  /* 0x0000000bff0b723e */ /* 0x000fe200030006ff */
[----:B------:R-:W-:-:S02]  /*5d10*/  HADD2.F32 R70, -RZ, R65.H1_H1 ;  /* 0x30000041ff467230 */ /* 0x000fc40000004100 */
[-C--:B------:R-:W-:Y:S01]  /*5d20*/  FMUL.FTZ R75, R64, R73.reuse ;  /* 0x00000049404b7220 */ /* 0x080fe20000410000 */
[----:B------:R-:W-:Y:S02]  /*5d30*/  HADD2.F32 R71, -RZ, R69.H0_H0 ;  /* 0x20000045ff477230 */ /* 0x000fe40000004100 */
        /* <DEDUP_REMOVED lines=15> */
[--C-:B------:R-:W-:Y:S01]  /*5e30*/  HADD2.F32 R68, -RZ, R64.reuse.H0_H0 ;  /* 0x20000040ff447230 */ /* 0x100fe20000004100 */
[----:B------:R-:W-:Y:S01]  /*5e40*/  F2FP.F16.E4M3.UNPACK_B R76, R13.H1 ;  /* 0x0000000dff4c723e */ /* 0x000fe200030006ff */
[----:B------:R-:W-:-:S02]  /*5e50*/  HADD2.F32 R69, -RZ, R64.H1_H1 ;  /* 0x30000040ff457230 */ /* 0x000fc40000004100 */
[----:B------:R-:W-:Y:S02]  /*5e60*/  HADD2.F32 R149, -RZ, R149.H0_H0 ;  /* 0x20000095ff957230 */ /* 0x000fe40000004100 */
[-C--:B------:R-:W-:Y:S01]  /*5e70*/  FMUL.FTZ R72, R68, R70.reuse ;  /* 0x0000004644487220 */ /* 0x080fe20000410000 */
[--C-:B------:R-:W-:Y:S02]  /*5e80*/  HADD2.F32 R65, -RZ, R63.reuse.H1_H1 ;  /* 0x3000003fff417230 */ /* 0x100fe40000004100 */
[----:B------:R-:W-:Y:S01]  /*5e90*/  FMUL.FTZ R73, R69, R70 ;  /* 0x0000004645497220 */ /* 0x000fe20000410000 */
[----:B------:R-:W-:Y:S02]  /*5ea0*/  HADD2.F32 R64, -RZ, R63.H0_H0 ;  /* 0x2000003fff407230 */ /* 0x000fe40000004100 */
[--C-:B------:R-:W-:Y:S02]  /*5eb0*/  HADD2.F32 R63, -RZ, R145.reuse.H1_H1 ;  /* 0x30000091ff3f7230 */ /* 0x100fe40000004100 */
[----:B------:R-:W-:Y:S01]  /*5ec0*/  FMUL.FTZ R71, R65, R149 ;  /* 0x0000009541477220 */ /* 0x000fe20000410000 */
[----:B------:R-:W-:-:S02]  /*5ed0*/  HADD2.F32 R145, -RZ, R145.H0_H0 ;  /* 0x20000091ff917230 */ /* 0x000fc40000004100 */
[----:B------:R-:W-:Y:S01]  /*5ee0*/  FMUL.FTZ R70, R64, R149 ;  /* 0x0000009540467220 */ /* 0x000fe20000410000 */
[--C-:B------:R-:W-:Y:S02]  /*5ef0*/  HADD2.F32 R77, -RZ, R76.reuse.H1_H1 ;  /* 0x3000004cff4d7230 */ /* 0x100fe40000004100 */
[-C--:B------:R-:W-:Y:S01]  /*5f00*/  FFMA.FTZ R68, R68, R63.reuse, -R73 ;  /* 0x0000003f44447223 */ /* 0x080fe20000010849 */
[----:B------:R-:W-:Y:S01]  /*5f10*/  FFMA.FTZ R69, R69, R63, R72 ;  /* 0x0000003f45457223 */ /* 0x000fe20000010048 */
[-C--:B------:R-:W-:Y:S01]  /*5f20*/  FFMA.FTZ R63, R64, R145.reuse, -R71 ;  /* 0x00000091403f7223 */ /* 0x080fe20000010847 */
[----:B------:R-:W-:Y:S01]  /*5f30*/  FFMA.FTZ R64, R65, R145, R70 ;  /* 0x0000009141407223 */ /* 0x000fe20000010046 */
[----:B------:R-:W-:Y:S01]  /*5f40*/  F2FP.F16.E4M3.UNPACK_B R70, R15.H1 ;  /* 0x0000000fff46723e */ /* 0x000fe200030006ff */
[----:B------:R-:W-:Y:S01]  /*5f50*/  HADD2.F32 R76, -RZ, R76.H0_H0 ;  /* 0x2000004cff4c7230 */ /* 0x000fe20000004100 */
[----:B------:R-:W-:Y:S02]  /*5f60*/  F2FP.SATFINITE.E4M3.F32.PACK_AB_MERGE_C R65, R75, R74, RZ ;  /* 0x0000004a4b41723e */ /* 0x000fe400048070ff */
[----:B------:R-:W-:Y:S01]  /*5f70*/  F2FP.SATFINITE.E4M3.F32.PACK_AB_MERGE_C R68, R69, R68, RZ ;  /* 0x000000444544723e */ /* 0x000fe200048070ff */
[--C-:B------:R-:W-:Y:S01]  /*5f80*/  HADD2.F32 R71, -RZ, R70.reuse.H0_H0 ;  /* 0x20000046ff477230 */ /* 0x100fe20000004100 */
[----:B------:R-:W-:Y:S01]  /*5f90*/  F2FP.F16.E4M3.UNPACK_B R73, R12.H1 ;  /* 0x0000000cff49723e */ /* 0x000fe200030006ff */
[----:B------:R-:W-:Y:S01]  /*5fa0*/  HADD2.F32 R70, -RZ, R70.H1_H1 ;  /* 0x30000046ff467230 */ /* 0x000fe20000004100 */
[----:B------:R-:W-:-:S02]  /*5fb0*/  F2FP.F16.E4M3.UNPACK_B R69, R14.H1 ;  /* 0x0000000eff45723e */ /* 0x000fc400030006ff */
[----:B------:R-:W-:Y:S01]  /*5fc0*/  F2FP.F16.E4M3.UNPACK_B R75, R13 ;  /* 0x0000000dff4b723e */ /* 0x000fe200020006ff */
[----:B------:R-:W-:Y:S01]  /*5fd0*/  HADD2.F32 R74, -RZ, R73.H1_H1 ;  /* 0x30000049ff4a7230 */ /* 0x000fe20000004100 */
[----:B------:R-:W-:Y:S01]  /*5fe0*/  F2FP.F16.E4M3.UNPACK_B R72, R12 ;  /* 0x0000000cff48723e */ /* 0x000fe200020006ff */
[----:B------:R-:W-:Y:S02]  /*5ff0*/  HADD2.F32 R13, -RZ, R69.H1_H1 ;  /* 0x30000045ff0d7230 */ /* 0x000fe40000004100 */
[-C--:B------:R-:W-:Y:S01]  /*6000*/  FMUL.FTZ R12, R70, R77.reuse ;  /* 0x0000004d460c7220 */ /* 0x080fe20000410000 */
[----:B------:R-:W-:Y:S02]  /*6010*/  HADD2.F32 R78, -RZ, R75.H1_H1 ;  /* 0x3000004bff4e7230 */ /* 0x000fe40000004100 */
[C---:B------:R-:W-:Y:S01]  /*6020*/  FMUL.FTZ R77, R71.reuse, R77 ;  /* 0x0000004d474d7220 */ /* 0x040fe20000410000 */
[----:B------:R-:W-:Y:S02]  /*6030*/  HADD2.F32 R69, -RZ, R69.H0_H0 ;  /* 0x20000045ff457230 */ /* 0x000fe40000004100 */
[----:B------:R-:W-:Y:S01]  /*6040*/  FFMA.FTZ R79, R71, R74, -R12 ;  /* 0x0000004a474f7223 */ /* 0x000fe2000001080c */
[----:B------:R-:W-:-:S02]  /*6050*/  HADD2.F32 R12, -RZ, R72.H1_H1 ;  /* 0x30000048ff0c7230 */ /* 0x000fc40000004100 */
[-C--:B------:R-:W-:Y:S01]  /*6060*/  FMUL.FTZ R80, R13, R78.reuse ;  /* 0x0000004e0d507220 */ /* 0x080fe20000410000 */
[----:B------:R-:W-:Y:S01]  /*6070*/  F2FP.F16.E4M3.UNPACK_B R15, R15 ;  /* 0x0000000fff0f723e */ /* 0x000fe200020006ff */
[C---:B------:R-:W-:Y:S01]  /*6080*/  FMUL.FTZ R78, R69.reuse, R78 ;  /* 0x0000004e454e7220 */ /* 0x040fe20000410000 */
[----:B------:R-:W-:Y:S01]  /*6090*/  F2FP.F16.E4M3.UNPACK_B R14, R14 ;  /* 0x0000000eff0e723e */ /* 0x000fe200020006ff */
[----:B------:R-:W-:Y:S01]  /*60a0*/  FFMA.FTZ R74, R70, R74, R77 ;  /* 0x0000004a464a7223 */ /* 0x000fe2000001004d */
[-C--:B------:R-:W-:Y:S01]  /*60b0*/  FFMA.FTZ R80, R69, R12.reuse, -R80 ;  /* 0x0000000c45507223 */ /* 0x080fe20000010850 */
[----:B------:R-:W-:Y:S01]  /*60c0*/  FFMA.FTZ R77, R13, R12, R78 ;  /* 0x0000000c0d4d7223 */ /* 0x000fe2000001004e */
[--C-:B------:R-:W-:Y:S02]  /*60d0*/  HADD2.F32 R13, -RZ, R15.reuse.H0_H0 ;  /* 0x2000000fff0d7230 */ /* 0x100fe40000004100 */
[--C-:B------:R-:W-:Y:S01]  /*60e0*/  HADD2.F32 R12, -RZ, R14.reuse.H0_H0 ;  /* 0x2000000eff0c7230 */ /* 0x100fe20000004100 */
[----:B------:R-:W-:Y:S01]  /*60f0*/  F2FP.SATFINITE.E4M3.F32.PACK_AB_MERGE_C R74, R74, R79, RZ ;  /* 0x0000004f4a4a723e */ /* 0x000fe200048070ff */
[----:B------:R-:W-:Y:S01]  /*6100*/  HADD2.F32 R15, -RZ, R15.H1_H1 ;  /* 0x3000000fff0f7230 */ /* 0x000fe20000004100 */
[----:B------:R-:W-:Y:S01]  /*6110*/  F2FP.SATFINITE.E4M3.F32.PACK_AB_MERGE_C R77, R77, R80, RZ ;  /* 0x000000504d4d723e */ /* 0x000fe200048070ff */
[----:B------:R-:W-:-:S02]  /*6120*/  HADD2.F32 R14, -RZ, R14.H1_H1 ;  /* 0x3000000eff0e7230 */ /* 0x000fc40000004100 */
[----:B------:R-:W-:Y:S02]  /*6130*/  HADD2.F32 R75, -RZ, R75.H0_H0 ;  /* 0x2000004bff4b7230 */ /* 0x000fe40000004100 */
[----:B------:R-:W-:Y:S02]  /*6140*/  HADD2.F32 R69, -RZ, R72.H0_H0 ;  /* 0x20000048ff457230 */ /* 0x000fe40000004100 */
[-C--:B------:R-:W-:Y:S01]  /*6150*/  FMUL.FTZ R72, R15, R76.reuse ;  /* 0x0000004c0f487220 */ /* 0x080fe20000410000 */
[----:B------:R-:W-:Y:S02]  /*6160*/  HADD2.F32 R70, -RZ, R73.H0_H0 ;  /* 0x20000049ff467230 */ /* 0x000fe40000004100 */
[-C--:B------:R-:W-:Y:S01]  /*6170*/  FMUL.FTZ R71, R14, R75.reuse ;  /* 0x0000004b0e477220 */ /* 0x080fe20000410000 */
[C---:B------:R-:W-:Y:S01]  /*6180*/  FMUL.FTZ R76, R13.reuse, R76 ;  /* 0x0000004c0d4c7220 */ /* 0x040fe20000410000 */
[----:B------:R-:W-:Y:S01]  /*6190*/  FMUL.FTZ R75, R12, R75 ;  /* 0x0000004b0c4b7220 */ /* 0x000fe20000410000 */
[----:B------:R-:W-:-:S02]  /*61a0*/  FFMA.FTZ R72, R13, R70, -R72 ;  /* 0x000000460d487223 */ /* 0x000fc40000010848 */
[----:B------:R-:W-:Y:S01]  /*61b0*/  FFMA.FTZ R15, R15, R70, R76 ;  /* 0x000000460f0f7223 */ /* 0x000fe2000001004c */
[-C--:B------:R-:W-:Y:S01]  /*61c0*/  FFMA.FTZ R71, R12, R69.reuse, -R71 ;  /* 0x000000450c477223 */ /* 0x080fe20000010847 */
[----:B------:R-:W-:Y:S01]  /*61d0*/  FFMA.FTZ R14, R14, R69, R75 ;  /* 0x000000450e0e7223 */ /* 0x000fe2000001004b */
[----:B------:R-:W-:Y:S02]  /*61e0*/  F2FP.SATFINITE.E4M3.F32.PACK_AB_MERGE_C R13, R62, R11, R65 ;  /* 0x0000000b3e0d723e */ /* 0x000fe40004807041 */
[----:B------:R-:W-:Y:S02]  /*61f0*/  F2FP.SATFINITE.E4M3.F32.PACK_AB_MERGE_C R12, R64, R63, R68 ;  /* 0x0000003f400c723e */ /* 0x000fe40004807044 */
[----:B------:R-:W-:Y:S02]  /*6200*/  F2FP.SATFINITE.E4M3.F32.PACK_AB_MERGE_C R14, R14, R71, R77 ;  /* 0x000000470e0e723e */ /* 0x000fe4000480704d */
[----:B------:R-:W-:-:S07]  /*6210*/  F2FP.SATFINITE.E4M3.F32.PACK_AB_MERGE_C R15, R15, R72, R74 ;  /* 0x000000480f0f723e */ /* 0x000fce000480704a */
.L_x_474:
[----:B------:R-:W-:Y:S05]  /*6220*/  BSYNC B2 ;  /* 0x0000000000027941 */ /* 0x000fea0003800000 */
.L_x_473:
[----:B0-----:R0:W-:Y:S02]  /*6230*/  ST.E.128 desc[UR50][R66.64], R12 ;  /* 0x0000000c42007985 */ /* 0x0011e4000c101d32 */
.L_x_452:
[----:B------:R-:W-:Y:S05]  /*6240*/  BSYNC B1 ;  /* 0x0000000000017941 */ /* 0x000fea0003800000 */
.L_x_451:
[----:B------:R-:W-:-:S03]  /*6250*/  UMOV UR4, 0xffffffff ;  /* 0xffffffff00047882 */ /* 0x000fc60000000000 */
[----:B------:R-:W-:Y:S05]  /*6260*/  BRA.DIV UR4, `(.L_x_475) ;  /* 0x0000023e04cc7947 */ /* 0x000fea000b800000 */
[----:B--2---:R-:W2:Y:S04]  /*6270*/  SHFL.IDX PT, R119, R119, 0x1, 0x1e1f ;  /* 0x003e1f0077777f89 */ /* 0x004ea800000e0000 */
[----:B------:R0:W0:Y:S02]  /*6280*/  SHFL.IDX PT, R65, R120, 0x1, 0x1e1f ;  /* 0x003e1f0078417f89 */ /* 0x00002400000e0000 */
.L_x_779:
[----:B------:R-:W-:Y:S05]  /*6290*/  @P4 BRA `(.L_x_476) ;  /* 0x00000094009c4947 */ /* 0x000fea0003800000 */
[----:B------:R-:W-:Y:S01]  /*62a0*/  ISETP.NE.AND P2, PT, R28, RZ, PT ;  /* 0x000000ff1c00720c */ /* 0x000fe20003f45270 */
[----:B------:R-:W-:-:S12]  /*62b0*/  BSSY B1, `(.L_x_477) ;  /* 0x0000072000017945 */ /* 0x000fd80003800000 */
[----:B------:R-:W-:Y:S05]  /*62c0*/  @!P2 BRA `(.L_x_478) ;  /* 0x0000000400c0a947 */ /* 0x000fea0003800000 */
[----:B0-----:R0:W0:Y:S01]  /*62d0*/  LDS.128 R12, [R37+0x1c400] ;  /* 0x01c40000250c7984 */ /* 0x0010220000000c00 */
[----:B------:R-:W-:Y:S01]  /*62e0*/  IADD3 R62, P2, R16, R65, RZ ;  /* 0x00000041103e7210 */ /* 0x000fe20007f5e0ff */
[----:B------:R-:W-:Y:S04]  /*62f0*/  BSSY B2, `(.L_x_479) ;  /* 0x000006c000027945 */ /* 0x000fe80003800000 */
[----:B--2---:R-:W-:Y:S01]  /*6300*/  IMAD.X R63, R119, 0x1, R17, P2 ;  /* 0x00000001773f7824 */ /* 0x004fe200010e0611 */
[----:B------:R-:W-:-:S13]  /*6310*/  ISETP.GE.AND P2, PT, R22, R118, PT ;  /* 0x000000761600720c */ /* 0x000fda0003f46270 */
[----:B------:R-:W-:Y:S05]  /*6320*/  @P2 BRA `(.L_x_480) ;  /* 0x0000000400a02947 */ /* 0x000fea0003800000 */
[----:B----4-:R-:W-:Y:S02]  /*6330*/  SHF.R.U32.HI R11, RZ, 0x8, R59 ;  /* 0x00000008ff0b7819 */ /* 0x010fe4000001163b */
[--C-:B------:R-:W-:Y:S02]  /*6340*/  SHF.R.U32.HI R67, RZ, 0x8, R61.reuse ;  /* 0x00000008ff437819 */ /* 0x100fe4000001163d */
[----:B------:R-:W-:Y:S02]  /*6350*/  LOP3.LUT R60, R61, 0xff0000ff, RZ, 0xc0, !PT ;  /* 0xff0000ff3d3c7812 */ /* 0x000fe400078ec0ff */
[----:B------:R-:W-:Y:S01]  /*6360*/  SHF.R.U32.HI R64, RZ, 0x10, R61 ;  /* 0x00000010ff407819 */ /* 0x000fe2000001163d */
[----:B------:R-:W-:Y:S01]  /*6370*/  IMAD.SHL.U32 R61, R11, 0x100, RZ ;  /* 0x000001000b3d7824 */ /* 0x000fe200078e00ff */
[----:B------:R-:W-:Y:S01]  /*6380*/  LOP3.LUT R58, R59, 0xff0000ff, RZ, 0xc0, !PT ;  /* 0xff0000ff3b3a7812 */ /* 0x000fe200078ec0ff */
[----:B0-----:R-:W-:Y:S01]  /*6390*/  IMAD.MOV.U32 R11, RZ, RZ, R13 ;  /* 0x000000ffff0b7224 */ /* 0x001fe200078e000d */
[----:B------:R-:W-:Y:S01]  /*63a0*/  SHF.R.U32.HI R66, RZ, 0x10, R59 ;  /* 0x00000010ff427819 */ /* 0x000fe2000001163b */
[----:B------:R-:W-:Y:S01]  /*63b0*/  IMAD.MOV.U32 R59, RZ, RZ, R12 ;  /* 0x000000ffff3b7224 */ /* 0x000fe200078e000c */
[----:B------:R-:W-:-:S02]  /*63c0*/  SHF.L.U32 R67, R67, 0x8, RZ ;  /* 0x0000000843437819 */ /* 0x000fc400000006ff */
[----:B------:R-:W-:Y:S01]  /*63d0*/  LOP3.LUT R13, R58, 0xff00, R61, 0xf8, !PT ;  /* 0x0000ff003a0d7812 */ /* 0x000fe200078ef83d */
[----:B------:R-:W-:Y:S01]  /*63e0*/  IMAD.U32 R58, R66, 0x10000, RZ ;  /* 0x00010000423a7824 */ /* 0x000fe200078e00ff */
[----:B------:R-:W-:Y:S02]  /*63f0*/  LOP3.LUT R60, R60, 0xff00, R67, 0xf8, !PT ;  /* 0x0000ff003c3c7812 */ /* 0x000fe400078ef843 */
[----:B------:R-:W-:Y:S02]  /*6400*/  SHF.L.U32 R67, R64, 0x10, RZ ;  /* 0x0000001040437819 */ /* 0x000fe400000006ff */
[----:B------:R-:W-:Y:S02]  /*6410*/  F2FP.F16.E4M3.UNPACK_B R61, R147.H1 ;  /* 0x00000093ff3d723e */ /* 0x000fe400030006ff */
[-C--:B------:R-:W-:Y:S02]  /*6420*/  F2FP.F16.E4M3.UNPACK_B R12, R11.reuse ;  /* 0x0000000bff0c723e */ /* 0x080fe400020006ff */
        /* <DEDUP_REMOVED lines=26> */
[----:B------:R-:W-:Y:S01]  /*65d0*/  F2FP.F16.E4M3.UNPACK_B R72, R58 ;  /* 0x0000003aff48723e */ /* 0x000fe200020006ff */
        /* <DEDUP_REMOVED lines=18> */
[----:B------:R-:W-:Y:S01]  /*6700*/  F2FP.F16.E4M3.UNPACK_B R73, R58.H1 ;  /* 0x0000003aff49723e */ /* 0x000fe200030006ff */
[--C-:B------:R-:W-:Y:S01]  /*6710*/  HADD2.F32 R68, -RZ, R67.reuse.H0_H0 ;  /* 0x20000043ff447230 */ /* 0x100fe20000004100 */
[-C--:B------:R-:W-:Y:S01]  /*6720*/  F2FP.F16.E4M3.UNPACK_B R70, R13.reuse.H1 ;  /* 0x0000000dff46723e */ /* 0x080fe200030006ff */
[----:B------:R-:W-:Y:S01]  /*6730*/  HADD2.F32 R67, -RZ, R67.H1_H1 ;  /* 0x30000043ff437230 */ /* 0x000fe20000004100 */
[----:B------:R-:W-:Y:S01]  /*6740*/  F2FP.F16.E4M3.UNPACK_B R66, R14.H1 ;  /* 0x0000000eff42723e */ /* 0x000fe200030006ff */
[----:B------:R-:W-:Y:S01]  /*6750*/  HADD2.F32 R74, -RZ, R73.H1_H1 ;  /* 0x30000049ff4a7230 */ /* 0x000fe20000004100 */
[----:B------:R-:W-:Y:S01]  /*6760*/  F2FP.SATFINITE.E4M3.F32.PACK_AB_MERGE_C R64, R71, R64, RZ ;  /* 0x000000404740723e */ /* 0x000fe200048070ff */
[----:B------:R-:W-:Y:S01]  /*6770*/  HADD2.F32 R71, -RZ, R70.H1_H1 ;  /* 0x30000046ff477230 */ /* 0x000fe20000004100 */
[----:B------:R-:W-:Y:S01]  /*6780*/  F2FP.F16.E4M3.UNPACK_B R69, R13 ;  /* 0x0000000dff45723e */ /* 0x000fe200020006ff */
[----:B------:R-:W-:-:S02]  /*6790*/  HADD2.F32 R58, -RZ, R66.H1_H1 ;  /* 0x30000042ff3a7230 */ /* 0x000fc40000004100 */
[-C--:B------:R-:W-:Y:S01]  /*67a0*/  FMUL.FTZ R13, R67, R74.reuse ;  /* 0x0000004a430d7220 */ /* 0x080fe20000410000 */
[----:B------:R-:W-:Y:S01]  /*67b0*/  HADD2.F32 R66, -RZ, R66.H0_H0 ;  /* 0x20000042ff427230 */ /* 0x000fe20000004100 */
[----:B------:R-:W-:Y:S01]  /*67c0*/  F2FP.F16.E4M3.UNPACK_B R15, R15 ;  /* 0x0000000fff0f723e */ /* 0x000fe200020006ff */
[C---:B------:R-:W-:Y:S01]  /*67d0*/  FMUL.FTZ R74, R68.reuse, R74 ;  /* 0x0000004a444a7220 */ /* 0x040fe20000410000 */
[----:B------:R-:W-:Y:S01]  /*67e0*/  FFMA.FTZ R76, R68, R71, -R13 ;  /* 0x00000047444c7223 */ /* 0x000fe2000001080d */
[----:B------:R-:W-:Y:S02]  /*67f0*/  HADD2.F32 R13, -RZ, R69.H1_H1 ;  /* 0x30000045ff0d7230 */ /* 0x000fe40000004100 */
[-C--:B------:R-:W-:Y:S01]  /*6800*/  FMUL.FTZ R77, R58, R75.reuse ;  /* 0x0000004b3a4d7220 */ /* 0x080fe20000410000 */
[----:B------:R-:W-:Y:S01]  /*6810*/  FMUL.FTZ R75, R66, R75 ;  /* 0x0000004b424b7220 */ /* 0x000fe20000410000 */
[----:B------:R-:W-:Y:S01]  /*6820*/  F2FP.F16.E4M3.UNPACK_B R14, R14 ;  /* 0x0000000eff0e723e */ /* 0x000fe200020006ff */
[----:B------:R-:W-:-:S02]  /*6830*/  HADD2.F32 R73, -RZ, R73.H0_H0 ;  /* 0x20000049ff497230 */ /* 0x000fc40000004100 */
[-C--:B------:R-:W-:Y:S01]  /*6840*/  FFMA.FTZ R77, R66, R13.reuse, -R77 ;  /* 0x0000000d424d7223 */ /* 0x080fe2000001084d */
[----:B------:R-:W-:Y:S01]  /*6850*/  FFMA.FTZ R68, R58, R13, R75 ;  /* 0x0000000d3a447223 */ /* 0x000fe2000001004b */
[--C-:B------:R-:W-:Y:S02]  /*6860*/  HADD2.F32 R58, -RZ, R15.reuse.H0_H0 ;  /* 0x2000000fff3a7230 */ /* 0x100fe40000004100 */
[----:B------:R-:W-:Y:S01]  /*6870*/  FFMA.FTZ R79, R67, R71, R74 ;  /* 0x00000047434f7223 */ /* 0x000fe2000001004a */
[--C-:B------:R-:W-:Y:S02]  /*6880*/  HADD2.F32 R13, -RZ, R14.reuse.H0_H0 ;  /* 0x2000000eff0d7230 */ /* 0x100fe40000004100 */
[----:B------:R-:W-:Y:S02]  /*6890*/  HADD2.F32 R15, -RZ, R15.H1_H1 ;  /* 0x3000000fff0f7230 */ /* 0x000fe40000004100 */
[----:B------:R-:W-:Y:S01]  /*68a0*/  FMUL.FTZ R74, R58, R73 ;  /* 0x000000493a4a7220 */ /* 0x000fe20000410000 */
[----:B------:R-:W-:-:S02]  /*68b0*/  HADD2.F32 R14, -RZ, R14.H1_H1 ;  /* 0x3000000eff0e7230 */ /* 0x000fc40000004100 */
[-C--:B------:R-:W-:Y:S01]  /*68c0*/  FMUL.FTZ R67, R13, R72.reuse ;  /* 0x000000480d437220 */ /* 0x080fe20000410000 */
[----:B------:R-:W-:Y:S02]  /*68d0*/  HADD2.F32 R70, -RZ, R70.H0_H0 ;  /* 0x20000046ff467230 */ /* 0x000fe40000004100 */
[C---:B------:R-:W-:Y:S01]  /*68e0*/  FMUL.FTZ R71, R15.reuse, R73 ;  /* 0x000000490f477220 */ /* 0x040fe20000410000 */
[----:B------:R-:W-:Y:S02]  /*68f0*/  HADD2.F32 R69, -RZ, R69.H0_H0 ;  /* 0x20000045ff457230 */ /* 0x000fe40000004100 */
[----:B------:R-:W-:Y:S01]  /*6900*/  FMUL.FTZ R66, R14, R72 ;  /* 0x000000480e427220 */ /* 0x000fe20000410000 */
[----:B------:R-:W-:Y:S01]  /*6910*/  F2FP.SATFINITE.E4M3.F32.PACK_AB_MERGE_C R68, R68, R77, RZ ;  /* 0x0000004d4444723e */ /* 0x000fe200048070ff */
[-C--:B------:R-:W-:Y:S01]  /*6920*/  FFMA.FTZ R71, R58, R70.reuse, -R71 ;  /* 0x000000463a477223 */ /* 0x080fe20000010847 */
[----:B------:R-:W-:Y:S01]  /*6930*/  FFMA.FTZ R74, R15, R70, R74 ;  /* 0x000000460f4a7223 */ /* 0x000fe2000001004a */
[-C--:B------:R-:W-:Y:S01]  /*6940*/  FFMA.FTZ R66, R13, R69.reuse, -R66 ;  /* 0x000000450d427223 */ /* 0x080fe20000010842 */
[----:B------:R-:W-:Y:S01]  /*6950*/  FFMA.FTZ R67, R14, R69, R67 ;  /* 0x000000450e437223 */ /* 0x000fe20000010043 */
[----:B------:R-:W-:-:S02]  /*6960*/  F2FP.SATFINITE.E4M3.F32.PACK_AB_MERGE_C R76, R79, R76, RZ ;  /* 0x0000004c4f4c723e */ /* 0x000fc400048070ff */
[----:B------:R-:W-:Y:S02]  /*6970*/  F2FP.SATFINITE.E4M3.F32.PACK_AB_MERGE_C R13, R12, R11, R61 ;  /* 0x0000000b0c0d723e */ /* 0x000fe4000480703d */
[----:B------:R-:W-:Y:S02]  /*6980*/  F2FP.SATFINITE.E4M3.F32.PACK_AB_MERGE_C R12, R60, R59, R64 ;  /* 0x0000003b3c0c723e */ /* 0x000fe40004807040 */
[----:B------:R-:W-:Y:S02]  /*6990*/  F2FP.SATFINITE.E4M3.F32.PACK_AB_MERGE_C R14, R67, R66, R68 ;  /* 0x00000042430e723e */ /* 0x000fe40004807044 */
[----:B------:R-:W-:-:S07]  /*69a0*/  F2FP.SATFINITE.E4M3.F32.PACK_AB_MERGE_C R15, R74, R71, R76 ;  /* 0x000000474a0f723e */ /* 0x000fce000480704c */
.L_x_480:
[----:B------:R-:W-:Y:S05]  /*69b0*/  BSYNC B2 ;  /* 0x0000000000027941 */ /* 0x000fea0003800000 */
.L_x_479:
[----:B0-----:R0:W-:Y:S02]  /*69c0*/  ST.E.128 desc[UR50][R62.64], R12 ;  /* 0x0000000c3e007985 */ /* 0x0011e4000c101d32 */
.L_x_478:
[----:B------:R-:W-:Y:S05]  /*69d0*/  BSYNC B1 ;  /* 0x0000000000017941 */ /* 0x000fea0003800000 */
.L_x_477:
[----:B------:R-:W-:Y:S01]  /*69e0*/  ISETP.NE.AND P2, PT, R29, RZ, PT ;  /* 0x000000ff1d00720c */ /* 0x000fe20003f45270 */
[----:B------:R-:W-:-:S12]  /*69f0*/  BSSY B1, `(.L_x_481) ;  /* 0x0000073000017945 */ /* 0x000fd80003800000 */
[----:B------:R-:W-:Y:S05]  /*6a00*/  @!P2 BRA `(.L_x_482) ;  /* 0x0000000400c4a947 */ /* 0x000fea0003800000 */
[----:B0-----:R-:W-:Y:S01]  /*6a10*/  IMAD.SHL.U32 R12, R173, 0x10, RZ ;  /* 0x00000010ad0c7824 */ /* 0x001fe200078e00ff */
[----:B------:R-:W-:Y:S04]  /*6a20*/  BSSY B2, `(.L_x_483) ;  /* 0x000006e000027945 */ /* 0x000fe80003800000 */
[----:B------:R-:W-:-:S04]  /*6a30*/  IADD3 R58, P2, R12, R65, RZ ;  /* 0x000000410c3a7210 */ /* 0x000fc80007f5e0ff */
[----:B--2---:R-:W-:Y:S02]  /*6a40*/  LEA.HI.X.SX32 R59, R12, R119, 0x1, P2 ;  /* 0x000000770c3b7211 */ /* 0x004fe400010f0eff */
[----:B------:R0:W2:Y:S01]  /*6a50*/  LDS.128 R12, [R36+0x1c400] ;  /* 0x01c40000240c7984 */ /* 0x0000a20000000c00 */
[----:B------:R-:W-:-:S13]  /*6a60*/  ISETP.GE.AND P2, PT, R201, R118, PT ;  /* 0x00000076c900720c */ /* 0x000fda0003f46270 */
[----:B0-----:R-:W-:Y:S05]  /*6a70*/  @P2 BRA `(.L_x_484) ;  /* 0x0000000400a02947 */ /* 0x001fea0003800000 */
[----:B----4-:R-:W-:Y:S02]  /*6a80*/  SHF.R.U32.HI R11, RZ, 0x8, R55 ;  /* 0x00000008ff0b7819 */ /* 0x010fe40000011637 */
[----:B------:R-:W-:Y:S02]  /*6a90*/  SHF.R.U32.HI R56, RZ, 0x8, R57 ;  /* 0x00000008ff387819 */ /* 0x000fe40000011639 */
[----:B------:R-:W-:Y:S01]  /*6aa0*/  SHF.R.U32.HI R62, RZ, 0x10, R55 ;  /* 0x00000010ff3e7819 */ /* 0x000fe20000011637 */
[----:B------:R-:W-:Y:S01]  /*6ab0*/  IMAD.SHL.U32 R11, R11, 0x100, RZ ;  /* 0x000001000b0b7824 */ /* 0x000fe200078e00ff */
[----:B------:R-:W-:Y:S01]  /*6ac0*/  LOP3.LUT R54, R55, 0xff0000ff, RZ, 0xc0, !PT ;  /* 0xff0000ff37367812 */ /* 0x000fe200078ec0ff */
[----:B------:R-:W-:Y:S01]  /*6ad0*/  IMAD.SHL.U32 R56, R56, 0x100, RZ ;  /* 0x0000010038387824 */ /* 0x000fe200078e00ff */
[----:B------:R-:W-:Y:S02]  /*6ae0*/  SHF.R.U32.HI R60, RZ, 0x10, R57 ;  /* 0x00000010ff3c7819 */ /* 0x000fe40000011639 */
[----:B------:R-:W-:-:S02]  /*6af0*/  LOP3.LUT R61, R57, 0xff0000ff, RZ, 0xc0, !PT ;  /* 0xff0000ff393d7812 */ /* 0x000fc400078ec0ff */
[----:B--2---:R-:W-:Y:S01]  /*6b00*/  MOV R55, R12 ;  /* 0x0000000c00377202 */ /* 0x004fe20000000f00 */
[----:B------:R-:W-:Y:S01]  /*6b10*/  IMAD.U32 R12, R62, 0x10000, RZ ;  /* 0x000100003e0c7824 */ /* 0x000fe200078e00ff */
[----:B------:R-:W-:Y:S01]  /*6b20*/  LOP3.LUT R57, R54, 0xff00, R11, 0xf8, !PT ;  /* 0x0000ff0036397812 */ /* 0x000fe200078ef80b */
[----:B------:R-:W-:Y:S01]  /*6b30*/  IMAD.U32 R54, R60, 0x10000, RZ ;  /* 0x000100003c367824 */ /* 0x000fe200078e00ff */
[----:B------:R-:W-:Y:S02]  /*6b40*/  LOP3.LUT R61, R61, 0xff00, R56, 0xf8, !PT ;  /* 0x0000ff003d3d7812 */ /* 0x000fe400078ef838 */
[-C--:B------:R-:W-:Y:S02]  /*6b50*/  F2FP.F16.E4M3.UNPACK_B R56, R144.reuse.H1 ;  /* 0x00000090ff38723e */ /* 0x080fe400030006ff */
[----:B------:R-:W-:Y:S02]  /*6b60*/  F2FP.F16.E4M3.UNPACK_B R11, R13 ;  /* 0x0000000dff0b723e */ /* 0x000fe400020006ff */
[----:B------:R-:W-:Y:S01]  /*6b70*/  LOP3.LUT R12, R57, 0xff0000, R12, 0xf8, !PT ;  /* 0x00ff0000390c7812 */ /* 0x000fe200078ef80c */
[--C-:B------:R-:W-:Y:S01]  /*6b80*/  HADD2.F32 R62, -RZ, R56.reuse.H1_H1 ;  /* 0x30000038ff3e7230 */ /* 0x100fe20000004100 */
[----:B------:R-:W-:Y:S01]  /*6b90*/  LOP3.LUT R63, R61, 0xff0000, R54, 0xf8, !PT ;  /* 0x00ff00003d3f7812 */ /* 0x000fe200078ef836 */
[----:B------:R-:W-:Y:S01]  /*6ba0*/  HADD2.F32 R61, -RZ, R56.H0_H0 ;  /* 0x20000038ff3d7230 */ /* 0x000fe20000004100 */
[----:B------:R-:W-:Y:S01]  /*6bb0*/  F2FP.F16.E4M3.UNPACK_B R57, R143.H1 ;  /* 0x0000008fff39723e */ /* 0x000fe200030006ff */
[--C-:B------:R-:W-:Y:S01]  /*6bc0*/  HADD2.F32 R54, -RZ, R11.reuse.H1_H1 ;  /* 0x3000000bff367230 */ /* 0x100fe20000004100 */
[----:B------:R-:W-:Y:S01]  /*6bd0*/  F2FP.F16.E4M3.UNPACK_B R13, R13.H1 ;  /* 0x0000000dff0d723e */ /* 0x000fe200030006ff */
[----:B------:R-:W-:Y:S01]  /*6be0*/  HADD2.F32 R11, -RZ, R11.H0_H0 ;  /* 0x2000000bff0b7230 */ /* 0x000fe20000004100 */
[----:B------:R-:W-:Y:S01]  /*6bf0*/  F2FP.F16.E4M3.UNPACK_B R144, R144 ;  /* 0x00000090ff90723e */ /* 0x000fe200020006ff */
[----:B------:R-:W-:-:S02]  /*6c00*/  HADD2.F32 R60, -RZ, R57.H0_H0 ;  /* 0x20000039ff3c7230 */ /* 0x000fc40000004100 */
[-C--:B------:R-:W-:Y:S01]  /*6c10*/  FMUL.FTZ R64, R54, R61.reuse ;  /* 0x0000003d36407220 */ /* 0x080fe20000410000 */
[--C-:B------:R-:W-:Y:S02]  /*6c20*/  HADD2.F32 R56, -RZ, R13.reuse.H1_H1 ;  /* 0x3000000dff387230 */ /* 0x100fe40000004100 */
[C---:B------:R-:W-:Y:S01]  /*6c30*/  FMUL.FTZ R61, R11.reuse, R61 ;  /* 0x0000003d0b3d7220 */ /* 0x040fe20000410000 */
[----:B------:R-:W-:Y:S02]  /*6c40*/  HADD2.F32 R13, -RZ, R13.H0_H0 ;  /* 0x2000000dff0d7230 */ /* 0x000fe40000004100 */
[----:B------:R-:W-:Y:S01]  /*6c50*/  FFMA.FTZ R11, R11, R60, -R64 ;  /* 0x0000003c0b0b7223 */ /* 0x000fe20000010840 */
[----:B------:R-:W-:Y:S02]  /*6c60*/  HADD2.F32 R57, -RZ, R57.H1_H1 ;  /* 0x30000039ff397230 */ /* 0x000fe40000004100 */
[-C--:B------:R-:W-:Y:S01]  /*6c70*/  FMUL.FTZ R64, R56, R62.reuse ;  /* 0x0000003e38407220 */ /* 0x080fe20000410000 */
[----:B------:R-:W-:Y:S01]  /*6c80*/  F2FP.F16.E4M3.UNPACK_B R143, R143 ;  /* 0x0000008fff8f723e */ /* 0x000fe200020006ff */
[----:B------:R-:W-:Y:S01]  /*6c90*/  FMUL.FTZ R67, R13, R62 ;  /* 0x0000003e0d437220 */ /* 0x000fe20000410000 */
[----:B------:R-:W-:-:S02]  /*6ca0*/  HADD2.F32 R62, -RZ, R144.H1_H1 ;  /* 0x30000090ff3e7230 */ /* 0x000fc40000004100 */
[----:B------:R-:W-:Y:S01]  /*6cb0*/  FFMA.FTZ R66, R13, R57, -R64 ;  /* 0x000000390d427223 */ /* 0x000fe20000010840 */
[----:B------:R-:W-:Y:S01]  /*6cc0*/  F2FP.F16.E4M3.UNPACK_B R13, R55.H1 ;  /* 0x00000037ff0d723e */ /* 0x000fe200030006ff */
[----:B------:R-:W-:Y:S01]  /*6cd0*/  FFMA.FTZ R69, R56, R57, R67 ;  /* 0x0000003938457223 */ /* 0x000fe20000010043 */
[----:B------:R-:W-:Y:S01]  /*6ce0*/  F2FP.F16.E4M3.UNPACK_B R55, R55 ;  /* 0x00000037ff37723e */ /* 0x000fe200020006ff */
[----:B------:R-:W-:Y:S01]  /*6cf0*/  FFMA.FTZ R54, R54, R60, R61 ;  /* 0x0000003c36367223 */ /* 0x000fe2000001003d */
[----:B------:R-:W-:Y:S02]  /*6d00*/  HADD2.F32 R144, -RZ, R144.H0_H0 ;  /* 0x20000090ff907230 */ /* 0x000fe40000004100 */
[--C-:B------:R-:W-:Y:S01]  /*6d10*/  HADD2.F32 R56, -RZ, R13.reuse.H0_H0 ;  /* 0x2000000dff387230 */ /* 0x100fe20000004100 */
[----:B------:R-:W-:Y:S01]  /*6d20*/  F2FP.SATFINITE.E4M3.F32.PACK_AB_MERGE_C R72, R69, R66, RZ ;  /* 0x000000424548723e */ /* 0x000fe200048070ff */
[----:B------:R-:W-:Y:S01]  /*6d30*/  HADD2.F32 R57, -RZ, R13.H1_H1 ;  /* 0x3000000dff397230 */ /* 0x000fe20000004100 */
[----:B------:R-:W-:Y:S01]  /*6d40*/  F2FP.F16.E4M3.UNPACK_B R66, R63.H1 ;  /* 0x0000003fff42723e */ /* 0x000fe200030006ff */
[----:B------:R-:W-:-:S02]  /*6d50*/  HADD2.F32 R13, -RZ, R55.H0_H0 ;  /* 0x20000037ff0d7230 */ /* 0x000fc40000004100 */
[-C--:B------:R-:W-:Y:S01]  /*6d60*/  FMUL.FTZ R64, R56, R62.reuse ;  /* 0x0000003e38407220 */ /* 0x080fe20000410000 */
[----:B------:R-:W-:Y:S02]  /*6d70*/  HADD2.F32 R55, -RZ, R55.H1_H1 ;  /* 0x30000037ff377230 */ /* 0x000fe40000004100 */
[----:B------:R-:W-:Y:S01]  /*6d80*/  FMUL.FTZ R67, R57, R62 ;  /* 0x0000003e39437220 */ /* 0x000fe20000410000 */
[--C-:B------:R-:W-:Y:S01]  /*6d90*/  HADD2.F32 R61, -RZ, R143.reuse.H1_H1 ;  /* 0x3000008fff3d7230 */ /* 0x100fe20000004100 */
[----:B------:R-:W-:Y:S01]  /*6da0*/  F2FP.SATFINITE.E4M3.F32.PACK_AB_MERGE_C R11, R54, R11, R72 ;  /* 0x0000000b360b723e */ /* 0x000fe20004807048 */
[----:B------:R-:W-:Y:S02]  /*6db0*/  HADD2.F32 R60, -RZ, R143.H0_H0 ;  /* 0x2000008fff3c7230 */ /* 0x000fe40000004100 */
[-C--:B------:R-:W-:Y:S01]  /*6dc0*/  FMUL.FTZ R62, R55, R144.reuse ;  /* 0x00000090373e7220 */ /* 0x080fe20000410000 */
[----:B------:R-:W-:Y:S01]  /*6dd0*/  FMUL.FTZ R144, R13, R144 ;  /* 0x000000900d907220 */ /* 0x000fe20000410000 */
[-C--:B------:R-:W-:Y:S01]  /*6de0*/  FFMA.FTZ R67, R56, R61.reuse, -R67 ;  /* 0x0000003d38437223 */ /* 0x080fe20000010843 */
[----:B------:R-:W-:Y:S01]  /*6df0*/  FFMA.FTZ R64, R57, R61, R64 ;  /* 0x0000003d39407223 */ /* 0x000fe20000010040 */
[----:B------:R-:W-:Y:S01]  /*6e00*/  F2FP.F16.E4M3.UNPACK_B R56, R15.H1 ;  /* 0x0000000fff38723e */ /* 0x000fe200030006ff */
[-C--:B------:R-:W-:Y:S01]  /*6e10*/  FFMA.FTZ R13, R13, R60.reuse, -R62 ;  /* 0x0000003c0d0d7223 */ /* 0x080fe2000001083e */
[----:B------:R-:W-:Y:S01]  /*6e20*/  FFMA.FTZ R144, R55, R60, R144 ;  /* 0x0000003c37907223 */ /* 0x000fe20000010090 */
[----:B------:R-:W-:Y:S01]  /*6e30*/  F2FP.F16.E4M3.UNPACK_B R62, R12.H1 ;  /* 0x0000000cff3e723e */ /* 0x000fe200030006ff */
[----:B------:R-:W-:Y:S01]  /*6e40*/  HADD2.F32 R68, -RZ, R66.H1_H1 ;  /* 0x30000042ff447230 */ /* 0x000fe20000004100 */
[----:B------:R-:W-:Y:S01]  /*6e50*/  F2FP.SATFINITE.E4M3.F32.PACK_AB_MERGE_C R70, R64, R67, RZ ;  /* 0x000000434046723e */ /* 0x000fe200048070ff */
[--C-:B------:R-:W-:Y:S01]  /*6e60*/  HADD2.F32 R60, -RZ, R56.reuse.H1_H1 ;  /* 0x30000038ff3c7230 */ /* 0x100fe20000004100 */
[----:B------:R-:W-:Y:S01]  /*6e70*/  F2FP.F16.E4M3.UNPACK_B R55, R14.H1 ;  /* 0x0000000eff37723e */ /* 0x000fe200030006ff */
[----:B------:R-:W-:Y:S01]  /*6e80*/  HADD2.F32 R57, -RZ, R56.H0_H0 ;  /* 0x20000038ff397230 */ /* 0x000fe20000004100 */
[----:B------:R-:W-:Y:S01]  /*6e90*/  F2FP.F16.E4M3.UNPACK_B R64, R63 ;  /* 0x0000003fff40723e */ /* 0x000fe200020006ff */
[----:B------:R-:W-:Y:S01]  /*6ea0*/  HADD2.F32 R63, -RZ, R62.H1_H1 ;  /* 0x3000003eff3f7230 */ /* 0x000fe20000004100 */
[----:B------:R-:W-:Y:S01]  /*6eb0*/  F2FP.F16.E4M3.UNPACK_B R61, R12 ;  /* 0x0000000cff3d723e */ /* 0x000fe200020006ff */
        /* <DEDUP_REMOVED lines=9> */
[C---:B------:R-:W-:Y:S01]  /*6f50*/  FMUL.FTZ R67, R55.reuse, R67 ;  /* 0x0000004337437220 */ /* 0x040fe20000410000 */
[----:B------:R-:W-:Y:S01]  /*6f60*/  F2FP.F16.E4M3.UNPACK_B R14, R14 ;  /* 0x0000000eff0e723e */ /* 0x000fe200020006ff */
[----:B------:R-:W-:Y:S01]  /*6f70*/  FFMA.FTZ R68, R55, R12, -R68 ;  /* 0x0000000c37447223 */ /* 0x000fe20000010844 */
[----:B------:R-:W-:-:S02]  /*6f80*/  HADD2.F32 R66, -RZ, R66.H0_H0 ;  /* 0x20000042ff427230 */ /* 0x000fc40000004100 */
[----:B------:R-:W-:Y:S01]  /*6f90*/  FFMA.FTZ R67, R56, R12, R67 ;  /* 0x0000000c38437223 */ /* 0x000fe20000010043 */
[--C-:B------:R-:W-:Y:S02]  /*6fa0*/  HADD2.F32 R55, -RZ, R15.reuse.H0_H0 ;  /* 0x2000000fff377230 */ /* 0x100fe40000004100 */
[----:B------:R-:W-:Y:S01]  /*6fb0*/  FFMA.FTZ R60, R60, R63, R71 ;  /* 0x0000003f3c3c7223 */ /* 0x000fe20000010047 */
[--C-:B------:R-:W-:Y:S02]  /*6fc0*/  HADD2.F32 R12, -RZ, R14.reuse.H0_H0 ;  /* 0x2000000eff0c7230 */ /* 0x100fe40000004100 */
[----:B------:R-:W-:Y:S01]  /*6fd0*/  HADD2.F32 R15, -RZ, R15.H1_H1 ;  /* 0x3000000fff0f7230 */ /* 0x000fe20000004100 */
[----:B------:R-:W-:Y:S01]  /*6fe0*/  F2FP.SATFINITE.E4M3.F32.PACK_AB_MERGE_C R67, R67, R68, RZ ;  /* 0x000000444343723e */ /* 0x000fe200048070ff */
[----:B------:R-:W-:Y:S01]  /*6ff0*/  HADD2.F32 R14, -RZ, R14.H1_H1 ;  /* 0x3000000eff0e7230 */ /* 0x000fe20000004100 */
[----:B------:R-:W-:Y:S01]  /*7000*/  F2FP.SATFINITE.E4M3.F32.PACK_AB_MERGE_C R60, R60, R69, RZ ;  /* 0x000000453c3c723e */ /* 0x000fe200048070ff */
[----:B------:R-:W-:-:S02]  /*7010*/  HADD2.F32 R57, -RZ, R64.H0_H0 ;  /* 0x20000040ff397230 */ /* 0x000fc40000004100 */
[-C--:B------:R-:W-:Y:S01]  /*7020*/  FMUL.FTZ R56, R15, R66.reuse ;  /* 0x000000420f387220 */ /* 0x080fe20000410000 */
[----:B------:R-:W-:Y:S02]  /*7030*/  HADD2.F32 R62, -RZ, R62.H0_H0 ;  /* 0x2000003eff3e7230 */ /* 0x000fe40000004100 */
[C---:B------:R-:W-:Y:S01]  /*7040*/  FMUL.FTZ R66, R55.reuse, R66 ;  /* 0x0000004237427220 */ /* 0x040fe20000410000 */
[----:B------:R-:W-:Y:S02]  /*7050*/  HADD2.F32 R61, -RZ, R61.H0_H0 ;  /* 0x2000003dff3d7230 */ /* 0x000fe40000004100 */
[-C--:B------:R-:W-:Y:S01]  /*7060*/  FMUL.FTZ R63, R14, R57.reuse ;  /* 0x000000390e3f7220 */ /* 0x080fe20000410000 */
[C---:B------:R-:W-:Y:S01]  /*7070*/  FMUL.FTZ R57, R12.reuse, R57 ;  /* 0x000000390c397220 */ /* 0x040fe20000410000 */
[-C--:B------:R-:W-:Y:S01]  /*7080*/  FFMA.FTZ R56, R55, R62.reuse, -R56 ;  /* 0x0000003e37387223 */ /* 0x080fe20000010838 */
[----:B------:R-:W-:Y:S01]  /*7090*/  FFMA.FTZ R15, R15, R62, R66 ;  /* 0x0000003e0f0f7223 */ /* 0x000fe20000010042 */
[-C--:B------:R-:W-:Y:S01]  /*70a0*/  FFMA.FTZ R63, R12, R61.reuse, -R63 ;  /* 0x0000003d0c3f7223 */ /* 0x080fe2000001083f */
[----:B------:R-:W-:Y:S01]  /*70b0*/  FFMA.FTZ R14, R14, R61, R57 ;  /* 0x0000003d0e0e7223 */ /* 0x000fe20000010039 */
[----:B------:R-:W-:Y:S01]  /*70c0*/  F2FP.SATFINITE.E4M3.F32.PACK_AB_MERGE_C R12, R144, R13, R70 ;  /* 0x0000000d900c723e */ /* 0x000fe20004807046 */
[----:B------:R-:W-:Y:S01]  /*70d0*/  IMAD.MOV.U32 R13, RZ, RZ, R11 ;  /* 0x000000ffff0d7224 */ /* 0x000fe200078e000b */
[----:B------:R-:W-:-:S02]  /*70e0*/  F2FP.SATFINITE.E4M3.F32.PACK_AB_MERGE_C R15, R15, R56, R60 ;  /* 0x000000380f0f723e */ /* 0x000fc4000480703c */
[----:B------:R-:W-:-:S07]  /*70f0*/  F2FP.SATFINITE.E4M3.F32.PACK_AB_MERGE_C R14, R14, R63, R67 ;  /* 0x0000003f0e0e723e */ /* 0x000fce0004807043 */
.L_x_484:
[----:B------:R-:W-:Y:S05]  /*7100*/  BSYNC B2 ;  /* 0x0000000000027941 */ /* 0x000fea0003800000 */
.L_x_483:
[----:B--2---:R0:W-:Y:S02]  /*7110*/  ST.E.128 desc[UR50][R58.64], R12 ;  /* 0x0000000c3a007985 */ /* 0x0041e4000c101d32 */
.L_x_482:
[----:B------:R-:W-:Y:S05]  /*7120*/  BSYNC B1 ;  /* 0x0000000000017941 */ /* 0x000fea0003800000 */
.L_x_481:
[----:B------:R-:W-:Y:S01]  /*7130*/  ISETP.NE.AND P2, PT, R30, RZ, PT ;  /* 0x000000ff1e00720c */ /* 0x000fe20003f45270 */
[----:B------:R-:W-:-:S12]  /*7140*/  BSSY B1, `(.L_x_485) ;  /* 0x0000072000017945 */ /* 0x000fd80003800000 */
[----:B------:R-:W-:Y:S05]  /*7150*/  @!P2 BRA `(.L_x_486) ;  /* 0x0000000400c0a947 */ /* 0x000fea0003800000 */
[----:B0-----:R-:W-:Y:S01]  /*7160*/  SHF.L.U32 R12, R174, 0x4, RZ ;  /* 0x00000004ae0c7819 */ /* 0x001fe200000006ff */
[----:B------:R-:W-:Y:S03]  /*7170*/  BSSY B2, `(.L_x_487) ;  /* 0x000006d000027945 */ /* 0x000fe60003800000 */
[----:B------:R-:W-:-:S04]  /*7180*/  IADD3 R54, P2, R12, R65, RZ ;  /* 0x000000410c367210 */ /* 0x000fc80007f5e0ff */
[----:B--2---:R-:W-:Y:S02]  /*7190*/  LEA.HI.X.SX32 R55, R12, R119, 0x1, P2 ;  /* 0x000000770c377211 */ /* 0x004fe400010f0eff */
[----:B------:R0:W2:Y:S01]  /*71a0*/  LDS.128 R12, [R37+0x1ec00] ;  /* 0x01ec0000250c7984 */ /* 0x0000a20000000c00 */
[----:B------:R-:W-:-:S13]  /*71b0*/  ISETP.GE.AND P2, PT, R200, R118, PT ;  /* 0x00000076c800720c */ /* 0x000fda0003f46270 */
[----:B0-----:R-:W-:Y:S05]  /*71c0*/  @P2 BRA `(.L_x_488) ;  /* 0x00000004009c2947 */ /* 0x001fea0003800000 */
[----:B------:R-:W-:Y:S01]  /*71d0*/  SHF.R.U32.HI R56, RZ, 0x8, R53 ;  /* 0x00000008ff387819 */ /* 0x000fe20000011635 */
[----:B--2---:R-:W-:Y:S01]  /*71e0*/  IMAD.MOV.U32 R50, RZ, RZ, R12 ;  /* 0x000000ffff327224 */ /* 0x004fe200078e000c */
[--C-:B------:R-:W-:Y:S02]  /*71f0*/  SHF.R.U32.HI R52, RZ, 0x8, R51.reuse ;  /* 0x00000008ff347819 */ /* 0x100fe40000011633 */
[----:B----4-:R-:W-:Y:S01]  /*7200*/  LOP3.LUT R11, R51, 0xff0000ff, RZ, 0xc0, !PT ;  /* 0xff0000ff330b7812 */ /* 0x010fe200078ec0ff */
[----:B------:R-:W-:Y:S01]  /*7210*/  IMAD.SHL.U32 R56, R56, 0x100, RZ ;  /* 0x0000010038387824 */ /* 0x000fe200078e00ff */
[----:B------:R-:W-:Y:S01]  /*7220*/  SHF.R.U32.HI R58, RZ, 0x10, R51 ;  /* 0x00000010ff3a7819 */ /* 0x000fe20000011633 */
[----:B------:R-:W-:Y:S01]  /*7230*/  IMAD.SHL.U32 R52, R52, 0x100, RZ ;  /* 0x0000010034347824 */ /* 0x000fe200078e00ff */
[----:B------:R-:W-:Y:S02]  /*7240*/  LOP3.LUT R51, R53, 0xff0000ff, RZ, 0xc0, !PT ;  /* 0xff0000ff35337812 */ /* 0x000fe400078ec0ff */
[----:B------:R-:W-:-:S02]  /*7250*/  SHF.R.U32.HI R57, RZ, 0x10, R53 ;  /* 0x00000010ff397819 */ /* 0x000fc40000011635 */
[----:B------:R-:W-:Y:S02]  /*7260*/  LOP3.LUT R12, R51, 0xff00, R56, 0xf8, !PT ;  /* 0x0000ff00330c7812 */ /* 0x000fe400078ef838 */
[----:B------:R-:W-:Y:S01]  /*7270*/  LOP3.LUT R52, R11, 0xff00, R52, 0xf8, !PT ;  /* 0x0000ff000b347812 */ /* 0x000fe200078ef834 */
[----:B------:R-:W-:Y:S01]  /*7280*/  IMAD.U32 R57, R57, 0x10000, RZ ;  /* 0x0001000039397824 */ /* 0x000fe200078e00ff */
[----:B------:R-:W-:Y:S02]  /*7290*/  SHF.L.U32 R51, R58, 0x10, RZ ;  /* 0x000000103a337819 */ /* 0x000fe400000006ff */
        /* <DEDUP_REMOVED lines=12> */
[CC--:B------:R-:W-:Y:S01]  /*7360*/  FMUL.FTZ R60, R12.reuse, R57.reuse ;  /* 0x000000390c3c7220 */ /* 0x0c0fe20000410000 */
[--C-:B------:R-:W-:Y:S02]  /*7370*/  HADD2.F32 R51, -RZ, R13.reuse.H1_H1 ;  /* 0x3000000dff337230 */ /* 0x100fe40000004100 */
[C---:B------:R-:W-:Y:S01]  /*7380*/  FMUL.FTZ R57, R11.reuse, R57 ;  /* 0x000000390b397220 */ /* 0x040fe20000410000 */
[----:B------:R-:W-:Y:S02]  /*7390*/  HADD2.F32 R13, -RZ, R13.H0_H0 ;  /* 0x2000000dff0d7230 */ /* 0x000fe40000004100 */
[-C--:B------:R-:W-:Y:S01]  /*73a0*/  FFMA.FTZ R11, R11, R53.reuse, -R60 ;  /* 0x000000350b0b7223 */ /* 0x080fe2000001083c */
[----:B------:R-:W-:Y:S02]  /*73b0*/  HADD2.F32 R52, -RZ, R52.H1_H1 ;  /* 0x30000034ff347230 */ /* 0x000fe40000004100 */
[-C--:B------:R-:W-:Y:S01]  /*73c0*/  FMUL.FTZ R60, R51, R58.reuse ;  /* 0x0000003a333c7220 */ /* 0x080fe20000410000 */
[----:B------:R-:W-:Y:S01]  /*73d0*/  FFMA.FTZ R12, R12, R53, R57 ;  /* 0x000000350c0c7223 */ /* 0x000fe20000010039 */
[C---:B------:R-:W-:Y:S01]  /*73e0*/  FMUL.FTZ R58, R13.reuse, R58 ;  /* 0x0000003a0d3a7220 */ /* 0x040fe20000410000 */
[----:B------:R-:W-:Y:S01]  /*73f0*/  F2FP.F16.E4M3.UNPACK_B R141, R141 ;  /* 0x0000008dff8d723e */ /* 0x000fe200020006ff */
[----:B------:R-:W-:Y:S01]  /*7400*/  FFMA.FTZ R63, R13, R52, -R60 ;  /* 0x000000340d3f7223 */ /* 0x000fe2000001083c */
[----:B------:R-:W-:Y:S01]  /*7410*/  F2FP.F16.E4M3.UNPACK_B R13, R50.H1 ;  /* 0x00000032ff0d723e */ /* 0x000fe200030006ff */
[----:B------:R-:W-:Y:S01]  /*7420*/  FFMA.FTZ R64, R51, R52, R58 ;  /* 0x0000003433407223 */ /* 0x000fe2000001003a */
[----:B------:R-:W-:Y:S01]  /*7430*/  F2FP.F16.E4M3.UNPACK_B R50, R50 ;  /* 0x00000032ff32723e */ /* 0x000fe200020006ff */
[----:B------:R-:W-:-:S02]  /*7440*/  HADD2.F32 R57, -RZ, R142.H1_H1 ;  /* 0x3000008eff397230 */ /* 0x000fc40000004100 */
[--C-:B------:R-:W-:Y:S01]  /*7450*/  HADD2.F32 R51, -RZ, R13.reuse.H0_H0 ;  /* 0x2000000dff337230 */ /* 0x100fe20000004100 */
[----:B------:R-:W-:Y:S01]  /*7460*/  F2FP.SATFINITE.E4M3.F32.PACK_AB_MERGE_C R68, R64, R63, RZ ;  /* 0x0000003f4044723e */ /* 0x000fe200048070ff */
[----:B------:R-:W-:Y:S02]  /*7470*/  HADD2.F32 R52, -RZ, R13.H1_H1 ;  /* 0x3000000dff347230 */ /* 0x000fe40000004100 */
[----:B------:R-:W-:Y:S02]  /*7480*/  HADD2.F32 R13, -RZ, R50.H0_H0 ;  /* 0x20000032ff0d7230 */ /* 0x000fe40000004100 */
[-C--:B------:R-:W-:Y:S01]  /*7490*/  FMUL.FTZ R61, R51, R57.reuse ;  /* 0x00000039333d7220 */ /* 0x080fe20000410000 */
[----:B------:R-:W-:Y:S02]  /*74a0*/  HADD2.F32 R142, -RZ, R142.H0_H0 ;  /* 0x2000008eff8e7230 */ /* 0x000fe40000004100 */
[----:B------:R-:W-:Y:S01]  /*74b0*/  FMUL.FTZ R60, R52, R57 ;  /* 0x00000039343c7220 */ /* 0x000fe20000410000 */
[----:B------:R-:W-:-:S02]  /*74c0*/  HADD2.F32 R50, -RZ, R50.H1_H1 ;  /* 0x30000032ff327230 */ /* 0x000fc40000004100 */
[--C-:B------:R-:W-:Y:S02]  /*74d0*/  HADD2.F32 R53, -RZ, R141.reuse.H1_H1 ;  /* 0x3000008dff357230 */ /* 0x100fe40000004100 */
[-C--:B------:R-:W-:Y:S01]  /*74e0*/  FMUL.FTZ R57, R13, R142.reuse ;  /* 0x0000008e0d397220 */ /* 0x080fe20000410000 */
[----:B------:R-:W-:Y:S02]  /*74f0*/  HADD2.F32 R141, -RZ, R141.H0_H0 ;  /* 0x2000008dff8d7230 */ /* 0x000fe40000004100 */
[----:B------:R-:W-:Y:S01]  /*7500*/  FMUL.FTZ R58, R50, R142 ;  /* 0x0000008e323a7220 */ /* 0x000fe20000410000 */
[-C--:B------:R-:W-:Y:S01]  /*7510*/  FFMA.FTZ R60, R51, R53.reuse, -R60 ;  /* 0x00000035333c7223 */ /* 0x080fe2000001083c */
[----:B------:R-:W-:Y:S02]  /*7520*/  FFMA.FTZ R61, R52, R53, R61 ;  /* 0x00000035343d7223 */ /* 0x000fe4000001003d */
[-C--:B------:R-:W-:Y:S01]  /*7530*/  FFMA.FTZ R62, R13, R141.reuse, -R58 ;  /* 0x0000008d0d3e7223 */ /* 0x080fe2000001083a */
[----:B------:R-:W-:Y:S01]  /*7540*/  FFMA.FTZ R141, R50, R141, R57 ;  /* 0x0000008d328d7223 */ /* 0x000fe20000010039 */
[----:B------:R-:W-:-:S02]  /*7550*/  F2FP.F16.E4M3.UNPACK_B R50, R15.H1 ;  /* 0x0000000fff32723e */ /* 0x000fc400030006ff */
[-C--:B------:R-:W-:Y:S02]  /*7560*/  F2FP.F16.E4M3.UNPACK_B R58, R59.reuse.H1 ;  /* 0x0000003bff3a723e */ /* 0x080fe400030006ff */
[----:B------:R-:W-:Y:S01]  /*7570*/  F2FP.SATFINITE.E4M3.F32.PACK_AB_MERGE_C R66, R61, R60, RZ ;  /* 0x0000003c3d42723e */ /* 0x000fe200048070ff */
[----:B------:R-:W-:Y:S01]  /*7580*/  HADD2.F32 R52, -RZ, R50.H1_H1 ;  /* 0x30000032ff347230 */ /* 0x000fe20000004100 */
[----:B------:R-:W-:Y:S01]  /*7590*/  F2FP.F16.E4M3.UNPACK_B R53, R56.H1 ;  /* 0x00000038ff35723e */ /* 0x000fe200030006ff */
[----:B------:R-:W-:Y:S01]  /*75a0*/  HADD2.F32 R61, -RZ, R58.H1_H1 ;  /* 0x3000003aff3d7230 */ /* 0x000fe20000004100 */
        /* <DEDUP_REMOVED lines=12> */
[-C--:B------:R-:W-:Y:S01]  /*7670*/  FMUL.FTZ R64, R50, R60.reuse ;  /* 0x0000003c32407220 */ /* 0x080fe20000410000 */
        /* <DEDUP_REMOVED lines=24> */
[----:B------:R-:W-:-:S02]  /*7800*/  F2FP.SATFINITE.E4M3.F32.PACK_AB_MERGE_C R13, R12, R11, R68 ;  /* 0x0000000b0c0d723e */ /* 0x000fc40004807044 */
[----:B------:R-:W-:Y:S02]  /*7810*/  F2FP.SATFINITE.E4M3.F32.PACK_AB_MERGE_C R12, R141, R62, R66 ;  /* 0x0000003e8d0c723e */ /* 0x000fe40004807042 */
[----:B------:R-:W-:Y:S02]  /*7820*/  F2FP.SATFINITE.E4M3.F32.PACK_AB_MERGE_C R14, R59, R52, R61 ;  /* 0x000000343b0e723e */ /* 0x000fe4000480703d */
[----:B------:R-:W-:-:S07]  /*7830*/  F2FP.SATFINITE.E4M3.F32.PACK_AB_MERGE_C R15, R58, R51, R60 ;  /* 0x000000333a0f723e */ /* 0x000fce000480703c */
.L_x_488:
[----:B------:R-:W-:Y:S05]  /*7840*/  BSYNC B2 ;  /* 0x0000000000027941 */ /* 0x000fea0003800000 */
.L_x_487:
[----:B--2---:R0:W-:Y:S02]  /*7850*/  ST.E.128 desc[UR50][R54.64], R12 ;  /* 0x0000000c36007985 */ /* 0x0041e4000c101d32 */
.L_x_486:
[----:B------:R-:W-:Y:S05]  /*7860*/  BSYNC B1 ;  /* 0x0000000000017941 */ /* 0x000fea0003800000 */
.L_x_485:
        /* <DEDUP_REMOVED lines=11> */
[----:B------:R-:W-:Y:S01]  /*7920*/  LOP3.LUT R48, R47, 0xff0000ff, RZ, 0xc0, !PT ;  /* 0xff0000ff2f307812 */ /* 0x000fe200078ec0ff */
[----:B------:R-:W-:Y:S01]  /*7930*/  IMAD.SHL.U32 R11, R11, 0x100, RZ ;  /* 0x000001000b0b7824 */ /* 0x000fe200078e00ff */
[----:B------:R-:W-:Y:S02]  /*7940*/  SHF.R.U32.HI R54, RZ, 0x10, R49 ;  /* 0x00000010ff367819 */ /* 0x000fe40000011631 */
[----:B------:R-:W-:Y:S02]  /*7950*/  SHF.R.U32.HI R55, RZ, 0x10, R47 ;  /* 0x00000010ff377819 */ /* 0x000fe4000001162f */
[----:B------:R-:W-:-:S02]  /*7960*/  LOP3.LUT R52, R49, 0xff0000ff, RZ, 0xc0, !PT ;  /* 0xff0000ff31347812 */ /* 0x000fc400078ec0ff */
[----:B------:R-:W-:Y:S01]  /*7970*/  SHF.L.U32 R49, R46, 0x8, RZ ;  /* 0x000000082e317819 */ /* 0x000fe200000006ff */
[----:B0-----:R-:W-:Y:S01]  /*7980*/  IMAD.MOV.U32 R46, RZ, RZ, R12 ;  /* 0x000000ffff2e7224 */ /* 0x001fe200078e000c */
[----:B------:R-:W-:Y:S01]  /*7990*/  LOP3.LUT R47, R48, 0xff00, R11, 0xf8, !PT ;  /* 0x0000ff00302f7812 */ /* 0x000fe200078ef80b */
[----:B------:R-:W-:Y:S01]  /*79a0*/  IMAD.U32 R48, R54, 0x10000, RZ ;  /* 0x0001000036307824 */ /* 0x000fe200078e00ff */
[----:B------:R-:W-:Y:S01]  /*79b0*/  LOP3.LUT R53, R52, 0xff00, R49, 0xf8, !PT ;  /* 0x0000ff0034357812 */ /* 0x000fe200078ef831 */
[----:B------:R-:W-:Y:S01]  /*79c0*/  IMAD.U32 R12, R55, 0x10000, RZ ;  /* 0x00010000370c7824 */ /* 0x000fe200078e00ff */
[----:B------:R-:W-:Y:S02]  /*79d0*/  F2FP.F16.E4M3.UNPACK_B R49, R140.H1 ;  /* 0x0000008cff31723e */ /* 0x000fe400030006ff */
[----:B------:R-:W-:Y:S02]  /*79e0*/  F2FP.F16.E4M3.UNPACK_B R11, R13 ;  /* 0x0000000dff0b723e */ /* 0x000fe400020006ff */
[----:B------:R-:W-:Y:S01]  /*79f0*/  LOP3.LUT R55, R53, 0xff0000, R48, 0xf8, !PT ;  /* 0x00ff000035377812 */ /* 0x000fe200078ef830 */
[----:B------:R-:W-:Y:S01]  /*7a00*/  HADD2.F32 R53, -RZ, R49.H0_H0 ;  /* 0x20000031ff357230 */ /* 0x000fe20000004100 */
[----:B------:R-:W-:Y:S01]  /*7a10*/  LOP3.LUT R52, R47, 0xff0000, R12, 0xf8, !PT ;  /* 0x00ff00002f347812 */ /* 0x000fe200078ef80c */
[----:B------:R-:W-:Y:S01]  /*7a20*/  HADD2.F32 R12, -RZ, R11.H1_H1 ;  /* 0x3000000bff0c7230 */ /* 0x000fe20000004100 */
[----:B------:R-:W-:Y:S01]  /*7a30*/  F2FP.F16.E4M3.UNPACK_B R48, R139.H1 ;  /* 0x0000008bff30723e */ /* 0x000fe200030006ff */
[----:B------:R-:W-:Y:S01]  /*7a40*/  HADD2.F32 R54, -RZ, R49.H1_H1 ;  /* 0x30000031ff367230 */ /* 0x000fe20000004100 */
[----:B------:R-:W-:Y:S01]  /*7a50*/  F2FP.F16.E4M3.UNPACK_B R13, R13.H1 ;  /* 0x0000000dff0d723e */ /* 0x000fe200030006ff */
[----:B------:R-:W-:-:S02]  /*7a60*/  HADD2.F32 R11, -RZ, R11.H0_H0 ;  /* 0x2000000bff0b7230 */ /* 0x000fc40000004100 */
[CC--:B------:R-:W-:Y:S01]  /*7a70*/  FMUL.FTZ R56, R12.reuse, R53.reuse ;  /* 0x000000350c387220 */ /* 0x0c0fe20000410000 */
[--C-:B------:R-:W-:Y:S01]  /*7a80*/  HADD2.F32 R49, -RZ, R48.reuse.H0_H0 ;  /* 0x20000030ff317230 */ /* 0x100fe20000004100 */
[----:B------:R-:W-:Y:S01]  /*7a90*/  F2FP.F16.E4M3.UNPACK_B R140, R140 ;  /* 0x0000008cff8c723e */ /* 0x000fe200020006ff */
        /* <DEDUP_REMOVED lines=77> */
.L_x_492:
[----:B------:R-:W-:Y:S05]  /*7f70*/  BSYNC B2 ;  /* 0x0000000000027941 */ /* 0x000fea0003800000 */
.L_x_491:
[----:B0-----:R0:W-:Y:S02]  /*7f80*/  ST.E.128 desc[UR50][R50.64], R12 ;  /* 0x0000000c32007985 */ /* 0x0011e4000c101d32 */
.L_x_490:
[----:B------:R-:W-:Y:S05]  /*7f90*/  BSYNC B1 ;  /* 0x0000000000017941 */ /* 0x000fea0003800000 */
.L_x_489:
[----:B------:R-:W-:Y:S01]  /*7fa0*/  ISETP.NE.AND P2, PT, R32, RZ, PT ;  /* 0x000000ff2000720c */ /* 0x000fe20003f45270 */
[----:B------:R-:W-:-:S12]  /*7fb0*/  BSSY B1, `(.L_x_493) ;  /* 0x0000071000017945 */ /* 0x000fd80003800000 */
[----:B------:R-:W-:Y:S05]  /*7fc0*/  @!P2 BRA `(.L_x_494) ;  /* 0x0000000400bca947 */ /* 0x000fea0003800000 */
[----:B0-----:R0:W0:Y:S01]  /*7fd0*/  LDS.128 R12, [R37+0x21400] ;  /* 0x02140000250c7984 */ /* 0x0010220000000c00 */
[----:B------:R-:W-:Y:S01]  /*7fe0*/  IADD3 R46, P2, R175, R65, RZ ;  /* 0x00000041af2e7210 */ /* 0x000fe20007f5e0ff */
[----:B------:R-:W-:Y:S03]  /*7ff0*/  BSSY B2, `(.L_x_495) ;  /* 0x000006b000027945 */ /* 0x000fe60003800000 */
[----:B--2---:R-:W-:Y:S02]  /*8000*/  IADD3.X R47, R119, R207, RZ, P2, !PT ;  /* 0x000000cf772f7210 */ /* 0x004fe400017fe4ff */
[----:B------:R-:W-:-:S13]  /*8010*/  ISETP.GE.AND P2, PT, R202, R118, PT ;  /* 0x00000076ca00720c */ /* 0x000fda0003f46270 */
[----:B------:R-:W-:Y:S05]  /*8020*/  @P2 BRA `(.L_x_496) ;  /* 0x00000004009c2947 */ /* 0x000fea0003800000 */
[----:B------:R-:W-:Y:S01]  /*8030*/  SHF.R.U32.HI R44, RZ, 0x8, R45 ;  /* 0x00000008ff2c7819 */ /* 0x000fe2000001162d */
[----:B0-----:R-:W-:Y:S01]  /*8040*/  IMAD.MOV.U32 R37, RZ, RZ, R12 ;  /* 0x000000ffff257224 */ /* 0x001fe200078e000c */
        /* <DEDUP_REMOVED lines=27> */
[-C--:B------:R-:W-:Y:S01]  /*8200*/  FFMA.FTZ R11, R11, R44.reuse, -R52 ;  /* 0x0000002c0b0b7223 */ /* 0x080fe20000010834 */
[----:B------:R-:W-:Y:S02]  /*8210*/  HADD2.F32 R43, -RZ, R43.H1_H1 ;  /* 0x3000002bff2b7230 */ /* 0x000fe40000004100 */
[----:B------:R-:W-:Y:S01]  /*8220*/  FMUL.FTZ R52, R42, R49 ;  /* 0x000000312a347220 */ /* 0x000fe20000410000 */
[----:B------:R-:W-:Y:S01]  /*8230*/  F2FP.F16.E4M3.UNPACK_B R137, R137 ;  /* 0x00000089ff89723e */ /* 0x000fe200020006ff */
[C---:B------:R-:W-:Y:S01]  /*8240*/  FMUL.FTZ R49, R13.reuse, R49 ;  /* 0x000000310d317220 */ /* 0x040fe20000410000 */
[----:B------:R-:W-:Y:S01]  /*8250*/  FFMA.FTZ R12, R12, R44, R45 ;  /* 0x0000002c0c0c7223 */ /* 0x000fe2000001002d */
        /* <DEDUP_REMOVED lines=8> */
[--C-:B------:R-:W-:Y:S02]  /*82e0*/  HADD2.F32 R13, -RZ, R37.reuse.H0_H0 ;  /* 0x20000025ff0d7230 */ /* 0x100fe40000004100 */
[-C--:B------:R-:W-:Y:S01]  /*82f0*/  FMUL.FTZ R54, R42, R49.reuse ;  /* 0x000000312a367220 */ /* 0x080fe20000410000 */
[----:B------:R-:W-:Y:S02]  /*8300*/  HADD2.F32 R138, -RZ, R138.H0_H0 ;  /* 0x2000008aff8a7230 */ /* 0x000fe40000004100 */
[----:B------:R-:W-:Y:S01]  /*8310*/  FMUL.FTZ R51, R43, R49 ;  /* 0x000000312b337220 */ /* 0x000fe20000410000 */
[----:B------:R-:W-:Y:S01]  /*8320*/  HADD2.F32 R37, -RZ, R37.H1_H1 ;  /* 0x30000025ff257230 */ /* 0x000fe20000004100 */
[-C--:B------:R-:W-:Y:S01]  /*8330*/  F2FP.F16.E4M3.UNPACK_B R49, R50.reuse.H1 ;  /* 0x00000032ff31723e */ /* 0x080fe200030006ff */
[--C-:B------:R-:W-:Y:S01]  /*8340*/  HADD2.F32 R45, -RZ, R137.reuse.H1_H1 ;  /* 0x30000089ff2d7230 */ /* 0x100fe20000004100 */
[----:B------:R-:W-:Y:S01]  /*8350*/  F2FP.F16.E4M3.UNPACK_B R50, R50 ;  /* 0x00000032ff32723e */ /* 0x000fe200020006ff */
[----:B------:R-:W-:-:S02]  /*8360*/  HADD2.F32 R44, -RZ, R137.H0_H0 ;  /* 0x20000089ff2c7230 */ /* 0x000fc40000004100 */
[-C--:B------:R-:W-:Y:S01]  /*8370*/  FMUL.FTZ R52, R37, R138.reuse ;  /* 0x0000008a25347220 */ /* 0x080fe20000410000 */
[----:B------:R-:W-:Y:S01]  /*8380*/  FMUL.FTZ R138, R13, R138 ;  /* 0x0000008a0d8a7220 */ /* 0x000fe20000410000 */
[-C--:B------:R-:W-:Y:S01]  /*8390*/  FFMA.FTZ R51, R42, R45.reuse, -R51 ;  /* 0x0000002d2a337223 */ /* 0x080fe20000010833 */
[----:B------:R-:W-:Y:S01]  /*83a0*/  FFMA.FTZ R54, R43, R45, R54 ;  /* 0x0000002d2b367223 */ /* 0x000fe20000010036 */
[-C--:B------:R-:W-:Y:S01]  /*83b0*/  FFMA.FTZ R53, R13, R44.reuse, -R52 ;  /* 0x0000002c0d357223 */ /* 0x080fe20000010834 */
[----:B------:R-:W-:Y:S01]  /*83c0*/  FFMA.FTZ R138, R37, R44, R138 ;  /* 0x0000002c258a7223 */ /* 0x000fe2000001008a */
[----:B------:R-:W-:Y:S01]  /*83d0*/  F2FP.F16.E4M3.UNPACK_B R37, R15.H1 ;  /* 0x0000000fff25723e */ /* 0x000fe200030006ff */
[----:B------:R-:W-:Y:S01]  /*83e0*/  HADD2.F32 R52, -RZ, R50.H1_H1 ;  /* 0x30000032ff347230 */ /* 0x000fe20000004100 */
[----:B------:R-:W-:Y:S01]  /*83f0*/  F2FP.SATFINITE.E4M3.F32.PACK_AB_MERGE_C R57, R54, R51, RZ ;  /* 0x000000333639723e */ /* 0x000fe200048070ff */
[----:B------:R-:W-:Y:S01]  /*8400*/  HADD2.F32 R51, -RZ, R49.H1_H1 ;  /* 0x30000031ff337230 */ /* 0x000fe20000004100 */
[----:B------:R-:W-:Y:S01]  /*8410*/  F2FP.F16.E4M3.UNPACK_B R44, R48.H1 ;  /* 0x00000030ff2c723e */ /* 0x000fe200030006ff */
[--C-:B------:R-:W-:Y:S01]  /*8420*/  HADD2.F32 R43, -RZ, R37.reuse.H1_H1 ;  /* 0x30000025ff2b7230 */ /* 0x100fe20000004100 */
[----:B------:R-:W-:Y:S01]  /*8430*/  F2FP.F16.E4M3.UNPACK_B R13, R14.H1 ;  /* 0x0000000eff0d723e */ /* 0x000fe200030006ff */
[----:B------:R-:W-:Y:S01]  /*8440*/  HADD2.F32 R42, -RZ, R37.H0_H0 ;  /* 0x20000025ff2a7230 */ /* 0x000fe20000004100 */
[----:B------:R-:W-:Y:S01]  /*8450*/  F2FP.F16.E4M3.UNPACK_B R48, R48 ;  /* 0x00000030ff30723e */ /* 0x000fe200020006ff */
[----:B------:R-:W-:-:S02]  /*8460*/  HADD2.F32 R45, -RZ, R44.H1_H1 ;  /* 0x3000002cff2d7230 */ /* 0x000fc40000004100 */
        /* <DEDUP_REMOVED lines=9> */
[----:B------:R-:W-:Y:S01]  /*8500*/  F2FP.F16.E4M3.UNPACK_B R14, R14 ;  /* 0x0000000eff0e723e */ /* 0x000fe200020006ff */
[----:B------:R-:W-:Y:S01]  /*8510*/  FFMA.FTZ R58, R43, R45, R56 ;  /* 0x0000002d2b3a7223 */ /* 0x000fe20000010038 */
[-C--:B------:R-:W-:Y:S01]  /*8520*/  FFMA.FTZ R54, R13, R42.reuse, -R54 ;  /* 0x0000002a0d367223 */ /* 0x080fe20000010836 */
[----:B------:R-:W-:Y:S01]  /*8530*/  FFMA.FTZ R45, R37, R42, R52 ;  /* 0x0000002a252d7223 */ /* 0x000fe20000010034 */
[----:B------:R-:W-:-:S02]  /*8540*/  HADD2.F32 R37, -RZ, R15.H0_H0 ;  /* 0x2000000fff257230 */ /* 0x000fc40000004100 */
[----:B------:R-:W-:Y:S01]  /*8550*/  HADD2.F32 R15, -RZ, R15.H1_H1 ;  /* 0x3000000fff0f7230 */ /* 0x000fe20000004100 */
[----:B------:R-:W-:Y:S01]  /*8560*/  F2FP.SATFINITE.E4M3.F32.PACK_AB_MERGE_C R55, R58, R55, RZ ;  /* 0x000000373a37723e */ /* 0x000fe200048070ff */
[----:B------:R-:W-:Y:S01]  /*8570*/  HADD2.F32 R42, -RZ, R49.H0_H0 ;  /* 0x20000031ff2a7230 */ /* 0x000fe20000004100 */
[----:B------:R-:W-:Y:S01]  /*8580*/  F2FP.SATFINITE.E4M3.F32.PACK_AB_MERGE_C R45, R45, R54, RZ ;  /* 0x000000362d2d723e */ /* 0x000fe200048070ff */
[--C-:B------:R-:W-:Y:S02]  /*8590*/  HADD2.F32 R13, -RZ, R14.reuse.H0_H0 ;  /* 0x2000000eff0d7230 */ /* 0x100fe40000004100 */
[----:B------:R-:W-:Y:S02]  /*85a0*/  HADD2.F32 R14, -RZ, R14.H1_H1 ;  /* 0x3000000eff0e7230 */ /* 0x000fe40000004100 */
[-C--:B------:R-:W-:Y:S01]  /*85b0*/  FMUL.FTZ R52, R15, R42.reuse ;  /* 0x0000002a0f347220 */ /* 0x080fe20000410000 */
[----:B------:R-:W-:Y:S02]  /*85c0*/  HADD2.F32 R50, -RZ, R50.H0_H0 ;  /* 0x20000032ff327230 */ /* 0x000fe40000004100 */
[----:B------:R-:W-:Y:S01]  /*85d0*/  FMUL.FTZ R56, R37, R42 ;  /* 0x0000002a25387220 */ /* 0x000fe20000410000 */
[----:B------:R-:W-:-:S02]  /*85e0*/  HADD2.F32 R44, -RZ, R44.H0_H0 ;  /* 0x2000002cff2c7230 */ /* 0x000fc40000004100 */
[----:B------:R-:W-:Y:S02]  /*85f0*/  HADD2.F32 R48, -RZ, R48.H0_H0 ;  /* 0x20000030ff307230 */ /* 0x000fe40000004100 */
[CC--:B------:R-:W-:Y:S01]  /*8600*/  FMUL.FTZ R42, R14.reuse, R50.reuse ;  /* 0x000000320e2a7220 */ /* 0x0c0fe20000410000 */
[----:B------:R-:W-:Y:S01]  /*8610*/  FMUL.FTZ R43, R13, R50 ;  /* 0x000000320d2b7220 */ /* 0x000fe20000410000 */
[-C--:B------:R-:W-:Y:S01]  /*8620*/  FFMA.FTZ R52, R37, R44.reuse, -R52 ;  /* 0x0000002c25347223 */ /* 0x080fe20000010834 */
[----:B------:R-:W-:Y:S01]  /*8630*/  FFMA.FTZ R15, R15, R44, R56 ;  /* 0x0000002c0f0f7223 */ /* 0x000fe20000010038 */
[-C--:B------:R-:W-:Y:S01]  /*8640*/  FFMA.FTZ R42, R13, R48.reuse, -R42 ;  /* 0x000000300d2a7223 */ /* 0x080fe2000001082a */
[----:B------:R-:W-:Y:S01]  /*8650*/  FFMA.FTZ R43, R14, R48, R43 ;  /* 0x000000300e2b7223 */ /* 0x000fe2000001002b */
[----:B------:R-:W-:Y:S02]  /*8660*/  F2FP.SATFINITE.E4M3.F32.PACK_AB_MERGE_C R13, R12, R11, R59 ;  /* 0x0000000b0c0d723e */ /* 0x000fe4000480703b */
[----:B------:R-:W-:-:S02]  /*8670*/  F2FP.SATFINITE.E4M3.F32.PACK_AB_MERGE_C R12, R138, R53, R57 ;  /* 0x000000358a0c723e */ /* 0x000fc40004807039 */
[----:B------:R-:W-:Y:S02]  /*8680*/  F2FP.SATFINITE.E4M3.F32.PACK_AB_MERGE_C R14, R43, R42, R45 ;  /* 0x0000002a2b0e723e */ /* 0x000fe4000480702d */
[----:B------:R-:W-:-:S07]  /*8690*/  F2FP.SATFINITE.E4M3.F32.PACK_AB_MERGE_C R15, R15, R52, R55 ;  /* 0x000000340f0f723e */ /* 0x000fce0004807037 */
.L_x_496:
[----:B------:R-:W-:Y:S05]  /*86a0*/  BSYNC B2 ;  /* 0x0000000000027941 */ /* 0x000fea0003800000 */
.L_x_495:
[----:B0-----:R0:W-:Y:S02]  /*86b0*/  ST.E.128 desc[UR50][R46.64], R12 ;  /* 0x0000000c2e007985 */ /* 0x0011e4000c101d32 */
.L_x_494:
[----:B------:R-:W-:Y:S05]  /*86c0*/  BSYNC B1 ;  /* 0x0000000000017941 */ /* 0x000fea0003800000 */
.L_x_493:
[----:B------:R-:W-:-:S13]  /*86d0*/  ISETP.NE.AND P2, PT, R33, RZ, PT ;  /* 0x000000ff2100720c */ /* 0x000fda0003f45270 */
[----:B------:R-:W-:Y:S05]  /*86e0*/  @!P2 BRA `(.L_x_476) ;  /* 0x000000700088a947 */ /* 0x000fea0003800000 */
[----:B0-----:R0:W0:Y:S01]  /*86f0*/  LDS.128 R12, [R36+0x21400] ;  /* 0x02140000240c7984 */ /* 0x0010220000000c00 */
[----:B------:R-:W-:Y:S01]  /*8700*/  IADD3 R42, P2, R196, R65, RZ ;  /* 0x00000041c42a7210 */ /* 0x000fe20007f5e0ff */
[----:B------:R-:W-:Y:S04]  /*8710*/  BSSY B1, `(.L_x_497) ;  /* 0x000006d000017945 */ /* 0x000fe80003800000 */
[----:B--2---:R-:W-:Y:S01]  /*8720*/  IMAD.X R43, R119, 0x1, R206, P2 ;  /* 0x00000001772b7824 */ /* 0x004fe200010e06ce */
[----:B------:R-:W-:-:S13]  /*8730*/  ISETP.GE.AND P2, PT, R204, R118, PT ;  /* 0x00000076cc00720c */ /* 0x000fda0003f46270 */
[----:B------:R-:W-:Y:S05]  /*8740*/  @P2 BRA `(.L_x_498) ;  /* 0x0000000400a42947 */ /* 0x000fea0003800000 */
[----:B----4-:R-:W-:Y:S01]  /*8750*/  SHF.R.U32.HI R11, RZ, 0x8, R39 ;  /* 0x00000008ff0b7819 */ /* 0x010fe20000011627 */
[----:B0-----:R-:W-:Y:S01]  /*8760*/  IMAD.MOV.U32 R37, RZ, RZ, R15 ;  /* 0x000000ffff257224 */ /* 0x001fe200078e000f */
[----:B------:R-:W-:Y:S02]  /*8770*/  SHF.R.U32.HI R40, RZ, 0x8, R41 ;  /* 0x00000008ff287819 */ /* 0x000fe40000011629 */
[----:B------:R-:W-:Y:S01]  /*8780*/  MOV R36, R14 ;  /* 0x0000000e00247202 */ /* 0x000fe20000000f00 */
[----:B------:R-:W-:Y:S01]  /*8790*/  IMAD.SHL.U32 R11, R11, 0x100, RZ ;  /* 0x000001000b0b7824 */ /* 0x000fe200078e00ff */
[----:B------:R-:W-:Y:S01]  /*87a0*/  SHF.R.U32.HI R45, RZ, 0x10, R39 ;  /* 0x00000010ff2d7819 */ /* 0x000fe20000011627 */
[----:B------:R-:W-:Y:S01]  /*87b0*/  IMAD.SHL.U32 R14, R40, 0x100, RZ ;  /* 0x00000100280e7824 */ /* 0x000fe200078e00ff */
[----:B------:R-:W-:Y:S02]  /*87c0*/  LOP3.LUT R38, R39, 0xff0000ff, RZ, 0xc0, !PT ;  /* 0xff0000ff27267812 */ /* 0x000fe400078ec0ff */
[----:B------:R-:W-:-:S02]  /*87d0*/  LOP3.LUT R39, R41, 0xff0000ff, RZ, 0xc0, !PT ;  /* 0xff0000ff29277812 */ /* 0x000fc400078ec0ff */
[----:B------:R-:W-:Y:S02]  /*87e0*/  SHF.R.U32.HI R44, RZ, 0x10, R41 ;  /* 0x00000010ff2c7819 */ /* 0x000fe40000011629 */
[----:B------:R-:W-:Y:S02]  /*87f0*/  LOP3.LUT R15, R38, 0xff00, R11, 0xf8, !PT ;  /* 0x0000ff00260f7812 */ /* 0x000fe400078ef80b */
[----:B------:R-:W-:Y:S01]  /*8800*/  LOP3.LUT R41, R39, 0xff00, R14, 0xf8, !PT ;  /* 0x0000ff0027297812 */ /* 0x000fe200078ef80e */
[----:B------:R-:W-:Y:S01]  /*8810*/  IMAD.U32 R14, R45, 0x10000, RZ ;  /* 0x000100002d0e7824 */ /* 0x000fe200078e00ff */
[----:B------:R-:W-:Y:S02]  /*8820*/  SHF.L.U32 R38, R44, 0x10, RZ ;  /* 0x000000102c267819 */ /* 0x000fe400000006ff */
[----:B------:R-:W-:Y:S02]  /*8830*/  F2FP.F16.E4M3.UNPACK_B R39, R87.H1 ;  /* 0x00000057ff27723e */ /* 0x000fe400030006ff */
[----:B------:R-:W-:-:S02]  /*8840*/  F2FP.F16.E4M3.UNPACK_B R11, R13 ;  /* 0x0000000dff0b723e */ /* 0x000fc400020006ff */
[----:B------:R-:W-:Y:S01]  /*8850*/  LOP3.LUT R45, R41, 0xff0000, R38, 0xf8, !PT ;  /* 0x00ff0000292d7812 */ /* 0x000fe200078ef826 */
[----:B------:R-:W-:Y:S01]  /*8860*/  HADD2.F32 R41, -RZ, R39.H0_H0 ;  /* 0x20000027ff297230 */ /* 0x000fe20000004100 */
[----:B------:R-:W-:Y:S01]  /*8870*/  LOP3.LUT R40, R15, 0xff0000, R14, 0xf8, !PT ;  /* 0x00ff00000f287812 */ /* 0x000fe200078ef80e */
[----:B------:R-:W-:Y:S01]  /*8880*/  HADD2.F32 R14, -RZ, R11.H1_H1 ;  /* 0x3000000bff0e7230 */ /* 0x000fe20000004100 */
[----:B------:R-:W-:Y:S01]  /*8890*/  F2FP.F16.E4M3.UNPACK_B R38, R86.H1 ;  /* 0x00000056ff26723e */ /* 0x000fe200030006ff */
[----:B------:R-:W-:Y:S01]  /*88a0*/  HADD2.F32 R44, -RZ, R39.H1_H1 ;  /* 0x30000027ff2c7230 */ /* 0x000fe20000004100 */
[----:B------:R-:W-:Y:S01]  /*88b0*/  F2FP.F16.E4M3.UNPACK_B R13, R13.H1 ;  /* 0x0000000dff0d723e */ /* 0x000fe200030006ff */
[----:B------:R-:W-:Y:S02]  /*88c0*/  HADD2.F32 R11, -RZ, R11.H0_H0 ;  /* 0x2000000bff0b7230 */ /* 0x000fe40000004100 */
[----:B------:R-:W-:Y:S01]  /*88d0*/  FMUL.FTZ R46, R14, R41 ;  /* 0x000000290e2e7220 */ /* 0x000fe20000410000 */
[----:B------:R-:W-:Y:S01]  /*88e0*/  HADD2.F32 R39, -RZ, R38.H0_H0 ;  /* 0x20000026ff277230 */ /* 0x000fe20000004100 */
[----:B------:R-:W-:Y:S01]  /*88f0*/  F2FP.F16.E4M3.UNPACK_B R87, R87 ;  /* 0x00000057ff57723e */ /* 0x000fe200020006ff */
[----:B------:R-:W-:-:S02]  /*8900*/  HADD2.F32 R15, -RZ, R13.H1_H1 ;  /* 0x3000000dff0f7230 */ /* 0x000fc40000004100 */
[C---:B------:R-:W-:Y:S01]  /*8910*/  FMUL.FTZ R41, R11.reuse, R41 ;  /* 0x000000290b297220 */ /* 0x040fe20000410000 */
[----:B------:R-:W-:Y:S02]  /*8920*/  HADD2.F32 R13, -RZ, R13.H0_H0 ;  /* 0x2000000dff0d7230 */ /* 0x000fe40000004100 */
[-C--:B------:R-:W-:Y:S01]  /*8930*/  FFMA.FTZ R47, R11, R39.reuse, -R46 ;  /* 0x000000270b2f7223 */ /* 0x080fe2000001082e */
[----:B------:R-:W-:Y:S02]  /*8940*/  HADD2.F32 R38, -RZ, R38.H1_H1 ;  /* 0x30000026ff267230 */ /* 0x000fe40000004100 */
[----:B------:R-:W-:Y:S01]  /*8950*/  FMUL.FTZ R46, R15, R44 ;  /* 0x0000002c0f2e7220 */ /* 0x000fe20000410000 */
[----:B------:R-:W-:Y:S01]  /*8960*/  F2FP.F16.E4M3.UNPACK_B R11, R12.H1 ;  /* 0x0000000cff0b723e */ /* 0x000fe200030006ff */
[C---:B------:R-:W-:Y:S01]  /*8970*/  FMUL.FTZ R44, R13.reuse, R44 ;  /* 0x0000002c0d2c7220 */ /* 0x040fe20000410000 */
[----:B------:R-:W-:Y:S01]  /*8980*/  FFMA.FTZ R48, R14, R39, R41 ;  /* 0x000000270e307223 */ /* 0x000fe20000010029 */
[----:B------:R-:W-:Y:S01]  /*8990*/  F2FP.F16.E4M3.UNPACK_B R12, R12 ;  /* 0x0000000cff0c723e */ /* 0x000fe200020006ff */
[-C--:B------:R-:W-:Y:S01]  /*89a0*/  FFMA.FTZ R41, R13, R38.reuse, -R46 ;  /* 0x000000260d297223 */ /* 0x080fe2000001082e */
        /* <DEDUP_REMOVED lines=11> */
[----:B------:R-:W-:Y:S01]  /*8a60*/  F2FP.SATFINITE.E4M3.F32.PACK_AB_MERGE_C R47, R48, R47, R52 ;  /* 0x0000002f302f723e */ /* 0x000fe20004807034 */
[----:B------:R-:W-:-:S02]  /*8a70*/  HADD2.F32 R15, -RZ, R86.H1_H1 ;  /* 0x30000056ff0f7230 */ /* 0x000fc40000004100 */
[----:B------:R-:W-:Y:S02]  /*8a80*/  HADD2.F32 R86, -RZ, R86.H0_H0 ;  /* 0x20000056ff567230 */ /* 0x000fe40000004100 */
[-C--:B------:R-:W-:Y:S01]  /*8a90*/  FMUL.FTZ R38, R12, R87.reuse ;  /* 0x000000570c267220 */ /* 0x080fe20000410000 */
[----:B------:R-:W-:Y:S01]  /*8aa0*/  FMUL.FTZ R87, R11, R87 ;  /* 0x000000570b577220 */ /* 0x000fe20000410000 */
[-C--:B------:R-:W-:Y:S01]  /*8ab0*/  FFMA.FTZ R44, R13, R15.reuse, -R44 ;  /* 0x0000000f0d2c7223 */ /* 0x080fe2000001082c */
[----:B------:R-:W-:Y:S01]  /*8ac0*/  FFMA.FTZ R39, R14, R15, R39 ;  /* 0x0000000f0e277223 */ /* 0x000fe20000010027 */
[-C--:B------:R-:W-:Y:S01]  /*8ad0*/  FFMA.FTZ R46, R11, R86.reuse, -R38 ;  /* 0x000000560b2e7223 */ /* 0x080fe20000010826 */
[----:B------:R-:W-:Y:S01]  /*8ae0*/  FFMA.FTZ R87, R12, R86, R87 ;  /* 0x000000560c577223 */ /* 0x000fe20000010057 */
[----:B------:R-:W-:Y:S02]  /*8af0*/  F2FP.F16.E4M3.UNPACK_B R12, R37.H1 ;  /* 0x00000025ff0c723e */ /* 0x000fe400030006ff */
[----:B------:R-:W-:-:S02]  /*8b00*/  F2FP.SATFINITE.E4M3.F32.PACK_AB_MERGE_C R51, R39, R44, RZ ;  /* 0x0000002c2733723e */ /* 0x000fc400048070ff */
[-C--:B------:R-:W-:Y:S01]  /*8b10*/  F2FP.F16.E4M3.UNPACK_B R39, R45.reuse.H1 ;  /* 0x0000002dff27723e */ /* 0x080fe200030006ff */
[--C-:B------:R-:W-:Y:S01]  /*8b20*/  HADD2.F32 R14, -RZ, R12.reuse.H1_H1 ;  /* 0x3000000cff0e7230 */ /* 0x100fe20000004100 */
[----:B------:R-:W-:Y:S01]  /*8b30*/  F2FP.F16.E4M3.UNPACK_B R15, R40.H1 ;  /* 0x00000028ff0f723e */ /* 0x000fe200030006ff */
[----:B------:R-:W-:Y:S01]  /*8b40*/  HADD2.F32 R13, -RZ, R12.H0_H0 ;  /* 0x2000000cff0d7230 */ /* 0x000fe20000004100 */
[----:B------:R-:W-:Y:S01]  /*8b50*/  F2FP.F16.E4M3.UNPACK_B R11, R36.H1 ;  /* 0x00000024ff0b723e */ /* 0x000fe200030006ff */
[----:B------:R-:W-:Y:S01]  /*8b60*/  HADD2.F32 R44, -RZ, R39.H1_H1 ;  /* 0x30000027ff2c7230 */ /* 0x000fe20000004100 */
[----:B------:R-:W-:Y:S01]  /*8b70*/  F2FP.F16.E4M3.UNPACK_B R45, R45 ;  /* 0x0000002dff2d723e */ /* 0x000fe200020006ff */
[----:B------:R-:W-:Y:S01]  /*8b80*/  HADD2.F32 R38, -RZ, R15.H1_H1 ;  /* 0x3000000fff267230 */ /* 0x000fe20000004100 */
[----:B------:R-:W-:Y:S01]  /*8b90*/  F2FP.F16.E4M3.UNPACK_B R40, R40 ;  /* 0x00000028ff28723e */ /* 0x000fe200020006ff */
[----:B------:R-:W-:Y:S02]  /*8ba0*/  HADD2.F32 R12, -RZ, R11.H1_H1 ;  /* 0x3000000bff0c7230 */ /* 0x000fe40000004100 */
[----:B------:R-:W-:Y:S01]  /*8bb0*/  FMUL.FTZ R50, R14, R44 ;  /* 0x0000002c0e327220 */ /* 0x000fe20000410000 */
[----:B------:R-:W-:-:S02]  /*8bc0*/  HADD2.F32 R41, -RZ, R45.H1_H1 ;  /* 0x3000002dff297230 */ /* 0x000fc40000004100 */
        /* <DEDUP_REMOVED lines=14> */
[----:B------:R-:W-:Y:S02]  /*8cb0*/  HADD2.F32 R37, -RZ, R37.H1_H1 ;  /* 0x30000025ff257230 */ /* 0x000fe40000004100 */
[----:B------:R-:W-:Y:S01]  /*8cc0*/  FMUL.FTZ R38, R12, R39 ;  /* 0x000000270c267220 */ /* 0x000fe20000410000 */
[----:B------:R-:W-:Y:S01]  /*8cd0*/  HADD2.F32 R36, -RZ, R36.H1_H1 ;  /* 0x30000024ff247230 */ /* 0x000fe20000004100 */
[----:B------:R-:W-:Y:S01]  /*8ce0*/  F2FP.SATFINITE.E4M3.F32.PACK_AB_MERGE_C R49, R49, R50, RZ ;  /* 0x000000323131723e */ /* 0x000fe200048070ff */
[----:B------:R-:W-:-:S02]  /*8cf0*/  HADD2.F32 R45, -RZ, R45.H0_H0 ;  /* 0x2000002dff2d7230 */ /* 0x000fc40000004100 */
[----:B------:R-:W-:Y:S01]  /*8d00*/  FMUL.FTZ R13, R37, R39 ;  /* 0x00000027250d7220 */ /* 0x000fe20000410000 */
[----:B------:R-:W-:Y:S01]  /*8d10*/  HADD2.F32 R15, -RZ, R15.H0_H0 ;  /* 0x2000000fff0f7230 */ /* 0x000fe20000004100 */
[----:B------:R-:W-:Y:S01]  /*8d20*/  F2FP.SATFINITE.E4M3.F32.PACK_AB_MERGE_C R41, R41, R44, RZ ;  /* 0x0000002c2929723e */ /* 0x000fe200048070ff */
        /* <DEDUP_REMOVED lines=8> */
[----:B------:R-:W-:Y:S01]  /*8db0*/  F2FP.SATFINITE.E4M3.F32.PACK_AB_MERGE_C R15, R38, R13, R49 ;  /* 0x0000000d260f723e */ /* 0x000fe20004807031 */
[----:B------:R-:W-:Y:S01]  /*8dc0*/  IMAD.MOV.U32 R13, RZ, RZ, R47 ;  /* 0x000000ffff0d7224 */ /* 0x000fe200078e002f */
[----:B------:R-:W-:-:S07]  /*8dd0*/  F2FP.SATFINITE.E4M3.F32.PACK_AB_MERGE_C R14, R45, R14, R41 ;  /* 0x0000000e2d0e723e */ /* 0x000fce0004807029 */
.L_x_498:
[----:B------:R-:W-:Y:S05]  /*8de0*/  BSYNC B1 ;  /* 0x0000000000017941 */ /* 0x000fea0003800000 */
.L_x_497:
[----:B0-----:R0:W-:Y:S01]  /*8df0*/  ST.E.128 desc[UR50][R42.64], R12 ;  /* 0x0000000c2a007985 */ /* 0x0011e2000c101d32 */
[----:B------:R-:W-:Y:S05]  /*8e00*/  BRA `(.L_x_476) ;  /* 0x0000006800c07947 */ /* 0x000fea0003800000 */
.L_x_442:
        /* <DEDUP_REMOVED lines=20> */
[----:B------:R-:W-:Y:S02]  /*8f50*/  CS2R R36, SRZ ;  /* 0x0000000000247805 */ /* 0x000fe4000001ff00 */
[----:B------:R-:W-:Y:S02]  /*8f60*/  CS2R R38, SRZ ;  /* 0x0000000000267805 */ /* 0x000fe4000001ff00 */
[----:B------:R-:W-:Y:S01]  /*8f70*/  IADD3.X R63, R10, UR5, R11, P1, P4 ;  /* 0x000000050a3f7c10 */ /* 0x000fe20008fe840b */
[----:B------:R-:W-:-:S02]  /*8f80*/  ULDC.64 UR4, c[0x0][0x400] ;  /* 0x0001000000047ab9 */ /* 0x000fc40000000a00 */
[----:B------:R-:W-:-:S04]  /*8f90*/  IADD3 R64, P1, P4, R96, UR4, R12 ;  /* 0x0000000460407c10 */ /* 0x000fc8000fc3e00c */
[----:B------:R-:W-:Y:S02]  /*8fa0*/  IADD3.X R65, R20, UR5, R86, P1, P4 ;  /* 0x0000000514417c10 */ /* 0x000fe40008fe8456 */
[----:B------:R-:W-:Y:S02]  /*8fb0*/  ISETP.GE.AND P1, PT, R16, R118, PT ;  /* 0x000000761000720c */ /* 0x000fe40003f26270 */
[----:B------:R-:W-:Y:S02]  /*8fc0*/  CS2R R52, SRZ ;  /* 0x0000000000347805 */ /* 0x000fe4000001ff00 */
[----:B------:R-:W-:Y:S02]  /*8fd0*/  CS2R R54, SRZ ;  /* 0x0000000000367805 */ /* 0x000fe4000001ff00 */
[----:B------:R-:W-:Y:S02]  /*8fe0*/  CS2R R40, SRZ ;  /* 0x0000000000287805 */ /* 0x000fe4000001ff00 */
[----:B------:R-:W-:-:S05]  /*8ff0*/  CS2R R42, SRZ ;  /* 0x00000000002a7805 */ /* 0x000fca000001ff00 */
[----:B------:R0:W5:Y:S04]  /*9000*/  @!P1 LDG.E.128 R48, desc[UR50][R62.64] ;  /* 0x000000323e309981 */ /* 0x000168000c1e1d00 */
[----:B------:R0:W5:Y:S01]  /*9010*/  @!P1 LDG.E.128 R36, desc[UR50][R64.64] ;  /* 0x0000003240249981 */ /* 0x000162000c1e1d00 */
[----:B------:R-:W-:Y:S02]  /*9020*/  ISETP.GE.AND P1, PT, R0, R118, PT ;  /* 0x000000760000720c */ /* 0x000fe40003f26270 */
[----:B------:R-:W-:Y:S02]  /*9030*/  CS2R R56, SRZ ;  /* 0x0000000000387805 */ /* 0x000fe4000001ff00 */
[----:B------:R-:W-:Y:S02]  /*9040*/  CS2R R58, SRZ ;  /* 0x00000000003a7805 */ /* 0x000fe4000001ff00 */
[----:B------:R-:W-:-:S02]  /*9050*/  CS2R R44, SRZ ;  /* 0x00000000002c7805 */ /* 0x000fc4000001ff00 */
[----:B------:R-:W-:-:S05]  /*9060*/  CS2R R46, SRZ ;  /* 0x00000000002e7805 */ /* 0x000fca000001ff00 */
[----:B------:R0:W5:Y:S04]  /*9070*/  @!P1 LDG.E.128 R52, desc[UR50][R62.64+0x20] ;  /* 0x000020323e349981 */ /* 0x000168000c1e1d00 */
[----:B------:R0:W5:Y:S01]  /*9080*/  @!P1 LDG.E.128 R40, desc[UR50][R64.64+0x20] ;  /* 0x0000203240289981 */ /* 0x000162000c1e1d00 */
[----:B------:R-:W-:-:S13]  /*9090*/  ISETP.GE.AND P1, PT, R3, R118, PT ;  /* 0x000000760300720c */ /* 0x000fda0003f26270 */
[----:B------:R0:W5:Y:S04]  /*90a0*/  @!P1 LDG.E.128 R56, desc[UR50][R62.64+0x40] ;  /* 0x000040323e389981 */ /* 0x000168000c1e1d00 */
[----:B------:R0:W5:Y:S02]  /*90b0*/  @!P1 LDG.E.128 R44, desc[UR50][R64.64+0x40] ;  /* 0x00004032402c9981 */ /* 0x000164000c1e1d00 */
.L_x_500:
[----:B------:R-:W-:Y:S05]  /*90c0*/  BSYNC B1 ;  /* 0x0000000000017941 */ /* 0x000fea0003800000 */
.L_x_499:
        /* <DEDUP_REMOVED lines=12> */
[----:B------:R-:W-:Y:S01]  /*9190*/  CS2R R80, SRZ ;  /* 0x0000000000507805 */ /* 0x000fe2000001ff00 */
[----:B-----5:R-:W-:Y:S01]  /*91a0*/  IMAD.MOV.U32 R165, RZ, RZ, R36 ;  /* 0x000000ffffa57224 */ /* 0x020fe200078e0024 */
[----:B------:R-:W-:-:S02]  /*91b0*/  MOV R164, R38 ;  /* 0x0000002600a47202 */ /* 0x000fc40000000f00 */
[----:B------:R-:W-:Y:S01]  /*91c0*/  CS2R R82, SRZ ;  /* 0x0000000000527805 */ /* 0x000fe2000001ff00 */
[----:B------:R-:W-:Y:S06]  /*91d0*/  @P4 BRA `(.L_x_502) ;  /* 0x00000000007c4947 */ /* 0x000fec0003800000 */
[----:B------:R-:W-:Y:S01]  /*91e0*/  IADD3 R13, P1, P5, R102, R14, R108 ;  /* 0x0000000e660d7210 */ /* 0x000fe20007d3e06c */
[----:B------:R-:W-:Y:S01]  /*91f0*/  ULDC.64 UR4, c[0x0][0x3e8] ;  /* 0x0000fa0000047ab9 */ /* 0x000fe20000000a00 */
[----:B------:R-:W-:Y:S02]  /*9200*/  CS2R R72, SRZ ;  /* 0x0000000000487805 */ /* 0x000fe4000001ff00 */
[----:B------:R-:W-:Y:S02]  /*9210*/  CS2R R74, SRZ ;  /* 0x00000000004a7805 */ /* 0x000fe4000001ff00 */
[----:B------:R-:W-:Y:S02]  /*9220*/  IADD3.X R11, R10, R11, R107, P1, P5 ;  /* 0x0000000b0a0b7210 */ /* 0x000fe40000fea46b */
[----:B------:R-:W-:Y:S02]  /*9230*/  CS2R R60, SRZ ;  /* 0x00000000003c7805 */ /* 0x000fe4000001ff00 */
[----:B------:R-:W-:-:S02]  /*9240*/  IADD3 R14, P1, P5, R96, R12, R110 ;  /* 0x0000000c600e7210 */ /* 0x000fc40007d3e06e */
[----:B------:R-:W-:Y:S02]  /*9250*/  CS2R R62, SRZ ;  /* 0x00000000003e7805 */ /* 0x000fe4000001ff00 */
        /* <DEDUP_REMOVED lines=23> */
.L_x_502:
[----:B------:R-:W-:Y:S05]  /*93d0*/  BSYNC B1 ;  /* 0x0000000000017941 */ /* 0x000fea0003800000 */
.L_x_501:
        /* <DEDUP_REMOVED lines=26> */
.L_x_503:
[----:B------:R-:W-:Y:S01]  /*9580*/  IMAD R91, R19, 0x8, R18 ;  /* 0x00000008135b7824 */ /* 0x000fe200078e0212 */
[----:B------:R-:W-:Y:S01]  /*9590*/  SHF.L.U32 R92, R199, 0x1f, RZ ;  /* 0x0000001fc75c7819 */ /* 0x000fe200000006ff */
[----:B------:R-:W1:Y:S01]  /*95a0*/  LDC R137, c[0x0][0x2f4] ;  /* 0x0000bd00ff897b82 */ /* 0x000e620000000800 */
[----:B------:R-:W-:Y:S02]  /*95b0*/  BSSY B1, `(.L_x_504) ;  /* 0x0000003000017945 */ /* 0x000fe40003800000 */
[----:B------:R-:W2:Y:S02]  /*95c0*/  SYNCS.PHASECHK.TRANS64.TRYWAIT P5, [R91+URZ+0x29890], R92 ;  /* 0x0298905c5b0075a7 */ /* 0x000ea400080a017f */
[----:B--2---:R-:W-:Y:S05]  /*95d0*/  @!P5 BRA `(.L_x_505) ;  /* 0x0000020c003cd947 */ /* 0x004fea0003800000 */
.L_x_780:
[----:B------:R-:W-:Y:S05]  /*95e0*/  BSYNC B1 ;  /* 0x0000000000017941 */ /* 0x000fea0003800000 */
.L_x_504:
[----:B------:R-:W-:Y:S01]  /*95f0*/  UMOV UR4, 0xffffffff ;  /* 0xffffffff00047882 */ /* 0x000fe20000000000 */
[----:B-1----:R-:W-:Y:S02]  /*9600*/  IADD3 R146, -R121, R137, RZ ;  /* 0x0000008979927210 */ /* 0x002fe40007ffe1ff */
[----:B------:R-:W-:Y:S05]  /*9610*/  BRA.DIV UR4, `(.L_x_506) ;  /* 0x0000020e04407947 */ /* 0x000fea000b800000 */
[----:B------:R1:W3:Y:S04]  /*9620*/  SHFL.IDX PT, R155, R119, RZ, 0x1e1f ;  /* 0x001e1fff779b7589 */ /* 0x0002e800000e0000 */
[----:B------:R1:W4:Y:S02]  /*9630*/  SHFL.IDX PT, R11, R120, RZ, 0x1e1f ;  /* 0x001e1fff780b7589 */ /* 0x00032400000e0000 */
.L_x_784:
[----:B------:R-:W-:Y:S04]  /*9640*/  BSSY B1, `(.L_x_507) ;  /* 0x00002da000017945 */ /* 0x000fe80003800000 */
[----:B------:R-:W-:Y:S05]  /*9650*/  @P2 BRA `(.L_x_508) ;  /* 0x0000002c00602947 */ /* 0x000fea0003800000 */
[----:B------:R-:W-:Y:S01]  /*9660*/  ISETP.NE.AND P2, PT, R28, RZ, PT ;  /* 0x000000ff1c00720c */ /* 0x000fe20003f45270 */
[----:B------:R-:W-:-:S12]  /*9670*/  BSSY B2, `(.L_x_509) ;  /* 0x00000f4000027945 */ /* 0x000fd80003800000 */
[----:B------:R-:W-:Y:S05]  /*9680*/  @!P2 BRA `(.L_x_510) ;  /* 0x0000000c00c8a947 */ /* 0x000fea0003800000 */
[----:B0-----:R-:W-:Y:S01]  /*9690*/  SEL R12, R121, R146, !P0 ;  /* 0x00000092790c7207 */ /* 0x001fe20004000000 */
[----:B------:R-:W-:Y:S01]  /*96a0*/  BSSY B3, `(.L_x_511) ;  /* 0x00000e9000037945 */ /* 0x000fe20003800000 */
[----:B------:R-:W-:Y:S02]  /*96b0*/  ISETP.GE.AND P2, PT, R16, R118, PT ;  /* 0x000000761000720c */ /* 0x000fe40003f46270 */
[----:B------:R-:W-:-:S04]  /*96c0*/  SHF.R.S32.HI R13, RZ, 0x1f, R12 ;  /* 0x0000001fff0d7819 */ /* 0x000fc8000001140c */
[----:B------:R-:W-:-:S04]  /*96d0*/  LEA.HI R12, R13, R12, RZ, 0x5 ;  /* 0x0000000c0d0c7211 */ /* 0x000fc800078f28ff */
[----:B------:R-:W-:-:S04]  /*96e0*/  LEA.HI.SX32 R12, R12, R117, 0x1b ;  /* 0x000000750c0c7211 */ /* 0x000fc800078fdaff */
[----:B------:R-:W-:Y:S01]  /*96f0*/  SHF.R.S32.HI R13, RZ, 0x1f, R12 ;  /* 0x0000001fff0d7819 */ /* 0x000fe2000001140c */
[----:B------:R-:W-:-:S03]  /*9700*/  IMAD.SHL.U32 R168, R12, 0x10, RZ ;  /* 0x000000100ca87824 */ /* 0x000fc600078e00ff */
[----:B------:R-:W-:Y:S02]  /*9710*/  LEA.HI R13, R13, R12, RZ, 0x2 ;  /* 0x0000000c0d0d7211 */ /* 0x000fe400078f10ff */
[----:B------:R-:W-:Y:S02]  /*9720*/  LOP3.LUT R12, R208, 0x30, R168, 0xf8, !PT ;  /* 0x00000030d00c7812 */ /* 0x000fe400078ef8a8 */
[----:B------:R-:W-:Y:S02]  /*9730*/  SHF.R.S32.HI R13, RZ, 0x2, R13 ;  /* 0x00000002ff0d7819 */ /* 0x000fe4000001140d */
[----:B------:R-:W-:-:S03]  /*9740*/  LOP3.LUT R12, R12, R209, RZ, 0x3c, !PT ;  /* 0x000000d10c0c7212 */ /* 0x000fc600078e3cff */
[----:B------:R-:W-:-:S04]  /*9750*/  IMAD R13, R13, 0x2800, R210 ;  /* 0x000028000d0d7824 */ /* 0x000fc800078e02d2 */
[----:B------:R-:W-:Y:S02]  /*9760*/  IMAD.IADD R12, R13, 0x1, R12 ;  /* 0x000000010d0c7824 */ /* 0x000fe400078e020c */
[C---:B------:R-:W-:Y:S02]  /*9770*/  IMAD R13, R19.reuse, 0x7800, R135 ;  /* 0x00007800130d7824 */ /* 0x040fe400078e0287 */
[----:B------:R-:W-:Y:S02]  /*9780*/  IMAD R15, R19, 0x7800, R12 ;  /* 0x00007800130f7824 */ /* 0x000fe400078e020c */
[----:B------:R-:W-:-:S03]  /*9790*/  IMAD.IADD R13, R18, 0x1, R13 ;  /* 0x00000001120d7824 */ /* 0x000fc600078e020d */
[----:B------:R-:W-:-:S03]  /*97a0*/  IADD3 R84, R18, R15, RZ ;  /* 0x0000000f12547210 */ /* 0x000fc60007ffe0ff */
[----:B------:R-:W0:Y:S04]  /*97b0*/  LDS.128 R12, [R13+0x1a400] ;  /* 0x01a400000d0c7984 */ /* 0x000e280000000c00 */
[----:B------:R-:W0:Y:S01]  /*97c0*/  LDS.128 R84, [R84+0x1a400] ;  /* 0x01a4000054547984 */ /* 0x000e220000000c00 */
[----:B------:R-:W-:Y:S05]  /*97d0*/  @P2 BRA `(.L_x_512) ;  /* 0x0000000c00542947 */ /* 0x000fea0003800000 */
[----:B------:R-:W-:Y:S02]  /*97e0*/  SHF.R.U32.HI R38, RZ, 0x8, R49 ;  /* 0x00000008ff267819 */ /* 0x000fe40000011631 */
[--C-:B------:R-:W-:Y:S02]  /*97f0*/  SHF.R.U32.HI R36, RZ, 0x10, R51.reuse ;  /* 0x00000010ff247819 */ /* 0x100fe40000011633 */
[----:B------:R-:W-:Y:S01]  /*9800*/  SHF.R.U32.HI R171, RZ, 0x8, R51 ;  /* 0x00000008ffab7819 */ /* 0x000fe20000011633 */
[----:B------:R-:W-:Y:S01]  /*9810*/  IMAD.SHL.U32 R179, R38, 0x100, RZ ;  /* 0x0000010026b37824 */ /* 0x000fe200078e00ff */
[----:B------:R-:W-:Y:S01]  /*9820*/  LOP3.LUT R177, R51, 0xff0000ff, RZ, 0xc0, !PT ;  /* 0xff0000ff33b17812 */ /* 0x000fe200078ec0ff */
[----:B------:R-:W-:Y:S01]  /*9830*/  IMAD.U32 R36, R36, 0x10000, RZ ;  /* 0x0001000024247824 */ /* 0x000fe200078e00ff */
[----:B------:R-:W-:Y:S01]  /*9840*/  SHF.R.U32.HI R51, RZ, 0x8, R37 ;  /* 0x00000008ff337819 */ /* 0x000fe20000011625 */
[----:B------:R-:W-:Y:S01]  /*9850*/  IMAD.SHL.U32 R171, R171, 0x100, RZ ;  /* 0x00000100abab7824 */ /* 0x000fe200078e00ff */
[----:B------:R-:W-:-:S02]  /*9860*/  SHF.R.U32.HI R48, RZ, 0x10, R49 ;  /* 0x00000010ff307819 */ /* 0x000fc40000011631 */
[----:B------:R-:W-:Y:S02]  /*9870*/  LOP3.LUT R50, R49, 0xff0000ff, RZ, 0xc0, !PT ;  /* 0xff0000ff31327812 */ /* 0x000fe400078ec0ff */
[----:B------:R-:W-:Y:S02]  /*9880*/  SHF.R.U32.HI R176, RZ, 0x10, R37 ;  /* 0x00000010ffb07819 */ /* 0x000fe40000011625 */
[----:B------:R-:W-:Y:S02]  /*9890*/  LOP3.LUT R178, R37, 0xff0000ff, RZ, 0xc0, !PT ;  /* 0xff0000ff25b27812 */ /* 0x000fe400078ec0ff */
[--C-:B------:R-:W-:Y:S01]  /*98a0*/  SHF.R.U32.HI R37, RZ, 0x10, R39.reuse ;  /* 0x00000010ff257819 */ /* 0x100fe20000011627 */
[----:B------:R-:W-:Y:S01]  /*98b0*/  IMAD.U32 R176, R176, 0x10000, RZ ;  /* 0x00010000b0b07824 */ /* 0x000fe200078e00ff */
[----:B------:R-:W-:Y:S02]  /*98c0*/  SHF.R.U32.HI R38, RZ, 0x8, R39 ;  /* 0x00000008ff267819 */ /* 0x000fe40000011627 */
[----:B------:R-:W-:Y:S01]  /*98d0*/  LOP3.LUT R49, R39, 0xff0000ff, RZ, 0xc0, !PT ;  /* 0xff0000ff27317812 */ /* 0x000fe200078ec0ff */
[----:B------:R-:W-:Y:S01]  /*98e0*/  IMAD.SHL.U32 R39, R51, 0x100, RZ ;  /* 0x0000010033277824 */ /* 0x000fe200078e00ff */
[----:B------:R-:W-:Y:S01]  /*98f0*/  LOP3.LUT R50, R50, 0xff00, R179, 0xf8, !PT ;  /* 0x0000ff0032327812 */ /* 0x000fe200078ef8b3 */
[----:B------:R-:W-:Y:S01]  /*9900*/  IMAD.SHL.U32 R38, R38, 0x100, RZ ;  /* 0x0000010026267824 */ /* 0x000fe200078e00ff */
[----:B------:R-:W-:-:S02]  /*9910*/  SHF.L.U32 R48, R48, 0x10, RZ ;  /* 0x0000001030307819 */ /* 0x000fc400000006ff */
[----:B------:R-:W-:Y:S02]  /*9920*/  LOP3.LUT R39, R178, 0xff00, R39, 0xf8, !PT ;  /* 0x0000ff00b2277812 */ /* 0x000fe400078ef827 */
[----:B------:R-:W-:Y:S02]  /*9930*/  LOP3.LUT R51, R177, 0xff00, R171, 0xf8, !PT ;  /* 0x0000ff00b1337812 */ /* 0x000fe400078ef8ab */
[----:B------:R-:W-:Y:S02]  /*9940*/  LOP3.LUT R177, R50, 0xff0000, R48, 0xf8, !PT ;  /* 0x00ff000032b17812 */ /* 0x000fe400078ef830 */
[----:B------:R-:W-:Y:S02]  /*9950*/  LOP3.LUT R50, R39, 0xff0000, R176, 0xf8, !PT ;  /* 0x00ff000027327812 */ /* 0x000fe400078ef8b0 */
[----:B0-----:R-:W-:Y:S02]  /*9960*/  F2FP.F16.E4M3.UNPACK_B R171, R85 ;  /* 0x00000055ffab723e */ /* 0x001fe400020006ff */
[----:B------:R-:W-:-:S02]  /*9970*/  F2FP.F16.E4M3.UNPACK_B R178, R50 ;  /* 0x00000032ffb2723e */ /* 0x000fc400020006ff */
[----:B------:R-:W-:Y:S01]  /*9980*/  F2FP.F16.E4M3.UNPACK_B R39, R13 ;  /* 0x0000000dff27723e */ /* 0x000fe200020006ff */
[----:B------:R-:W-:Y:S01]  /*9990*/  HADD2.F32 R48, -RZ, R171.H0_H0 ;  /* 0x200000abff307230 */ /* 0x000fe20000004100 */
[----:B------:R-:W-:Y:S01]  /*99a0*/  F2FP.F16.E4M3.UNPACK_B R179, R177 ;  /* 0x000000b1ffb3723e */ /* 0x000fe200020006ff */
[--C-:B------:R-:W-:Y:S01]  /*99b0*/  HADD2.F32 R181, -RZ, R178.reuse.H0_H0 ;  /* 0x200000b2ffb57230 */ /* 0x100fe20000004100 */
[----:B------:R-:W-:Y:S01]  /*99c0*/  F2FP.F16.E4M3.UNPACK_B R85, R85.H1 ;  /* 0x00000055ff55723e */ /* 0x000fe200030006ff */
[----:B------:R-:W-:Y:S01]  /*99d0*/  HADD2.F32 R176, -RZ, R39.H0_H0 ;  /* 0x20000027ffb07230 */ /* 0x000fe20000004100 */
[----:B------:R-:W-:Y:S01]  /*99e0*/  F2FP.F16.E4M3.UNPACK_B R177, R177.H1 ;  /* 0x000000b1ffb1723e */ /* 0x000fe200030006ff */
[----:B------:R-:W-:Y:S02]  /*99f0*/  HADD2.F32 R180, -RZ, R179.H0_H0 ;  /* 0x200000b3ffb47230 */ /* 0x000fe40000004100 */
[----:B------:R-:W-:Y:S01]  /*9a00*/  FMUL.FTZ R182, R48, R181 ;  /* 0x000000b530b67220 */ /* 0x000fe20000410000 */
[----:B------:R-:W-:-:S02]  /*9a10*/  HADD2.F32 R178, -RZ, R178.H1_H1 ;  /* 0x300000b2ffb27230 */ /* 0x000fc40000004100 */
[C---:B------:R-:W-:Y:S01]  /*9a20*/  FMUL.FTZ R181, R176.reuse, R181 ;  /* 0x000000b5b0b57220 */ /* 0x040fe20000410000 */
[----:B------:R-:W-:Y:S02]  /*9a30*/  HADD2.F32 R39, -RZ, R39.H1_H1 ;  /* 0x30000027ff277230 */ /* 0x000fe40000004100 */
[-C--:B------:R-:W-:Y:S01]  /*9a40*/  FFMA.FTZ R176, R176, R180.reuse, -R182 ;  /* 0x000000b4b0b07223 */ /* 0x080fe200000108b6 */
[----:B------:R-:W-:Y:S02]  /*9a50*/  HADD2.F32 R179, -RZ, R179.H1_H1 ;  /* 0x300000b3ffb37230 */ /* 0x000fe40000004100 */
[----:B------:R-:W-:Y:S01]  /*9a60*/  FFMA.FTZ R48, R48, R180, R181 ;  /* 0x000000b430307223 */ /* 0x000fe200000100b5 */
[----:B------:R-:W-:Y:S01]  /*9a70*/  HADD2.F32 R180, -RZ, R171.H1_H1 ;  /* 0x300000abffb47230 */ /* 0x000fe20000004100 */
[----:B------:R-:W-:Y:S02]  /*9a80*/  LOP3.LUT R49, R49, 0xff00, R38, 0xf8, !PT ;  /* 0x0000ff0031317812 */ /* 0x000fe400078ef826 */
[----:B------:R-:W-:-:S02]  /*9a90*/  SHF.L.U32 R37, R37, 0x10, RZ ;  /* 0x0000001025257819 */ /* 0x000fc400000006ff */
[CC--:B------:R-:W-:Y:S01]  /*9aa0*/  FMUL.FTZ R171, R180.reuse, R178.reuse ;  /* 0x000000b2b4ab7220 */ /* 0x0c0fe20000410000 */
[----:B------:R-:W-:Y:S01]  /*9ab0*/  FMUL.FTZ R178, R39, R178 ;  /* 0x000000b227b27220 */ /* 0x000fe20000410000 */
[----:B------:R-:W-:Y:S02]  /*9ac0*/  LOP3.LUT R51, R51, 0xff0000, R36, 0xf8, !PT ;  /* 0x00ff000033337812 */ /* 0x000fe400078ef824 */
[-C--:B------:R-:W-:Y:S01]  /*9ad0*/  FFMA.FTZ R171, R39, R179.reuse, -R171 ;  /* 0x000000b327ab7223 */ /* 0x080fe200000108ab */
[----:B------:R-:W-:Y:S01]  /*9ae0*/  FFMA.FTZ R39, R180, R179, R178 ;  /* 0x000000b3b4277223 */ /* 0x000fe200000100b2 */
[----:B------:R-:W-:Y:S01]  /*9af0*/  F2FP.F16.E4M3.UNPACK_B R178, R50.H1 ;  /* 0x00000032ffb2723e */ /* 0x000fe200030006ff */
[----:B------:R-:W-:Y:S01]  /*9b00*/  HADD2.F32 R180, -RZ, R177.H0_H0 ;  /* 0x200000b1ffb47230 */ /* 0x000fe20000004100 */
[----:B------:R-:W-:Y:S01]  /*9b10*/  F2FP.F16.E4M3.UNPACK_B R179, R13.H1 ;  /* 0x0000000dffb3723e */ /* 0x000fe200030006ff */
[----:B------:R-:W-:Y:S01]  /*9b20*/  HADD2.F32 R13, -RZ, R85.H0_H0 ;  /* 0x20000055ff0d7230 */ /* 0x000fe20000004100 */
[----:B------:R-:W-:Y:S01]  /*9b30*/  LOP3.LUT R36, R49, 0xff0000, R37, 0xf8, !PT ;  /* 0x00ff000031247812 */ /* 0x000fe200078ef825 */
[----:B------:R-:W-:-:S02]  /*9b40*/  HADD2.F32 R181, -RZ, R178.H0_H0 ;  /* 0x200000b2ffb57230 */ /* 0x000fc40000004100 */
[----:B------:R-:W-:Y:S02]  /*9b50*/  HADD2.F32 R50, -RZ, R179.H0_H0 ;  /* 0x200000b3ff327230 */ /* 0x000fe40000004100 */
[----:B------:R-:W-:Y:S02]  /*9b60*/  HADD2.F32 R85, -RZ, R85.H1_H1 ;  /* 0x30000055ff557230 */ /* 0x000fe40000004100 */
[-C--:B------:R-:W-:Y:S01]  /*9b70*/  FMUL.FTZ R182, R13, R181.reuse ;  /* 0x000000b50db67220 */ /* 0x080fe20000410000 */
[----:B------:R-:W-:Y:S02]  /*9b80*/  HADD2.F32 R178, -RZ, R178.H1_H1 ;  /* 0x300000b2ffb27230 */ /* 0x000fe40000004100 */
[C---:B------:R-:W-:Y:S01]  /*9b90*/  FMUL.FTZ R181, R50.reuse, R181 ;  /* 0x000000b532b57220 */ /* 0x040fe20000410000 */
[----:B------:R-:W-:Y:S02]  /*9ba0*/  IMAD.MOV.U32 R37, RZ, RZ, R87 ;  /* 0x000000ffff257224 */ /* 0x000fe400078e0057 */
[----:B------:R-:W-:Y:S01]  /*9bb0*/  FFMA.FTZ R50, R50, R180, -R182 ;  /* 0x000000b432327223 */ /* 0x000fe200000108b6 */
[----:B------:R-:W-:-:S02]  /*9bc0*/  IMAD.MOV.U32 R87, RZ, RZ, R15 ;  /* 0x000000ffff577224 */ /* 0x000fc400078e000f */
[----:B------:R-:W-:Y:S01]  /*9bd0*/  FFMA.FTZ R13, R13, R180, R181 ;  /* 0x000000b40d0d7223 */ /* 0x000fe200000100b5 */
[----:B------:R-:W-:Y:S01]  /*9be0*/  HADD2.F32 R180, -RZ, R179.H1_H1 ;  /* 0x300000b3ffb47230 */ /* 0x000fe20000004100 */
[----:B------:R-:W-:Y:S01]  /*9bf0*/  F2FP.F16.E4M3.UNPACK_B R38, R37 ;  /* 0x00000025ff26723e */ /* 0x000fe200020006ff */
[----:B------:R-:W-:Y:S02]  /*9c00*/  HADD2.F32 R179, -RZ, R177.H1_H1 ;  /* 0x300000b1ffb37230 */ /* 0x000fe40000004100 */
[-C--:B------:R-:W-:Y:S01]  /*9c10*/  FMUL.FTZ R177, R85, R178.reuse ;  /* 0x000000b255b17220 */ /* 0x080fe20000410000 */
[----:B------:R-:W-:Y:S01]  /*9c20*/  F2FP.F16.E4M3.UNPACK_B R15, R87 ;  /* 0x00000057ff0f723e */ /* 0x000fe200020006ff */
[C---:B------:R-:W-:Y:S01]  /*9c30*/  FMUL.FTZ R178, R180.reuse, R178 ;  /* 0x000000b2b4b27220 */ /* 0x040fe20000410000 */
[----:B------:R-:W-:Y:S01]  /*9c40*/  F2FP.F16.E4M3.UNPACK_B R37, R37.H1 ;  /* 0x00000025ff25723e */ /* 0x000fe200030006ff */
[----:B------:R-:W-:Y:S01]  /*9c50*/  FFMA.FTZ R177, R180, R179, -R177 ;  /* 0x000000b3b4b17223 */ /* 0x000fe200000108b1 */
[----:B------:R-:W-:-:S02]  /*9c60*/  HADD2.F32 R180, -RZ, R38.H0_H0 ;  /* 0x20000026ffb47230 */ /* 0x000fc40000004100 */
[----:B------:R-:W-:Y:S01]  /*9c70*/  FFMA.FTZ R85, R85, R179, R178 ;  /* 0x000000b355557223 */ /* 0x000fe200000100b2 */
[-C--:B------:R-:W-:Y:S01]  /*9c80*/  F2FP.F16.E4M3.UNPACK_B R178, R36.reuse ;  /* 0x00000024ffb2723e */ /* 0x080fe200020006ff */
[--C-:B------:R-:W-:Y:S01]  /*9c90*/  HADD2.F32 R182, -RZ, R15.reuse.H0_H0 ;  /* 0x2000000fffb67230 */ /* 0x100fe20000004100 */
[-C--:B------:R-:W-:Y:S01]  /*9ca0*/  F2FP.F16.E4M3.UNPACK_B R179, R51.reuse ;  /* 0x00000033ffb3723e */ /* 0x080fe200020006ff */
[----:B------:R-:W-:Y:S01]  /*9cb0*/  HADD2.F32 R15, -RZ, R15.H1_H1 ;  /* 0x3000000fff0f7230 */ /* 0x000fe20000004100 */
[----:B------:R-:W-:Y:S01]  /*9cc0*/  F2FP.F16.E4M3.UNPACK_B R36, R36.H1 ;  /* 0x00000024ff24723e */ /* 0x000fe200030006ff */
[--C-:B------:R-:W-:Y:S01]  /*9cd0*/  HADD2.F32 R49, -RZ, R178.reuse.H0_H0 ;  /* 0x200000b2ff317230 */ /* 0x100fe20000004100 */
[----:B------:R-:W-:Y:S01]  /*9ce0*/  F2FP.F16.E4M3.UNPACK_B R51, R51.H1 ;  /* 0x00000033ff33723e */ /* 0x000fe200030006ff */
[----:B------:R-:W-:Y:S01]  /*9cf0*/  HADD2.F32 R181, -RZ, R179.H0_H0 ;  /* 0x200000b3ffb57230 */ /* 0x000fe20000004100 */
[----:B------:R-:W-:Y:S01]  /*9d00*/  F2FP.SATFINITE.E4M3.F32.PACK_AB_MERGE_C R50, R177, R50, RZ ;  /* 0x00000032b132723e */ /* 0x000fe200048070ff */
[----:B------:R-:W-:-:S02]  /*9d10*/  HADD2.F32 R178, -RZ, R178.H1_H1 ;  /* 0x300000b2ffb27230 */ /* 0x000fc40000004100 */
[-C--:B------:R-:W-:Y:S01]  /*9d20*/  FMUL.FTZ R183, R180, R49.reuse ;  /* 0x00000031b4b77220 */ /* 0x080fe20000410000 */
[C---:B------:R-:W-:Y:S01]  /*9d30*/  FMUL.FTZ R49, R182.reuse, R49 ;  /* 0x00000031b6317220 */ /* 0x040fe20000410000 */
[----:B------:R-:W-:Y:S01]  /*9d40*/  HADD2.F32 R179, -RZ, R179.H1_H1 ;  /* 0x300000b3ffb37230 */ /* 0x000fe20000004100 */
[----:B------:R-:W-:Y:S01]  /*9d50*/  F2FP.SATFINITE.E4M3.F32.PACK_AB_MERGE_C R171, R171, R176, R50 ;  /* 0x000000b0abab723e */ /* 0x000fe20004807032 */
[-C--:B------:R-:W-:Y:S01]  /*9d60*/  FFMA.FTZ R183, R182, R181.reuse, -R183 ;  /* 0x000000b5b6b77223 */ /* 0x080fe200000108b7 */
[----:B------:R-:W-:Y:S01]  /*9d70*/  FFMA.FTZ R180, R180, R181, R49 ;  /* 0x000000b5b4b47223 */ /* 0x000fe20000010031 */
[----:B------:R-:W-:Y:S01]  /*9d80*/  HADD2.F32 R49, -RZ, R38.H1_H1 ;  /* 0x30000026ff317230 */ /* 0x000fe20000004100 */
[----:B------:R-:W-:Y:S01]  /*9d90*/  F2FP.F16.E4M3.UNPACK_B R50, R84.H1 ;  /* 0x00000054ff32723e */ /* 0x000fe200030006ff */
[--C-:B------:R-:W-:Y:S01]  /*9da0*/  HADD2.F32 R181, -RZ, R36.reuse.H0_H0 ;  /* 0x20000024ffb57230 */ /* 0x100fe20000004100 */
[----:B------:R-:W-:Y:S01]  /*9db0*/  F2FP.SATFINITE.E4M3.F32.PACK_AB_MERGE_C R13, R85, R13, RZ ;  /* 0x0000000d550d723e */ /* 0x000fe200048070ff */
[----:B------:R-:W-:-:S02]  /*9dc0*/  HADD2.F32 R36, -RZ, R36.H1_H1 ;  /* 0x30000024ff247230 */ /* 0x000fc40000004100 */
[----:B------:R-:W-:Y:S01]  /*9dd0*/  FMUL.FTZ R38, R49, R178 ;  /* 0x000000b231267220 */ /* 0x000fe20000410000 */
[----:B------:R-:W-:Y:S02]  /*9de0*/  F2FP.F16.E4M3.UNPACK_B R85, R166.H1 ;  /* 0x000000a6ff55723e */ /* 0x000fe400030006ff */
[----:B------:R-:W-:Y:S01]  /*9df0*/  F2FP.F16.E4M3.UNPACK_B R84, R84 ;  /* 0x00000054ff54723e */ /* 0x000fe200020006ff */
[CC--:B------:R-:W-:Y:S01]  /*9e00*/  FFMA.FTZ R38, R15.reuse, R179.reuse, -R38 ;  /* 0x000000b30f267223 */ /* 0x0c0fe20000010826 */
[----:B------:R-:W-:Y:S01]  /*9e10*/  FMUL.FTZ R15, R15, R178 ;  /* 0x000000b20f0f7220 */ /* 0x000fe20000410000 */
[--C-:B------:R-:W-:Y:S01]  /*9e20*/  HADD2.F32 R178, -RZ, R51.reuse.H0_H0 ;  /* 0x20000033ffb27230 */ /* 0x100fe20000004100 */
[----:B------:R-:W-:Y:S01]  /*9e30*/  F2FP.F16.E4M3.UNPACK_B R166, R166 ;  /* 0x000000a6ffa6723e */ /* 0x000fe200020006ff */
[----:B------:R-:W-:Y:S02]  /*9e40*/  HADD2.F32 R51, -RZ, R51.H1_H1 ;  /* 0x30000033ff337230 */ /* 0x000fe40000004100 */
[----:B------:R-:W-:Y:S01]  /*9e50*/  FFMA.FTZ R15, R49, R179, R15 ;  /* 0x000000b3310f7223 */ /* 0x000fe2000001000f */
[----:B------:R-:W-:Y:S01]  /*9e60*/  F2FP.F16.E4M3.UNPACK_B R49, R87.H1 ;  /* 0x00000057ff31723e */ /* 0x000fe200030006ff */
[----:B------:R-:W-:-:S02]  /*9e70*/  HADD2.F32 R87, -RZ, R37.H0_H0 ;  /* 0x20000025ff577230 */ /* 0x000fc40000004100 */
[----:B------:R-:W-:Y:S02]  /*9e80*/  HADD2.F32 R37, -RZ, R37.H1_H1 ;  /* 0x30000025ff257230 */ /* 0x000fe40000004100 */
[--C-:B------:R-:W-:Y:S02]  /*9e90*/  HADD2.F32 R179, -RZ, R49.reuse.H0_H0 ;  /* 0x20000031ffb37230 */ /* 0x100fe40000004100 */
[-C--:B------:R-:W-:Y:S01]  /*9ea0*/  FMUL.FTZ R182, R87, R181.reuse ;  /* 0x000000b557b67220 */ /* 0x080fe20000410000 */
[----:B------:R-:W-:Y:S02]  /*9eb0*/  HADD2.F32 R49, -RZ, R49.H1_H1 ;  /* 0x30000031ff317230 */ /* 0x000fe40000004100 */
[--C-:B------:R-:W-:Y:S02]  /*9ec0*/  HADD2.F32 R177, -RZ, R85.reuse.H0_H0 ;  /* 0x20000055ffb17230 */ /* 0x100fe40000004100 */
[C---:B------:R-:W-:Y:S01]  /*9ed0*/  FFMA.FTZ R182, R179.reuse, R178, -R182 ;  /* 0x000000b2b3b67223 */ /* 0x040fe200000108b6 */
[----:B------:R-:W-:Y:S01]  /*9ee0*/  FMUL.FTZ R179, R179, R181 ;  /* 0x000000b5b3b37220 */ /* 0x000fe20000410000 */
[----:B------:R-:W-:-:S03]  /*9ef0*/  HADD2.F32 R85, -RZ, R85.H1_H1 ;  /* 0x30000055ff557230 */ /* 0x000fc60000004100 */
[----:B------:R-:W-:Y:S01]  /*9f00*/  FFMA.FTZ R179, R87, R178, R179 ;  /* 0x000000b257b37223 */ /* 0x000fe200000100b3 */
[-C--:B------:R-:W-:Y:S01]  /*9f10*/  FMUL.FTZ R87, R37, R36.reuse ;  /* 0x0000002425577220 */ /* 0x080fe20000410000 */
[----:B------:R-:W-:-:S03]  /*9f20*/  FMUL.FTZ R36, R49, R36 ;  /* 0x0000002431247220 */ /* 0x000fc60000410000 */
[-C--:B------:R-:W-:Y:S01]  /*9f30*/  FFMA.FTZ R87, R49, R51.reuse, -R87 ;  /* 0x0000003331577223 */ /* 0x080fe20000010857 */
[----:B------:R-:W-:Y:S01]  /*9f40*/  FFMA.FTZ R37, R37, R51, R36 ;  /* 0x0000003325257223 */ /* 0x000fe20000010024 */
[-C--:B------:R-:W-:Y:S01]  /*9f50*/  F2FP.F16.E4M3.UNPACK_B R36, R165.reuse.H1 ;  /* 0x000000a5ff24723e */ /* 0x080fe200030006ff */
[--C-:B------:R-:W-:Y:S01]  /*9f60*/  HADD2.F32 R51, -RZ, R50.reuse.H0_H0 ;  /* 0x20000032ff337230 */ /* 0x100fe20000004100 */
[-C--:B------:R-:W-:Y:S01]  /*9f70*/  F2FP.F16.E4M3.UNPACK_B R49, R12.reuse.H1 ;  /* 0x0000000cff31723e */ /* 0x080fe200030006ff */
[----:B------:R-:W-:Y:S01]  /*9f80*/  HADD2.F32 R50, -RZ, R50.H1_H1 ;  /* 0x30000032ff327230 */ /* 0x000fe20000004100 */
[----:B------:R-:W-:Y:S01]  /*9f90*/  F2FP.F16.E4M3.UNPACK_B R165, R165 ;  /* 0x000000a5ffa5723e */ /* 0x000fe200020006ff */
[--C-:B------:R-:W-:Y:S01]  /*9fa0*/  HADD2.F32 R181, -RZ, R36.reuse.H0_H0 ;  /* 0x20000024ffb57230 */ /* 0x100fe20000004100 */
[----:B------:R-:W-:Y:S01]  /*9fb0*/  F2FP.F16.E4M3.UNPACK_B R12, R12 ;  /* 0x0000000cff0c723e */ /* 0x000fe200020006ff */
[----:B------:R-:W-:Y:S01]  /*9fc0*/  HADD2.F32 R176, -RZ, R49.H0_H0 ;  /* 0x20000031ffb07230 */ /* 0x000fe20000004100 */
[----:B------:R-:W-:Y:S01]  /*9fd0*/  F2FP.SATFINITE.E4M3.F32.PACK_AB_MERGE_C R87, R87, R182, RZ ;  /* 0x000000b65757723e */ /* 0x000fe200048070ff */
[----:B------:R-:W-:-:S02]  /*9fe0*/  HADD2.F32 R36, -RZ, R36.H1_H1 ;  /* 0x30000024ff247230 */ /* 0x000fc40000004100 */
[-C--:B------:R-:W-:Y:S01]  /*9ff0*/  FMUL.FTZ R178, R51, R181.reuse ;  /* 0x000000b533b27220 */ /* 0x080fe20000410000 */
[----:B------:R-:W-:Y:S02]  /*a000*/  HADD2.F32 R49, -RZ, R49.H1_H1 ;  /* 0x30000031ff317230 */ /* 0x000fe40000004100 */
[C---:B------:R-:W-:Y:S01]  /*a010*/  FMUL.FTZ R181, R176.reuse, R181 ;  /* 0x000000b5b0b57220 */ /* 0x040fe20000410000 */
[----:B------:R-:W-:Y:S01]  /*a020*/  F2FP.SATFINITE.E4M3.F32.PACK_AB_MERGE_C R37, R37, R179, RZ ;  /* 0x000000b32525723e */ /* 0x000fe200048070ff */
[-C--:B------:R-:W-:Y:S02]  /*a030*/  FFMA.FTZ R178, R176, R177.reuse, -R178 ;  /* 0x000000b1b0b27223 */ /* 0x080fe400000108b2 */
[----:B------:R-:W-:Y:S01]  /*a040*/  FFMA.FTZ R181, R51, R177, R181 ;  /* 0x000000b133b57223 */ /* 0x000fe200000100b5 */
[-C--:B------:R-:W-:Y:S01]  /*a050*/  FMUL.FTZ R51, R50, R36.reuse ;  /* 0x0000002432337220 */ /* 0x080fe20000410000 */
[----:B------:R-:W-:Y:S01]  /*a060*/  FMUL.FTZ R36, R49, R36 ;  /* 0x0000002431247220 */ /* 0x000fe20000410000 */
[----:B------:R-:W-:-:S02]  /*a070*/  HADD2.F32 R177, -RZ, R165.H0_H0 ;  /* 0x200000a5ffb17230 */ /* 0x000fc40000004100 */
[-C--:B------:R-:W-:Y:S01]  /*a080*/  FFMA.FTZ R49, R49, R85.reuse, -R51 ;  /* 0x0000005531317223 */ /* 0x080fe20000010833 */
[----:B------:R-:W-:Y:S01]  /*a090*/  FFMA.FTZ R36, R50, R85, R36 ;  /* 0x0000005532247223 */ /* 0x000fe20000010024 */
[----:B------:R-:W-:Y:S02]  /*a0a0*/  HADD2.F32 R50, -RZ, R84.H0_H0 ;  /* 0x20000054ff327230 */ /* 0x000fe40000004100 */
[----:B------:R-:W-:Y:S01]  /*a0b0*/  HADD2.F32 R85, -RZ, R12.H0_H0 ;  /* 0x2000000cff557230 */ /* 0x000fe20000004100 */
[----:B------:R-:W-:Y:S01]  /*a0c0*/  F2FP.SATFINITE.E4M3.F32.PACK_AB_MERGE_C R49, R49, R178, RZ ;  /* 0x000000b23131723e */ /* 0x000fe200048070ff */
[----:B------:R-:W-:Y:S02]  /*a0d0*/  HADD2.F32 R51, -RZ, R166.H0_H0 ;  /* 0x200000a6ff337230 */ /* 0x000fe40000004100 */
[-C--:B------:R-:W-:Y:S01]  /*a0e0*/  FMUL.FTZ R176, R50, R177.reuse ;  /* 0x000000b132b07220 */ /* 0x080fe20000410000 */
[----:B------:R-:W-:Y:S02]  /*a0f0*/  HADD2.F32 R165, -RZ, R165.H1_H1 ;  /* 0x300000a5ffa57230 */ /* 0x000fe40000004100 */
[----:B------:R-:W-:Y:S01]  /*a100*/  FMUL.FTZ R177, R85, R177 ;  /* 0x000000b155b17220 */ /* 0x000fe20000410000 */
[----:B------:R-:W-:-:S02]  /*a110*/  HADD2.F32 R84, -RZ, R84.H1_H1 ;  /* 0x30000054ff547230 */ /* 0x000fc40000004100 */
[-C--:B------:R-:W-:Y:S01]  /*a120*/  FFMA.FTZ R176, R85, R51.reuse, -R176 ;  /* 0x0000003355b07223 */ /* 0x080fe200000108b0 */
[----:B------:R-:W-:Y:S02]  /*a130*/  HADD2.F32 R12, -RZ, R12.H1_H1 ;  /* 0x3000000cff0c7230 */ /* 0x000fe40000004100 */
[----:B------:R-:W-:Y:S01]  /*a140*/  FFMA.FTZ R177, R50, R51, R177 ;  /* 0x0000003332b17223 */ /* 0x000fe200000100b1 */
[----:B------:R-:W-:Y:S02]  /*a150*/  HADD2.F32 R166, -RZ, R166.H1_H1 ;  /* 0x300000a6ffa67230 */ /* 0x000fe40000004100 */
[-C--:B------:R-:W-:Y:S01]  /*a160*/  FMUL.FTZ R50, R84, R165.reuse ;  /* 0x000000a554327220 */ /* 0x080fe20000410000 */
[----:B------:R-:W-:Y:S01]  /*a170*/  F2FP.F16.E4M3.UNPACK_B R51, R86.H1 ;  /* 0x00000056ff33723e */ /* 0x000fe200030006ff */
[C---:B------:R-:W-:Y:S01]  /*a180*/  FMUL.FTZ R165, R12.reuse, R165 ;  /* 0x000000a50ca57220 */ /* 0x040fe20000410000 */
[-C--:B------:R-:W-:Y:S01]  /*a190*/  F2FP.F16.E4M3.UNPACK_B R85, R167.reuse.H1 ;  /* 0x000000a7ff55723e */ /* 0x080fe200030006ff */
[----:B------:R-:W-:Y:S01]  /*a1a0*/  FFMA.FTZ R50, R12, R166, -R50 ;  /* 0x000000a60c327223 */ /* 0x000fe20000010832 */
[----:B------:R-:W-:Y:S01]  /*a1b0*/  F2FP.F16.E4M3.UNPACK_B R86, R86 ;  /* 0x00000056ff56723e */ /* 0x000fe200020006ff */
[----:B------:R-:W-:Y:S01]  /*a1c0*/  FFMA.FTZ R12, R84, R166, R165 ;  /* 0x000000a6540c7223 */ /* 0x000fe200000100a5 */
[----:B------:R-:W-:Y:S01]  /*a1d0*/  HADD2.F32 R84, -RZ, R51.H0_H0 ;  /* 0x20000033ff547230 */ /* 0x000fe20000004100 */
[----:B------:R-:W-:Y:S01]  /*a1e0*/  F2FP.F16.E4M3.UNPACK_B R167, R167 ;  /* 0x000000a7ffa7723e */ /* 0x000fe200020006ff */
[----:B------:R-:W-:Y:S01]  /*a1f0*/  HADD2.F32 R166, -RZ, R85.H0_H0 ;  /* 0x20000055ffa67230 */ /* 0x000fe20000004100 */
[----:B------:R-:W-:Y:S01]  /*a200*/  F2FP.SATFINITE.E4M3.F32.PACK_AB_MERGE_C R176, R50, R176, R49 ;  /* 0x000000b032b0723e */ /* 0x000fe20004807031 */
[----:B------:R-:W-:Y:S01]  /*a210*/  IMAD.MOV.U32 R49, RZ, RZ, R14 ;  /* 0x000000ffff317224 */ /* 0x000fe200078e000e */
[-C--:B------:R-:W-:Y:S01]  /*a220*/  F2FP.F16.E4M3.UNPACK_B R14, R164.reuse.H1 ;  /* 0x000000a4ff0e723e */ /* 0x080fe200030006ff */
[----:B------:R-:W-:Y:S01]  /*a230*/  HADD2.F32 R51, -RZ, R51.H1_H1 ;  /* 0x30000033ff337230 */ /* 0x000fe20000004100 */
[----:B------:R-:W-:Y:S01]  /*a240*/  F2FP.F16.E4M3.UNPACK_B R164, R164 ;  /* 0x000000a4ffa4723e */ /* 0x000fe200020006ff */
[----:B------:R-:W-:Y:S01]  /*a250*/  HADD2.F32 R85, -RZ, R85.H1_H1 ;  /* 0x30000055ff557230 */ /* 0x000fe20000004100 */
[-C--:B------:R-:W-:Y:S01]  /*a260*/  F2FP.F16.E4M3.UNPACK_B R50, R49.reuse.H1 ;  /* 0x00000031ff32723e */ /* 0x080fe200030006ff */
[--C-:B------:R-:W-:Y:S01]  /*a270*/  HADD2.F32 R182, -RZ, R14.reuse.H0_H0 ;  /* 0x2000000effb67230 */ /* 0x100fe20000004100 */
[----:B------:R-:W-:Y:S01]  /*a280*/  F2FP.F16.E4M3.UNPACK_B R49, R49 ;  /* 0x00000031ff31723e */ /* 0x000fe200020006ff */
[----:B------:R-:W-:Y:S01]  /*a290*/  HADD2.F32 R14, -RZ, R14.H1_H1 ;  /* 0x3000000eff0e7230 */ /* 0x000fe20000004100 */
[----:B------:R-:W-:Y:S01]  /*a2a0*/  F2FP.SATFINITE.E4M3.F32.PACK_AB_MERGE_C R36, R36, R181, RZ ;  /* 0x000000b52424723e */ /* 0x000fe200048070ff */
[----:B------:R-:W-:-:S02]  /*a2b0*/  HADD2.F32 R165, -RZ, R50.H0_H0 ;  /* 0x20000032ffa57230 */ /* 0x000fc40000004100 */
[-C--:B------:R-:W-:Y:S01]  /*a2c0*/  FMUL.FTZ R178, R84, R182.reuse ;  /* 0x000000b654b27220 */ /* 0x080fe20000410000 */
[----:B------:R-:W-:Y:S01]  /*a2d0*/  HADD2.F32 R50, -RZ, R50.H1_H1 ;  /* 0x30000032ff327230 */ /* 0x000fe20000004100 */
[----:B------:R-:W-:Y:S01]  /*a2e0*/  F2FP.SATFINITE.E4M3.F32.PACK_AB_MERGE_C R36, R12, R177, R36 ;  /* 0x000000b10c24723e */ /* 0x000fe20004807024 */
[C---:B------:R-:W-:Y:S01]  /*a2f0*/  FMUL.FTZ R182, R165.reuse, R182 ;  /* 0x000000b6a5b67220 */ /* 0x040fe20000410000 */
[----:B------:R-:W-:Y:S01]  /*a300*/  FFMA.FTZ R178, R165, R166, -R178 ;  /* 0x000000a6a5b27223 */ /* 0x000fe200000108b2 */
[----:B------:R-:W-:Y:S02]  /*a310*/  MOV R12, R176 ;  /* 0x000000b0000c7202 */ /* 0x000fe40000000f00 */
        /* <DEDUP_REMOVED lines=18> */
[----:B------:R-:W-:Y:S01]  /*a440*/  FMUL.FTZ R51, R86, R164 ;  /* 0x000000a456337220 */ /* 0x000fe20000410000 */
[----:B------:R-:W-:Y:S01]  /*a450*/  F2FP.SATFINITE.E4M3.F32.PACK_AB_MERGE_C R14, R14, R182, RZ ;  /* 0x000000b60e0e723e */ /* 0x000fe200048070ff */
[----:B------:R-:W-:Y:S01]  /*a460*/  FMUL.FTZ R164, R49, R164 ;  /* 0x000000a431a47220 */ /* 0x000fe20000410000 */
[----:B------:R-:W-:Y:S01]  /*a470*/  F2FP.SATFINITE.E4M3.F32.PACK_AB_MERGE_C R85, R39, R48, R13 ;  /* 0x000000302755723e */ /* 0x000fe2000480700d */
[----:B------:R-:W-:Y:S01]  /*a480*/  FFMA.FTZ R51, R49, R167, -R51 ;  /* 0x000000a731337223 */ /* 0x000fe20000010833 */
[----:B------:R-:W-:-:S02]  /*a490*/  IMAD.MOV.U32 R13, RZ, RZ, R171 ;  /* 0x000000ffff0d7224 */ /* 0x000fc400078e00ab */
[----:B------:R-:W-:Y:S01]  /*a4a0*/  FFMA.FTZ R164, R86, R167, R164 ;  /* 0x000000a756a47223 */ /* 0x000fe200000100a4 */
[----:B------:R-:W-:Y:S01]  /*a4b0*/  IMAD.MOV.U32 R84, RZ, RZ, R36 ;  /* 0x000000ffff547224 */ /* 0x000fe200078e0024 */
[----:B------:R-:W-:-:S03]  /*a4c0*/  F2FP.SATFINITE.E4M3.F32.PACK_AB_MERGE_C R50, R51, R165, R50 ;  /* 0x000000a53332723e */ /* 0x000fc60004807032 */
[----:B------:R-:W-:Y:S02]  /*a4d0*/  F2FP.SATFINITE.E4M3.F32.PACK_AB_MERGE_C R164, R164, R166, R14 ;  /* 0x000000a6a4a4723e */ /* 0x000fe4000480700e */
[----:B------:R-:W-:Y:S01]  /*a4e0*/  F2FP.SATFINITE.E4M3.F32.PACK_AB_MERGE_C R51, R38, R183, R87 ;  /* 0x000000b72633723e */ /* 0x000fe20004807057 */
[----:B------:R-:W-:Y:S01]  /*a4f0*/  IMAD.MOV.U32 R14, RZ, RZ, R50 ;  /* 0x000000ffff0e7224 */ /* 0x000fe200078e0032 */
[----:B------:R-:W-:Y:S01]  /*a500*/  F2FP.SATFINITE.E4M3.F32.PACK_AB_MERGE_C R87, R15, R180, R37 ;  /* 0x000000b40f57723e */ /* 0x000fe20004807025 */
[----:B------:R-:W-:Y:S01]  /*a510*/  IMAD.MOV.U32 R86, RZ, RZ, R164 ;  /* 0x000000ffff567224 */ /* 0x000fe200078e00a4 */
[----:B------:R-:W-:-:S07]  /*a520*/  MOV R15, R51 ;  /* 0x00000033000f7202 */ /* 0x000fce0000000f00 */
.L_x_512:
[----:B------:R-:W-:Y:S05]  /*a530*/  BSYNC B3 ;  /* 0x0000000000037941 */ /* 0x000fea0003800000 */
.L_x_511:
[----:B----4-:R-:W-:-:S05]  /*a540*/  IADD3 R36, P2, R21, R11, RZ ;  /* 0x0000000b15247210 */ /* 0x010fca0007f5e0ff */
[----:B---3--:R-:W-:Y:S01]  /*a550*/  IMAD.X R37, R155, 0x1, R113, P2 ;  /* 0x000000019b257824 */ /* 0x008fe200010e0671 */
[----:B------:R-:W-:-:S04]  /*a560*/  ISETP.GE.AND P2, PT, R168, R137, PT ;  /* 0x00000089a800720c */ /* 0x000fc80003f46270 */
[----:B0-----:R0:W-:Y:S09]  /*a570*/  ST.E.128 desc[UR50][R36.64], R12 ;  /* 0x0000000c24007985 */ /* 0x0011f2000c101d32 */
[----:B------:R-:W-:-:S04]  /*a580*/  @!P2 IADD3 R38, P5, R11, R168, RZ ;  /* 0x000000a80b26a210 */ /* 0x000fc80007fbe0ff */
[----:B------:R-:W-:-:S05]  /*a590*/  @!P2 LEA.HI.X.SX32 R39, R168, R155, 0x1, P5 ;  /* 0x0000009ba827a211 */ /* 0x000fca00028f0eff */
[----:B------:R0:W-:Y:S04]  /*a5a0*/  @!P2 ST.E.128 desc[UR50][R38.64], R84 ;  /* 0x000000542600a985 */ /* 0x0001e8000c101d32 */
.L_x_510:
[----:B------:R-:W-:Y:S05]  /*a5b0*/  BSYNC B2 ;  /* 0x0000000000027941 */ /* 0x000fea0003800000 */
.L_x_509:
        /* <DEDUP_REMOVED lines=11> */
[----:B------:R-:W-:-:S04]  /*a670*/  LEA.HI R12, R12, R13, RZ, 0x2 ;  /* 0x0000000d0c0c7211 */ /* 0x000fc800078f10ff */
[----:B------:R-:W-:Y:S02]  /*a680*/  SHF.R.S32.HI R13, RZ, 0x2, R12 ;  /* 0x00000002ff0d7819 */ /* 0x000fe4000001140c */
[----:B------:R-:W-:-:S03]  /*a690*/  LOP3.LUT R12, R208, 0x30, R48, 0xf8, !PT ;  /* 0x00000030d00c7812 */ /* 0x000fc600078ef830 */
[----:B------:R-:W-:Y:S01]  /*a6a0*/  IMAD R13, R13, 0x2800, R210 ;  /* 0x000028000d0d7824 */ /* 0x000fe200078e02d2 */
[----:B------:R-:W-:-:S04]  /*a6b0*/  LOP3.LUT R12, R12, R209, RZ, 0x3c, !PT ;  /* 0x000000d10c0c7212 */ /* 0x000fc800078e3cff */
[----:B------:R-:W-:Y:S01]  /*a6c0*/  IADD3 R12, R13, R12, RZ ;  /* 0x0000000c0d0c7210 */ /* 0x000fe20007ffe0ff */
[----:B------:R-:W-:-:S04]  /*a6d0*/  IMAD R13, R19, 0x7800, R134 ;  /* 0x00007800130d7824 */ /* 0x000fc800078e0286 */
[----:B------:R-:W-:Y:S02]  /*a6e0*/  IMAD R15, R19, 0x7800, R12 ;  /* 0x00007800130f7824 */ /* 0x000fe400078e020c */
[C---:B------:R-:W-:Y:S02]  /*a6f0*/  IMAD.IADD R13, R18.reuse, 0x1, R13 ;  /* 0x00000001120d7824 */ /* 0x040fe400078e020d */
[----:B------:R-:W-:-:S04]  /*a700*/  IMAD.IADD R36, R18, 0x1, R15 ;  /* 0x0000000112247824 */ /* 0x000fc800078e020f */
[----:B------:R-:W0:Y:S04]  /*a710*/  LDS.128 R12, [R13+0x1a400] ;  /* 0x01a400000d0c7984 */ /* 0x000e280000000c00 */
[----:B------:R-:W0:Y:S01]  /*a720*/  LDS.128 R36, [R36+0x1a400] ;  /* 0x01a4000024247984 */ /* 0x000e220000000c00 */
[----:B------:R-:W-:Y:S05]  /*a730*/  @P2 BRA `(.L_x_516) ;  /* 0x0000000c00402947 */ /* 0x000fea0003800000 */
[----:B------:R-:W-:Y:S02]  /*a740*/  SHF.R.U32.HI R52, RZ, 0x8, R53 ;  /* 0x00000008ff347819 */ /* 0x000fe40000011635 */
[--C-:B------:R-:W-:Y:S02]  /*a750*/  SHF.R.U32.HI R49, RZ, 0x8, R41.reuse ;  /* 0x00000008ff317819 */ /* 0x100fe40000011629 */
[----:B------:R-:W-:Y:S02]  /*a760*/  LOP3.LUT R42, R41, 0xff0000ff, RZ, 0xc0, !PT ;  /* 0xff0000ff292a7812 */ /* 0x000fe400078ec0ff */
[----:B------:R-:W-:Y:S01]  /*a770*/  SHF.R.U32.HI R50, RZ, 0x10, R41 ;  /* 0x00000010ff327819 */ /* 0x000fe20000011629 */
[----:B------:R-:W-:Y:S01]  /*a780*/  IMAD.SHL.U32 R41, R52, 0x100, RZ ;  /* 0x0000010034297824 */ /* 0x000fe200078e00ff */
[----:B------:R-:W-:Y:S02]  /*a790*/  LOP3.LUT R40, R53, 0xff0000ff, RZ, 0xc0, !PT ;  /* 0xff0000ff35287812 */ /* 0x000fe400078ec0ff */
[----:B------:R-:W-:-:S02]  /*a7a0*/  SHF.R.U32.HI R51, RZ, 0x10, R53 ;  /* 0x00000010ff337819 */ /* 0x000fc40000011635 */
[----:B------:R-:W-:Y:S02]  /*a7b0*/  SHF.L.U32 R49, R49, 0x8, RZ ;  /* 0x0000000831317819 */ /* 0x000fe400000006ff */
[----:B------:R-:W-:Y:S01]  /*a7c0*/  LOP3.LUT R40, R40, 0xff00, R41, 0xf8, !PT ;  /* 0x0000ff0028287812 */ /* 0x000fe200078ef829 */
[----:B------:R-:W-:Y:S01]  /*a7d0*/  IMAD.U32 R41, R50, 0x10000, RZ ;  /* 0x0001000032297824 */ /* 0x000fe200078e00ff */
[----:B------:R-:W-:Y:S01]  /*a7e0*/  LOP3.LUT R42, R42, 0xff00, R49, 0xf8, !PT ;  /* 0x0000ff002a2a7812 */ /* 0x000fe200078ef831 */
[----:B------:R-:W-:Y:S02]  /*a7f0*/  IMAD.U32 R49, R51, 0x10000, RZ ;  /* 0x0001000033317824 */ /* 0x000fe400078e00ff */
[----:B0-----:R-:W-:Y:S01]  /*a800*/  IMAD.MOV.U32 R51, RZ, RZ, R37 ;  /* 0x000000ffff337224 */ /* 0x001fe200078e0025 */
[----:B------:R-:W-:Y:S02]  /*a810*/  LOP3.LUT R50, R42, 0xff0000, R41, 0xf8, !PT ;  /* 0x00ff00002a327812 */ /* 0x000fe400078ef829 */
[----:B------:R-:W-:-:S02]  /*a820*/  F2FP.F16.E4M3.UNPACK_B R41, R13 ;  /* 0x0000000dff29723e */ /* 0x000fc400020006ff */
[-C--:B------:R-:W-:Y:S02]  /*a830*/  F2FP.F16.E4M3.UNPACK_B R53, R51.reuse ;  /* 0x00000033ff35723e */ /* 0x080fe400020006ff */
[----:B------:R-:W-:Y:S01]  /*a840*/  F2FP.F16.E4M3.UNPACK_B R52, R50 ;  /* 0x00000032ff34723e */ /* 0x000fe200020006ff */
[----:B------:R-:W-:Y:S01]  /*a850*/  HADD2.F32 R42, -RZ, R41.H0_H0 ;  /* 0x20000029ff2a7230 */ /* 0x000fe20000004100 */
[----:B------:R-:W-:Y:S01]  /*a860*/  LOP3.LUT R49, R40, 0xff0000, R49, 0xf8, !PT ;  /* 0x00ff000028317812 */ /* 0x000fe200078ef831 */
[--C-:B------:R-:W-:Y:S01]  /*a870*/  HADD2.F32 R40, -RZ, R53.reuse.H0_H0 ;  /* 0x20000035ff287230 */ /* 0x100fe20000004100 */
[----:B------:R-:W-:Y:S01]  /*a880*/  F2FP.F16.E4M3.UNPACK_B R51, R51.H1 ;  /* 0x00000033ff33723e */ /* 0x000fe200030006ff */
[----:B------:R-:W-:Y:S01]  /*a890*/  HADD2.F32 R53, -RZ, R53.H1_H1 ;  /* 0x30000035ff357230 */ /* 0x000fe20000004100 */
[-C--:B------:R-:W-:Y:S01]  /*a8a0*/  F2FP.F16.E4M3.UNPACK_B R37, R49.reuse ;  /* 0x00000031ff25723e */ /* 0x080fe200020006ff */
[----:B------:R-:W-:Y:S01]  /*a8b0*/  HADD2.F32 R54, -RZ, R52.H1_H1 ;  /* 0x30000034ff367230 */ /* 0x000fe20000004100 */
[----:B------:R-:W-:Y:S01]  /*a8c0*/  F2FP.F16.E4M3.UNPACK_B R49, R49.H1 ;  /* 0x00000031ff31723e */ /* 0x000fe200030006ff */
[----:B------:R-:W-:-:S02]  /*a8d0*/  HADD2.F32 R41, -RZ, R41.H1_H1 ;  /* 0x30000029ff297230 */ /* 0x000fc40000004100 */
[----:B------:R-:W-:Y:S02]  /*a8e0*/  HADD2.F32 R87, -RZ, R52.H0_H0 ;  /* 0x20000034ff577230 */ /* 0x000fe40000004100 */
[-C--:B------:R-:W-:Y:S01]  /*a8f0*/  FMUL.FTZ R84, R53, R54.reuse ;  /* 0x0000003635547220 */ /* 0x080fe20000410000 */
[--C-:B------:R-:W-:Y:S02]  /*a900*/  HADD2.F32 R52, -RZ, R37.reuse.H1_H1 ;  /* 0x30000025ff347230 */ /* 0x100fe40000004100 */
[C---:B------:R-:W-:Y:S01]  /*a910*/  FMUL.FTZ R54, R41.reuse, R54 ;  /* 0x0000003629367220 */ /* 0x040fe20000410000 */
[----:B------:R-:W-:Y:S02]  /*a920*/  HADD2.F32 R85, -RZ, R37.H0_H0 ;  /* 0x20000025ff557230 */ /* 0x000fe40000004100 */
[-C--:B------:R-:W-:Y:S01]  /*a930*/  FMUL.FTZ R165, R40, R87.reuse ;  /* 0x0000005728a57220 */ /* 0x080fe20000410000 */
[C---:B------:R-:W-:Y:S01]  /*a940*/  FMUL.FTZ R87, R42.reuse, R87 ;  /* 0x000000572a577220 */ /* 0x040fe20000410000 */
[-C--:B------:R-:W-:Y:S01]  /*a950*/  FFMA.FTZ R41, R41, R52.reuse, -R84 ;  /* 0x0000003429297223 */ /* 0x080fe20000010854 */
[----:B------:R-:W-:Y:S01]  /*a960*/  FFMA.FTZ R37, R53, R52, R54 ;  /* 0x0000003435257223 */ /* 0x000fe20000010036 */
[----:B------:R-:W-:Y:S01]  /*a970*/  F2FP.F16.E4M3.UNPACK_B R52, R50.H1 ;  /* 0x00000032ff34723e */ /* 0x000fe200030006ff */
[----:B------:R-:W-:Y:S01]  /*a980*/  FFMA.FTZ R42, R42, R85, -R165 ;  /* 0x000000552a2a7223 */ /* 0x000fe200000108a5 */
[----:B------:R-:W-:Y:S01]  /*a990*/  F2FP.F16.E4M3.UNPACK_B R53, R13.H1 ;  /* 0x0000000dff35723e */ /* 0x000fe200030006ff */
[----:B------:R-:W-:-:S02]  /*a9a0*/  HADD2.F32 R13, -RZ, R51.H0_H0 ;  /* 0x20000033ff0d7230 */ /* 0x000fc40000004100 */
[----:B------:R-:W-:Y:S01]  /*a9b0*/  FFMA.FTZ R40, R40, R85, R87 ;  /* 0x0000005528287223 */ /* 0x000fe20000010057 */
[--C-:B------:R-:W-:Y:S02]  /*a9c0*/  HADD2.F32 R84, -RZ, R52.reuse.H0_H0 ;  /* 0x20000034ff547230 */ /* 0x100fe40000004100 */
[----:B------:R-:W-:Y:S02]  /*a9d0*/  HADD2.F32 R50, -RZ, R53.H0_H0 ;  /* 0x20000035ff327230 */ /* 0x000fe40000004100 */
        /* <DEDUP_REMOVED lines=9> */
[----:B------:R-:W-:-:S03]  /*aa70*/  FMUL.FTZ R85, R53, R52 ;  /* 0x0000003435557220 */ /* 0x000fc60000410000 */
[----:B------:R-:W-:Y:S01]  /*aa80*/  FMUL.FTZ R84, R54, R52 ;  /* 0x0000003436547220 */ /* 0x000fe20000410000 */
[----:B------:R-:W-:-:S03]  /*aa90*/  LOP3.LUT R52, R55, 0xff0000ff, RZ, 0xc0, !PT ;  /* 0xff0000ff37347812 */ /* 0x000fc600078ec0ff */
[-C--:B------:R-:W-:Y:S01]  /*aaa0*/  FFMA.FTZ R51, R53, R49.reuse, -R84 ;  /* 0x0000003135337223 */ /* 0x080fe20000010854 */
[----:B------:R-:W-:Y:S01]  /*aab0*/  FFMA.FTZ R49, R54, R49, R85 ;  /* 0x0000003136317223 */ /* 0x000fe20000010055 */
[----:B------:R-:W-:Y:S02]  /*aac0*/  SHF.R.U32.HI R54, RZ, 0x8, R43 ;  /* 0x00000008ff367819 */ /* 0x000fe4000001162b */
[--C-:B------:R-:W-:Y:S02]  /*aad0*/  SHF.R.U32.HI R85, RZ, 0x8, R55.reuse ;  /* 0x00000008ff557819 */ /* 0x100fe40000011637 */
        /* <DEDUP_REMOVED lines=8> */
[----:B------:R-:W-:Y:S01]  /*ab60*/  IMAD.U32 R52, R84, 0x10000, RZ ;  /* 0x0001000054347824 */ /* 0x000fe200078e00ff */
[----:B------:R-:W-:Y:S02]  /*ab70*/  F2FP.SATFINITE.E4M3.F32.PACK_AB_MERGE_C R50, R51, R50, RZ ;  /* 0x000000323332723e */ /* 0x000fe400048070ff */
[----:B------:R-:W-:Y:S02]  /*ab80*/  F2FP.F16.E4M3.UNPACK_B R51, R12.H1 ;  /* 0x0000000cff33723e */ /* 0x000fe400030006ff */
[----:B------:R-:W-:-:S02]  /*ab90*/  LOP3.LUT R43, R43, 0xff0000, R52, 0xf8, !PT ;  /* 0x00ff00002b2b7812 */ /* 0x000fc400078ef834 */
[----:B------:R-:W-:Y:S02]  /*aba0*/  LOP3.LUT R52, R53, 0xff0000, R54, 0xf8, !PT ;  /* 0x00ff000035347812 */ /* 0x000fe400078ef836 */
[----:B------:R-:W-:Y:S02]  /*abb0*/  MOV R54, R15 ;  /* 0x0000000f00367202 */ /* 0x000fe40000000f00 */
[----:B------:R-:W-:Y:S02]  /*abc0*/  F2FP.F16.E4M3.UNPACK_B R15, R39 ;  /* 0x00000027ff0f723e */ /* 0x000fe400020006ff */
[----:B------:R-:W-:Y:S02]  /*abd0*/  F2FP.F16.E4M3.UNPACK_B R55, R52 ;  /* 0x00000034ff37723e */ /* 0x000fe400020006ff */
[----:B------:R-:W-:Y:S01]  /*abe0*/  F2FP.F16.E4M3.UNPACK_B R53, R54 ;  /* 0x00000036ff35723e */ /* 0x000fe200020006ff */
[----:B------:R-:W-:Y:S01]  /*abf0*/  HADD2.F32 R85, -RZ, R15.H0_H0 ;  /* 0x2000000fff557230 */ /* 0x000fe20000004100 */
[----:B------:R-:W-:Y:S01]  /*ac00*/  F2FP.F16.E4M3.UNPACK_B R84, R43 ;  /* 0x0000002bff54723e */ /* 0x000fe200020006ff */
[----:B------:R-:W-:Y:S01]  /*ac10*/  HADD2.F32 R87, -RZ, R55.H0_H0 ;  /* 0x20000037ff577230 */ /* 0x000fe20000004100 */
[----:B------:R-:W-:Y:S01]  /*ac20*/  F2FP.F16.E4M3.UNPACK_B R39, R39.H1 ;  /* 0x00000027ff27723e */ /* 0x000fe200030006ff */
[----:B------:R-:W-:Y:S01]  /*ac30*/  HADD2.F32 R164, -RZ, R53.H0_H0 ;  /* 0x20000035ffa47230 */ /* 0x000fe20000004100 */
[----:B------:R-:W-:Y:S01]  /*ac40*/  F2FP.F16.E4M3.UNPACK_B R52, R52.H1 ;  /* 0x00000034ff34723e */ /* 0x000fe200030006ff */
[----:B------:R-:W-:-:S02]  /*ac50*/  HADD2.F32 R86, -RZ, R84.H0_H0 ;  /* 0x20000054ff567230 */ /* 0x000fc40000004100 */
[CC--:B------:R-:W-:Y:S01]  /*ac60*/  FMUL.FTZ R165, R85.reuse, R87.reuse ;  /* 0x0000005755a57220 */ /* 0x0c0fe20000410000 */
[----:B------:R-:W-:Y:S02]  /*ac70*/  HADD2.F32 R15, -RZ, R15.H1_H1 ;  /* 0x3000000fff0f7230 */ /* 0x000fe40000004100 */
[C---:B------:R-:W-:Y:S01]  /*ac80*/  FMUL.FTZ R87, R164.reuse, R87 ;  /* 0x00000057a4577220 */ /* 0x040fe20000410000 */
[----:B------:R-:W-:Y:S02]  /*ac90*/  HADD2.F32 R53, -RZ, R53.H1_H1 ;  /* 0x30000035ff357230 */ /* 0x000fe40000004100 */
[-C--:B------:R-:W-:Y:S01]  /*aca0*/  FFMA.FTZ R165, R164, R86.reuse, -R165 ;  /* 0x00000056a4a57223 */ /* 0x080fe200000108a5 */
[----:B------:R-:W-:Y:S02]  /*acb0*/  HADD2.F32 R84, -RZ, R84.H1_H1 ;  /* 0x30000054ff547230 */ /* 0x000fe40000004100 */
[----:B------:R-:W-:Y:S01]  /*acc0*/  FFMA.FTZ R87, R85, R86, R87 ;  /* 0x0000005655577223 */ /* 0x000fe20000010057 */
[----:B------:R-:W-:Y:S01]  /*acd0*/  HADD2.F32 R86, -RZ, R55.H1_H1 ;  /* 0x30000037ff567230 */ /* 0x000fe20000004100 */
[----:B------:R-:W-:Y:S01]  /*ace0*/  F2FP.F16.E4M3.UNPACK_B R54, R54.H1 ;  /* 0x00000036ff36723e */ /* 0x000fe200030006ff */
[----:B------:R-:W-:Y:S01]  /*acf0*/  HADD2.F32 R55, -RZ, R39.H0_H0 ;  /* 0x20000027ff377230 */ /* 0x000fe20000004100 */
[----:B------:R-:W-:Y:S01]  /*ad00*/  F2FP.F16.E4M3.UNPACK_B R43, R43.H1 ;  /* 0x0000002bff2b723e */ /* 0x000fe200030006ff */
[----:B------:R-:W-:-:S02]  /*ad10*/  HADD2.F32 R85, -RZ, R52.H0_H0 ;  /* 0x20000034ff557230 */ /* 0x000fc40000004100 */
[-C--:B------:R-:W-:Y:S01]  /*ad20*/  FMUL.FTZ R164, R15, R86.reuse ;  /* 0x000000560fa47220 */ /* 0x080fe20000410000 */
[C---:B------:R-:W-:Y:S01]  /*ad30*/  FMUL.FTZ R86, R53.reuse, R86 ;  /* 0x0000005635567220 */ /* 0x040fe20000410000 */
[----:B------:R-:W-:Y:S01]  /*ad40*/  HADD2.F32 R39, -RZ, R39.H1_H1 ;  /* 0x30000027ff277230 */ /* 0x000fe20000004100 */
[----:B------:R-:W-:Y:S01]  /*ad50*/  F2FP.F16.E4M3.UNPACK_B R12, R12 ;  /* 0x0000000cff0c723e */ /* 0x000fe200020006ff */
[-C--:B------:R-:W-:Y:S01]  /*ad60*/  FFMA.FTZ R53, R53, R84.reuse, -R164 ;  /* 0x0000005435357223 */ /* 0x080fe200000108a4 */
[----:B------:R-:W-:Y:S01]  /*ad70*/  FFMA.FTZ R15, R15, R84, R86 ;  /* 0x000000540f0f7223 */ /* 0x000fe20000010056 */
[----:B------:R-:W-:Y:S02]  /*ad80*/  HADD2.F32 R86, -RZ, R54.H0_H0 ;  /* 0x20000036ff567230 */ /* 0x000fe40000004100 */
[----:B------:R-:W-:Y:S01]  /*ad90*/  FMUL.FTZ R164, R55, R85 ;  /* 0x0000005537a47220 */ /* 0x000fe20000410000 */
[----:B------:R-:W-:Y:S01]  /*ada0*/  HADD2.F32 R84, -RZ, R43.H0_H0 ;  /* 0x2000002bff547230 */ /* 0x000fe20000004100 */
[----:B------:R-:W-:Y:S01]  /*adb0*/  F2FP.SATFINITE.E4M3.F32.PACK_AB_MERGE_C R49, R49, R13, RZ ;  /* 0x0000000d3131723e */ /* 0x000fe200048070ff */
[----:B------:R-:W-:-:S02]  /*adc0*/  HADD2.F32 R52, -RZ, R52.H1_H1 ;  /* 0x30000034ff347230 */ /* 0x000fc40000004100 */
[C---:B------:R-:W-:Y:S01]  /*add0*/  FMUL.FTZ R85, R86.reuse, R85 ;  /* 0x0000005556557220 */ /* 0x040fe20000410000 */
[----:B------:R-:W-:Y:S02]  /*ade0*/  HADD2.F32 R171, -RZ, R12.H1_H1 ;  /* 0x3000000cffab7230 */ /* 0x000fe40000004100 */
[----:B------:R-:W-:Y:S01]  /*adf0*/  FFMA.FTZ R164, R86, R84, -R164 ;  /* 0x0000005456a47223 */ /* 0x000fe200000108a4 */
[----:B------:R-:W-:Y:S01]  /*ae00*/  F2FP.SATFINITE.E4M3.F32.PACK_AB_MERGE_C R13, R41, R42, R50 ;  /* 0x0000002a290d723e */ /* 0x000fe20004807032 */
[----:B------:R-:W-:Y:S01]  /*ae10*/  FFMA.FTZ R85, R55, R84, R85 ;  /* 0x0000005437557223 */ /* 0x000fe20000010055 */
[----:B------:R-:W-:Y:S02]  /*ae20*/  HADD2.F32 R55, -RZ, R54.H1_H1 ;  /* 0x30000036ff377230 */ /* 0x000fe40000004100 */
[----:B------:R-:W-:Y:S01]  /*ae30*/  FMUL.FTZ R84, R39, R52 ;  /* 0x0000003427547220 */ /* 0x000fe20000410000 */
[----:B------:R-:W-:Y:S01]  /*ae40*/  HADD2.F32 R54, -RZ, R43.H1_H1 ;  /* 0x3000002bff367230 */ /* 0x000fe20000004100 */
[----:B------:R-:W-:Y:S01]  /*ae50*/  F2FP.SATFINITE.E4M3.F32.PACK_AB_MERGE_C R37, R37, R40, R49 ;  /* 0x000000282525723e */ /* 0x000fe20004807031 */
[----:B------:R-:W-:-:S03]  /*ae60*/  FMUL.FTZ R52, R55, R52 ;  /* 0x0000003437347220 */ /* 0x000fc60000410000 */
[----:B------:R-:W-:Y:S01]  /*ae70*/  FFMA.FTZ R43, R55, R54, -R84 ;  /* 0x00000036372b7223 */ /* 0x000fe20000010854 */
[----:B------:R-:W-:Y:S01]  /*ae80*/  F2FP.F16.E4M3.UNPACK_B R55, R162.H1 ;  /* 0x000000a2ff37723e */ /* 0x000fe200030006ff */
[----:B------:R-:W-:Y:S01]  /*ae90*/  FFMA.FTZ R39, R39, R54, R52 ;  /* 0x0000003627277223 */ /* 0x000fe20000010034 */
[----:B------:R-:W-:Y:S01]  /*aea0*/  F2FP.F16.E4M3.UNPACK_B R52, R36.H1 ;  /* 0x00000024ff34723e */ /* 0x000fe200030006ff */
[----:B------:R-:W-:Y:S01]  /*aeb0*/  HADD2.F32 R84, -RZ, R51.H0_H0 ;  /* 0x20000033ff547230 */ /* 0x000fe20000004100 */
[----:B------:R-:W-:Y:S01]  /*aec0*/  F2FP.SATFINITE.E4M3.F32.PACK_AB_MERGE_C R164, R43, R164, RZ ;  /* 0x000000a42ba4723e */ /* 0x000fe200048070ff */
[----:B------:R-:W-:Y:S01]  /*aed0*/  HADD2.F32 R86, -RZ, R55.H0_H0 ;  /* 0x20000037ff567230 */ /* 0x000fe20000004100 */
[-C--:B------:R-:W-:Y:S01]  /*aee0*/  F2FP.F16.E4M3.UNPACK_B R43, R160.reuse.H1 ;  /* 0x000000a0ff2b723e */ /* 0x080fe200030006ff */
[--C-:B------:R-:W-:Y:S01]  /*aef0*/  HADD2.F32 R54, -RZ, R52.reuse.H0_H0 ;  /* 0x20000034ff367230 */ /* 0x100fe20000004100 */
[----:B------:R-:W-:Y:S01]  /*af00*/  F2FP.F16.E4M3.UNPACK_B R160, R160 ;  /* 0x000000a0ffa0723e */ /* 0x000fe200020006ff */
[----:B------:R-:W-:Y:S01]  /*af10*/  HADD2.F32 R52, -RZ, R52.H1_H1 ;  /* 0x30000034ff347230 */ /* 0x000fe20000004100 */
[----:B------:R-:W-:Y:S01]  /*af20*/  F2FP.F16.E4M3.UNPACK_B R36, R36 ;  /* 0x00000024ff24723e */ /* 0x000fe200020006ff */
[--C-:B------:R-:W-:Y:S01]  /*af30*/  HADD2.F32 R167, -RZ, R43.reuse.H0_H0 ;  /* 0x2000002bffa77230 */ /* 0x100fe20000004100 */
[----:B------:R-:W-:Y:S01]  /*af40*/  F2FP.F16.E4M3.UNPACK_B R162, R162 ;  /* 0x000000a2ffa2723e */ /* 0x000fe200020006ff */
[----:B------:R-:W-:Y:S01]  /*af50*/  HADD2.F32 R43, -RZ, R43.H1_H1 ;  /* 0x3000002bff2b7230 */ /* 0x000fe20000004100 */
[----:B------:R-:W-:Y:S01]  /*af60*/  F2FP.SATFINITE.E4M3.F32.PACK_AB_MERGE_C R53, R53, R165, R164 ;  /* 0x000000a53535723e */ /* 0x000fe200048070a4 */
[----:B------:R-:W-:-:S02]  /*af70*/  HADD2.F32 R55, -RZ, R55.H1_H1 ;  /* 0x30000037ff377230 */ /* 0x000fc40000004100 */
[-C--:B------:R-:W-:Y:S01]  /*af80*/  FMUL.FTZ R166, R54, R167.reuse ;  /* 0x000000a736a67220 */ /* 0x080fe20000410000 */
[----:B------:R-:W-:-:S03]  /*af90*/  FMUL.FTZ R167, R84, R167 ;  /* 0x000000a754a77220 */ /* 0x000fc60000410000 */
[-C--:B------:R-:W-:Y:S01]  /*afa0*/  FFMA.FTZ R166, R84, R86.reuse, -R166 ;  /* 0x0000005654a67223 */ /* 0x080fe200000108a6 */
[----:B------:R-:W-:Y:S01]  /*afb0*/  FFMA.FTZ R167, R54, R86, R167 ;  /* 0x0000005636a77223 */ /* 0x000fe200000100a7 */
[----:B------:R-:W-:Y:S02]  /*afc0*/  HADD2.F32 R54, -RZ, R51.H1_H1 ;  /* 0x30000033ff367230 */ /* 0x000fe40000004100 */
[-C--:B------:R-:W-:Y:S01]  /*afd0*/  FMUL.FTZ R51, R52, R43.reuse ;  /* 0x0000002b34337220 */ /* 0x080fe20000410000 */
[--C-:B------:R-:W-:Y:S02]  /*afe0*/  HADD2.F32 R86, -RZ, R160.reuse.H0_H0 ;  /* 0x200000a0ff567230 */ /* 0x100fe40000004100 */
[----:B------:R-:W-:Y:S02]  /*aff0*/  HADD2.F32 R160, -RZ, R160.H1_H1 ;  /* 0x300000a0ffa07230 */ /* 0x000fe40000004100 */
[C---:B------:R-:W-:Y:S01]  /*b000*/  FMUL.FTZ R43, R54.reuse, R43 ;  /* 0x0000002b362b7220 */ /* 0x040fe20000410000 */
[----:B------:R-:W-:Y:S01]  /*b010*/  FFMA.FTZ R51, R54, R55, -R51 ;  /* 0x0000003736337223 */ /* 0x000fe20000010833 */
[----:B------:R-:W-:-:S02]  /*b020*/  HADD2.F32 R54, -RZ, R162.H0_H0 ;  /* 0x200000a2ff367230 */ /* 0x000fc40000004100 */
[----:B------:R-:W-:Y:S01]  /*b030*/  FFMA.FTZ R43, R52, R55, R43 ;  /* 0x00000037342b7223 */ /* 0x000fe2000001002b */
[----:B------:R-:W-:Y:S02]  /*b040*/  HADD2.F32 R52, -RZ, R36.H0_H0 ;  /* 0x20000024ff347230 */ /* 0x000fe40000004100 */
[----:B------:R-:W-:Y:S02]  /*b050*/  HADD2.F32 R55, -RZ, R12.H0_H0 ;  /* 0x2000000cff377230 */ /* 0x000fe40000004100 */
[----:B------:R-:W-:Y:S02]  /*b060*/  HADD2.F32 R162, -RZ, R162.H1_H1 ;  /* 0x300000a2ffa27230 */ /* 0x000fe40000004100 */
[-C--:B------:R-:W-:Y:S01]  /*b070*/  FMUL.FTZ R84, R52, R86.reuse ;  /* 0x0000005634547220 */ /* 0x080fe20000410000 */
[----:B------:R-:W-:Y:S01]  /*b080*/  F2FP.SATFINITE.E4M3.F32.PACK_AB_MERGE_C R43, R43, R167, RZ ;  /* 0x000000a72b2b723e */ /* 0x000fe200048070ff */
[C---:B------:R-:W-:Y:S02]  /*b090*/  FMUL.FTZ R86, R55.reuse, R86 ;  /* 0x0000005637567220 */ /* 0x040fe40000410000 */
[----:B------:R-:W-:Y:S01]  /*b0a0*/  FFMA.FTZ R84, R55, R54, -R84 ;  /* 0x0000003637547223 */ /* 0x000fe20000010854 */
[----:B------:R-:W-:-:S02]  /*b0b0*/  HADD2.F32 R55, -RZ, R36.H1_H1 ;  /* 0x30000024ff377230 */ /* 0x000fc40000004100 */
[----:B------:R-:W-:Y:S01]  /*b0c0*/  FFMA.FTZ R86, R52, R54, R86 ;  /* 0x0000003634567223 */ /* 0x000fe20000010056 */
[----:B------:R-:W-:Y:S01]  /*b0d0*/  IMAD.MOV.U32 R52, RZ, RZ, R14 ;  /* 0x000000ffff347224 */ /* 0x000fe200078e000e */
[-C--:B------:R-:W-:Y:S01]  /*b0e0*/  F2FP.F16.E4M3.UNPACK_B R54, R161.reuse.H1 ;  /* 0x000000a1ff36723e */ /* 0x080fe200030006ff */
[-C--:B------:R-:W-:Y:S01]  /*b0f0*/  FMUL.FTZ R12, R55, R160.reuse ;  /* 0x000000a0370c7220 */ /* 0x080fe20000410000 */
[C---:B------:R-:W-:Y:S01]  /*b100*/  FMUL.FTZ R160, R171.reuse, R160 ;  /* 0x000000a0aba07220 */ /* 0x040fe20000410000 */
[----:B------:R-:W-:Y:S02]  /*b110*/  F2FP.F16.E4M3.UNPACK_B R161, R161 ;  /* 0x000000a1ffa1723e */ /* 0x000fe400020006ff */
[--C-:B------:R-:W-:Y:S02]  /*b120*/  HADD2.F32 R177, -RZ, R54.reuse.H0_H0 ;  /* 0x20000036ffb17230 */ /* 0x100fe40000004100 */
[----:B------:R-:W-:Y:S01]  /*b130*/  FFMA.FTZ R171, R171, R162, -R12 ;  /* 0x000000a2abab7223 */ /* 0x000fe2000001080c */
[----:B------:R-:W-:Y:S01]  /*b140*/  F2FP.SATFINITE.E4M3.F32.PACK_AB_MERGE_C R12, R51, R166, RZ ;  /* 0x000000a6330c723e */ /* 0x000fe200048070ff */
[----:B------:R-:W-:Y:S01]  /*b150*/  FFMA.FTZ R51, R55, R162, R160 ;  /* 0x000000a237337223 */ /* 0x000fe200000100a0 */
[----:B------:R-:W-:Y:S01]  /*b160*/  F2FP.F16.E4M3.UNPACK_B R55, R38.H1 ;  /* 0x00000026ff37723e */ /* 0x000fe200030006ff */
[----:B------:R-:W-:Y:S01]  /*b170*/  HADD2.F32 R54, -RZ, R54.H1_H1 ;  /* 0x30000036ff367230 */ /* 0x000fe20000004100 */
[----:B------:R-:W-:-:S02]  /*b180*/  F2FP.SATFINITE.E4M3.F32.PACK_AB_MERGE_C R12, R171, R84, R12 ;  /* 0x00000054ab0c723e */ /* 0x000fc4000480700c */
[----:B------:R-:W-:Y:S01]  /*b190*/  F2FP.F16.E4M3.UNPACK_B R84, R52.H1 ;  /* 0x00000034ff54723e */ /* 0x000fe200030006ff */
[--C-:B------:R-:W-:Y:S01]  /*b1a0*/  HADD2.F32 R36, -RZ, R55.reuse.H0_H0 ;  /* 0x20000037ff247230 */ /* 0x100fe20000004100 */
[----:B------:R-:W-:Y:S01]  /*b1b0*/  F2FP.F16.E4M3.UNPACK_B R160, R163.H1 ;  /* 0x000000a3ffa0723e */ /* 0x000fe200030006ff */
[----:B------:R-:W-:Y:S01]  /*b1c0*/  HADD2.F32 R55, -RZ, R55.H1_H1 ;  /* 0x30000037ff377230 */ /* 0x000fe20000004100 */
[----:B------:R-:W-:Y:S01]  /*b1d0*/  F2FP.F16.E4M3.UNPACK_B R38, R38 ;  /* 0x00000026ff26723e */ /* 0x000fe200020006ff */
[----:B------:R-:W-:Y:S02]  /*b1e0*/  HADD2.F32 R14, -RZ, R84.H0_H0 ;  /* 0x20000054ff0e7230 */ /* 0x000fe40000004100 */
[----:B------:R-:W-:Y:S01]  /*b1f0*/  FMUL.FTZ R179, R36, R177 ;  /* 0x000000b124b37220 */ /* 0x000fe20000410000 */
[--C-:B------:R-:W-:Y:S01]  /*b200*/  HADD2.F32 R171, -RZ, R160.reuse.H0_H0 ;  /* 0x200000a0ffab7230 */ /* 0x100fe20000004100 */
[----:B------:R-:W-:Y:S01]  /*b210*/  F2FP.F16.E4M3.UNPACK_B R52, R52 ;  /* 0x00000034ff34723e */ /* 0x000fe200020006ff */
[----:B------:R-:W-:-:S02]  /*b220*/  HADD2.F32 R160, -RZ, R160.H1_H1 ;  /* 0x300000a0ffa07230 */ /* 0x000fc40000004100 */
[C---:B------:R-:W-:Y:S01]  /*b230*/  FMUL.FTZ R177, R14.reuse, R177 ;  /* 0x000000b10eb17220 */ /* 0x040fe20000410000 */
[----:B------:R-:W-:Y:S01]  /*b240*/  F2FP.F16.E4M3.UNPACK_B R163, R163 ;  /* 0x000000a3ffa3723e */ /* 0x000fe200020006ff */
[-C--:B------:R-:W-:Y:S01]  /*b250*/  FFMA.FTZ R14, R14, R171.reuse, -R179 ;  /* 0x000000ab0e0e7223 */ /* 0x080fe200000108b3 */
[----:B------:R-:W-:Y:S02]  /*b260*/  HADD2.F32 R179, -RZ, R161.H0_H0 ;  /* 0x200000a1ffb37230 */ /* 0x000fe40000004100 */
[----:B------:R-:W-:Y:S01]  /*b270*/  FFMA.FTZ R36, R36, R171, R177 ;  /* 0x000000ab24247223 */ /* 0x000fe200000100b1 */
[----:B------:R-:W-:Y:S02]  /*b280*/  HADD2.F32 R171, -RZ, R84.H1_H1 ;  /* 0x30000054ffab7230 */ /* 0x000fe40000004100 */
[----:B------:R-:W-:Y:S01]  /*b290*/  FMUL.FTZ R84, R55, R54 ;  /* 0x0000003637547220 */ /* 0x000fe20000410000 */
[----:B------:R-:W-:Y:S02]  /*b2a0*/  HADD2.F32 R177, -RZ, R163.H0_H0 ;  /* 0x200000a3ffb17230 */ /* 0x000fe40000004100 */
[----:B------:R-:W-:-:S02]  /*b2b0*/  HADD2.F32 R161, -RZ, R161.H1_H1 ;  /* 0x300000a1ffa17230 */ /* 0x000fc40000004100 */
[C---:B------:R-:W-:Y:S01]  /*b2c0*/  FMUL.FTZ R54, R171.reuse, R54 ;  /* 0x00000036ab367220 */ /* 0x040fe20000410000 */
[-C--:B------:R-:W-:Y:S01]  /*b2d0*/  FFMA.FTZ R171, R171, R160.reuse, -R84 ;  /* 0x000000a0abab7223 */ /* 0x080fe20000010854 */
[----:B------:R-:W-:Y:S02]  /*b2e0*/  HADD2.F32 R84, -RZ, R52.H0_H0 ;  /* 0x20000034ff547230 */ /* 0x000fe40000004100 */
[----:B------:R-:W-:Y:S01]  /*b2f0*/  FFMA.FTZ R55, R55, R160, R54 ;  /* 0x000000a037377223 */ /* 0x000fe20000010036 */
[--C-:B------:R-:W-:Y:S01]  /*b300*/  HADD2.F32 R54, -RZ, R38.reuse.H0_H0 ;  /* 0x20000026ff367230 */ /* 0x100fe20000004100 */
[----:B------:R-:W-:Y:S01]  /*b310*/  F2FP.SATFINITE.E4M3.F32.PACK_AB_MERGE_C R14, R171, R14, RZ ;  /* 0x0000000eab0e723e */ /* 0x000fe200048070ff */
[----:B------:R-:W-:Y:S02]  /*b320*/  HADD2.F32 R38, -RZ, R38.H1_H1 ;  /* 0x30000026ff267230 */ /* 0x000fe40000004100 */
[----:B------:R-:W-:Y:S02]  /*b330*/  HADD2.F32 R52, -RZ, R52.H1_H1 ;  /* 0x30000034ff347230 */ /* 0x000fe40000004100 */
[-C--:B------:R-:W-:Y:S01]  /*b340*/  FMUL.FTZ R181, R54, R179.reuse ;  /* 0x000000b336b57220 */ /* 0x080fe20000410000 */
[C---:B------:R-:W-:Y:S01]  /*b350*/  FMUL.FTZ R179, R84.reuse, R179 ;  /* 0x000000b354b37220 */ /* 0x040fe20000410000 */
[----:B------:R-:W-:Y:S01]  /*b360*/  HADD2.F32 R163, -RZ, R163.H1_H1 ;  /* 0x300000a3ffa37230 */ /* 0x000fe20000004100 */
[----:B------:R-:W-:Y:S01]  /*b370*/  F2FP.SATFINITE.E4M3.F32.PACK_AB_MERGE_C R55, R55, R36, RZ ;  /* 0x000000243737723e */ /* 0x000fe200048070ff */
[-C--:B------:R-:W-:Y:S01]  /*b380*/  FFMA.FTZ R84, R84, R177.reuse, -R181 ;  /* 0x000000b154547223 */ /* 0x080fe200000108b5 */
[----:B------:R-:W-:Y:S01]  /*b390*/  FFMA.FTZ R179, R54, R177, R179 ;  /* 0x000000b136b37223 */ /* 0x000fe200000100b3 */
[-C--:B------:R-:W-:Y:S01]  /*b3a0*/  FMUL.FTZ R177, R38, R161.reuse ;  /* 0x000000a126b17220 */ /* 0x080fe20000410000 */
[----:B------:R-:W-:Y:S01]  /*b3b0*/  FMUL.FTZ R181, R52, R161 ;  /* 0x000000a134b57220 */ /* 0x000fe20000410000 */
[----:B------:R-:W-:-:S02]  /*b3c0*/  F2FP.SATFINITE.E4M3.F32.PACK_AB_MERGE_C R36, R51, R86, R43 ;  /* 0x000000563324723e */ /* 0x000fc4000480702b */
[-C--:B------:R-:W-:Y:S01]  /*b3d0*/  FFMA.FTZ R161, R52, R163.reuse, -R177 ;  /* 0x000000a334a17223 */ /* 0x080fe200000108b1 */
[----:B------:R-:W-:Y:S01]  /*b3e0*/  FFMA.FTZ R38, R38, R163, R181 ;  /* 0x000000a326267223 */ /* 0x000fe200000100b5 */
[----:B------:R-:W-:-:S03]  /*b3f0*/  F2FP.SATFINITE.E4M3.F32.PACK_AB_MERGE_C R52, R39, R85, RZ ;  /* 0x000000552734723e */ /* 0x000fc600048070ff */
[----:B------:R-:W-:Y:S02]  /*b400*/  F2FP.SATFINITE.E4M3.F32.PACK_AB_MERGE_C R14, R161, R84, R14 ;  /* 0x00000054a10e723e */ /* 0x000fe4000480700e */
[----:B------:R-:W-:Y:S01]  /*b410*/  F2FP.SATFINITE.E4M3.F32.PACK_AB_MERGE_C R39, R15, R87, R52 ;  /* 0x000000570f27723e */ /* 0x000fe20004807034 */
[----:B------:R-:W-:Y:S01]  /*b420*/  IMAD.MOV.U32 R15, RZ, RZ, R53 ;  /* 0x000000ffff0f7224 */ /* 0x000fe200078e0035 */
[----:B------:R-:W-:-:S07]  /*b430*/  F2FP.SATFINITE.E4M3.F32.PACK_AB_MERGE_C R38, R38, R179, R55 ;  /* 0x000000b32626723e */ /* 0x000fce0004807037 */
.L_x_516:
[----:B------:R-:W-:Y:S05]  /*b440*/  BSYNC B3 ;  /* 0x0000000000037941 */ /* 0x000fea0003800000 */
.L_x_515:
[----:B----4-:R-:W-:-:S05]  /*b450*/  IADD3 R40, P2, R26, R11, RZ ;  /* 0x0000000b1a287210 */ /* 0x010fca0007f5e0ff */
[----:B---3--:R-:W-:Y:S01]  /*b460*/  IMAD.X R41, R155, 0x1, R112, P2 ;  /* 0x000000019b297824 */ /* 0x008fe200010e0670 */
[----:B------:R-:W-:-:S04]  /*b470*/  ISETP.GE.AND P2, PT, R48, R137, PT ;  /* 0x000000893000720c */ /* 0x000fc80003f46270 */
[----:B0-----:R0:W-:Y:S09]  /*b480*/  ST.E.128 desc[UR50][R40.64], R12 ;  /* 0x0000000c28007985 */ /* 0x0011f2000c101d32 */
[----:B------:R-:W-:-:S04]  /*b490*/  @!P2 IADD3 R42, P5, R11, R48, RZ ;  /* 0x000000300b2aa210 */ /* 0x000fc80007fbe0ff */
[----:B------:R-:W-:-:S05]  /*b4a0*/  @!P2 LEA.HI.X.SX32 R43, R48, R155, 0x1, P5 ;  /* 0x0000009b302ba211 */ /* 0x000fca00028f0eff */
[----:B------:R0:W-:Y:S04]  /*b4b0*/  @!P2 ST.E.128 desc[UR50][R42.64], R36 ;  /* 0x000000242a00a985 */ /* 0x0001e8000c101d32 */
.L_x_514:
[----:B------:R-:W-:Y:S05]  /*b4c0*/  BSYNC B2 ;  /* 0x0000000000027941 */ /* 0x000fea0003800000 */
.L_x_513:
[----:B------:R-:W-:-:S13]  /*b4d0*/  ISETP.NE.AND P2, PT, R30, RZ, PT ;  /* 0x000000ff1e00720c */ /* 0x000fda0003f45270 */
[----:B------:R-:W-:Y:S05]  /*b4e0*/  @!P2 BRA `(.L_x_508) ;  /* 0x0000000c00bca947 */ /* 0x000fea0003800000 */
[----:B0-----:R-:W5:Y:S01]  /*b4f0*/  LDL R12, [R1] ;  /* 0x00000000010c7983 */ /* 0x001f620000100800 */
[----:B----4-:R-:W-:Y:S01]  /*b500*/  IADD3 R40, P2, R27, R11, RZ ;  /* 0x0000000b1b287210 */ /* 0x010fe20007f5e0ff */
[----:B------:R-:W-:Y:S03]  /*b510*/  BSSY B2, `(.L_x_517) ;  /* 0x00000e7000027945 */ /* 0x000fe60003800000 */
[----:B---3--:R-:W-:Y:S02]  /*b520*/  IADD3.X R41, R155, R111, RZ, P2, !PT ;  /* 0x0000006f9b297210 */ /* 0x008fe400017fe4ff */
[----:B------:R-:W-:Y:S02]  /*b530*/  ISETP.GE.AND P2, PT, R3, R118, PT ;  /* 0x000000760300720c */ /* 0x000fe40003f46270 */
[----:B-----5:R-:W-:-:S04]  /*b540*/  LOP3.LUT P5, RZ, R12, 0x1, RZ, 0xc0, !PT ;  /* 0x000000010cff7812 */ /* 0x020fc800078ac0ff */
[----:B------:R-:W-:-:S04]  /*b550*/  SEL R12, R121, R146, !P5 ;  /* 0x00000092790c7207 */ /* 0x000fc80006800000 */
        /* <DEDUP_REMOVED lines=16> */
[----:B------:R-:W3:Y:S01]  /*b660*/  LDS.128 R36, [R36+0x1a400] ;  /* 0x01a4000024247984 */ /* 0x000ee20000000c00 */
[----:B------:R-:W-:Y:S05]  /*b670*/  @P2 BRA `(.L_x_518) ;  /* 0x0000000c00402947 */ /* 0x000fea0003800000 */
[----:B---3--:R-:W-:Y:S01]  /*b680*/  IMAD.MOV.U32 R44, RZ, RZ, R36 ;  /* 0x000000ffff2c7224 */ /* 0x008fe200078e0024 */
[----:B------:R-:W-:Y:S01]  /*b690*/  F2FP.F16.E4M3.UNPACK_B R50, R156.H1 ;  /* 0x0000009cff32723e */ /* 0x000fe200030006ff */
[----:B0-----:R-:W-:Y:S01]  /*b6a0*/  IMAD.MOV.U32 R42, RZ, RZ, R12 ;  /* 0x000000ffff2a7224 */ /* 0x001fe200078e000c */
[----:B------:R-:W-:Y:S02]  /*b6b0*/  F2FP.F16.E4M3.UNPACK_B R49, R158.H1 ;  /* 0x0000009eff31723e */ /* 0x000fe400030006ff */
[----:B------:R-:W-:Y:S01]  /*b6c0*/  F2FP.F16.E4M3.UNPACK_B R46, R44.H1 ;  /* 0x0000002cff2e723e */ /* 0x000fe200030006ff */
[----:B------:R-:W-:Y:S01]  /*b6d0*/  HADD2.F32 R53, -RZ, R50.H0_H0 ;  /* 0x20000032ff357230 */ /* 0x000fe20000004100 */
[----:B------:R-:W-:Y:S01]  /*b6e0*/  F2FP.F16.E4M3.UNPACK_B R43, R42.H1 ;  /* 0x0000002aff2b723e */ /* 0x000fe200030006ff */
[----:B------:R-:W-:Y:S01]  /*b6f0*/  HADD2.F32 R51, -RZ, R49.H0_H0 ;  /* 0x20000031ff337230 */ /* 0x000fe20000004100 */
[----:B------:R-:W-:Y:S01]  /*b700*/  F2FP.F16.E4M3.UNPACK_B R56, R157.H1 ;  /* 0x0000009dff38723e */ /* 0x000fe200030006ff */
[--C-:B------:R-:W-:Y:S01]  /*b710*/  HADD2.F32 R12, -RZ, R46.reuse.H0_H0 ;  /* 0x2000002eff0c7230 */ /* 0x100fe20000004100 */
[----:B------:R-:W-:Y:S01]  /*b720*/  F2FP.F16.E4M3.UNPACK_B R58, R159 ;  /* 0x0000009fff3a723e */ /* 0x000fe200020006ff */
[----:B------:R-:W-:Y:S01]  /*b730*/  HADD2.F32 R36, -RZ, R43.H0_H0 ;  /* 0x2000002bff247230 */ /* 0x000fe20000004100 */
[----:B------:R-:W-:Y:S01]  /*b740*/  SHF.R.U32.HI R86, RZ, 0x10, R57 ;  /* 0x00000010ff567819 */ /* 0x000fe20000011639 */
[----:B------:R-:W-:-:S02]  /*b750*/  HADD2.F32 R46, -RZ, R46.H1_H1 ;  /* 0x3000002eff2e7230 */ /* 0x000fc40000004100 */
[-C--:B------:R-:W-:Y:S01]  /*b760*/  FMUL.FTZ R55, R12, R53.reuse ;  /* 0x000000350c377220 */ /* 0x080fe20000410000 */
[----:B------:R-:W-:Y:S02]  /*b770*/  HADD2.F32 R43, -RZ, R43.H1_H1 ;  /* 0x3000002bff2b7230 */ /* 0x000fe40000004100 */
[C---:B------:R-:W-:Y:S01]  /*b780*/  FMUL.FTZ R53, R36.reuse, R53 ;  /* 0x0000003524357220 */ /* 0x040fe20000410000 */
[--C-:B------:R-:W-:Y:S02]  /*b790*/  HADD2.F32 R87, -RZ, R56.reuse.H0_H0 ;  /* 0x20000038ff577230 */ /* 0x100fe40000004100 */
[-C--:B------:R-:W-:Y:S01]  /*b7a0*/  FFMA.FTZ R36, R36, R51.reuse, -R55 ;  /* 0x0000003324247223 */ /* 0x080fe20000010837 */
[----:B------:R-:W-:Y:S02]  /*b7b0*/  HADD2.F32 R56, -RZ, R56.H1_H1 ;  /* 0x30000038ff387230 */ /* 0x000fe40000004100 */
[----:B------:R-:W-:Y:S01]  /*b7c0*/  FFMA.FTZ R12, R12, R51, R53 ;  /* 0x000000330c0c7223 */ /* 0x000fe20000010035 */
[----:B------:R-:W-:Y:S01]  /*b7d0*/  HADD2.F32 R51, -RZ, R50.H1_H1 ;  /* 0x30000032ff337230 */ /* 0x000fe20000004100 */
[----:B------:R-:W-:Y:S01]  /*b7e0*/  SHF.R.U32.HI R84, RZ, 0x8, R57 ;  /* 0x00000008ff547819 */ /* 0x000fe20000011639 */
[----:B------:R-:W-:Y:S01]  /*b7f0*/  HADD2.F32 R50, -RZ, R49.H1_H1 ;  /* 0x30000031ff327230 */ /* 0x000fe20000004100 */
[----:B------:R-:W-:-:S02]  /*b800*/  LOP3.LUT R160, R45, 0xff0000ff, RZ, 0xc0, !PT ;  /* 0xff0000ff2da07812 */ /* 0x000fc400078ec0ff */
[-C--:B------:R-:W-:Y:S01]  /*b810*/  FMUL.FTZ R52, R46, R51.reuse ;  /* 0x000000332e347220 */ /* 0x080fe20000410000 */
[C---:B------:R-:W-:Y:S01]  /*b820*/  FMUL.FTZ R51, R43.reuse, R51 ;  /* 0x000000332b337220 */ /* 0x040fe20000410000 */
[----:B------:R-:W-:Y:S02]  /*b830*/  IMAD.SHL.U32 R84, R84, 0x100, RZ ;  /* 0x0000010054547824 */ /* 0x000fe400078e00ff */
[-C--:B------:R-:W-:Y:S01]  /*b840*/  FFMA.FTZ R49, R43, R50.reuse, -R52 ;  /* 0x000000322b317223 */ /* 0x080fe20000010834 */
[----:B------:R-:W-:Y:S01]  /*b850*/  FFMA.FTZ R43, R46, R50, R51 ;  /* 0x000000322e2b7223 */ /* 0x000fe20000010033 */
[----:B------:R-:W-:Y:S02]  /*b860*/  F2FP.F16.E4M3.UNPACK_B R52, R156 ;  /* 0x0000009cff34723e */ /* 0x000fe400020006ff */
[----:B------:R-:W-:Y:S02]  /*b870*/  F2FP.F16.E4M3.UNPACK_B R50, R44 ;  /* 0x0000002cff32723e */ /* 0x000fe400020006ff */
[----:B------:R-:W-:Y:S01]  /*b880*/  F2FP.F16.E4M3.UNPACK_B R46, R42 ;  /* 0x0000002aff2e723e */ /* 0x000fe200020006ff */
[----:B------:R-:W-:Y:S01]  /*b890*/  HADD2.F32 R55, -RZ, R52.H0_H0 ;  /* 0x20000034ff377230 */ /* 0x000fe20000004100 */
[----:B------:R-:W-:Y:S01]  /*b8a0*/  F2FP.F16.E4M3.UNPACK_B R51, R158 ;  /* 0x0000009eff33723e */ /* 0x000fe200020006ff */
[----:B------:R-:W-:Y:S01]  /*b8b0*/  HADD2.F32 R42, -RZ, R50.H0_H0 ;  /* 0x20000032ff2a7230 */ /* 0x000fe20000004100 */
[----:B------:R-:W-:Y:S01]  /*b8c0*/  SHF.R.U32.HI R156, RZ, 0x8, R59 ;  /* 0x00000008ff9c7819 */ /* 0x000fe2000001163b */
[----:B------:R-:W-:Y:S01]  /*b8d0*/  HADD2.F32 R44, -RZ, R46.H0_H0 ;  /* 0x2000002eff2c7230 */ /* 0x000fe20000004100 */
[----:B------:R-:W-:Y:S01]  /*b8e0*/  LOP3.LUT R158, R59, 0xff0000ff, RZ, 0xc0, !PT ;  /* 0xff0000ff3b9e7812 */ /* 0x000fe200078ec0ff */
[----:B------:R-:W-:-:S02]  /*b8f0*/  HADD2.F32 R53, -RZ, R51.H0_H0 ;  /* 0x20000033ff357230 */ /* 0x000fc40000004100 */
[-C--:B------:R-:W-:Y:S01]  /*b900*/  FMUL.FTZ R85, R42, R55.reuse ;  /* 0x000000372a557220 */ /* 0x080fe20000410000 */
[----:B------:R-:W-:Y:S02]  /*b910*/  HADD2.F32 R50, -RZ, R50.H1_H1 ;  /* 0x30000032ff327230 */ /* 0x000fe40000004100 */
[C---:B------:R-:W-:Y:S01]  /*b920*/  FMUL.FTZ R55, R44.reuse, R55 ;  /* 0x000000372c377220 */ /* 0x040fe20000410000 */
[----:B------:R-:W-:Y:S02]  /*b930*/  HADD2.F32 R46, -RZ, R46.H1_H1 ;  /* 0x3000002eff2e7230 */ /* 0x000fe40000004100 */
[-C--:B------:R-:W-:Y:S01]  /*b940*/  FFMA.FTZ R44, R44, R53.reuse, -R85 ;  /* 0x000000352c2c7223 */ /* 0x080fe20000010855 */
[----:B------:R-:W-:Y:S02]  /*b950*/  HADD2.F32 R51, -RZ, R51.H1_H1 ;  /* 0x30000033ff337230 */ /* 0x000fe40000004100 */
[----:B------:R-:W-:Y:S01]  /*b960*/  FFMA.FTZ R42, R42, R53, R55 ;  /* 0x000000352a2a7223 */ /* 0x000fe20000010037 */
[----:B------:R-:W-:Y:S01]  /*b970*/  HADD2.F32 R53, -RZ, R52.H1_H1 ;  /* 0x30000034ff357230 */ /* 0x000fe20000004100 */
[----:B------:R-:W-:Y:S01]  /*b980*/  F2FP.SATFINITE.E4M3.F32.PACK_AB_MERGE_C R36, R49, R36, RZ ;  /* 0x000000243124723e */ /* 0x000fe200048070ff */
[----:B------:R-:W-:Y:S01]  /*b990*/  IMAD.MOV.U32 R52, RZ, RZ, R38 ;  /* 0x000000ffff347224 */ /* 0x000fe200078e0026 */
[----:B------:R-:W-:-:S02]  /*b9a0*/  F2FP.SATFINITE.E4M3.F32.PACK_AB_MERGE_C R43, R43, R12, RZ ;  /* 0x0000000c2b2b723e */ /* 0x000fc400048070ff */
[-C--:B------:R-:W-:Y:S01]  /*b9b0*/  FMUL.FTZ R55, R50, R53.reuse ;  /* 0x0000003532377220 */ /* 0x080fe20000410000 */
[----:B------:R-:W-:-:S03]  /*b9c0*/  FMUL.FTZ R85, R46, R53 ;  /* 0x000000352e557220 */ /* 0x000fc60000410000 */
[-C--:B------:R-:W-:Y:S01]  /*b9d0*/  FFMA.FTZ R53, R46, R51.reuse, -R55 ;  /* 0x000000332e357223 */ /* 0x080fe20000010837 */
[----:B------:R-:W-:Y:S01]  /*b9e0*/  FFMA.FTZ R51, R50, R51, R85 ;  /* 0x0000003332337223 */ /* 0x000fe20000010055 */
[----:B------:R-:W-:Y:S02]  /*b9f0*/  MOV R50, R14 ;  /* 0x0000000e00327202 */ /* 0x000fe40000000f00 */
[----:B------:R-:W-:Y:S02]  /*ba00*/  F2FP.F16.E4M3.UNPACK_B R55, R52.H1 ;  /* 0x00000034ff37723e */ /* 0x000fe400030006ff */
[----:B------:R-:W-:Y:S02]  /*ba10*/  F2FP.F16.E4M3.UNPACK_B R54, R50.H1 ;  /* 0x00000032ff36723e */ /* 0x000fe400030006ff */
[----:B------:R-:W-:Y:S01]  /*ba20*/  F2FP.F16.E4M3.UNPACK_B R46, R159.H1 ;  /* 0x0000009fff2e723e */ /* 0x000fe200030006ff */
[----:B------:R-:W-:Y:S01]  /*ba30*/  HADD2.F32 R38, -RZ, R55.H0_H0 ;  /* 0x20000037ff267230 */ /* 0x000fe20000004100 */
[----:B------:R-:W-:Y:S01]  /*ba40*/  F2FP.F16.E4M3.UNPACK_B R52, R52 ;  /* 0x00000034ff34723e */ /* 0x000fe200020006ff */
[----:B------:R-:W-:Y:S01]  /*ba50*/  HADD2.F32 R14, -RZ, R54.H0_H0 ;  /* 0x20000036ff0e7230 */ /* 0x000fe20000004100 */
[----:B------:R-:W-:Y:S01]  /*ba60*/  F2FP.F16.E4M3.UNPACK_B R50, R50 ;  /* 0x00000032ff32723e */ /* 0x000fe200020006ff */
        /* <DEDUP_REMOVED lines=8> */
[-C--:B------:R-:W-:Y:S01]  /*baf0*/  FMUL.FTZ R85, R55, R56.reuse ;  /* 0x0000003837557220 */ /* 0x080fe20000410000 */
[C---:B------:R-:W-:Y:S01]  /*bb00*/  FMUL.FTZ R56, R54.reuse, R56 ;  /* 0x0000003836387220 */ /* 0x040fe20000410000 */
[----:B------:R-:W-:Y:S01]  /*bb10*/  HADD2.F32 R87, -RZ, R58.H0_H0 ;  /* 0x2000003aff577230 */ /* 0x000fe20000004100 */
[----:B------:R-:W-:Y:S01]  /*bb20*/  F2FP.SATFINITE.E4M3.F32.PACK_AB_MERGE_C R12, R53, R44, R36 ;  /* 0x0000002c350c723e */ /* 0x000fe20004807024 */
[-C--:B------:R-:W-:Y:S01]  /*bb30*/  FFMA.FTZ R85, R54, R46.reuse, -R85 ;  /* 0x0000002e36557223 */ /* 0x080fe20000010855 */
[----:B------:R-:W-:Y:S01]  /*bb40*/  FFMA.FTZ R55, R55, R46, R56 ;  /* 0x0000002e37377223 */ /* 0x000fe20000010038 */
[----:B------:R-:W-:Y:S01]  /*bb50*/  F2FP.F16.E4M3.UNPACK_B R46, R157 ;  /* 0x0000009dff2e723e */ /* 0x000fe200020006ff */
[----:B------:R-:W-:Y:S01]  /*bb60*/  HADD2.F32 R56, -RZ, R52.H0_H0 ;  /* 0x20000034ff387230 */ /* 0x000fe20000004100 */
[----:B------:R-:W-:Y:S01]  /*bb70*/  F2FP.SATFINITE.E4M3.F32.PACK_AB_MERGE_C R36, R51, R42, R43 ;  /* 0x0000002a3324723e */ /* 0x000fe2000480702b */
[----:B------:R-:W-:Y:S01]  /*bb80*/  HADD2.F32 R54, -RZ, R50.H0_H0 ;  /* 0x20000032ff367230 */ /* 0x000fe20000004100 */
[----:B------:R-:W-:Y:S01]  /*bb90*/  F2FP.F16.E4M3.UNPACK_B R43, R13 ;  /* 0x0000000dff2b723e */ /* 0x000fe200020006ff */
[----:B------:R-:W-:Y:S01]  /*bba0*/  HADD2.F32 R157, -RZ, R46.H0_H0 ;  /* 0x2000002eff9d7230 */ /* 0x000fe20000004100 */
[----:B------:R-:W-:Y:S01]  /*bbb0*/  F2FP.SATFINITE.E4M3.F32.PACK_AB_MERGE_C R38, R55, R38, RZ ;  /* 0x000000263726723e */ /* 0x000fe200048070ff */
[----:B------:R-:W-:Y:S01]  /*bbc0*/  IMAD.SHL.U32 R161, R156, 0x100, RZ ;  /* 0x000001009ca17824 */ /* 0x000fe200078e00ff */
[----:B------:R-:W-:Y:S01]  /*bbd0*/  F2FP.SATFINITE.E4M3.F32.PACK_AB_MERGE_C R14, R85, R14, RZ ;  /* 0x0000000e550e723e */ /* 0x000fe200048070ff */
[----:B------:R-:W-:-:S02]  /*bbe0*/  HADD2.F32 R52, -RZ, R52.H1_H1 ;  /* 0x30000034ff347230 */ /* 0x000fc40000004100 */
[-C--:B------:R-:W-:Y:S01]  /*bbf0*/  FMUL.FTZ R159, R56, R157.reuse ;  /* 0x0000009d389f7220 */ /* 0x080fe20000410000 */
[----:B------:R-:W-:Y:S01]  /*bc00*/  FMUL.FTZ R157, R54, R157 ;  /* 0x0000009d369d7220 */ /* 0x000fe20000410000 */
[----:B------:R-:W-:Y:S01]  /*bc10*/  HADD2.F32 R50, -RZ, R50.H1_H1 ;  /* 0x30000032ff327230 */ /* 0x000fe20000004100 */
[----:B------:R-:W-:Y:S01]  /*bc20*/  LOP3.LUT R158, R158, 0xff00, R161, 0xf8, !PT ;  /* 0x0000ff009e9e7812 */ /* 0x000fe200078ef8a1 */
[-C--:B------:R-:W-:Y:S01]  /*bc30*/  FFMA.FTZ R54, R54, R87.reuse, -R159 ;  /* 0x0000005736367223 */ /* 0x080fe2000001089f */
[----:B------:R-:W-:Y:S01]  /*bc40*/  FFMA.FTZ R56, R56, R87, R157 ;  /* 0x0000005738387223 */ /* 0x000fe2000001009d */
[----:B------:R-:W-:Y:S01]  /*bc50*/  LOP3.LUT R87, R57, 0xff0000ff, RZ, 0xc0, !PT ;  /* 0xff0000ff39577812 */ /* 0x000fe200078ec0ff */
[----:B------:R-:W-:Y:S01]  /*bc60*/  HADD2.F32 R42, -RZ, R43.H0_H0 ;  /* 0x2000002bff2a7230 */ /* 0x000fe20000004100 */
[----:B------:R-:W-:Y:S02]  /*bc70*/  SHF.R.U32.HI R159, RZ, 0x8, R47 ;  /* 0x00000008ff9f7819 */ /* 0x000fe4000001162f */
[----:B------:R-:W-:-:S02]  /*bc80*/  SHF.R.U32.HI R57, RZ, 0x10, R59 ;  /* 0x00000010ff397819 */ /* 0x000fc4000001163b */
[--C-:B------:R-:W-:Y:S02]  /*bc90*/  SHF.R.U32.HI R157, RZ, 0x8, R45.reuse ;  /* 0x00000008ff9d7819 */ /* 0x100fe4000001162d */
[----:B------:R-:W-:Y:S02]  /*bca0*/  SHF.R.U32.HI R59, RZ, 0x10, R45 ;  /* 0x00000010ff3b7819 */ /* 0x000fe4000001162d */
[----:B------:R-:W-:Y:S01]  /*bcb0*/  SHF.R.U32.HI R45, RZ, 0x10, R47 ;  /* 0x00000010ff2d7819 */ /* 0x000fe2000001162f */
[----:B------:R-:W-:Y:S01]  /*bcc0*/  IMAD.SHL.U32 R157, R157, 0x100, RZ ;  /* 0x000001009d9d7824 */ /* 0x000fe200078e00ff */
[----:B------:R-:W-:Y:S02]  /*bcd0*/  LOP3.LUT R47, R47, 0xff0000ff, RZ, 0xc0, !PT ;  /* 0xff0000ff2f2f7812 */ /* 0x000fe400078ec0ff */
[----:B------:R-:W-:Y:S02]  /*bce0*/  SHF.L.U32 R156, R159, 0x8, RZ ;  /* 0x000000089f9c7819 */ /* 0x000fe400000006ff */
[----:B------:R-:W-:Y:S01]  /*bcf0*/  LOP3.LUT R87, R87, 0xff00, R84, 0xf8, !PT ;  /* 0x0000ff0057577812 */ /* 0x000fe200078ef854 */
[----:B------:R-:W-:Y:S01]  /*bd00*/  IMAD.U32 R84, R86, 0x10000, RZ ;  /* 0x0001000056547824 */ /* 0x000fe200078e00ff */
[----:B------:R-:W-:Y:S01]  /*bd10*/  LOP3.LUT R156, R47, 0xff00, R156, 0xf8, !PT ;  /* 0x0000ff002f9c7812 */ /* 0x000fe200078ef89c */
[----:B------:R-:W-:Y:S01]  /*bd20*/  IMAD.U32 R47, R57, 0x10000, RZ ;  /* 0x00010000392f7824 */ /* 0x000fe200078e00ff */
[----:B------:R-:W-:Y:S01]  /*bd30*/  LOP3.LUT R160, R160, 0xff00, R157, 0xf8, !PT ;  /* 0x0000ff00a0a07812 */ /* 0x000fe200078ef89d */
[----:B------:R-:W-:Y:S01]  /*bd40*/  IMAD.U32 R57, R59, 0x10000, RZ ;  /* 0x000100003b397824 */ /* 0x000fe200078e00ff */
[----:B------:R-:W-:Y:S01]  /*bd50*/  LOP3.LUT R84, R87, 0xff0000, R84, 0xf8, !PT ;  /* 0x00ff000057547812 */ /* 0x000fe200078ef854 */
[----:B------:R-:W-:Y:S01]  /*bd60*/  HADD2.F32 R87, -RZ, R46.H1_H1 ;  /* 0x3000002eff577230 */ /* 0x000fe20000004100 */
[----:B------:R-:W-:Y:S01]  /*bd70*/  F2FP.F16.E4M3.UNPACK_B R46, R37 ;  /* 0x00000025ff2e723e */ /* 0x000fe200020006ff */
[----:B------:R-:W-:Y:S01]  /*bd80*/  HADD2.F32 R59, -RZ, R58.H1_H1 ;  /* 0x3000003aff3b7230 */ /* 0x000fe20000004100 */
[----:B------:R-:W-:-:S02]  /*bd90*/  LOP3.LUT R57, R160, 0xff0000, R57, 0xf8, !PT ;  /* 0x00ff0000a0397812 */ /* 0x000fc400078ef839 */
[-C--:B------:R-:W-:Y:S01]  /*bda0*/  FMUL.FTZ R157, R52, R87.reuse ;  /* 0x00000057349d7220 */ /* 0x080fe20000410000 */
[C---:B------:R-:W-:Y:S01]  /*bdb0*/  FMUL.FTZ R87, R50.reuse, R87 ;  /* 0x0000005732577220 */ /* 0x040fe20000410000 */
[----:B------:R-:W-:Y:S01]  /*bdc0*/  F2FP.F16.E4M3.UNPACK_B R44, R57 ;  /* 0x00000039ff2c723e */ /* 0x000fe200020006ff */
[----:B------:R-:W-:Y:S01]  /*bdd0*/  HADD2.F32 R49, -RZ, R46.H0_H0 ;  /* 0x2000002eff317230 */ /* 0x000fe20000004100 */
[-C--:B------:R-:W-:Y:S01]  /*bde0*/  F2FP.F16.E4M3.UNPACK_B R51, R84.reuse ;  /* 0x00000054ff33723e */ /* 0x080fe200020006ff */
[-C--:B------:R-:W-:Y:S01]  /*bdf0*/  FFMA.FTZ R157, R50, R59.reuse, -R157 ;  /* 0x0000003b329d7223 */ /* 0x080fe2000001089d */
[----:B------:R-:W-:Y:S01]  /*be00*/  FFMA.FTZ R87, R52, R59, R87 ;  /* 0x0000003b34577223 */ /* 0x000fe20000010057 */
[----:B------:R-:W-:Y:S01]  /*be10*/  HADD2.F32 R53, -RZ, R44.H0_H0 ;  /* 0x2000002cff357230 */ /* 0x000fe20000004100 */
[----:B------:R-:W-:Y:S01]  /*be20*/  F2FP.F16.E4M3.UNPACK_B R57, R57.H1 ;  /* 0x00000039ff39723e */ /* 0x000fe200030006ff */
[----:B------:R-:W-:Y:S01]  /*be30*/  HADD2.F32 R50, -RZ, R46.H1_H1 ;  /* 0x3000002eff327230 */ /* 0x000fe20000004100 */
[----:B------:R-:W-:Y:S01]  /*be40*/  F2FP.F16.E4M3.UNPACK_B R84, R84.H1 ;  /* 0x00000054ff54723e */ /* 0x000fe200030006ff */
[----:B------:R-:W-:-:S02]  /*be50*/  HADD2.F32 R52, -RZ, R51.H0_H0 ;  /* 0x20000033ff347230 */ /* 0x000fc40000004100 */
[-C--:B------:R-:W-:Y:S01]  /*be60*/  FMUL.FTZ R55, R49, R53.reuse ;  /* 0x0000003531377220 */ /* 0x080fe20000410000 */
[C---:B------:R-:W-:Y:S01]  /*be70*/  FMUL.FTZ R46, R42.reuse, R53 ;  /* 0x000000352a2e7220 */ /* 0x040fe20000410000 */
[----:B------:R-:W-:Y:S01]  /*be80*/  HADD2.F32 R53, -RZ, R44.H1_H1 ;  /* 0x3000002cff357230 */ /* 0x000fe20000004100 */
[----:B------:R-:W-:Y:S01]  /*be90*/  F2FP.SATFINITE.E4M3.F32.PACK_AB_MERGE_C R14, R157, R54, R14 ;  /* 0x000000369d0e723e */ /* 0x000fe2000480700e */
[----:B------:R-:W-:Y:S02]  /*bea0*/  HADD2.F32 R44, -RZ, R43.H1_H1 ;  /* 0x3000002bff2c7230 */ /* 0x000fe40000004100 */
[-C--:B------:R-:W-:Y:S01]  /*beb0*/  FFMA.FTZ R42, R42, R52.reuse, -R55 ;  /* 0x000000342a2a7223 */ /* 0x080fe20000010837 */
[----:B------:R-:W-:Y:S02]  /*bec0*/  HADD2.F32 R51, -RZ, R51.H1_H1 ;  /* 0x30000033ff337230 */ /* 0x000fe40000004100 */
[----:B------:R-:W-:Y:S01]  /*bed0*/  FFMA.FTZ R43, R49, R52, R46 ;  /* 0x00000034312b7223 */ /* 0x000fe2000001002e */
[-C--:B------:R-:W-:Y:S01]  /*bee0*/  FMUL.FTZ R55, R50, R53.reuse ;  /* 0x0000003532377220 */ /* 0x080fe20000410000 */
[C---:B------:R-:W-:Y:S01]  /*bef0*/  FMUL.FTZ R53, R44.reuse, R53 ;  /* 0x000000352c357220 */ /* 0x040fe20000410000 */
[----:B------:R-:W-:Y:S01]  /*bf00*/  F2FP.F16.E4M3.UNPACK_B R49, R37.H1 ;  /* 0x00000025ff31723e */ /* 0x000fe200030006ff */
[----:B------:R-:W-:Y:S01]  /*bf10*/  HADD2.F32 R52, -RZ, R57.H0_H0 ;  /* 0x20000039ff347230 */ /* 0x000fe20000004100 */
[----:B------:R-:W-:Y:S01]  /*bf20*/  F2FP.F16.E4M3.UNPACK_B R46, R13.H1 ;  /* 0x0000000dff2e723e */ /* 0x000fe200030006ff */
[-C--:B------:R-:W-:Y:S01]  /*bf30*/  FFMA.FTZ R13, R44, R51.reuse, -R55 ;  /* 0x000000332c0d7223 */ /* 0x080fe20000010837 */
[----:B------:R-:W-:Y:S01]  /*bf40*/  FFMA.FTZ R44, R50, R51, R53 ;  /* 0x00000033322c7223 */ /* 0x000fe20000010035 */
[----:B------:R-:W-:Y:S01]  /*bf50*/  HADD2.F32 R51, -RZ, R49.H0_H0 ;  /* 0x20000031ff337230 */ /* 0x000fe20000004100 */
[----:B------:R-:W-:Y:S01]  /*bf60*/  SHF.L.U32 R45, R45, 0x10, RZ ;  /* 0x000000102d2d7819 */ /* 0x000fe200000006ff */
[--C-:B------:R-:W-:Y:S01]  /*bf70*/  HADD2.F32 R37, -RZ, R46.reuse.H0_H0 ;  /* 0x2000002eff257230 */ /* 0x100fe20000004100 */
[----:B------:R-:W-:Y:S01]  /*bf80*/  LOP3.LUT R47, R158, 0xff0000, R47, 0xf8, !PT ;  /* 0x00ff00009e2f7812 */ /* 0x000fe200078ef82f */
[----:B------:R-:W-:-:S02]  /*bf90*/  HADD2.F32 R50, -RZ, R46.H1_H1 ;  /* 0x3000002eff327230 */ /* 0x000fc40000004100 */
[-C--:B------:R-:W-:Y:S01]  /*bfa0*/  FMUL.FTZ R54, R51, R52.reuse ;  /* 0x0000003433367220 */ /* 0x080fe20000410000 */
[--C-:B------:R-:W-:Y:S02]  /*bfb0*/  HADD2.F32 R46, -RZ, R84.reuse.H0_H0 ;  /* 0x20000054ff2e7230 */ /* 0x100fe40000004100 */
[C---:B------:R-:W-:Y:S01]  /*bfc0*/  FMUL.FTZ R52, R37.reuse, R52 ;  /* 0x0000003425347220 */ /* 0x040fe20000410000 */
[----:B------:R-:W-:Y:S01]  /*bfd0*/  HADD2.F32 R57, -RZ, R57.H1_H1 ;  /* 0x30000039ff397230 */ /* 0x000fe20000004100 */
[----:B------:R-:W-:Y:S01]  /*bfe0*/  LOP3.LUT R45, R156, 0xff0000, R45, 0xf8, !PT ;  /* 0x00ff00009c2d7812 */ /* 0x000fe200078ef82d */
[----:B------:R-:W-:Y:S02]  /*bff0*/  HADD2.F32 R49, -RZ, R49.H1_H1 ;  /* 0x30000031ff317230 */ /* 0x000fe40000004100 */
[-C--:B------:R-:W-:Y:S01]  /*c000*/  FFMA.FTZ R37, R37, R46.reuse, -R54 ;  /* 0x0000002e25257223 */ /* 0x080fe20000010836 */
[----:B------:R-:W-:Y:S02]  /*c010*/  HADD2.F32 R84, -RZ, R84.H1_H1 ;  /* 0x30000054ff547230 */ /* 0x000fe40000004100 */
[CC--:B------:R-:W-:Y:S01]  /*c020*/  FMUL.FTZ R54, R50.reuse, R57.reuse ;  /* 0x0000003932367220 */ /* 0x0c0fe20000410000 */
[----:B------:R-:W-:Y:S01]  /*c030*/  FFMA.FTZ R46, R51, R46, R52 ;  /* 0x0000002e332e7223 */ /* 0x000fe20000010034 */
[C---:B------:R-:W-:Y:S01]  /*c040*/  FMUL.FTZ R53, R49.reuse, R57 ;  /* 0x0000003931357220 */ /* 0x040fe20000410000 */
[----:B------:R-:W-:Y:S01]  /*c050*/  F2FP.F16.E4M3.UNPACK_B R51, R39 ;  /* 0x00000027ff33723e */ /* 0x000fe200020006ff */
[-C--:B------:R-:W-:Y:S01]  /*c060*/  FFMA.FTZ R49, R49, R84.reuse, R54 ;  /* 0x0000005431317223 */ /* 0x080fe20000010036 */
[----:B------:R-:W-:Y:S01]  /*c070*/  F2FP.F16.E4M3.UNPACK_B R54, R45 ;  /* 0x0000002dff36723e */ /* 0x000fe200020006ff */
[----:B------:R-:W-:Y:S01]  /*c080*/  FFMA.FTZ R50, R50, R84, -R53 ;  /* 0x0000005432327223 */ /* 0x000fe20000010835 */
[----:B------:R-:W-:-:S02]  /*c090*/  F2FP.F16.E4M3.UNPACK_B R52, R15 ;  /* 0x0000000fff34723e */ /* 0x000fc400020006ff */
[----:B------:R-:W-:Y:S01]  /*c0a0*/  F2FP.F16.E4M3.UNPACK_B R53, R15.H1 ;  /* 0x0000000fff35723e */ /* 0x000fe200030006ff */
[----:B------:R-:W-:Y:S01]  /*c0b0*/  HADD2.F32 R85, -RZ, R54.H0_H0 ;  /* 0x20000036ff557230 */ /* 0x000fe20000004100 */
[----:B------:R-:W-:Y:S01]  /*c0c0*/  F2FP.F16.E4M3.UNPACK_B R84, R45.H1 ;  /* 0x0000002dff54723e */ /* 0x000fe200030006ff */
[----:B------:R-:W-:Y:S01]  /*c0d0*/  HADD2.F32 R15, -RZ, R52.H0_H0 ;  /* 0x20000034ff0f7230 */ /* 0x000fe20000004100 */
[----:B------:R-:W-:Y:S01]  /*c0e0*/  F2FP.F16.E4M3.UNPACK_B R57, R39.H1 ;  /* 0x00000027ff39723e */ /* 0x000fe200030006ff */
[----:B------:R-:W-:Y:S01]  /*c0f0*/  HADD2.F32 R55, -RZ, R53.H0_H0 ;  /* 0x20000035ff377230 */ /* 0x000fe20000004100 */
[----:B------:R-:W-:Y:S01]  /*c100*/  F2FP.SATFINITE.E4M3.F32.PACK_AB_MERGE_C R38, R87, R56, R38 ;  /* 0x000000385726723e */ /* 0x000fe20004807026 */
[----:B------:R-:W-:Y:S01]  /*c110*/  HADD2.F32 R56, -RZ, R51.H0_H0 ;  /* 0x20000033ff387230 */ /* 0x000fe20000004100 */
[-C--:B------:R-:W-:Y:S01]  /*c120*/  F2FP.F16.E4M3.UNPACK_B R39, R47.reuse ;  /* 0x0000002fff27723e */ /* 0x080fe200020006ff */
[----:B------:R-:W-:Y:S01]  /*c130*/  HADD2.F32 R86, -RZ, R84.H0_H0 ;  /* 0x20000054ff567230 */ /* 0x000fe20000004100 */
[----:B------:R-:W-:Y:S01]  /*c140*/  F2FP.F16.E4M3.UNPACK_B R47, R47.H1 ;  /* 0x0000002fff2f723e */ /* 0x000fe200030006ff */
[----:B------:R-:W-:-:S02]  /*c150*/  HADD2.F32 R58, -RZ, R57.H0_H0 ;  /* 0x20000039ff3a7230 */ /* 0x000fc40000004100 */
[-C--:B------:R-:W-:Y:S01]  /*c160*/  FMUL.FTZ R156, R56, R85.reuse ;  /* 0x00000055389c7220 */ /* 0x080fe20000410000 */
[----:B------:R-:W-:Y:S02]  /*c170*/  HADD2.F32 R45, -RZ, R39.H0_H0 ;  /* 0x20000027ff2d7230 */ /* 0x000fe40000004100 */
[----:B------:R-:W-:Y:S01]  /*c180*/  FMUL.FTZ R85, R15, R85 ;  /* 0x000000550f557220 */ /* 0x000fe20000410000 */
[----:B------:R-:W-:Y:S02]  /*c190*/  HADD2.F32 R59, -RZ, R47.H0_H0 ;  /* 0x2000002fff3b7230 */ /* 0x000fe40000004100 */
[----:B------:R-:W-:Y:S01]  /*c1a0*/  FMUL.FTZ R87, R55, R86 ;  /* 0x0000005637577220 */ /* 0x000fe20000410000 */
[----:B------:R-:W-:Y:S02]  /*c1b0*/  HADD2.F32 R57, -RZ, R57.H1_H1 ;  /* 0x30000039ff397230 */ /* 0x000fe40000004100 */
[----:B------:R-:W-:Y:S01]  /*c1c0*/  FFMA.FTZ R15, R15, R45, -R156 ;  /* 0x0000002d0f0f7223 */ /* 0x000fe2000001089c */
[----:B------:R-:W-:-:S02]  /*c1d0*/  HADD2.F32 R84, -RZ, R84.H1_H1 ;  /* 0x30000054ff547230 */ /* 0x000fc40000004100 */
[----:B------:R-:W-:Y:S01]  /*c1e0*/  FFMA.FTZ R45, R56, R45, R85 ;  /* 0x0000002d382d7223 */ /* 0x000fe20000010055 */
[----:B------:R-:W-:Y:S02]  /*c1f0*/  HADD2.F32 R53, -RZ, R53.H1_H1 ;  /* 0x30000035ff357230 */ /* 0x000fe40000004100 */
[C---:B------:R-:W-:Y:S01]  /*c200*/  FMUL.FTZ R158, R58.reuse, R86 ;  /* 0x000000563a9e7220 */ /* 0x040fe20000410000 */
[----:B------:R-:W-:Y:S01]  /*c210*/  FFMA.FTZ R56, R58, R59, R87 ;  /* 0x0000003b3a387223 */ /* 0x000fe20000010057 */
[----:B------:R-:W-:Y:S02]  /*c220*/  HADD2.F32 R51, -RZ, R51.H1_H1 ;  /* 0x30000033ff337230 */ /* 0x000fe40000004100 */
[-C--:B------:R-:W-:Y:S01]  /*c230*/  FMUL.FTZ R86, R57, R84.reuse ;  /* 0x0000005439567220 */ /* 0x080fe20000410000 */
[----:B------:R-:W-:Y:S02]  /*c240*/  HADD2.F32 R58, -RZ, R54.H1_H1 ;  /* 0x30000036ff3a7230 */ /* 0x000fe40000004100 */
[----:B------:R-:W-:Y:S01]  /*c250*/  FMUL.FTZ R84, R53, R84 ;  /* 0x0000005435547220 */ /* 0x000fe20000410000 */
[----:B------:R-:W-:-:S02]  /*c260*/  HADD2.F32 R52, -RZ, R52.H1_H1 ;  /* 0x30000034ff347230 */ /* 0x000fc40000004100 */
[----:B------:R-:W-:Y:S01]  /*c270*/  FFMA.FTZ R55, R55, R59, -R158 ;  /* 0x0000003b37377223 */ /* 0x000fe2000001089e */
[----:B------:R-:W-:Y:S02]  /*c280*/  HADD2.F32 R54, -RZ, R47.H1_H1 ;  /* 0x3000002fff367230 */ /* 0x000fe40000004100 */
[-C--:B------:R-:W-:Y:S01]  /*c290*/  FMUL.FTZ R47, R51, R58.reuse ;  /* 0x0000003a332f7220 */ /* 0x080fe20000410000 */
[----:B------:R-:W-:Y:S02]  /*c2a0*/  HADD2.F32 R39, -RZ, R39.H1_H1 ;  /* 0x30000027ff277230 */ /* 0x000fe40000004100 */
[----:B------:R-:W-:Y:S01]  /*c2b0*/  FMUL.FTZ R58, R52, R58 ;  /* 0x0000003a343a7220 */ /* 0x000fe20000410000 */
[----:B------:R-:W-:Y:S01]  /*c2c0*/  F2FP.SATFINITE.E4M3.F32.PACK_AB_MERGE_C R37, R50, R37, RZ ;  /* 0x000000253225723e */ /* 0x000fe200048070ff */
[-C--:B------:R-:W-:Y:S01]  /*c2d0*/  FFMA.FTZ R86, R53, R54.reuse, -R86 ;  /* 0x0000003635567223 */ /* 0x080fe20000010856 */
[----:B------:R-:W-:Y:S01]  /*c2e0*/  FFMA.FTZ R57, R57, R54, R84 ;  /* 0x0000003639397223 */ /* 0x000fe20000010054 */
[-C--:B------:R-:W-:Y:S01]  /*c2f0*/  FFMA.FTZ R52, R52, R39.reuse, -R47 ;  /* 0x0000002734347223 */ /* 0x080fe2000001082f */
[----:B------:R-:W-:Y:S01]  /*c300*/  FFMA.FTZ R58, R51, R39, R58 ;  /* 0x00000027333a7223 */ /* 0x000fe2000001003a */
[----:B------:R-:W-:-:S02]  /*c310*/  F2FP.SATFINITE.E4M3.F32.PACK_AB_MERGE_C R46, R49, R46, RZ ;  /* 0x0000002e312e723e */ /* 0x000fc400048070ff */
[----:B------:R-:W-:Y:S02]  /*c320*/  F2FP.SATFINITE.E4M3.F32.PACK_AB_MERGE_C R55, R86, R55, RZ ;  /* 0x000000375637723e */ /* 0x000fe400048070ff */
[----:B------:R-:W-:Y:S02]  /*c330*/  F2FP.SATFINITE.E4M3.F32.PACK_AB_MERGE_C R56, R57, R56, RZ ;  /* 0x000000383938723e */ /* 0x000fe400048070ff */
[----:B------:R-:W-:Y:S02]  /*c340*/  F2FP.SATFINITE.E4M3.F32.PACK_AB_MERGE_C R13, R13, R42, R37 ;  /* 0x0000002a0d0d723e */ /* 0x000fe40004807025 */
[----:B------:R-:W-:Y:S02]  /*c350*/  F2FP.SATFINITE.E4M3.F32.PACK_AB_MERGE_C R15, R52, R15, R55 ;  /* 0x0000000f340f723e */ /* 0x000fe40004807037 */
[----:B------:R-:W-:Y:S02]  /*c360*/  F2FP.SATFINITE.E4M3.F32.PACK_AB_MERGE_C R37, R44, R43, R46 ;  /* 0x0000002b2c25723e */ /* 0x000fe4000480702e */
[----:B------:R-:W-:-:S07]  /*c370*/  F2FP.SATFINITE.E4M3.F32.PACK_AB_MERGE_C R39, R58, R45, R56 ;  /* 0x0000002d3a27723e */ /* 0x000fce0004807038 */
.L_x_518:
[----:B------:R-:W-:Y:S05]  /*c380*/  BSYNC B2 ;  /* 0x0000000000027941 */ /* 0x000fea0003800000 */
.L_x_517:
[----:B------:R-:W-:Y:S01]  /*c390*/  ISETP.GE.AND P2, PT, R48, R137, PT ;  /* 0x000000893000720c */ /* 0x000fe20003f46270 */
[----:B0-----:R0:W-:-:S12]  /*c3a0*/  ST.E.128 desc[UR50][R40.64], R12 ;  /* 0x0000000c28007985 */ /* 0x0011d8000c101d32 */
[----:B------:R-:W-:-:S04]  /*c3b0*/  @!P2 IADD3 R42, P5, R11, R48, RZ ;  /* 0x000000300b2aa210 */ /* 0x000fc80007fbe0ff */
[----:B------:R-:W-:-:S05]  /*c3c0*/  @!P2 LEA.HI.X.SX32 R43, R48, R155, 0x1, P5 ;  /* 0x0000009b302ba211 */ /* 0x000fca00028f0eff */
[----:B---3--:R0:W-:Y:S04]  /*c3d0*/  @!P2 ST.E.128 desc[UR50][R42.64], R36 ;  /* 0x000000242a00a985 */ /* 0x0081e8000c101d32 */
.L_x_508:
[----:B------:R-:W-:Y:S05]  /*c3e0*/  BSYNC B1 ;  /* 0x0000000000017941 */ /* 0x000fea0003800000 */
.L_x_507:
[----:B------:R-:W-:-:S03]  /*c3f0*/  UMOV UR4, 0xffffffff ;  /* 0xffffffff00047882 */ /* 0x000fc60000000000 */
[----:B------:R-:W-:Y:S05]  /*c400*/  BRA.DIV UR4, `(.L_x_519) ;  /* 0x000001e204107947 */ /* 0x000fea000b800000 */
[----:B------:R0:W0:Y:S04]  /*c410*/  SHFL.IDX PT, R44, R119, 0x1, 0x1e1f ;  /* 0x003e1f00772c7f89 */ /* 0x00002800000e0000 */
[----:B-1----:R-:W1:Y:S02]  /*c420*/  SHFL.IDX PT, R120, R120, 0x1, 0x1e1f ;  /* 0x003e1f0078787f89 */ /* 0x002e6400000e0000 */
.L_x_788:
[----:B------:R-:W-:Y:S05]  /*c430*/  @P4 BRA `(.L_x_476) ;  /* 0x0000003400344947 */ /* 0x000fea0003800000 */
[----:B------:R-:W-:Y:S01]  /*c440*/  ISETP.NE.AND P2, PT, R28, RZ, PT ;  /* 0x000000ff1c00720c */ /* 0x000fe20003f45270 */
[----:B------:R-:W-:-:S12]  /*c450*/  BSSY B1, `(.L_x_520) ;  /* 0x00000f2000017945 */ /* 0x000fd80003800000 */
[----:B------:R-:W-:Y:S05]  /*c460*/  @!P2 BRA `(.L_x_521) ;  /* 0x0000000c00c0a947 */ /* 0x000fea0003800000 */
[----:B----4-:R-:W-:Y:S01]  /*c470*/  SEL R11, R121, R146, !P0 ;  /* 0x00000092790b7207 */ /* 0x010fe20004000000 */
[----:B------:R-:W-:Y:S01]  /*c480*/  BSSY B2, `(.L_x_522) ;  /* 0x00000ec000027945 */ /* 0x000fe20003800000 */
[----:B01----:R-:W-:Y:S02]  /*c490*/  IADD3 R40, P2, R21, R120, RZ ;  /* 0x0000007815287210 */ /* 0x003fe40007f5e0ff */
[----:B------:R-:W-:-:S03]  /*c4a0*/  SHF.R.S32.HI R12, RZ, 0x1f, R11 ;  /* 0x0000001fff0c7819 */ /* 0x000fc6000001140b */
[----:B------:R-:W-:Y:S01]  /*c4b0*/  IMAD.X R41, R44, 0x1, R113, P2 ;  /* 0x000000012c297824 */ /* 0x000fe200010e0671 */
[----:B------:R-:W-:-:S04]  /*c4c0*/  LEA.HI R12, R12, R11, RZ, 0x5 ;  /* 0x0000000b0c0c7211 */ /* 0x000fc800078f28ff */
[----:B------:R-:W-:-:S04]  /*c4d0*/  LEA.HI.SX32 R12, R12, R117, 0x1b ;  /* 0x000000750c0c7211 */ /* 0x000fc800078fdaff */
[----:B------:R-:W-:Y:S01]  /*c4e0*/  SHF.R.S32.HI R13, RZ, 0x1f, R12 ;  /* 0x0000001fff0d7819 */ /* 0x000fe2000001140c */
[----:B------:R-:W-:-:S03]  /*c4f0*/  IMAD.SHL.U32 R11, R12, 0x10, RZ ;  /* 0x000000100c0b7824 */ /* 0x000fc600078e00ff */
[----:B------:R-:W-:Y:S02]  /*c500*/  LEA.HI R13, R13, R12, RZ, 0x2 ;  /* 0x0000000c0d0d7211 */ /* 0x000fe400078f10ff */
[----:B------:R-:W-:Y:S02]  /*c510*/  ISETP.GE.AND P2, PT, R11, R137, PT ;  /* 0x000000890b00720c */ /* 0x000fe40003f46270 */
[----:B------:R-:W-:-:S05]  /*c520*/  SHF.R.S32.HI R12, RZ, 0x2, R13 ;  /* 0x00000002ff0c7819 */ /* 0x000fca000001140d */
[----:B------:R-:W-:-:S06]  /*c530*/  IMAD R12, R12, 0x2800, R213 ;  /* 0x000028000c0c7824 */ /* 0x000fcc00078e02d5 */
[----:B------:R-:W-:-:S04]  /*c540*/  @!P2 IADD3 R42, P4, R11, R120, RZ ;  /* 0x000000780b2aa210 */ /* 0x000fc80007f9e0ff */
[----:B------:R-:W-:Y:S02]  /*c550*/  @!P2 LEA.HI.X.SX32 R43, R11, R44, 0x1, P4 ;  /* 0x0000002c0b2ba211 */ /* 0x000fe400020f0eff */
[----:B------:R-:W-:Y:S02]  /*c560*/  LOP3.LUT R11, R212, 0x30, R11, 0xf8, !PT ;  /* 0x00000030d40b7812 */ /* 0x000fe400078ef80b */
[----:B------:R-:W-:Y:S02]  /*c570*/  ISETP.GE.AND P4, PT, R16, R118, PT ;  /* 0x000000761000720c */ /* 0x000fe40003f86270 */
[----:B------:R-:W-:-:S05]  /*c580*/  LOP3.LUT R11, R11, R4, RZ, 0x3c, !PT ;  /* 0x000000040b0b7212 */ /* 0x000fca00078e3cff */
[----:B------:R-:W-:Y:S02]  /*c590*/  IMAD.IADD R12, R12, 0x1, R11 ;  /* 0x000000010c0c7824 */ /* 0x000fe400078e020b */
[C---:B------:R-:W-:Y:S02]  /*c5a0*/  IMAD R11, R19.reuse, 0x7800, R133 ;  /* 0x00007800130b7824 */ /* 0x040fe400078e0285 */
[----:B------:R-:W-:-:S03]  /*c5b0*/  IMAD R13, R19, 0x7800, R12 ;  /* 0x00007800130d7824 */ /* 0x000fc600078e020c */
[C---:B------:R-:W-:Y:S01]  /*c5c0*/  IADD3 R11, R18.reuse, R11, RZ ;  /* 0x0000000b120b7210 */ /* 0x040fe20007ffe0ff */
[----:B------:R-:W-:-:S04]  /*c5d0*/  IMAD.IADD R36, R18, 0x1, R13 ;  /* 0x0000000112247824 */ /* 0x000fc800078e020d */
[----:B------:R0:W1:Y:S04]  /*c5e0*/  LDS.128 R12, [R11+0x1a400] ;  /* 0x01a400000b0c7984 */ /* 0x0000680000000c00 */
[----:B------:R-:W4:Y:S01]  /*c5f0*/  LDS.128 R36, [R36+0x1a400] ;  /* 0x01a4000024247984 */ /* 0x000f220000000c00 */
[----:B------:R-:W-:Y:S05]  /*c600*/  @P4 BRA `(.L_x_523) ;  /* 0x0000000c004c4947 */ /* 0x000fea0003800000 */
[--C-:B------:R-:W-:Y:S01]  /*c610*/  SHF.R.U32.HI R45, RZ, 0x8, R73.reuse ;  /* 0x00000008ff2d7819 */ /* 0x100fe20000011649 */
[----:B-1----:R-:W-:Y:S01]  /*c620*/  IMAD.MOV.U32 R48, RZ, RZ, R12 ;  /* 0x000000ffff307224 */ /* 0x002fe200078e000c */
[----:B------:R-:W-:Y:S01]  /*c630*/  SHF.R.U32.HI R56, RZ, 0x10, R73 ;  /* 0x00000010ff387819 */ /* 0x000fe20000011649 */
[----:B----4-:R-:W-:Y:S01]  /*c640*/  IMAD.MOV.U32 R49, RZ, RZ, R36 ;  /* 0x000000ffff317224 */ /* 0x010fe200078e0024 */
[----:B------:R-:W-:Y:S01]  /*c650*/  SHF.R.U32.HI R51, RZ, 0x8, R75 ;  /* 0x00000008ff337819 */ /* 0x000fe2000001164b */
[----:B------:R-:W-:Y:S01]  /*c660*/  IMAD.MOV.U32 R47, RZ, RZ, R38 ;  /* 0x000000ffff2f7224 */ /* 0x000fe200078e0026 */
[----:B0-----:R-:W-:Y:S02]  /*c670*/  LOP3.LUT R11, R73, 0xff0000ff, RZ, 0xc0, !PT ;  /* 0xff0000ff490b7812 */ /* 0x001fe400078ec0ff */
[----:B------:R-:W-:Y:S01]  /*c680*/  SHF.L.U32 R12, R45, 0x8, RZ ;  /* 0x000000082d0c7819 */ /* 0x000fe200000006ff */
[----:B------:R-:W-:Y:S01]  /*c690*/  IMAD.MOV.U32 R45, RZ, RZ, R14 ;  /* 0x000000ffff2d7224 */ /* 0x000fe200078e000e */
[----:B------:R-:W-:Y:S01]  /*c6a0*/  SHF.R.U32.HI R53, RZ, 0x8, R61 ;  /* 0x00000008ff357819 */ /* 0x000fe2000001163d */
[----:B------:R-:W-:Y:S01]  /*c6b0*/  IMAD.U32 R14, R56, 0x10000, RZ ;  /* 0x00010000380e7824 */ /* 0x000fe200078e00ff */
[----:B------:R-:W-:Y:S01]  /*c6c0*/  SHF.R.U32.HI R54, RZ, 0x10, R75 ;  /* 0x00000010ff367819 */ /* 0x000fe2000001164b */
[----:B------:R-:W-:Y:S01]  /*c6d0*/  IMAD.SHL.U32 R51, R51, 0x100, RZ ;  /* 0x0000010033337824 */ /* 0x000fe200078e00ff */
[----:B------:R-:W-:-:S02]  /*c6e0*/  SHF.R.U32.HI R55, RZ, 0x8, R63 ;  /* 0x00000008ff377819 */ /* 0x000fc4000001163f */
[----:B------:R-:W-:Y:S02]  /*c6f0*/  LOP3.LUT R11, R11, 0xff00, R12, 0xf8, !PT ;  /* 0x0000ff000b0b7812 */ /* 0x000fe400078ef80c */
[----:B------:R-:W-:Y:S01]  /*c700*/  LOP3.LUT R46, R75, 0xff0000ff, RZ, 0xc0, !PT ;  /* 0xff0000ff4b2e7812 */ /* 0x000fe200078ec0ff */
[----:B------:R-:W-:Y:S01]  /*c710*/  IMAD.SHL.U32 R55, R55, 0x100, RZ ;  /* 0x0000010037377824 */ /* 0x000fe200078e00ff */
[----:B------:R-:W-:Y:S02]  /*c720*/  LOP3.LUT R50, R61, 0xff0000ff, RZ, 0xc0, !PT ;  /* 0xff0000ff3d327812 */ /* 0x000fe400078ec0ff */
[----:B------:R-:W-:Y:S02]  /*c730*/  SHF.L.U32 R53, R53, 0x8, RZ ;  /* 0x0000000835357819 */ /* 0x000fe400000006ff */
[----:B------:R-:W-:Y:S01]  /*c740*/  LOP3.LUT R14, R11, 0xff0000, R14, 0xf8, !PT ;  /* 0x00ff00000b0e7812 */ /* 0x000fe200078ef80e */
[----:B------:R-:W-:Y:S01]  /*c750*/  IMAD.U32 R11, R54, 0x10000, RZ ;  /* 0x00010000360b7824 */ /* 0x000fe200078e00ff */
[----:B------:R-:W-:-:S02]  /*c760*/  LOP3.LUT R46, R46, 0xff00, R51, 0xf8, !PT ;  /* 0x0000ff002e2e7812 */ /* 0x000fc400078ef833 */
[----:B------:R-:W-:Y:S02]  /*c770*/  LOP3.LUT R52, R63, 0xff0000ff, RZ, 0xc0, !PT ;  /* 0xff0000ff3f347812 */ /* 0x000fe400078ec0ff */
[----:B------:R-:W-:Y:S02]  /*c780*/  LOP3.LUT R36, R50, 0xff00, R53, 0xf8, !PT ;  /* 0x0000ff0032247812 */ /* 0x000fe400078ef835 */
[----:B------:R-:W-:Y:S02]  /*c790*/  F2FP.F16.E4M3.UNPACK_B R54, R147.H1 ;  /* 0x00000093ff36723e */ /* 0x000fe400030006ff */
[----:B------:R-:W-:Y:S02]  /*c7a0*/  F2FP.F16.E4M3.UNPACK_B R51, R49.H1 ;  /* 0x00000031ff33723e */ /* 0x000fe400030006ff */
[----:B------:R-:W-:Y:S02]  /*c7b0*/  F2FP.F16.E4M3.UNPACK_B R50, R48.H1 ;  /* 0x00000030ff32723e */ /* 0x000fe400030006ff */
[----:B------:R-:W-:Y:S01]  /*c7c0*/  LOP3.LUT R12, R52, 0xff00, R55, 0xf8, !PT ;  /* 0x0000ff00340c7812 */ /* 0x000fe200078ef837 */
[----:B------:R-:W-:Y:S01]  /*c7d0*/  HADD2.F32 R55, -RZ, R54.H0_H0 ;  /* 0x20000036ff377230 */ /* 0x000fe20000004100 */
[----:B------:R-:W-:Y:S01]  /*c7e0*/  LOP3.LUT R11, R46, 0xff0000, R11, 0xf8, !PT ;  /* 0x00ff00002e0b7812 */ /* 0x000fe200078ef80b */
[----:B------:R-:W-:Y:S01]  /*c7f0*/  HADD2.F32 R46, -RZ, R51.H0_H0 ;  /* 0x20000033ff2e7230 */ /* 0x000fe20000004100 */
[----:B------:R-:W-:Y:S01]  /*c800*/  F2FP.F16.E4M3.UNPACK_B R52, R149.H1 ;  /* 0x00000095ff34723e */ /* 0x000fe200030006ff */
[----:B------:R-:W-:Y:S01]  /*c810*/  HADD2.F32 R38, -RZ, R50.H0_H0 ;  /* 0x20000032ff267230 */ /* 0x000fe20000004100 */
[----:B------:R-:W-:Y:S01]  /*c820*/  SHF.R.U32.HI R57, RZ, 0x10, R61 ;  /* 0x00000010ff397819 */ /* 0x000fe2000001163d */
[----:B------:R-:W-:Y:S01]  /*c830*/  HADD2.F32 R54, -RZ, R54.H1_H1 ;  /* 0x30000036ff367230 */ /* 0x000fe20000004100 */
[----:B------:R-:W-:Y:S01]  /*c840*/  SHF.R.U32.HI R59, RZ, 0x10, R63 ;  /* 0x00000010ff3b7819 */ /* 0x000fe2000001163f */
[----:B------:R-:W-:-:S02]  /*c850*/  HADD2.F32 R53, -RZ, R52.H0_H0 ;  /* 0x20000034ff357230 */ /* 0x000fc40000004100 */
[-C--:B------:R-:W-:Y:S01]  /*c860*/  FMUL.FTZ R61, R46, R55.reuse ;  /* 0x000000372e3d7220 */ /* 0x080fe20000410000 */
[C---:B------:R-:W-:Y:S01]  /*c870*/  FMUL.FTZ R55, R38.reuse, R55 ;  /* 0x0000003726377220 */ /* 0x040fe20000410000 */
[----:B------:R-:W-:Y:S01]  /*c880*/  HADD2.F32 R50, -RZ, R50.H1_H1 ;  /* 0x30000032ff327230 */ /* 0x000fe20000004100 */
[----:B------:R-:W-:Y:S01]  /*c890*/  F2FP.F16.E4M3.UNPACK_B R147, R147 ;  /* 0x00000093ff93723e */ /* 0x000fe200020006ff */
[----:B------:R-:W-:Y:S02]  /*c8a0*/  IMAD.U32 R59, R59, 0x10000, RZ ;  /* 0x000100003b3b7824 */ /* 0x000fe400078e00ff */
[-C--:B------:R-:W-:Y:S01]  /*c8b0*/  FFMA.FTZ R38, R38, R53.reuse, -R61 ;  /* 0x0000003526267223 */ /* 0x080fe2000001083d */
[----:B------:R-:W-:Y:S01]  /*c8c0*/  FFMA.FTZ R46, R46, R53, R55 ;  /* 0x000000352e2e7223 */ /* 0x000fe20000010037 */
[----:B------:R-:W-:Y:S01]  /*c8d0*/  HADD2.F32 R51, -RZ, R51.H1_H1 ;  /* 0x30000033ff337230 */ /* 0x000fe20000004100 */
[----:B------:R-:W-:Y:S01]  /*c8e0*/  F2FP.F16.E4M3.UNPACK_B R53, R49 ;  /* 0x00000031ff35723e */ /* 0x000fe200020006ff */
[----:B------:R-:W-:Y:S01]  /*c8f0*/  HADD2.F32 R55, -RZ, R52.H1_H1 ;  /* 0x30000034ff377230 */ /* 0x000fe20000004100 */
[----:B------:R-:W-:Y:S01]  /*c900*/  F2FP.F16.E4M3.UNPACK_B R52, R48 ;  /* 0x00000030ff34723e */ /* 0x000fe200020006ff */
[-C--:B------:R-:W-:Y:S01]  /*c910*/  FMUL.FTZ R56, R50, R54.reuse ;  /* 0x0000003632387220 */ /* 0x080fe20000410000 */
[----:B------:R-:W-:Y:S01]  /*c920*/  LOP3.LUT R12, R12, 0xff0000, R59, 0xf8, !PT ;  /* 0x00ff00000c0c7812 */ /* 0x000fe200078ef83b */
[----:B------:R-:W-:Y:S01]  /*c930*/  FMUL.FTZ R49, R51, R54 ;  /* 0x0000003633317220 */ /* 0x000fe20000410000 */
[----:B------:R-:W-:Y:S01]  /*c940*/  SHF.L.U32 R57, R57, 0x10, RZ ;  /* 0x0000001039397819 */ /* 0x000fe200000006ff */
[----:B------:R-:W-:Y:S01]  /*c950*/  HADD2.F32 R59, -RZ, R147.H0_H0 ;  /* 0x20000093ff3b7230 */ /* 0x000fe20000004100 */
[----:B------:R-:W-:Y:S01]  /*c960*/  F2FP.F16.E4M3.UNPACK_B R149, R149 ;  /* 0x00000095ff95723e */ /* 0x000fe200020006ff */
[----:B------:R-:W-:Y:S01]  /*c970*/  HADD2.F32 R54, -RZ, R53.H0_H0 ;  /* 0x20000035ff367230 */ /* 0x000fe20000004100 */
[----:B------:R-:W-:Y:S01]  /*c980*/  LOP3.LUT R36, R36, 0xff0000, R57, 0xf8, !PT ;  /* 0x00ff000024247812 */ /* 0x000fe200078ef839 */
[----:B------:R-:W-:-:S02]  /*c990*/  HADD2.F32 R48, -RZ, R52.H0_H0 ;  /* 0x20000034ff307230 */ /* 0x000fc40000004100 */
[-C--:B------:R-:W-:Y:S01]  /*c9a0*/  FFMA.FTZ R49, R50, R55.reuse, -R49 ;  /* 0x0000003732317223 */ /* 0x080fe20000010831 */
[----:B------:R-:W-:Y:S01]  /*c9b0*/  FFMA.FTZ R51, R51, R55, R56 ;  /* 0x0000003733337223 */ /* 0x000fe20000010038 */
[----:B------:R-:W-:Y:S02]  /*c9c0*/  HADD2.F32 R57, -RZ, R149.H0_H0 ;  /* 0x20000095ff397230 */ /* 0x000fe40000004100 */
[-C--:B------:R-:W-:Y:S01]  /*c9d0*/  FMUL.FTZ R61, R54, R59.reuse ;  /* 0x0000003b363d7220 */ /* 0x080fe20000410000 */
[----:B------:R-:W-:Y:S02]  /*c9e0*/  HADD2.F32 R147, -RZ, R147.H1_H1 ;  /* 0x30000093ff937230 */ /* 0x000fe40000004100 */
[----:B------:R-:W-:Y:S01]  /*c9f0*/  FMUL.FTZ R59, R48, R59 ;  /* 0x0000003b303b7220 */ /* 0x000fe20000410000 */
[----:B------:R-:W-:Y:S01]  /*ca00*/  HADD2.F32 R55, -RZ, R53.H1_H1 ;  /* 0x30000035ff377230 */ /* 0x000fe20000004100 */
[----:B------:R-:W-:Y:S01]  /*ca10*/  F2FP.F16.E4M3.UNPACK_B R56, R47.H1 ;  /* 0x0000002fff38723e */ /* 0x000fe200030006ff */
[----:B------:R-:W-:-:S02]  /*ca20*/  HADD2.F32 R52, -RZ, R52.H1_H1 ;  /* 0x30000034ff347230 */ /* 0x000fc40000004100 */
[----:B------:R-:W-:Y:S01]  /*ca30*/  FFMA.FTZ R50, R54, R57, R59 ;  /* 0x0000003936327223 */ /* 0x000fe2000001003b */
[----:B------:R-:W-:Y:S02]  /*ca40*/  HADD2.F32 R149, -RZ, R149.H1_H1 ;  /* 0x30000095ff957230 */ /* 0x000fe40000004100 */
[-C--:B------:R-:W-:Y:S01]  /*ca50*/  FMUL.FTZ R53, R55, R147.reuse ;  /* 0x0000009337357220 */ /* 0x080fe20000410000 */
[----:B------:R-:W-:Y:S01]  /*ca60*/  F2FP.F16.E4M3.UNPACK_B R54, R148.H1 ;  /* 0x00000094ff36723e */ /* 0x000fe200030006ff */
[----:B------:R-:W-:Y:S01]  /*ca70*/  FMUL.FTZ R58, R52, R147 ;  /* 0x00000093343a7220 */ /* 0x000fe20000410000 */
[----:B------:R-:W-:Y:S01]  /*ca80*/  FFMA.FTZ R48, R48, R57, -R61 ;  /* 0x0000003930307223 */ /* 0x000fe2000001083d */
[----:B------:R-:W-:Y:S01]  /*ca90*/  FFMA.FTZ R53, R52, R149, -R53 ;  /* 0x0000009534357223 */ /* 0x000fe20000010835 */
[----:B------:R-:W-:Y:S01]  /*caa0*/  F2FP.F16.E4M3.UNPACK_B R59, R150.H1 ;  /* 0x00000096ff3b723e */ /* 0x000fe200030006ff */
[----:B------:R-:W-:Y:S01]  /*cab0*/  HADD2.F32 R61, -RZ, R54.H0_H0 ;  /* 0x20000036ff3d7230 */ /* 0x000fe20000004100 */
[----:B------:R-:W-:Y:S01]  /*cac0*/  F2FP.F16.E4M3.UNPACK_B R52, R45.H1 ;  /* 0x0000002dff34723e */ /* 0x000fe200030006ff */
[----:B------:R-:W-:-:S02]  /*cad0*/  HADD2.F32 R57, -RZ, R56.H0_H0 ;  /* 0x20000038ff397230 */ /* 0x000fc40000004100 */
[----:B------:R-:W-:Y:S01]  /*cae0*/  FFMA.FTZ R55, R55, R149, R58 ;  /* 0x0000009537377223 */ /* 0x000fe2000001003a */
[----:B------:R-:W-:Y:S01]  /*caf0*/  HADD2.F32 R63, -RZ, R54.H1_H1 ;  /* 0x30000036ff3f7230 */ /* 0x000fe20000004100 */
[----:B------:R-:W-:Y:S01]  /*cb00*/  F2FP.F16.E4M3.UNPACK_B R148, R148 ;  /* 0x00000094ff94723e */ /* 0x000fe200020006ff */
[----:B------:R-:W-:Y:S02]  /*cb10*/  HADD2.F32 R54, -RZ, R52.H0_H0 ;  /* 0x20000034ff367230 */ /* 0x000fe40000004100 */
[----:B------:R-:W-:Y:S01]  /*cb20*/  FMUL.FTZ R73, R57, R61 ;  /* 0x0000003d39497220 */ /* 0x000fe20000410000 */
[----:B------:R-:W-:Y:S01]  /*cb30*/  HADD2.F32 R60, -RZ, R59.H0_H0 ;  /* 0x2000003bff3c7230 */ /* 0x000fe20000004100 */
[----:B------:R-:W-:Y:S01]  /*cb40*/  F2FP.F16.E4M3.UNPACK_B R45, R45 ;  /* 0x0000002dff2d723e */ /* 0x000fe200020006ff */
[----:B------:R-:W-:Y:S02]  /*cb50*/  HADD2.F32 R58, -RZ, R56.H1_H1 ;  /* 0x30000038ff3a7230 */ /* 0x000fe40000004100 */
[----:B------:R-:W-:Y:S01]  /*cb60*/  FMUL.FTZ R62, R54, R61 ;  /* 0x0000003d363e7220 */ /* 0x000fe20000410000 */
[----:B------:R-:W-:-:S02]  /*cb70*/  HADD2.F32 R56, -RZ, R52.H1_H1 ;  /* 0x30000034ff387230 */ /* 0x000fc40000004100 */
[----:B------:R-:W-:Y:S01]  /*cb80*/  FFMA.FTZ R52, R54, R60, -R73 ;  /* 0x0000003c36347223 */ /* 0x000fe20000010849 */
[----:B------:R-:W-:Y:S02]  /*cb90*/  HADD2.F32 R59, -RZ, R59.H1_H1 ;  /* 0x3000003bff3b7230 */ /* 0x000fe40000004100 */
[----:B------:R-:W-:Y:S01]  /*cba0*/  FMUL.FTZ R61, R58, R63 ;  /* 0x0000003f3a3d7220 */ /* 0x000fe20000410000 */
[----:B------:R-:W-:Y:S01]  /*cbb0*/  F2FP.F16.E4M3.UNPACK_B R54, R47 ;  /* 0x0000002fff36723e */ /* 0x000fe200020006ff */
[C---:B------:R-:W-:Y:S01]  /*cbc0*/  FMUL.FTZ R73, R56.reuse, R63 ;  /* 0x0000003f38497220 */ /* 0x040fe20000410000 */
[----:B------:R-:W-:Y:S01]  /*cbd0*/  F2FP.F16.E4M3.UNPACK_B R150, R150 ;  /* 0x00000096ff96723e */ /* 0x000fe200020006ff */
[-C--:B------:R-:W-:Y:S01]  /*cbe0*/  FFMA.FTZ R63, R56, R59.reuse, -R61 ;  /* 0x0000003b383f7223 */ /* 0x080fe2000001083d */
[----:B------:R-:W-:Y:S02]  /*cbf0*/  HADD2.F32 R47, -RZ, R45.H0_H0 ;  /* 0x2000002dff2f7230 */ /* 0x000fe40000004100 */
[----:B------:R-:W-:Y:S01]  /*cc00*/  FFMA.FTZ R73, R58, R59, R73 ;  /* 0x0000003b3a497223 */ /* 0x000fe20000010049 */
[----:B------:R-:W-:-:S02]  /*cc10*/  HADD2.F32 R58, -RZ, R148.H0_H0 ;  /* 0x20000094ff3a7230 */ /* 0x000fc40000004100 */
[----:B------:R-:W-:Y:S01]  /*cc20*/  FFMA.FTZ R62, R57, R60, R62 ;  /* 0x0000003c393e7223 */ /* 0x000fe2000001003e */
[----:B------:R-:W-:Y:S01]  /*cc30*/  HADD2.F32 R56, -RZ, R54.H0_H0 ;  /* 0x20000036ff387230 */ /* 0x000fe20000004100 */
[----:B------:R-:W-:Y:S01]  /*cc40*/  F2FP.SATFINITE.E4M3.F32.PACK_AB_MERGE_C R46, R51, R46, RZ ;  /* 0x0000002e332e723e */ /* 0x000fe200048070ff */
[----:B------:R-:W-:Y:S02]  /*cc50*/  HADD2.F32 R148, -RZ, R148.H1_H1 ;  /* 0x30000094ff947230 */ /* 0x000fe40000004100 */
[-C--:B------:R-:W-:Y:S01]  /*cc60*/  FMUL.FTZ R59, R47, R58.reuse ;  /* 0x0000003a2f3b7220 */ /* 0x080fe20000410000 */
[----:B------:R-:W-:Y:S02]  /*cc70*/  HADD2.F32 R54, -RZ, R54.H1_H1 ;  /* 0x30000036ff367230 */ /* 0x000fe40000004100 */
[----:B------:R-:W-:Y:S01]  /*cc80*/  FMUL.FTZ R60, R56, R58 ;  /* 0x0000003a383c7220 */ /* 0x000fe20000410000 */
[----:B------:R-:W-:Y:S01]  /*cc90*/  HADD2.F32 R45, -RZ, R45.H1_H1 ;  /* 0x3000002dff2d7230 */ /* 0x000fe20000004100 */
[----:B------:R-:W-:Y:S01]  /*cca0*/  F2FP.SATFINITE.E4M3.F32.PACK_AB_MERGE_C R38, R49, R38, RZ ;  /* 0x000000263126723e */ /* 0x000fe200048070ff */
[----:B------:R-:W-:-:S02]  /*ccb0*/  HADD2.F32 R57, -RZ, R150.H0_H0 ;  /* 0x20000096ff397230 */ /* 0x000fc40000004100 */
[CC--:B------:R-:W-:Y:S01]  /*ccc0*/  FMUL.FTZ R58, R54.reuse, R148.reuse ;  /* 0x00000094363a7220 */ /* 0x0c0fe20000410000 */
[----:B------:R-:W-:Y:S02]  /*ccd0*/  HADD2.F32 R150, -RZ, R150.H1_H1 ;  /* 0x30000096ff967230 */ /* 0x000fe40000004100 */
[----:B------:R-:W-:Y:S01]  /*cce0*/  FMUL.FTZ R61, R45, R148 ;  /* 0x000000942d3d7220 */ /* 0x000fe20000410000 */
[----:B------:R-:W-:Y:S01]  /*ccf0*/  F2FP.F16.E4M3.UNPACK_B R51, R37 ;  /* 0x00000025ff33723e */ /* 0x000fe200020006ff */
[----:B------:R-:W-:Y:S01]  /*cd00*/  FFMA.FTZ R60, R47, R57, -R60 ;  /* 0x000000392f3c7223 */ /* 0x000fe2000001083c */
[----:B------:R-:W-:Y:S01]  /*cd10*/  F2FP.F16.E4M3.UNPACK_B R49, R13 ;  /* 0x0000000dff31723e */ /* 0x000fe200020006ff */
[-C--:B------:R-:W-:Y:S01]  /*cd20*/  FFMA.FTZ R45, R45, R150.reuse, -R58 ;  /* 0x000000962d2d7223 */ /* 0x080fe2000001083a */
[----:B------:R-:W-:Y:S01]  /*cd30*/  FFMA.FTZ R150, R54, R150, R61 ;  /* 0x0000009636967223 */ /* 0x000fe2000001003d */
[----:B------:R-:W-:Y:S01]  /*cd40*/  F2FP.F16.E4M3.UNPACK_B R54, R36 ;  /* 0x00000024ff36723e */ /* 0x000fe200020006ff */
[----:B------:R-:W-:Y:S01]  /*cd50*/  FFMA.FTZ R59, R56, R57, R59 ;  /* 0x00000039383b7223 */ /* 0x000fe2000001003b */
[----:B------:R-:W-:-:S02]  /*cd60*/  F2FP.SATFINITE.E4M3.F32.PACK_AB_MERGE_C R63, R63, R52, RZ ;  /* 0x000000343f3f723e */ /* 0x000fc400048070ff */
[----:B------:R-:W-:Y:S01]  /*cd70*/  F2FP.SATFINITE.E4M3.F32.PACK_AB_MERGE_C R46, R55, R50, R46 ;  /* 0x00000032372e723e */ /* 0x000fe2000480702e */
[----:B------:R-:W-:Y:S01]  /*cd80*/  HADD2.F32 R50, -RZ, R51.H0_H0 ;  /* 0x20000033ff327230 */ /* 0x000fe20000004100 */
[----:B------:R-:W-:Y:S01]  /*cd90*/  F2FP.SATFINITE.E4M3.F32.PACK_AB_MERGE_C R62, R73, R62, RZ ;  /* 0x0000003e493e723e */ /* 0x000fe200048070ff */
[--C-:B------:R-:W-:Y:S01]  /*cda0*/  HADD2.F32 R57, -RZ, R54.reuse.H0_H0 ;  /* 0x20000036ff397230 */ /* 0x100fe20000004100 */
[----:B------:R-:W-:Y:S01]  /*cdb0*/  F2FP.SATFINITE.E4M3.F32.PACK_AB_MERGE_C R47, R53, R48, R38 ;  /* 0x00000030352f723e */ /* 0x000fe20004807026 */
[----:B------:R-:W-:Y:S01]  /*cdc0*/  HADD2.F32 R48, -RZ, R49.H0_H0 ;  /* 0x20000031ff307230 */ /* 0x000fe20000004100 */
[----:B------:R-:W-:Y:S01]  /*cdd0*/  F2FP.F16.E4M3.UNPACK_B R52, R14 ;  /* 0x0000000eff34723e */ /* 0x000fe200020006ff */
[----:B------:R-:W-:Y:S01]  /*cde0*/  HADD2.F32 R53, -RZ, R51.H1_H1 ;  /* 0x30000033ff357230 */ /* 0x000fe20000004100 */
[----:B------:R-:W-:Y:S01]  /*cdf0*/  F2FP.SATFINITE.E4M3.F32.PACK_AB_MERGE_C R38, R150, R59, R62 ;  /* 0x0000003b9626723e */ /* 0x000fe2000480703e */
[----:B------:R-:W-:Y:S01]  /*ce00*/  FMUL.FTZ R59, R50, R57 ;  /* 0x00000039323b7220 */ /* 0x000fe20000410000 */
[----:B------:R-:W-:-:S02]  /*ce10*/  HADD2.F32 R56, -RZ, R54.H1_H1 ;  /* 0x30000036ff387230 */ /* 0x000fc40000004100 */
[C---:B------:R-:W-:Y:S01]  /*ce20*/  FMUL.FTZ R57, R48.reuse, R57 ;  /* 0x0000003930397220 */ /* 0x040fe20000410000 */
[--C-:B------:R-:W-:Y:S01]  /*ce30*/  HADD2.F32 R55, -RZ, R52.reuse.H0_H0 ;  /* 0x20000034ff377230 */ /* 0x100fe20000004100 */
[----:B------:R-:W-:Y:S01]  /*ce40*/  F2FP.F16.E4M3.UNPACK_B R14, R14.H1 ;  /* 0x0000000eff0e723e */ /* 0x000fe200030006ff */
[----:B------:R-:W-:Y:S02]  /*ce50*/  HADD2.F32 R51, -RZ, R49.H1_H1 ;  /* 0x30000031ff337230 */ /* 0x000fe40000004100 */
[-C--:B------:R-:W-:Y:S01]  /*ce60*/  FMUL.FTZ R58, R53, R56.reuse ;  /* 0x00000038353a7220 */ /* 0x080fe20000410000 */
[----:B------:R-:W-:Y:S02]  /*ce70*/  HADD2.F32 R54, -RZ, R52.H1_H1 ;  /* 0x30000034ff367230 */ /* 0x000fe40000004100 */
[-C--:B------:R-:W-:Y:S01]  /*ce80*/  FFMA.FTZ R48, R48, R55.reuse, -R59 ;  /* 0x0000003730307223 */ /* 0x080fe2000001083b */
[----:B------:R-:W-:Y:S01]  /*ce90*/  FFMA.FTZ R49, R50, R55, R57 ;  /* 0x0000003732317223 */ /* 0x000fe20000010039 */
[----:B------:R-:W-:Y:S01]  /*cea0*/  FMUL.FTZ R56, R51, R56 ;  /* 0x0000003833387220 */ /* 0x000fe20000410000 */
[----:B------:R-:W-:-:S02]  /*ceb0*/  F2FP.F16.E4M3.UNPACK_B R52, R37.H1 ;  /* 0x00000025ff34723e */ /* 0x000fc400030006ff */
[----:B------:R-:W-:Y:S01]  /*cec0*/  F2FP.F16.E4M3.UNPACK_B R55, R36.H1 ;  /* 0x00000024ff37723e */ /* 0x000fe200030006ff */
[-C--:B------:R-:W-:Y:S01]  /*ced0*/  FFMA.FTZ R36, R53, R54.reuse, R56 ;  /* 0x0000003635247223 */ /* 0x080fe20000010038 */
[----:B------:R-:W-:Y:S01]  /*cee0*/  F2FP.F16.E4M3.UNPACK_B R50, R13.H1 ;  /* 0x0000000dff32723e */ /* 0x000fe200030006ff */
[----:B------:R-:W-:Y:S01]  /*cef0*/  FFMA.FTZ R13, R51, R54, -R58 ;  /* 0x00000036330d7223 */ /* 0x000fe2000001083a */
[----:B------:R-:W-:Y:S01]  /*cf00*/  HADD2.F32 R51, -RZ, R52.H0_H0 ;  /* 0x20000034ff337230 */ /* 0x000fe20000004100 */
[-C--:B------:R-:W-:Y:S01]  /*cf10*/  F2FP.F16.E4M3.UNPACK_B R59, R12.reuse ;  /* 0x0000000cff3b723e */ /* 0x080fe200020006ff */
[----:B------:R-:W-:Y:S01]  /*cf20*/  HADD2.F32 R54, -RZ, R55.H0_H0 ;  /* 0x20000037ff367230 */ /* 0x000fe20000004100 */
[----:B------:R-:W-:Y:S01]  /*cf30*/  F2FP.F16.E4M3.UNPACK_B R61, R12.H1 ;  /* 0x0000000cff3d723e */ /* 0x000fe200030006ff */
[----:B------:R-:W-:Y:S01]  /*cf40*/  HADD2.F32 R37, -RZ, R50.H0_H0 ;  /* 0x20000032ff257230 */ /* 0x000fe20000004100 */
[----:B------:R-:W-:Y:S01]  /*cf50*/  F2FP.F16.E4M3.UNPACK_B R12, R11 ;  /* 0x0000000bff0c723e */ /* 0x000fe200020006ff */
[----:B------:R-:W-:-:S02]  /*cf60*/  HADD2.F32 R53, -RZ, R52.H1_H1 ;  /* 0x30000034ff357230 */ /* 0x000fc40000004100 */
[-C--:B------:R-:W-:Y:S01]  /*cf70*/  FMUL.FTZ R58, R51, R54.reuse ;  /* 0x00000036333a7220 */ /* 0x080fe20000410000 */
[----:B------:R-:W-:Y:S02]  /*cf80*/  HADD2.F32 R56, -RZ, R55.H1_H1 ;  /* 0x30000037ff387230 */ /* 0x000fe40000004100 */
[----:B------:R-:W-:Y:S01]  /*cf90*/  FMUL.FTZ R54, R37, R54 ;  /* 0x0000003625367220 */ /* 0x000fe20000410000 */
[----:B------:R-:W-:Y:S01]  /*cfa0*/  HADD2.F32 R50, -RZ, R50.H1_H1 ;  /* 0x30000032ff327230 */ /* 0x000fe20000004100 */
[----:B------:R-:W-:Y:S01]  /*cfb0*/  F2FP.SATFINITE.E4M3.F32.PACK_AB_MERGE_C R45, R45, R60, R63 ;  /* 0x0000003c2d2d723e */ /* 0x000fe2000480703f */
[--C-:B------:R-:W-:Y:S02]  /*cfc0*/  HADD2.F32 R52, -RZ, R14.reuse.H0_H0 ;  /* 0x2000000eff347230 */ /* 0x100fe40000004100 */
[-C--:B------:R-:W-:Y:S01]  /*cfd0*/  FMUL.FTZ R57, R53, R56.reuse ;  /* 0x0000003835397220 */ /* 0x080fe20000410000 */
[----:B------:R-:W-:Y:S02]  /*cfe0*/  HADD2.F32 R55, -RZ, R14.H1_H1 ;  /* 0x3000000eff377230 */ /* 0x000fe40000004100 */
[----:B------:R-:W-:Y:S01]  /*cff0*/  FMUL.FTZ R56, R50, R56 ;  /* 0x0000003832387220 */ /* 0x000fe20000410000 */
[----:B------:R-:W-:-:S02]  /*d000*/  HADD2.F32 R62, -RZ, R59.H0_H0 ;  /* 0x2000003bff3e7230 */ /* 0x000fc40000004100 */
[-C--:B------:R-:W-:Y:S01]  /*d010*/  FFMA.FTZ R14, R37, R52.reuse, -R58 ;  /* 0x00000034250e7223 */ /* 0x080fe2000001083a */
[----:B------:R-:W-:Y:S01]  /*d020*/  FFMA.FTZ R37, R51, R52, R54 ;  /* 0x0000003433257223 */ /* 0x000fe20000010036 */
[----:B------:R-:W-:Y:S01]  /*d030*/  FFMA.FTZ R51, R50, R55, -R57 ;  /* 0x0000003732337223 */ /* 0x000fe20000010839 */
[----:B------:R-:W-:Y:S01]  /*d040*/  F2FP.F16.E4M3.UNPACK_B R52, R15 ;  /* 0x0000000fff34723e */ /* 0x000fe200020006ff */
[----:B------:R-:W-:Y:S01]  /*d050*/  FFMA.FTZ R50, R53, R55, R56 ;  /* 0x0000003735327223 */ /* 0x000fe20000010038 */
[-C--:B------:R-:W-:Y:S01]  /*d060*/  F2FP.F16.E4M3.UNPACK_B R54, R39.reuse ;  /* 0x00000027ff36723e */ /* 0x080fe200020006ff */
[----:B------:R-:W-:Y:S01]  /*d070*/  HADD2.F32 R72, -RZ, R61.H0_H0 ;  /* 0x2000003dff487230 */ /* 0x000fe20000004100 */
[----:B------:R-:W-:Y:S01]  /*d080*/  F2FP.F16.E4M3.UNPACK_B R55, R39.H1 ;  /* 0x00000027ff37723e */ /* 0x000fe200030006ff */
[----:B------:R-:W-:Y:S01]  /*d090*/  HADD2.F32 R39, -RZ, R52.H0_H0 ;  /* 0x20000034ff277230 */ /* 0x000fe20000004100 */
[----:B------:R-:W-:Y:S01]  /*d0a0*/  F2FP.F16.E4M3.UNPACK_B R15, R15.H1 ;  /* 0x0000000fff0f723e */ /* 0x000fe200030006ff */
[----:B------:R-:W-:Y:S01]  /*d0b0*/  HADD2.F32 R56, -RZ, R54.H0_H0 ;  /* 0x20000036ff387230 */ /* 0x000fe20000004100 */
[----:B------:R-:W-:Y:S01]  /*d0c0*/  F2FP.F16.E4M3.UNPACK_B R57, R11.H1 ;  /* 0x0000000bff39723e */ /* 0x000fe200030006ff */
[----:B------:R-:W-:-:S02]  /*d0d0*/  HADD2.F32 R11, -RZ, R55.H0_H0 ;  /* 0x20000037ff0b7230 */ /* 0x000fc40000004100 */
[-C--:B------:R-:W-:Y:S01]  /*d0e0*/  FMUL.FTZ R63, R39, R62.reuse ;  /* 0x0000003e273f7220 */ /* 0x080fe20000410000 */
[----:B------:R-:W-:Y:S02]  /*d0f0*/  HADD2.F32 R53, -RZ, R15.H0_H0 ;  /* 0x2000000fff357230 */ /* 0x000fe40000004100 */
[----:B------:R-:W-:Y:S01]  /*d100*/  FMUL.FTZ R74, R56, R62 ;  /* 0x0000003e384a7220 */ /* 0x000fe20000410000 */
[----:B------:R-:W-:Y:S02]  /*d110*/  HADD2.F32 R58, -RZ, R12.H0_H0 ;  /* 0x2000000cff3a7230 */ /* 0x000fe40000004100 */
[-C--:B------:R-:W-:Y:S01]  /*d120*/  FMUL.FTZ R62, R11, R72.reuse ;  /* 0x000000480b3e7220 */ /* 0x080fe20000410000 */
[----:B------:R-:W-:Y:S02]  /*d130*/  HADD2.F32 R60, -RZ, R57.H0_H0 ;  /* 0x20000039ff3c7230 */ /* 0x000fe40000004100 */
[----:B------:R-:W-:Y:S01]  /*d140*/  FMUL.FTZ R72, R53, R72 ;  /* 0x0000004835487220 */ /* 0x000fe20000410000 */
[----:B------:R-:W-:-:S02]  /*d150*/  HADD2.F32 R55, -RZ, R55.H1_H1 ;  /* 0x30000037ff377230 */ /* 0x000fc40000004100 */
[----:B------:R-:W-:Y:S01]  /*d160*/  FFMA.FTZ R63, R56, R58, R63 ;  /* 0x0000003a383f7223 */ /* 0x000fe2000001003f */
[----:B------:R-:W-:Y:S02]  /*d170*/  HADD2.F32 R56, -RZ, R61.H1_H1 ;  /* 0x3000003dff387230 */ /* 0x000fe40000004100 */
[----:B------:R-:W-:Y:S01]  /*d180*/  FFMA.FTZ R72, R11, R60, R72 ;  /* 0x0000003c0b487223 */ /* 0x000fe20000010048 */
[----:B------:R-:W-:Y:S02]  /*d190*/  HADD2.F32 R15, -RZ, R15.H1_H1 ;  /* 0x3000000fff0f7230 */ /* 0x000fe40000004100 */
[----:B------:R-:W-:Y:S01]  /*d1a0*/  FFMA.FTZ R74, R39, R58, -R74 ;  /* 0x0000003a274a7223 */ /* 0x000fe2000001084a */
[----:B------:R-:W-:Y:S02]  /*d1b0*/  HADD2.F32 R11, -RZ, R12.H1_H1 ;  /* 0x3000000cff0b7230 */ /* 0x000fe40000004100 */
[----:B------:R-:W-:Y:S01]  /*d1c0*/  FMUL.FTZ R58, R55, R56 ;  /* 0x00000038373a7220 */ /* 0x000fe20000410000 */
[----:B------:R-:W-:-:S02]  /*d1d0*/  HADD2.F32 R54, -RZ, R54.H1_H1 ;  /* 0x30000036ff367230 */ /* 0x000fc40000004100 */
[----:B------:R-:W-:Y:S01]  /*d1e0*/  FMUL.FTZ R56, R15, R56 ;  /* 0x000000380f387220 */ /* 0x000fe20000410000 */
[----:B------:R-:W-:Y:S02]  /*d1f0*/  HADD2.F32 R59, -RZ, R59.H1_H1 ;  /* 0x3000003bff3b7230 */ /* 0x000fe40000004100 */
[----:B------:R-:W-:Y:S01]  /*d200*/  FFMA.FTZ R62, R53, R60, -R62 ;  /* 0x0000003c353e7223 */ /* 0x000fe2000001083e */
[----:B------:R-:W-:Y:S01]  /*d210*/  HADD2.F32 R12, -RZ, R57.H1_H1 ;  /* 0x30000039ff0c7230 */ /* 0x000fe20000004100 */
[----:B------:R-:W-:Y:S01]  /*d220*/  F2FP.SATFINITE.E4M3.F32.PACK_AB_MERGE_C R14, R51, R14, RZ ;  /* 0x0000000e330e723e */ /* 0x000fe200048070ff */
[----:B------:R-:W-:Y:S02]  /*d230*/  HADD2.F32 R52, -RZ, R52.H1_H1 ;  /* 0x30000034ff347230 */ /* 0x000fe40000004100 */
[----:B------:R-:W-:Y:S01]  /*d240*/  FMUL.FTZ R39, R54, R59 ;  /* 0x0000003b36277220 */ /* 0x000fe20000410000 */
[----:B------:R-:W-:Y:S01]  /*d250*/  F2FP.SATFINITE.E4M3.F32.PACK_AB_MERGE_C R37, R50, R37, RZ ;  /* 0x000000253225723e */ /* 0x000fe200048070ff */
[-C--:B------:R-:W-:Y:S01]  /*d260*/  FFMA.FTZ R15, R15, R12.reuse, -R58 ;  /* 0x0000000c0f0f7223 */ /* 0x080fe2000001083a */
[----:B------:R-:W-:Y:S01]  /*d270*/  FFMA.FTZ R55, R55, R12, R56 ;  /* 0x0000000c37377223 */ /* 0x000fe20000010038 */
[C---:B------:R-:W-:Y:S01]  /*d280*/  FMUL.FTZ R59, R52.reuse, R59 ;  /* 0x0000003b343b7220 */ /* 0x040fe20000410000 */
[----:B------:R-:W-:Y:S01]  /*d290*/  FFMA.FTZ R39, R52, R11, -R39 ;  /* 0x0000000b34277223 */ /* 0x000fe20000010827 */
[----:B------:R-:W-:Y:S01]  /*d2a0*/  F2FP.SATFINITE.E4M3.F32.PACK_AB_MERGE_C R13, R13, R48, R14 ;  /* 0x000000300d0d723e */ /* 0x000fe2000480700e */
[----:B------:R-:W-:-:S02]  /*d2b0*/  IMAD.MOV.U32 R12, RZ, RZ, R47 ;  /* 0x000000ffff0c7224 */ /* 0x000fc400078e002f */
[----:B------:R-:W-:Y:S01]  /*d2c0*/  FFMA.FTZ R54, R54, R11, R59 ;  /* 0x0000000b36367223 */ /* 0x000fe2000001003b */
[----:B------:R-:W-:Y:S02]  /*d2d0*/  F2FP.SATFINITE.E4M3.F32.PACK_AB_MERGE_C R15, R15, R62, RZ ;  /* 0x0000003e0f0f723e */ /* 0x000fe400048070ff */
[----:B------:R-:W-:Y:S02]  /*d2e0*/  F2FP.SATFINITE.E4M3.F32.PACK_AB_MERGE_C R55, R55, R72, RZ ;  /* 0x000000483737723e */ /* 0x000fe400048070ff */
[----:B------:R-:W-:Y:S02]  /*d2f0*/  F2FP.SATFINITE.E4M3.F32.PACK_AB_MERGE_C R15, R39, R74, R15 ;  /* 0x0000004a270f723e */ /* 0x000fe4000480700f */
[----:B------:R-:W-:Y:S01]  /*d300*/  F2FP.SATFINITE.E4M3.F32.PACK_AB_MERGE_C R37, R36, R49, R37 ;  /* 0x000000312425723e */ /* 0x000fe20004807025 */
[----:B------:R-:W-:Y:S01]  /*d310*/  IMAD.MOV.U32 R36, RZ, RZ, R46 ;  /* 0x000000ffff247224 */ /* 0x000fe200078e002e */
[----:B------:R-:W-:Y:S02]  /*d320*/  F2FP.SATFINITE.E4M3.F32.PACK_AB_MERGE_C R39, R54, R63, R55 ;  /* 0x0000003f3627723e */ /* 0x000fe40004807037 */
[----:B------:R-:W-:-:S07]  /*d330*/  MOV R14, R45 ;  /* 0x0000002d000e7202 */ /* 0x000fce0000000f00 */
.L_x_523:
[----:B------:R-:W-:Y:S05]  /*d340*/  BSYNC B2 ;  /* 0x0000000000027941 */ /* 0x000fea0003800000 */
.L_x_522:
[----:B-1----:R1:W-:Y:S04]  /*d350*/  ST.E.128 desc[UR50][R40.64], R12 ;  /* 0x0000000c28007985 */ /* 0x0023e8000c101d32 */
[----:B----4-:R1:W-:Y:S02]  /*d360*/  @!P2 ST.E.128 desc[UR50][R42.64], R36 ;  /* 0x000000242a00a985 */ /* 0x0103e4000c101d32 */
.L_x_521:
[----:B------:R-:W-:Y:S05]  /*d370*/  BSYNC B1 ;  /* 0x0000000000017941 */ /* 0x000fea0003800000 */
.L_x_520:
[----:B------:R-:W-:Y:S01]  /*d380*/  ISETP.NE.AND P2, PT, R29, RZ, PT ;  /* 0x000000ff1d00720c */ /* 0x000fe20003f45270 */
[----:B------:R-:W-:-:S12]  /*d390*/  BSSY B1, `(.L_x_524) ;  /* 0x00000f1000017945 */ /* 0x000fd80003800000 */
[----:B------:R-:W-:Y:S05]  /*d3a0*/  @!P2 BRA `(.L_x_525) ;  /* 0x0000000c00bca947 */ /* 0x000fea0003800000 */
[----:B0---4-:R-:W-:Y:S01]  /*d3b0*/  SEL R11, R121, R146, !P3 ;  /* 0x00000092790b7207 */ /* 0x011fe20005800000 */
[----:B------:R-:W-:Y:S01]  /*d3c0*/  BSSY B2, `(.L_x_526) ;  /* 0x00000eb000027945 */ /* 0x000fe20003800000 */
[----:B-1----:R-:W-:Y:S02]  /*d3d0*/  IADD3 R40, P2, R26, R120, RZ ;  /* 0x000000781a287210 */ /* 0x002fe40007f5e0ff */
        /* <DEDUP_REMOVED lines=8> */
[----:B------:R-:W-:Y:S02]  /*d460*/  SHF.R.S32.HI R12, RZ, 0x2, R12 ;  /* 0x00000002ff0c7819 */ /* 0x000fe4000001140c */
[----:B------:R-:W-:-:S03]  /*d470*/  LOP3.LUT R11, R212, 0x30, R13, 0xf8, !PT ;  /* 0x00000030d40b7812 */ /* 0x000fc600078ef80d */
[----:B------:R-:W-:Y:S01]  /*d480*/  IMAD R12, R12, 0x2800, R213 ;  /* 0x000028000c0c7824 */ /* 0x000fe200078e02d5 */
[----:B------:R-:W-:-:S05]  /*d490*/  LOP3.LUT R11, R11, R4, RZ, 0x3c, !PT ;  /* 0x000000040b0b7212 */ /* 0x000fca00078e3cff */
[----:B------:R-:W-:Y:S01]  /*d4a0*/  @!P2 IADD3 R42, P4, R13, R120, RZ ;  /* 0x000000780d2aa210 */ /* 0x000fe20007f9e0ff */
[----:B------:R-:W-:Y:S02]  /*d4b0*/  IMAD.IADD R12, R12, 0x1, R11 ;  /* 0x000000010c0c7824 */ /* 0x000fe400078e020b */
[----:B------:R-:W-:Y:S01]  /*d4c0*/  IMAD R11, R19, 0x7800, R131 ;  /* 0x00007800130b7824 */ /* 0x000fe200078e0283 */
[----:B------:R-:W-:Y:S01]  /*d4d0*/  @!P2 LEA.HI.X.SX32 R43, R13, R44, 0x1, P4 ;  /* 0x0000002c0d2ba211 */ /* 0x000fe200020f0eff */
[----:B------:R-:W-:Y:S01]  /*d4e0*/  IMAD R13, R19, 0x7800, R12 ;  /* 0x00007800130d7824 */ /* 0x000fe200078e020c */
[----:B------:R-:W-:Y:S02]  /*d4f0*/  ISETP.GE.AND P4, PT, R0, R118, PT ;  /* 0x000000760000720c */ /* 0x000fe40003f86270 */
[C---:B------:R-:W-:Y:S01]  /*d500*/  IADD3 R11, R18.reuse, R11, RZ ;  /* 0x0000000b120b7210 */ /* 0x040fe20007ffe0ff */
[----:B------:R-:W-:-:S04]  /*d510*/  IMAD.IADD R36, R18, 0x1, R13 ;  /* 0x0000000112247824 */ /* 0x000fc800078e020d */
[----:B------:R0:W1:Y:S04]  /*d520*/  LDS.128 R12, [R11+0x1a400] ;  /* 0x01a400000b0c7984 */ /* 0x0000680000000c00 */
[----:B------:R-:W4:Y:S02]  /*d530*/  LDS.128 R36, [R36+0x1a400] ;  /* 0x01a4000024247984 */ /* 0x000f240000000c00 */
[----:B------:R-:W-:Y:S05]  /*d540*/  @P4 BRA `(.L_x_527) ;  /* 0x0000000c00484947 */ /* 0x000fea0003800000 */
[--C-:B0-----:R-:W-:Y:S01]  /*d550*/  SHF.R.U32.HI R11, RZ, 0x8, R77.reuse ;  /* 0x00000008ff0b7819 */ /* 0x101fe2000001164d */
[----:B-1----:R-:W-:Y:S01]  /*d560*/  IMAD.MOV.U32 R45, RZ, RZ, R14 ;  /* 0x000000ffff2d7224 */ /* 0x002fe200078e000e */
[----:B------:R-:W-:Y:S01]  /*d570*/  SHF.R.U32.HI R55, RZ, 0x10, R77 ;  /* 0x00000010ff377819 */ /* 0x000fe2000001164d */
[----:B----4-:R-:W-:Y:S01]  /*d580*/  IMAD.MOV.U32 R50, RZ, RZ, R36 ;  /* 0x000000ffff327224 */ /* 0x010fe200078e0024 */
[----:B------:R-:W-:Y:S01]  /*d590*/  SHF.R.U32.HI R53, RZ, 0x8, R65 ;  /* 0x00000008ff357819 */ /* 0x000fe20000011641 */
[----:B------:R-:W-:Y:S01]  /*d5a0*/  IMAD.MOV.U32 R48, RZ, RZ, R12 ;  /* 0x000000ffff307224 */ /* 0x000fe200078e000c */
[----:B------:R-:W-:Y:S01]  /*d5b0*/  LOP3.LUT R46, R77, 0xff0000ff, RZ, 0xc0, !PT ;  /* 0xff0000ff4d2e7812 */ /* 0x000fe200078ec0ff */
[----:B------:R-:W-:Y:S01]  /*d5c0*/  IMAD.U32 R14, R55, 0x10000, RZ ;  /* 0x00010000370e7824 */ /* 0x000fe200078e00ff */
[----:B------:R-:W-:Y:S01]  /*d5d0*/  SHF.R.U32.HI R54, RZ, 0x8, R79 ;  /* 0x00000008ff367819 */ /* 0x000fe2000001164f */
[----:B------:R-:W-:Y:S01]  /*d5e0*/  IMAD.SHL.U32 R36, R53, 0x100, RZ ;  /* 0x0000010035247824 */ /* 0x000fe200078e00ff */
[----:B------:R-:W-:-:S02]  /*d5f0*/  SHF.L.U32 R11, R11, 0x8, RZ ;  /* 0x000000080b0b7819 */ /* 0x000fc400000006ff */
[----:B------:R-:W-:Y:S01]  /*d600*/  SHF.R.U32.HI R52, RZ, 0x8, R67 ;  /* 0x00000008ff347819 */ /* 0x000fe20000011643 */
[----:B------:R-:W-:Y:S01]  /*d610*/  IMAD.SHL.U32 R12, R54, 0x100, RZ ;  /* 0x00000100360c7824 */ /* 0x000fe200078e00ff */
[----:B------:R-:W-:Y:S02]  /*d620*/  SHF.R.U32.HI R59, RZ, 0x10, R79 ;  /* 0x00000010ff3b7819 */ /* 0x000fe4000001164f */
[----:B------:R-:W-:Y:S02]  /*d630*/  LOP3.LUT R11, R46, 0xff00, R11, 0xf8, !PT ;  /* 0x0000ff002e0b7812 */ /* 0x000fe400078ef80b */
[----:B------:R-:W-:Y:S02]  /*d640*/  LOP3.LUT R49, R65, 0xff0000ff, RZ, 0xc0, !PT ;  /* 0xff0000ff41317812 */ /* 0x000fe400078ec0ff */
[----:B------:R-:W-:Y:S02]  /*d650*/  LOP3.LUT R51, R67, 0xff0000ff, RZ, 0xc0, !PT ;  /* 0xff0000ff43337812 */ /* 0x000fe400078ec0ff */
[----:B------:R-:W-:-:S02]  /*d660*/  SHF.L.U32 R46, R52, 0x8, RZ ;  /* 0x00000008342e7819 */ /* 0x000fc400000006ff */
[----:B------:R-:W-:Y:S02]  /*d670*/  LOP3.LUT R47, R79, 0xff0000ff, RZ, 0xc0, !PT ;  /* 0xff0000ff4f2f7812 */ /* 0x000fe400078ec0ff */
[----:B------:R-:W-:Y:S01]  /*d680*/  LOP3.LUT R14, R11, 0xff0000, R14, 0xf8, !PT ;  /* 0x00ff00000b0e7812 */ /* 0x000fe200078ef80e */
[----:B------:R-:W-:Y:S01]  /*d690*/  IMAD.U32 R11, R59, 0x10000, RZ ;  /* 0x000100003b0b7824 */ /* 0x000fe200078e00ff */
[----:B------:R-:W-:Y:S02]  /*d6a0*/  LOP3.LUT R55, R49, 0xff00, R36, 0xf8, !PT ;  /* 0x0000ff0031377812 */ /* 0x000fe400078ef824 */
[----:B------:R-:W-:Y:S02]  /*d6b0*/  LOP3.LUT R57, R51, 0xff00, R46, 0xf8, !PT ;  /* 0x0000ff0033397812 */ /* 0x000fe400078ef82e */
[----:B------:R-:W-:Y:S02]  /*d6c0*/  LOP3.LUT R12, R47, 0xff00, R12, 0xf8, !PT ;  /* 0x0000ff002f0c7812 */ /* 0x000fe400078ef80c */
[----:B------:R-:W-:-:S02]  /*d6d0*/  F2FP.F16.E4M3.UNPACK_B R54, R142.H1 ;  /* 0x0000008eff36723e */ /* 0x000fc400030006ff */
[----:B------:R-:W-:Y:S02]  /*d6e0*/  F2FP.F16.E4M3.UNPACK_B R51, R50.H1 ;  /* 0x00000032ff33723e */ /* 0x000fe400030006ff */
[----:B------:R-:W-:Y:S02]  /*d6f0*/  F2FP.F16.E4M3.UNPACK_B R49, R48.H1 ;  /* 0x00000030ff31723e */ /* 0x000fe400030006ff */
[----:B------:R-:W-:Y:S01]  /*d700*/  SHF.R.U32.HI R58, RZ, 0x10, R65 ;  /* 0x00000010ff3a7819 */ /* 0x000fe20000011641 */
[----:B------:R-:W-:Y:S01]  /*d710*/  HADD2.F32 R47, -RZ, R51.H0_H0 ;  /* 0x20000033ff2f7230 */ /* 0x000fe20000004100 */
[----:B------:R-:W-:Y:S01]  /*d720*/  LOP3.LUT R11, R12, 0xff0000, R11, 0xf8, !PT ;  /* 0x00ff00000c0b7812 */ /* 0x000fe200078ef80b */
[----:B------:R-:W-:Y:S01]  /*d730*/  HADD2.F32 R12, -RZ, R54.H0_H0 ;  /* 0x20000036ff0c7230 */ /* 0x000fe20000004100 */
[----:B------:R-:W-:Y:S01]  /*d740*/  F2FP.F16.E4M3.UNPACK_B R52, R144.H1 ;  /* 0x00000090ff34723e */ /* 0x000fe200030006ff */
[----:B------:R-:W-:Y:S01]  /*d750*/  HADD2.F32 R46, -RZ, R49.H0_H0 ;  /* 0x20000031ff2e7230 */ /* 0x000fe20000004100 */
[----:B------:R-:W-:Y:S01]  /*d760*/  SHF.R.U32.HI R56, RZ, 0x10, R67 ;  /* 0x00000010ff387819 */ /* 0x000fe20000011643 */
[----:B------:R-:W-:-:S02]  /*d770*/  IMAD.U32 R36, R58, 0x10000, RZ ;  /* 0x000100003a247824 */ /* 0x000fc400078e00ff */
[-C--:B------:R-:W-:Y:S01]  /*d780*/  FMUL.FTZ R59, R47, R12.reuse ;  /* 0x0000000c2f3b7220 */ /* 0x080fe20000410000 */
[----:B------:R-:W-:Y:S02]  /*d790*/  HADD2.F32 R53, -RZ, R52.H0_H0 ;  /* 0x20000034ff357230 */ /* 0x000fe40000004100 */
[----:B------:R-:W-:Y:S01]  /*d7a0*/  FMUL.FTZ R58, R46, R12 ;  /* 0x0000000c2e3a7220 */ /* 0x000fe20000410000 */
[----:B------:R-:W-:Y:S01]  /*d7b0*/  SHF.L.U32 R56, R56, 0x10, RZ ;  /* 0x0000001038387819 */ /* 0x000fe200000006ff */
[----:B------:R-:W-:Y:S01]  /*d7c0*/  HADD2.F32 R49, -RZ, R49.H1_H1 ;  /* 0x30000031ff317230 */ /* 0x000fe20000004100 */
[----:B------:R-:W-:Y:S01]  /*d7d0*/  LOP3.LUT R36, R55, 0xff0000, R36, 0xf8, !PT ;  /* 0x00ff000037247812 */ /* 0x000fe200078ef824 */
[-C--:B------:R-:W-:Y:S01]  /*d7e0*/  FFMA.FTZ R46, R46, R53.reuse, -R59 ;  /* 0x000000352e2e7223 */ /* 0x080fe2000001083b */
[----:B------:R-:W-:Y:S01]  /*d7f0*/  FFMA.FTZ R47, R47, R53, R58 ;  /* 0x000000352f2f7223 */ /* 0x000fe2000001003a */
[----:B------:R-:W-:Y:S01]  /*d800*/  HADD2.F32 R53, -RZ, R54.H1_H1 ;  /* 0x30000036ff357230 */ /* 0x000fe20000004100 */
[----:B------:R-:W-:Y:S01]  /*d810*/  F2FP.F16.E4M3.UNPACK_B R142, R142 ;  /* 0x0000008eff8e723e */ /* 0x000fe200020006ff */
[----:B------:R-:W-:Y:S01]  /*d820*/  HADD2.F32 R54, -RZ, R51.H1_H1 ;  /* 0x30000033ff367230 */ /* 0x000fe20000004100 */
[----:B------:R-:W-:Y:S01]  /*d830*/  F2FP.F16.E4M3.UNPACK_B R51, R50 ;  /* 0x00000032ff33723e */ /* 0x000fe200020006ff */
[----:B------:R-:W-:Y:S01]  /*d840*/  HADD2.F32 R55, -RZ, R52.H1_H1 ;  /* 0x30000034ff377230 */ /* 0x000fe20000004100 */
[----:B------:R-:W-:Y:S01]  /*d850*/  F2FP.F16.E4M3.UNPACK_B R52, R48 ;  /* 0x00000030ff34723e */ /* 0x000fe200020006ff */
[--C-:B------:R-:W-:Y:S01]  /*d860*/  HADD2.F32 R59, -RZ, R142.reuse.H1_H1 ;  /* 0x3000008eff3b7230 */ /* 0x100fe20000004100 */
[----:B------:R-:W-:Y:S01]  /*d870*/  LOP3.LUT R12, R57, 0xff0000, R56, 0xf8, !PT ;  /* 0x00ff0000390c7812 */ /* 0x000fe200078ef838 */
[-C--:B------:R-:W-:Y:S01]  /*d880*/  FMUL.FTZ R48, R54, R53.reuse ;  /* 0x0000003536307220 */ /* 0x080fe20000410000 */
[----:B------:R-:W-:Y:S01]  /*d890*/  F2FP.F16.E4M3.UNPACK_B R144, R144 ;  /* 0x00000090ff90723e */ /* 0x000fe200020006ff */
[----:B------:R-:W-:Y:S01]  /*d8a0*/  FMUL.FTZ R57, R49, R53 ;  /* 0x0000003531397220 */ /* 0x000fe20000410000 */
[----:B------:R-:W-:-:S02]  /*d8b0*/  HADD2.F32 R56, -RZ, R142.H0_H0 ;  /* 0x2000008eff387230 */ /* 0x000fc40000004100 */
[-C--:B------:R-:W-:Y:S01]  /*d8c0*/  FFMA.FTZ R49, R49, R55.reuse, -R48 ;  /* 0x0000003731317223 */ /* 0x080fe20000010830 */
[--C-:B------:R-:W-:Y:S02]  /*d8d0*/  HADD2.F32 R53, -RZ, R51.reuse.H0_H0 ;  /* 0x20000033ff357230 */ /* 0x100fe40000004100 */
[----:B------:R-:W-:Y:S01]  /*d8e0*/  FFMA.FTZ R48, R54, R55, R57 ;  /* 0x0000003736307223 */ /* 0x000fe20000010039 */
[----:B------:R-:W-:Y:S01]  /*d8f0*/  HADD2.F32 R50, -RZ, R52.H0_H0 ;  /* 0x20000034ff327230 */ /* 0x000fe20000004100 */
[----:B------:R-:W-:Y:S01]  /*d900*/  F2FP.F16.E4M3.UNPACK_B R60, R143.H1 ;  /* 0x0000008fff3c723e */ /* 0x000fe200030006ff */
        /* <DEDUP_REMOVED lines=8> */
[-C--:B------:R-:W-:Y:S01]  /*d990*/  FMUL.FTZ R53, R54, R59.reuse ;  /* 0x0000003b36357220 */ /* 0x080fe20000410000 */
[----:B------:R-:W-:Y:S01]  /*d9a0*/  F2FP.F16.E4M3.UNPACK_B R55, R38.H1 ;  /* 0x00000026ff37723e */ /* 0x000fe200030006ff */
[C---:B------:R-:W-:Y:S01]  /*d9b0*/  FMUL.FTZ R61, R52.reuse, R59 ;  /* 0x0000003b343d7220 */ /* 0x040fe20000410000 */
[----:B------:R-:W-:Y:S01]  /*d9c0*/  F2FP.F16.E4M3.UNPACK_B R58, R145.H1 ;  /* 0x00000091ff3a723e */ /* 0x000fe200030006ff */
[----:B------:R-:W-:Y:S01]  /*d9d0*/  FFMA.FTZ R53, R52, R57, -R53 ;  /* 0x0000003934357223 */ /* 0x000fe20000010835 */
[----:B------:R-:W-:Y:S01]  /*d9e0*/  F2FP.F16.E4M3.UNPACK_B R52, R45.H1 ;  /* 0x0000002dff34723e */ /* 0x000fe200030006ff */
[----:B------:R-:W-:-:S02]  /*d9f0*/  HADD2.F32 R59, -RZ, R60.H0_H0 ;  /* 0x2000003cff3b7230 */ /* 0x000fc40000004100 */
[----:B------:R-:W-:Y:S01]  /*da00*/  FFMA.FTZ R62, R54, R57, R61 ;  /* 0x00000039363e7223 */ /* 0x000fe2000001003d */
[--C-:B------:R-:W-:Y:S01]  /*da10*/  HADD2.F32 R56, -RZ, R55.reuse.H0_H0 ;  /* 0x20000037ff387230 */ /* 0x100fe20000004100 */
[----:B------:R-:W-:Y:S01]  /*da20*/  F2FP.F16.E4M3.UNPACK_B R143, R143 ;  /* 0x0000008fff8f723e */ /* 0x000fe200020006ff */
[----:B------:R-:W-:Y:S01]  /*da30*/  HADD2.F32 R60, -RZ, R60.H1_H1 ;  /* 0x3000003cff3c7230 */ /* 0x000fe20000004100 */
[----:B------:R-:W-:Y:S01]  /*da40*/  F2FP.F16.E4M3.UNPACK_B R45, R45 ;  /* 0x0000002dff2d723e */ /* 0x000fe200020006ff */
[----:B------:R-:W-:Y:S02]  /*da50*/  HADD2.F32 R55, -RZ, R55.H1_H1 ;  /* 0x30000037ff377230 */ /* 0x000fe40000004100 */
[----:B------:R-:W-:Y:S01]  /*da60*/  FMUL.FTZ R61, R56, R59 ;  /* 0x0000003b383d7220 */ /* 0x000fe20000410000 */
[----:B------:R-:W-:Y:S01]  /*da70*/  HADD2.F32 R54, -RZ, R52.H0_H0 ;  /* 0x20000034ff367230 */ /* 0x000fe20000004100 */
[----:B------:R-:W-:Y:S01]  /*da80*/  F2FP.F16.E4M3.UNPACK_B R145, R145 ;  /* 0x00000091ff91723e */ /* 0x000fe200020006ff */
[----:B------:R-:W-:-:S02]  /*da90*/  HADD2.F32 R57, -RZ, R58.H0_H0 ;  /* 0x2000003aff397230 */ /* 0x000fc40000004100 */
[----:B------:R-:W-:Y:S01]  /*daa0*/  FMUL.FTZ R63, R55, R60 ;  /* 0x0000003c373f7220 */ /* 0x000fe20000410000 */
[----:B------:R-:W-:Y:S02]  /*dab0*/  HADD2.F32 R52, -RZ, R52.H1_H1 ;  /* 0x30000034ff347230 */ /* 0x000fe40000004100 */
[C---:B------:R-:W-:Y:S01]  /*dac0*/  FMUL.FTZ R59, R54.reuse, R59 ;  /* 0x0000003b363b7220 */ /* 0x040fe20000410000 */
[----:B------:R-:W-:Y:S02]  /*dad0*/  HADD2.F32 R58, -RZ, R58.H1_H1 ;  /* 0x3000003aff3a7230 */ /* 0x000fe40000004100 */
[-C--:B------:R-:W-:Y:S01]  /*dae0*/  FFMA.FTZ R61, R54, R57.reuse, -R61 ;  /* 0x00000039363d7223 */ /* 0x080fe2000001083d */
[----:B------:R-:W-:Y:S01]  /*daf0*/  F2FP.SATFINITE.E4M3.F32.PACK_AB_MERGE_C R46, R49, R46, RZ ;  /* 0x0000002e312e723e */ /* 0x000fe200048070ff */
[----:B------:R-:W-:Y:S01]  /*db00*/  FMUL.FTZ R54, R52, R60 ;  /* 0x0000003c34367220 */ /* 0x000fe20000410000 */
[----:B------:R-:W-:Y:S01]  /*db10*/  FFMA.FTZ R60, R56, R57, R59 ;  /* 0x00000039383c7223 */ /* 0x000fe2000001003b */
[----:B------:R-:W-:Y:S01]  /*db20*/  FFMA.FTZ R64, R52, R58, -R63 ;  /* 0x0000003a34407223 */ /* 0x000fe2000001083f */
[----:B------:R-:W-:Y:S01]  /*db30*/  F2FP.F16.E4M3.UNPACK_B R52, R38 ;  /* 0x00000026ff34723e */ /* 0x000fe200020006ff */
[----:B------:R-:W-:Y:S01]  /*db40*/  FFMA.FTZ R63, R55, R58, R54 ;  /* 0x0000003a373f7223 */ /* 0x000fe20000010036 */
[--C-:B------:R-:W-:Y:S01]  /*db50*/  HADD2.F32 R57, -RZ, R143.reuse.H0_H0 ;  /* 0x2000008fff397230 */ /* 0x100fe20000004100 */
[----:B------:R-:W-:Y:S01]  /*db60*/  F2FP.SATFINITE.E4M3.F32.PACK_AB_MERGE_C R48, R48, R47, RZ ;  /* 0x0000002f3030723e */ /* 0x000fe200048070ff */
[----:B------:R-:W-:Y:S01]  /*db70*/  HADD2.F32 R143, -RZ, R143.H1_H1 ;  /* 0x3000008fff8f7230 */ /* 0x000fe20000004100 */
[----:B------:R-:W-:Y:S01]  /*db80*/  F2FP.F16.E4M3.UNPACK_B R49, R13 ;  /* 0x0000000dff31723e */ /* 0x000fe200020006ff */
[--C-:B------:R-:W-:Y:S01]  /*db90*/  HADD2.F32 R54, -RZ, R52.reuse.H0_H0 ;  /* 0x20000034ff367230 */ /* 0x100fe20000004100 */
[----:B------:R-:W-:Y:S01]  /*dba0*/  F2FP.SATFINITE.E4M3.F32.PACK_AB_MERGE_C R47, R53, R50, R46 ;  /* 0x00000032352f723e */ /* 0x000fe2000480702e */
[----:B------:R-:W-:Y:S01]  /*dbb0*/  HADD2.F32 R38, -RZ, R45.H0_H0 ;  /* 0x2000002dff267230 */ /* 0x000fe20000004100 */
[----:B------:R-:W-:Y:S01]  /*dbc0*/  F2FP.SATFINITE.E4M3.F32.PACK_AB_MERGE_C R46, R62, R51, R48 ;  /* 0x000000333e2e723e */ /* 0x000fe20004807030 */
[----:B------:R-:W-:-:S02]  /*dbd0*/  HADD2.F32 R52, -RZ, R52.H1_H1 ;  /* 0x30000034ff347230 */ /* 0x000fc40000004100 */
[-C--:B------:R-:W-:Y:S01]  /*dbe0*/  FMUL.FTZ R59, R54, R57.reuse ;  /* 0x00000039363b7220 */ /* 0x080fe20000410000 */
[----:B------:R-:W-:Y:S02]  /*dbf0*/  HADD2.F32 R45, -RZ, R45.H1_H1 ;  /* 0x3000002dff2d7230 */ /* 0x000fe40000004100 */
[----:B------:R-:W-:Y:S01]  /*dc00*/  FMUL.FTZ R57, R38, R57 ;  /* 0x0000003926397220 */ /* 0x000fe20000410000 */
[--C-:B------:R-:W-:Y:S02]  /*dc10*/  HADD2.F32 R55, -RZ, R145.reuse.H0_H0 ;  /* 0x20000091ff377230 */ /* 0x100fe40000004100 */
[-C--:B------:R-:W-:Y:S01]  /*dc20*/  FMUL.FTZ R56, R52, R143.reuse ;  /* 0x0000008f34387220 */ /* 0x080fe20000410000 */
[----:B------:R-:W-:Y:S02]  /*dc30*/  HADD2.F32 R145, -RZ, R145.H1_H1 ;  /* 0x30000091ff917230 */ /* 0x000fe40000004100 */
[----:B------:R-:W-:Y:S01]  /*dc40*/  FMUL.FTZ R143, R45, R143 ;  /* 0x0000008f2d8f7220 */ /* 0x000fe20000410000 */
[----:B------:R-:W-:-:S02]  /*dc50*/  HADD2.F32 R48, -RZ, R49.H0_H0 ;  /* 0x20000031ff307230 */ /* 0x000fc40000004100 */
[-C--:B------:R-:W-:Y:S01]  /*dc60*/  FFMA.FTZ R59, R38, R55.reuse, -R59 ;  /* 0x00000037263b7223 */ /* 0x080fe2000001083b */
[----:B------:R-:W-:Y:S01]  /*dc70*/  FFMA.FTZ R38, R54, R55, R57 ;  /* 0x0000003736267223 */ /* 0x000fe20000010039 */
[-C--:B------:R-:W-:Y:S01]  /*dc80*/  FFMA.FTZ R58, R45, R145.reuse, -R56 ;  /* 0x000000912d3a7223 */ /* 0x080fe20000010838 */
[----:B------:R-:W-:Y:S01]  /*dc90*/  FFMA.FTZ R143, R52, R145, R143 ;  /* 0x00000091348f7223 */ /* 0x000fe2000001008f */
[----:B------:R-:W-:Y:S02]  /*dca0*/  F2FP.F16.E4M3.UNPACK_B R52, R37 ;  /* 0x00000025ff34723e */ /* 0x000fe400020006ff */
[----:B------:R-:W-:Y:S02]  /*dcb0*/  F2FP.F16.E4M3.UNPACK_B R56, R36 ;  /* 0x00000024ff38723e */ /* 0x000fe400020006ff */
[----:B------:R-:W-:Y:S01]  /*dcc0*/  F2FP.SATFINITE.E4M3.F32.PACK_AB_MERGE_C R45, R64, R61, RZ ;  /* 0x0000003d402d723e */ /* 0x000fe200048070ff */
[----:B------:R-:W-:Y:S01]  /*dcd0*/  HADD2.F32 R50, -RZ, R52.H0_H0 ;  /* 0x20000034ff327230 */ /* 0x000fe20000004100 */
[----:B------:R-:W-:Y:S01]  /*dce0*/  F2FP.F16.E4M3.UNPACK_B R54, R14 ;  /* 0x0000000eff36723e */ /* 0x000fe200020006ff */
[----:B------:R-:W-:Y:S01]  /*dcf0*/  HADD2.F32 R51, -RZ, R56.H0_H0 ;  /* 0x20000038ff337230 */ /* 0x000fe20000004100 */
[----:B------:R-:W-:Y:S01]  /*dd00*/  F2FP.SATFINITE.E4M3.F32.PACK_AB_MERGE_C R45, R58, R59, R45 ;  /* 0x0000003b3a2d723e */ /* 0x000fe2000480702d */
[----:B------:R-:W-:Y:S01]  /*dd10*/  HADD2.F32 R53, -RZ, R52.H1_H1 ;  /* 0x30000034ff357230 */ /* 0x000fe20000004100 */
[----:B------:R-:W-:Y:S01]  /*dd20*/  F2FP.F16.E4M3.UNPACK_B R52, R37.H1 ;  /* 0x00000025ff34723e */ /* 0x000fe200030006ff */
[----:B------:R-:W-:-:S02]  /*dd30*/  HADD2.F32 R55, -RZ, R54.H0_H0 ;  /* 0x20000036ff377230 */ /* 0x000fc40000004100 */
[-C--:B------:R-:W-:Y:S01]  /*dd40*/  FMUL.FTZ R57, R50, R51.reuse ;  /* 0x0000003332397220 */ /* 0x080fe20000410000 */
[C---:B------:R-:W-:Y:S01]  /*dd50*/  FMUL.FTZ R59, R48.reuse, R51 ;  /* 0x00000033303b7220 */ /* 0x040fe20000410000 */
[----:B------:R-:W-:Y:S01]  /*dd60*/  HADD2.F32 R56, -RZ, R56.H1_H1 ;  /* 0x30000038ff387230 */ /* 0x000fe20000004100 */
[----:B------:R-:W-:Y:S01]  /*dd70*/  F2FP.F16.E4M3.UNPACK_B R14, R14.H1 ;  /* 0x0000000eff0e723e */ /* 0x000fe200030006ff */
[----:B------:R-:W-:Y:S02]  /*dd80*/  HADD2.F32 R51, -RZ, R49.H1_H1 ;  /* 0x30000031ff337230 */ /* 0x000fe40000004100 */
[-C--:B------:R-:W-:Y:S01]  /*dd90*/  FFMA.FTZ R48, R48, R55.reuse, -R57 ;  /* 0x0000003730307223 */ /* 0x080fe20000010839 */
[----:B------:R-:W-:Y:S01]  /*dda0*/  FFMA.FTZ R49, R50, R55, R59 ;  /* 0x0000003732317223 */ /* 0x000fe2000001003b */
[----:B------:R-:W-:Y:S02]  /*ddb0*/  HADD2.F32 R54, -RZ, R54.H1_H1 ;  /* 0x30000036ff367230 */ /* 0x000fe40000004100 */
[-C--:B------:R-:W-:Y:S01]  /*ddc0*/  FMUL.FTZ R58, R53, R56.reuse ;  /* 0x00000038353a7220 */ /* 0x080fe20000410000 */
[----:B------:R-:W-:Y:S01]  /*ddd0*/  FMUL.FTZ R56, R51, R56 ;  /* 0x0000003833387220 */ /* 0x000fe20000410000 */
[----:B------:R-:W-:-:S02]  /*dde0*/  F2FP.F16.E4M3.UNPACK_B R55, R36.H1 ;  /* 0x00000024ff37723e */ /* 0x000fc400030006ff */
[----:B------:R-:W-:Y:S01]  /*ddf0*/  F2FP.F16.E4M3.UNPACK_B R50, R13.H1 ;  /* 0x0000000dff32723e */ /* 0x000fe200030006ff */
[-C--:B------:R-:W-:Y:S01]  /*de00*/  FFMA.FTZ R13, R51, R54.reuse, -R58 ;  /* 0x00000036330d7223 */ /* 0x080fe2000001083a */
[----:B------:R-:W-:Y:S01]  /*de10*/  FFMA.FTZ R36, R53, R54, R56 ;  /* 0x0000003635247223 */ /* 0x000fe20000010038 */
[----:B------:R-:W-:Y:S01]  /*de20*/  HADD2.F32 R51, -RZ, R52.H0_H0 ;  /* 0x20000034ff337230 */ /* 0x000fe20000004100 */
[----:B------:R-:W-:Y:S01]  /*de30*/  F2FP.SATFINITE.E4M3.F32.PACK_AB_MERGE_C R60, R63, R60, RZ ;  /* 0x0000003c3f3c723e */ /* 0x000fe200048070ff */
[--C-:B------:R-:W-:Y:S02]  /*de40*/  HADD2.F32 R56, -RZ, R55.reuse.H0_H0 ;  /* 0x20000037ff387230 */ /* 0x100fe40000004100 */
[----:B------:R-:W-:Y:S01]  /*de50*/  HADD2.F32 R37, -RZ, R50.H0_H0 ;  /* 0x20000032ff257230 */ /* 0x000fe20000004100 */
[----:B------:R-:W-:Y:S01]  /*de60*/  F2FP.SATFINITE.E4M3.F32.PACK_AB_MERGE_C R38, R143, R38, R60 ;  /* 0x000000268f26723e */ /* 0x000fe2000480703c */
[----:B------:R-:W-:Y:S02]  /*de70*/  HADD2.F32 R52, -RZ, R52.H1_H1 ;  /* 0x30000034ff347230 */ /* 0x000fe40000004100 */
[----:B------:R-:W-:Y:S01]  /*de80*/  FMUL.FTZ R58, R51, R56 ;  /* 0x00000038333a7220 */ /* 0x000fe20000410000 */
[----:B------:R-:W-:-:S02]  /*de90*/  HADD2.F32 R55, -RZ, R55.H1_H1 ;  /* 0x30000037ff377230 */ /* 0x000fc40000004100 */
[----:B------:R-:W-:Y:S01]  /*dea0*/  FMUL.FTZ R56, R37, R56 ;  /* 0x0000003825387220 */ /* 0x000fe20000410000 */
[----:B------:R-:W-:Y:S02]  /*deb0*/  HADD2.F32 R50, -RZ, R50.H1_H1 ;  /* 0x30000032ff327230 */ /* 0x000fe40000004100 */
[--C-:B------:R-:W-:Y:S02]  /*dec0*/  HADD2.F32 R53, -RZ, R14.reuse.H1_H1 ;  /* 0x3000000eff357230 */ /* 0x100fe40000004100 */
[-C--:B------:R-:W-:Y:S01]  /*ded0*/  FMUL.FTZ R57, R52, R55.reuse ;  /* 0x0000003734397220 */ /* 0x080fe20000410000 */
[----:B------:R-:W-:Y:S02]  /*dee0*/  HADD2.F32 R54, -RZ, R14.H0_H0 ;  /* 0x2000000eff367230 */ /* 0x000fe40000004100 */
[C---:B------:R-:W-:Y:S01]  /*def0*/  FMUL.FTZ R55, R50.reuse, R55 ;  /* 0x0000003732377220 */ /* 0x040fe20000410000 */
[----:B------:R-:W-:Y:S01]  /*df00*/  F2FP.F16.E4M3.UNPACK_B R14, R15 ;  /* 0x0000000fff0e723e */ /* 0x000fe200020006ff */
[----:B------:R-:W-:Y:S01]  /*df10*/  FFMA.FTZ R62, R50, R53, -R57 ;  /* 0x00000035323e7223 */ /* 0x000fe20000010839 */
[----:B------:R-:W-:Y:S01]  /*df20*/  F2FP.F16.E4M3.UNPACK_B R50, R39 ;  /* 0x00000027ff32723e */ /* 0x000fe200020006ff */
[----:B------:R-:W-:Y:S01]  /*df30*/  FFMA.FTZ R64, R52, R53, R55 ;  /* 0x0000003534407223 */ /* 0x000fe20000010037 */
[----:B------:R-:W-:Y:S01]  /*df40*/  F2FP.F16.E4M3.UNPACK_B R55, R12 ;  /* 0x0000000cff37723e */ /* 0x000fe200020006ff */
[-C--:B------:R-:W-:Y:S01]  /*df50*/  FFMA.FTZ R61, R51, R54.reuse, R56 ;  /* 0x00000036333d7223 */ /* 0x080fe20000010038 */
[----:B------:R-:W-:Y:S01]  /*df60*/  F2FP.F16.E4M3.UNPACK_B R51, R39.H1 ;  /* 0x00000027ff33723e */ /* 0x000fe200030006ff */
[----:B------:R-:W-:Y:S01]  /*df70*/  FFMA.FTZ R59, R37, R54, -R58 ;  /* 0x00000036253b7223 */ /* 0x000fe2000001083a */
[----:B------:R-:W-:Y:S01]  /*df80*/  F2FP.F16.E4M3.UNPACK_B R57, R12.H1 ;  /* 0x0000000cff39723e */ /* 0x000fe200030006ff */
[----:B------:R-:W-:Y:S01]  /*df90*/  HADD2.F32 R37, -RZ, R14.H0_H0 ;  /* 0x2000000eff257230 */ /* 0x000fe20000004100 */
[----:B------:R-:W-:Y:S01]  /*dfa0*/  F2FP.F16.E4M3.UNPACK_B R15, R15.H1 ;  /* 0x0000000fff0f723e */ /* 0x000fe200030006ff */
        /* <DEDUP_REMOVED lines=8> */
[----:B------:R-:W-:Y:S01]  /*e030*/  HADD2.F32 R39, -RZ, R15.H0_H0 ;  /* 0x2000000fff277230 */ /* 0x000fe20000004100 */
[----:B------:R-:W-:Y:S01]  /*e040*/  F2FP.SATFINITE.E4M3.F32.PACK_AB_MERGE_C R61, R64, R61, RZ ;  /* 0x0000003d403d723e */ /* 0x000fe200048070ff */
        /* <DEDUP_REMOVED lines=19> */
[-C--:B------:R-:W-:Y:S01]  /*e180*/  FMUL.FTZ R37, R50, R55.reuse ;  /* 0x0000003732257220 */ /* 0x080fe20000410000 */
[-C--:B------:R-:W-:Y:S01]  /*e190*/  FFMA.FTZ R15, R15, R12.reuse, -R54 ;  /* 0x0000000c0f0f7223 */ /* 0x080fe20000010836 */
[----:B------:R-:W-:Y:S01]  /*e1a0*/  FFMA.FTZ R51, R51, R12, R52 ;  /* 0x0000000c33337223 */ /* 0x000fe20000010034 */
[C---:B------:R-:W-:Y:S01]  /*e1b0*/  FMUL.FTZ R55, R14.reuse, R55 ;  /* 0x000000370e377220 */ /* 0x040fe20000410000 */
[-C--:B------:R-:W-:Y:S01]  /*e1c0*/  FFMA.FTZ R37, R14, R11.reuse, -R37 ;  /* 0x0000000b0e257223 */ /* 0x080fe20000010825 */
[----:B------:R-:W-:Y:S01]  /*e1d0*/  F2FP.SATFINITE.E4M3.F32.PACK_AB_MERGE_C R13, R13, R48, R59 ;  /* 0x000000300d0d723e */ /* 0x000fe2000480703b */
[----:B------:R-:W-:Y:S01]  /*e1e0*/  IMAD.MOV.U32 R12, RZ, RZ, R47 ;  /* 0x000000ffff0c7224 */ /* 0x000fe200078e002f */
[----:B------:R-:W-:Y:S01]  /*e1f0*/  F2FP.SATFINITE.E4M3.F32.PACK_AB_MERGE_C R15, R15, R58, RZ ;  /* 0x0000003a0f0f723e */ /* 0x000fe200048070ff */
[----:B------:R-:W-:Y:S01]  /*e200*/  FFMA.FTZ R50, R50, R11, R55 ;  /* 0x0000000b32327223 */ /* 0x000fe20000010037 */
[----:B------:R-:W-:Y:S01]  /*e210*/  F2FP.SATFINITE.E4M3.F32.PACK_AB_MERGE_C R51, R51, R60, RZ ;  /* 0x0000003c3333723e */ /* 0x000fe200048070ff */
[----:B------:R-:W-:Y:S01]  /*e220*/  IMAD.MOV.U32 R14, RZ, RZ, R45 ;  /* 0x000000ffff0e7224 */ /* 0x000fe200078e002d */
[----:B------:R-:W-:-:S02]  /*e230*/  F2FP.SATFINITE.E4M3.F32.PACK_AB_MERGE_C R15, R37, R66, R15 ;  /* 0x00000042250f723e */ /* 0x000fc4000480700f */
[----:B------:R-:W-:Y:S01]  /*e240*/  F2FP.SATFINITE.E4M3.F32.PACK_AB_MERGE_C R37, R36, R49, R61 ;  /* 0x000000312425723e */ /* 0x000fe2000480703d */
[----:B------:R-:W-:Y:S01]  /*e250*/  IMAD.MOV.U32 R36, RZ, RZ, R46 ;  /* 0x000000ffff247224 */ /* 0x000fe200078e002e */
[----:B------:R-:W-:-:S07]  /*e260*/  F2FP.SATFINITE.E4M3.F32.PACK_AB_MERGE_C R39, R50, R63, R51 ;  /* 0x0000003f3227723e */ /* 0x000fce0004807033 */
.L_x_527:
[----:B------:R-:W-:Y:S05]  /*e270*/  BSYNC B2 ;  /* 0x0000000000027941 */ /* 0x000fea0003800000 */
.L_x_526:
[----:B-1----:R1:W-:Y:S04]  /*e280*/  ST.E.128 desc[UR50][R40.64], R12 ;  /* 0x0000000c28007985 */ /* 0x0023e8000c101d32 */
[----:B----4-:R1:W-:Y:S02]  /*e290*/  @!P2 ST.E.128 desc[UR50][R42.64], R36 ;  /* 0x000000242a00a985 */ /* 0x0103e4000c101d32 */
.L_x_525:
[----:B------:R-:W-:Y:S05]  /*e2a0*/  BSYNC B1 ;  /* 0x0000000000017941 */ /* 0x000fea0003800000 */
.L_x_524:
[----:B------:R-:W-:-:S13]  /*e2b0*/  ISETP.NE.AND P2, PT, R30, RZ, PT ;  /* 0x000000ff1e00720c */ /* 0x000fda0003f45270 */
[----:B------:R-:W-:Y:S05]  /*e2c0*/  @!P2 BRA `(.L_x_476) ;  /* 0x000000140090a947 */ /* 0x000fea0003800000 */
[----:B0---4-:R-:W4:Y:S01]  /*e2d0*/  LDL R11, [R1] ;  /* 0x00000000010b7983 */ /* 0x011f220000100800 */
[----:B-1----:R-:W-:Y:S01]  /*e2e0*/  IADD3 R40, P2, R27, R120, RZ ;  /* 0x000000781b287210 */ /* 0x002fe20007f5e0ff */
[----:B------:R-:W-:Y:S03]  /*e2f0*/  BSSY B1, `(.L_x_528) ;  /* 0x00000ea000017945 */ /* 0x000fe60003800000 */
[----:B------:R-:W-:Y:S02]  /*e300*/  IADD3.X R41, R44, R111, RZ, P2, !PT ;  /* 0x0000006f2c297210 */ /* 0x000fe400017fe4ff */
[----:B------:R-:W-:Y:S02]  /*e310*/  ISETP.GE.AND P2, PT, R3, R118, PT ;  /* 0x000000760300720c */ /* 0x000fe40003f46270 */
[----:B----4-:R-:W-:-:S04]  /*e320*/  LOP3.LUT P4, RZ, R11, 0x1, RZ, 0xc0, !PT ;  /* 0x000000010bff7812 */ /* 0x010fc8000788c0ff */
[----:B------:R-:W-:-:S04]  /*e330*/  SEL R146, R121, R146, !P4 ;  /* 0x0000009279927207 */ /* 0x000fc80006000000 */
[----:B------:R-:W-:-:S04]  /*e340*/  SHF.R.S32.HI R11, RZ, 0x1f, R146 ;  /* 0x0000001fff0b7819 */ /* 0x000fc80000011492 */
[----:B------:R-:W-:-:S04]  /*e350*/  LEA.HI R146, R11, R146, RZ, 0x5 ;  /* 0x000000920b927211 */ /* 0x000fc800078f28ff */
[----:B------:R-:W-:-:S04]  /*e360*/  LEA.HI.SX32 R146, R146, R115, 0x1b ;  /* 0x0000007392927211 */ /* 0x000fc800078fdaff */
[----:B------:R-:W-:-:S04]  /*e370*/  SHF.R.S32.HI R11, RZ, 0x1f, R146 ;  /* 0x0000001fff0b7819 */ /* 0x000fc80000011492 */
[----:B------:R-:W-:Y:S02]  /*e380*/  LEA.HI R12, R11, R146, RZ, 0x2 ;  /* 0x000000920b0c7211 */ /* 0x000fe400078f10ff */
[----:B------:R-:W-:Y:S02]  /*e390*/  SHF.L.U32 R11, R146, 0x4, RZ ;  /* 0x00000004920b7819 */ /* 0x000fe400000006ff */
[----:B------:R-:W-:Y:S02]  /*e3a0*/  SHF.R.S32.HI R12, RZ, 0x2, R12 ;  /* 0x00000002ff0c7819 */ /* 0x000fe4000001140c */
[----:B------:R-:W-:-:S03]  /*e3b0*/  LOP3.LUT R13, R212, 0x30, R11, 0xf8, !PT ;  /* 0x00000030d40d7812 */ /* 0x000fc600078ef80b */
[----:B------:R-:W-:Y:S01]  /*e3c0*/  IMAD R12, R12, 0x2800, R213 ;  /* 0x000028000c0c7824 */ /* 0x000fe200078e02d5 */
[----:B------:R-:W-:-:S05]  /*e3d0*/  LOP3.LUT R13, R13, R4, RZ, 0x3c, !PT ;  /* 0x000000040d0d7212 */ /* 0x000fca00078e3cff */
[----:B------:R-:W-:Y:S02]  /*e3e0*/  IMAD.IADD R12, R12, 0x1, R13 ;  /* 0x000000010c0c7824 */ /* 0x000fe400078e020d */
[C---:B------:R-:W-:Y:S02]  /*e3f0*/  IMAD R13, R19.reuse, 0x7800, R130 ;  /* 0x00007800130d7824 */ /* 0x040fe400078e0282 */
[----:B------:R-:W-:Y:S02]  /*e400*/  IMAD R15, R19, 0x7800, R12 ;  /* 0x00007800130f7824 */ /* 0x000fe400078e020c */
[C---:B------:R-:W-:Y:S02]  /*e410*/  IMAD.IADD R13, R18.reuse, 0x1, R13 ;  /* 0x00000001120d7824 */ /* 0x040fe400078e020d */
[----:B------:R-:W-:-:S04]  /*e420*/  IMAD.IADD R36, R18, 0x1, R15 ;  /* 0x0000000112247824 */ /* 0x000fc800078e020f */
[----:B------:R-:W0:Y:S04]  /*e430*/  LDS.128 R12, [R13+0x1a400] ;  /* 0x01a400000d0c7984 */ /* 0x000e280000000c00 */
[----:B------:R-:W1:Y:S01]  /*e440*/  LDS.128 R36, [R36+0x1a400] ;  /* 0x01a4000024247984 */ /* 0x000e620000000c00 */
[----:B------:R-:W-:Y:S05]  /*e450*/  @P2 BRA `(.L_x_529) ;  /* 0x0000000c004c2947 */ /* 0x000fea0003800000 */
[--C-:B------:R-:W-:Y:S01]  /*e460*/  SHF.R.U32.HI R43, RZ, 0x8, R81.reuse ;  /* 0x00000008ff2b7819 */ /* 0x100fe20000011651 */
[----:B0-----:R-:W-:Y:S01]  /*e470*/  IMAD.MOV.U32 R47, RZ, RZ, R12 ;  /* 0x000000ffff2f7224 */ /* 0x001fe200078e000c */
[----:B------:R-:W-:Y:S01]  /*e480*/  SHF.R.U32.HI R57, RZ, 0x10, R81 ;  /* 0x00000010ff397819 */ /* 0x000fe20000011651 */
[----:B------:R-:W-:Y:S01]  /*e490*/  IMAD.MOV.U32 R42, RZ, RZ, R13 ;  /* 0x000000ffff2a7224 */ /* 0x000fe200078e000d */
[----:B------:R-:W-:Y:S01]  /*e4a0*/  SHF.R.U32.HI R49, RZ, 0x8, R69 ;  /* 0x00000008ff317819 */ /* 0x000fe20000011645 */
[----:B-1----:R-:W-:Y:S01]  /*e4b0*/  IMAD.MOV.U32 R50, RZ, RZ, R36 ;  /* 0x000000ffff327224 */ /* 0x002fe200078e0024 */
[----:B------:R-:W-:Y:S01]  /*e4c0*/  SHF.R.U32.HI R52, RZ, 0x8, R71 ;  /* 0x00000008ff347819 */ /* 0x000fe20000011647 */
[----:B------:R-:W-:Y:S01]  /*e4d0*/  IMAD.U32 R13, R57, 0x10000, RZ ;  /* 0x00010000390d7824 */ /* 0x000fe200078e00ff */
[----:B------:R-:W-:Y:S01]  /*e4e0*/  LOP3.LUT R45, R81, 0xff0000ff, RZ, 0xc0, !PT ;  /* 0xff0000ff512d7812 */ /* 0x000fe200078ec0ff */
[----:B------:R-:W-:Y:S01]  /*e4f0*/  IMAD.SHL.U32 R49, R49, 0x100, RZ ;  /* 0x0000010031317824 */ /* 0x000fe200078e00ff */
[----:B------:R-:W-:-:S02]  /*e500*/  SHF.R.U32.HI R55, RZ, 0x8, R83 ;  /* 0x00000008ff377819 */ /* 0x000fc40000011653 */
[----:B------:R-:W-:Y:S01]  /*e510*/  SHF.L.U32 R12, R43, 0x8, RZ ;  /* 0x000000082b0c7819 */ /* 0x000fe200000006ff */
[----:B------:R-:W-:Y:S01]  /*e520*/  IMAD.MOV.U32 R43, RZ, RZ, R14 ;  /* 0x000000ffff2b7224 */ /* 0x000fe200078e000e */
[----:B------:R-:W-:Y:S02]  /*e530*/  LOP3.LUT R51, R71, 0xff0000ff, RZ, 0xc0, !PT ;  /* 0xff0000ff47337812 */ /* 0x000fe400078ec0ff */
[----:B------:R-:W-:Y:S02]  /*e540*/  SHF.L.U32 R14, R52, 0x8, RZ ;  /* 0x00000008340e7819 */ /* 0x000fe400000006ff */
[----:B------:R-:W-:Y:S02]  /*e550*/  SHF.R.U32.HI R54, RZ, 0x10, R83 ;  /* 0x00000010ff367819 */ /* 0x000fe40000011653 */
[----:B------:R-:W-:Y:S01]  /*e560*/  LOP3.LUT R12, R45, 0xff00, R12, 0xf8, !PT ;  /* 0x0000ff002d0c7812 */ /* 0x000fe200078ef80c */
[----:B------:R-:W-:Y:S01]  /*e570*/  IMAD.SHL.U32 R45, R55, 0x100, RZ ;  /* 0x00000100372d7824 */ /* 0x000fe200078e00ff */
[----:B------:R-:W-:-:S02]  /*e580*/  LOP3.LUT R48, R69, 0xff0000ff, RZ, 0xc0, !PT ;  /* 0xff0000ff45307812 */ /* 0x000fc400078ec0ff */
[----:B------:R-:W-:Y:S02]  /*e590*/  LOP3.LUT R46, R83, 0xff0000ff, RZ, 0xc0, !PT ;  /* 0xff0000ff532e7812 */ /* 0x000fe400078ec0ff */
[----:B------:R-:W-:Y:S02]  /*e5a0*/  LOP3.LUT R55, R51, 0xff00, R14, 0xf8, !PT ;  /* 0x0000ff0033377812 */ /* 0x000fe400078ef80e */
[----:B------:R-:W-:Y:S01]  /*e5b0*/  LOP3.LUT R14, R12, 0xff0000, R13, 0xf8, !PT ;  /* 0x00ff00000c0e7812 */ /* 0x000fe200078ef80d */
[----:B------:R-:W-:Y:S01]  /*e5c0*/  IMAD.U32 R12, R54, 0x10000, RZ ;  /* 0x00010000360c7824 */ /* 0x000fe200078e00ff */
[----:B------:R-:W-:Y:S02]  /*e5d0*/  LOP3.LUT R36, R48, 0xff00, R49, 0xf8, !PT ;  /* 0x0000ff0030247812 */ /* 0x000fe400078ef831 */
[----:B------:R-:W-:Y:S02]  /*e5e0*/  LOP3.LUT R45, R46, 0xff00, R45, 0xf8, !PT ;  /* 0x0000ff002e2d7812 */ /* 0x000fe400078ef82d */
[----:B------:R-:W-:-:S02]  /*e5f0*/  F2FP.F16.E4M3.UNPACK_B R54, R141.H1 ;  /* 0x0000008dff36723e */ /* 0x000fc400030006ff */
[----:B------:R-:W-:Y:S02]  /*e600*/  F2FP.F16.E4M3.UNPACK_B R51, R50.H1 ;  /* 0x00000032ff33723e */ /* 0x000fe400030006ff */
[----:B------:R-:W-:Y:S01]  /*e610*/  F2FP.F16.E4M3.UNPACK_B R48, R47.H1 ;  /* 0x0000002fff30723e */ /* 0x000fe200030006ff */
[----:B------:R-:W-:Y:S01]  /*e620*/  HADD2.F32 R13, -RZ, R54.H0_H0 ;  /* 0x20000036ff0d7230 */ /* 0x000fe20000004100 */
[----:B------:R-:W-:Y:S01]  /*e630*/  SHF.R.U32.HI R53, RZ, 0x10, R69 ;  /* 0x00000010ff357819 */ /* 0x000fe20000011645 */
[----:B------:R-:W-:Y:S01]  /*e640*/  HADD2.F32 R46, -RZ, R51.H0_H0 ;  /* 0x20000033ff2e7230 */ /* 0x000fe20000004100 */
[----:B------:R-:W-:Y:S01]  /*e650*/  LOP3.LUT R12, R45, 0xff0000, R12, 0xf8, !PT ;  /* 0x00ff00002d0c7812 */ /* 0x000fe200078ef80c */
[----:B------:R-:W-:Y:S01]  /*e660*/  HADD2.F32 R45, -RZ, R48.H0_H0 ;  /* 0x20000030ff2d7230 */ /* 0x000fe20000004100 */
[----:B------:R-:W-:Y:S01]  /*e670*/  F2FP.F16.E4M3.UNPACK_B R49, R139.H1 ;  /* 0x0000008bff31723e */ /* 0x000fe200030006ff */
[----:B------:R-:W-:Y:S01]  /*e680*/  IMAD.U32 R53, R53, 0x10000, RZ ;  /* 0x0001000035357824 */ /* 0x000fe200078e00ff */
[----:B------:R-:W-:Y:S01]  /*e690*/  SHF.R.U32.HI R56, RZ, 0x10, R71 ;  /* 0x00000010ff387819 */ /* 0x000fe20000011647 */
[-C--:B------:R-:W-:Y:S01]  /*e6a0*/  FMUL.FTZ R58, R46, R13.reuse ;  /* 0x0000000d2e3a7220 */ /* 0x080fe20000410000 */
[----:B------:R-:W-:Y:S01]  /*e6b0*/  FMUL.FTZ R57, R45, R13 ;  /* 0x0000000d2d397220 */ /* 0x000fe20000410000 */
[----:B------:R-:W-:Y:S01]  /*e6c0*/  HADD2.F32 R52, -RZ, R49.H0_H0 ;  /* 0x20000031ff347230 */ /* 0x000fe20000004100 */
[----:B------:R-:W-:-:S02]  /*e6d0*/  SHF.L.U32 R56, R56, 0x10, RZ ;  /* 0x0000001038387819 */ /* 0x000fc400000006ff */
[----:B------:R-:W-:Y:S01]  /*e6e0*/  LOP3.LUT R36, R36, 0xff0000, R53, 0xf8, !PT ;  /* 0x00ff000024247812 */ /* 0x000fe200078ef835 */
        /* <DEDUP_REMOVED lines=10> */
[----:B------:R-:W-:-:S02]  /*e790*/  HADD2.F32 R54, -RZ, R141.H0_H0 ;  /* 0x2000008dff367230 */ /* 0x000fc40000004100 */
[C---:B------:R-:W-:Y:S01]  /*e7a0*/  FMUL.FTZ R56, R52.reuse, R55 ;  /* 0x0000003734387220 */ /* 0x040fe20000410000 */
[----:B------:R-:W-:Y:S01]  /*e7b0*/  F2FP.F16.E4M3.UNPACK_B R139, R139 ;  /* 0x0000008bff8b723e */ /* 0x000fe200020006ff */
[C---:B------:R-:W-:Y:S01]  /*e7c0*/  FMUL.FTZ R55, R49.reuse, R55 ;  /* 0x0000003731377220 */ /* 0x040fe20000410000 */
[----:B------:R-:W-:Y:S02]  /*e7d0*/  HADD2.F32 R51, -RZ, R50.H0_H0 ;  /* 0x20000032ff337230 */ /* 0x000fe40000004100 */
[-C--:B------:R-:W-:Y:S01]  /*e7e0*/  FFMA.FTZ R60, R49, R53.reuse, -R56 ;  /* 0x00000035313c7223 */ /* 0x080fe20000010838 */
[----:B------:R-:W-:Y:S02]  /*e7f0*/  HADD2.F32 R48, -RZ, R47.H0_H0 ;  /* 0x2000002fff307230 */ /* 0x000fe40000004100 */
[----:B------:R-:W-:Y:S01]  /*e800*/  FFMA.FTZ R57, R52, R53, R55 ;  /* 0x0000003534397223 */ /* 0x000fe20000010037 */
        /* <DEDUP_REMOVED lines=8> */
[----:B------:R-:W-:Y:S02]  /*e890*/  HADD2.F32 R139, -RZ, R139.H1_H1 ;  /* 0x3000008bff8b7230 */ /* 0x000fe40000004100 */
[-C--:B------:R-:W-:Y:S01]  /*e8a0*/  FMUL.FTZ R52, R50, R141.reuse ;  /* 0x0000008d32347220 */ /* 0x080fe20000410000 */
[----:B------:R-:W-:Y:S01]  /*e8b0*/  F2FP.F16.E4M3.UNPACK_B R48, R140.H1 ;  /* 0x0000008cff30723e */ /* 0x000fe200030006ff */
[C---:B------:R-:W-:Y:S01]  /*e8c0*/  FMUL.FTZ R141, R47.reuse, R141 ;  /* 0x0000008d2f8d7220 */ /* 0x040fe20000410000 */
[----:B------:R-:W-:Y:S01]  /*e8d0*/  F2FP.F16.E4M3.UNPACK_B R49, R38.H1 ;  /* 0x00000026ff31723e */ /* 0x000fe200030006ff */
        /* <DEDUP_REMOVED lines=19> */
[----:B------:R-:W-:Y:S01]  /*ea10*/  FMUL.FTZ R66, R47, R54 ;  /* 0x000000362f427220 */ /* 0x000fe20000410000 */
[----:B------:R-:W-:Y:S01]  /*ea20*/  FFMA.FTZ R54, R51, R50, R62 ;  /* 0x0000003233367223 */ /* 0x000fe2000001003e */
[----:B------:R-:W-:Y:S01]  /*ea30*/  FFMA.FTZ R64, R47, R52, -R48 ;  /* 0x000000342f407223 */ /* 0x000fe20000010830 */
[----:B------:R-:W-:Y:S01]  /*ea40*/  F2FP.F16.E4M3.UNPACK_B R47, R38 ;  /* 0x00000026ff2f723e */ /* 0x000fe200020006ff */
[----:B------:R-:W-:Y:S02]  /*ea50*/  HADD2.F32 R51, -RZ, R140.H0_H0 ;  /* 0x2000008cff337230 */ /* 0x000fe40000004100 */
[----:B------:R-:W-:Y:S01]  /*ea60*/  FFMA.FTZ R61, R49, R52, R66 ;  /* 0x00000034313d7223 */ /* 0x000fe20000010042 */
[----:B------:R-:W-:Y:S01]  /*ea70*/  HADD2.F32 R38, -RZ, R43.H0_H0 ;  /* 0x2000002bff267230 */ /* 0x000fe20000004100 */
[----:B------:R-:W-:Y:S01]  /*ea80*/  F2FP.SATFINITE.E4M3.F32.PACK_AB_MERGE_C R45, R60, R45, RZ ;  /* 0x0000002d3c2d723e */ /* 0x000fe200048070ff */
[----:B------:R-:W-:Y:S01]  /*ea90*/  HADD2.F32 R48, -RZ, R47.H0_H0 ;  /* 0x2000002fff307230 */ /* 0x000fe20000004100 */
[----:B------:R-:W-:Y:S01]  /*eaa0*/  F2FP.SATFINITE.E4M3.F32.PACK_AB_MERGE_C R57, R57, R46, RZ ;  /* 0x0000002e3939723e */ /* 0x000fe200048070ff */
[----:B------:R-:W-:Y:S01]  /*eab0*/  HADD2.F32 R49, -RZ, R138.H0_H0 ;  /* 0x2000008aff317230 */ /* 0x000fe20000004100 */
[----:B------:R-:W-:Y:S01]  /*eac0*/  F2FP.SATFINITE.E4M3.F32.PACK_AB_MERGE_C R61, R61, R54, RZ ;  /* 0x000000363d3d723e */ /* 0x000fe200048070ff */
[----:B------:R-:W-:-:S02]  /*ead0*/  HADD2.F32 R140, -RZ, R140.H1_H1 ;  /* 0x3000008cff8c7230 */ /* 0x000fc40000004100 */
        /* <DEDUP_REMOVED lines=8> */
[----:B------:R-:W-:Y:S01]  /*eb60*/  F2FP.F16.E4M3.UNPACK_B R49, R37 ;  /* 0x00000025ff31723e */ /* 0x000fe200020006ff */
[C---:B------:R-:W-:Y:S01]  /*eb70*/  FMUL.FTZ R140, R43.reuse, R140 ;  /* 0x0000008c2b8c7220 */ /* 0x040fe20000410000 */
[----:B------:R-:W-:Y:S01]  /*eb80*/  F2FP.F16.E4M3.UNPACK_B R54, R36 ;  /* 0x00000024ff36723e */ /* 0x000fe200020006ff */
[----:B------:R-:W-:Y:S01]  /*eb90*/  FFMA.FTZ R62, R43, R138, -R50 ;  /* 0x0000008a2b3e7223 */ /* 0x000fe20000010832 */
[----:B------:R-:W-:Y:S01]  /*eba0*/  F2FP.F16.E4M3.UNPACK_B R48, R42 ;  /* 0x0000002aff30723e */ /* 0x000fe200020006ff */
[----:B------:R-:W-:Y:S01]  /*ebb0*/  FFMA.FTZ R51, R47, R138, R140 ;  /* 0x0000008a2f337223 */ /* 0x000fe2000001008c */
[----:B------:R-:W-:Y:S01]  /*ebc0*/  F2FP.SATFINITE.E4M3.F32.PACK_AB_MERGE_C R46, R58, R55, R45 ;  /* 0x000000373a2e723e */ /* 0x000fe2000480702d */
[--C-:B------:R-:W-:Y:S01]  /*ebd0*/  HADD2.F32 R50, -RZ, R49.reuse.H0_H0 ;  /* 0x20000031ff327230 */ /* 0x100fe20000004100 */
[----:B------:R-:W-:Y:S01]  /*ebe0*/  F2FP.SATFINITE.E4M3.F32.PACK_AB_MERGE_C R43, R64, R59, RZ ;  /* 0x0000003b402b723e */ /* 0x000fe200048070ff */
[----:B------:R-:W-:Y:S01]  /*ebf0*/  HADD2.F32 R55, -RZ, R54.H0_H0 ;  /* 0x20000036ff377230 */ /* 0x000fe20000004100 */
[----:B------:R-:W-:Y:S01]  /*ec00*/  F2FP.F16.E4M3.UNPACK_B R52, R14 ;  /* 0x0000000eff34723e */ /* 0x000fe200020006ff */
[----:B------:R-:W-:Y:S01]  /*ec10*/  HADD2.F32 R47, -RZ, R48.H0_H0 ;  /* 0x20000030ff2f7230 */ /* 0x000fe20000004100 */
[----:B------:R-:W-:Y:S01]  /*ec20*/  F2FP.SATFINITE.E4M3.F32.PACK_AB_MERGE_C R45, R141, R56, R57 ;  /* 0x000000388d2d723e */ /* 0x000fe20004807039 */
[----:B------:R-:W-:Y:S01]  /*ec30*/  HADD2.F32 R54, -RZ, R54.H1_H1 ;  /* 0x30000036ff367230 */ /* 0x000fe20000004100 */
[----:B------:R-:W-:Y:S01]  /*ec40*/  F2FP.SATFINITE.E4M3.F32.PACK_AB_MERGE_C R43, R62, R53, R43 ;  /* 0x000000353e2b723e */ /* 0x000fe2000480702b */
[----:B------:R-:W-:Y:S01]  /*ec50*/  HADD2.F32 R53, -RZ, R52.H0_H0 ;  /* 0x20000034ff357230 */ /* 0x000fe20000004100 */
[----:B------:R-:W-:Y:S01]  /*ec60*/  F2FP.SATFINITE.E4M3.F32.PACK_AB_MERGE_C R38, R51, R38, R61 ;  /* 0x000000263326723e */ /* 0x000fe2000480703d */
[----:B------:R-:W-:Y:S01]  /*ec70*/  FMUL.FTZ R56, R50, R55 ;  /* 0x0000003732387220 */ /* 0x000fe20000410000 */
[----:B------:R-:W-:-:S02]  /*ec80*/  HADD2.F32 R51, -RZ, R49.H1_H1 ;  /* 0x30000031ff337230 */ /* 0x000fc40000004100 */
[----:B------:R-:W-:Y:S01]  /*ec90*/  FMUL.FTZ R55, R47, R55 ;  /* 0x000000372f377220 */ /* 0x000fe20000410000 */
[----:B------:R-:W-:Y:S01]  /*eca0*/  HADD2.F32 R49, -RZ, R48.H1_H1 ;  /* 0x30000030ff317230 */ /* 0x000fe20000004100 */
[----:B------:R-:W-:Y:S01]  /*ecb0*/  F2FP.F16.E4M3.UNPACK_B R42, R42.H1 ;  /* 0x0000002aff2a723e */ /* 0x000fe200030006ff */
[----:B------:R-:W-:Y:S02]  /*ecc0*/  HADD2.F32 R52, -RZ, R52.H1_H1 ;  /* 0x30000034ff347230 */ /* 0x000fe40000004100 */
[----:B------:R-:W-:Y:S01]  /*ecd0*/  FFMA.FTZ R48, R50, R53, R55 ;  /* 0x0000003532307223 */ /* 0x000fe20000010037 */
[-C--:B------:R-:W-:Y:S01]  /*ece0*/  FMUL.FTZ R50, R51, R54.reuse ;  /* 0x0000003633327220 */ /* 0x080fe20000410000 */
[----:B------:R-:W-:Y:S01]  /*ecf0*/  FMUL.FTZ R54, R49, R54 ;  /* 0x0000003631367220 */ /* 0x000fe20000410000 */
[----:B------:R-:W-:Y:S01]  /*ed00*/  F2FP.F16.E4M3.UNPACK_B R37, R37.H1 ;  /* 0x00000025ff25723e */ /* 0x000fe200030006ff */
[----:B------:R-:W-:Y:S01]  /*ed10*/  FFMA.FTZ R47, R47, R53, -R56 ;  /* 0x000000352f2f7223 */ /* 0x000fe20000010838 */
[----:B------:R-:W-:Y:S01]  /*ed20*/  FFMA.FTZ R58, R49, R52, -R50 ;  /* 0x00000034313a7223 */ /* 0x000fe20000010832 */
[----:B------:R-:W-:Y:S01]  /*ed30*/  F2FP.F16.E4M3.UNPACK_B R50, R36.H1 ;  /* 0x00000024ff32723e */ /* 0x000fe200030006ff */
[----:B------:R-:W-:Y:S01]  /*ed40*/  FFMA.FTZ R57, R51, R52, R54 ;  /* 0x0000003433397223 */ /* 0x000fe20000010036 */
[----:B------:R-:W-:Y:S01]  /*ed50*/  HADD2.F32 R36, -RZ, R42.H0_H0 ;  /* 0x2000002aff247230 */ /* 0x000fe20000004100 */
[----:B------:R-:W-:Y:S01]  /*ed60*/  F2FP.F16.E4M3.UNPACK_B R14, R14.H1 ;  /* 0x0000000eff0e723e */ /* 0x000fe200030006ff */
[----:B------:R-:W-:-:S02]  /*ed70*/  HADD2.F32 R49, -RZ, R37.H0_H0 ;  /* 0x20000025ff317230 */ /* 0x000fc40000004100 */
[--C-:B------:R-:W-:Y:S02]  /*ed80*/  HADD2.F32 R51, -RZ, R50.reuse.H0_H0 ;  /* 0x20000032ff337230 */ /* 0x100fe40000004100 */
[----:B------:R-:W-:Y:S02]  /*ed90*/  HADD2.F32 R37, -RZ, R37.H1_H1 ;  /* 0x30000025ff257230 */ /* 0x000fe40000004100 */
[----:B------:R-:W-:Y:S02]  /*eda0*/  HADD2.F32 R52, -RZ, R50.H1_H1 ;  /* 0x30000032ff347230 */ /* 0x000fe40000004100 */
[-C--:B------:R-:W-:Y:S01]  /*edb0*/  FMUL.FTZ R53, R49, R51.reuse ;  /* 0x0000003331357220 */ /* 0x080fe20000410000 */
[----:B------:R-:W-:Y:S01]  /*edc0*/  FMUL.FTZ R54, R36, R51 ;  /* 0x0000003324367220 */ /* 0x000fe20000410000 */
[----:B------:R-:W-:Y:S02]  /*edd0*/  HADD2.F32 R42, -RZ, R42.H1_H1 ;  /* 0x3000002aff2a7230 */ /* 0x000fe40000004100 */
[----:B------:R-:W-:-:S02]  /*ede0*/  HADD2.F32 R50, -RZ, R14.H0_H0 ;  /* 0x2000000eff327230 */ /* 0x000fc40000004100 */
[-C--:B------:R-:W-:Y:S01]  /*edf0*/  FMUL.FTZ R55, R37, R52.reuse ;  /* 0x0000003425377220 */ /* 0x080fe20000410000 */
[----:B------:R-:W-:Y:S02]  /*ee00*/  HADD2.F32 R51, -RZ, R14.H1_H1 ;  /* 0x3000000eff337230 */ /* 0x000fe40000004100 */
[----:B------:R-:W-:Y:S01]  /*ee10*/  FMUL.FTZ R52, R42, R52 ;  /* 0x000000342a347220 */ /* 0x000fe20000410000 */
[----:B------:R-:W-:Y:S01]  /*ee20*/  F2FP.F16.E4M3.UNPACK_B R14, R15 ;  /* 0x0000000fff0e723e */ /* 0x000fe200020006ff */
[-C--:B------:R-:W-:Y:S01]  /*ee30*/  FFMA.FTZ R59, R36, R50.reuse, -R53 ;  /* 0x00000032243b7223 */ /* 0x080fe20000010835 */
[----:B------:R-:W-:Y:S01]  /*ee40*/  FFMA.FTZ R60, R49, R50, R54 ;  /* 0x00000032313c7223 */ /* 0x000fe20000010036 */
[----:B------:R-:W-:Y:S01]  /*ee50*/  FFMA.FTZ R62, R42, R51, -R55 ;  /* 0x000000332a3e7223 */ /* 0x000fe20000010837 */
[----:B------:R-:W-:Y:S01]  /*ee60*/  F2FP.F16.E4M3.UNPACK_B R42, R39 ;  /* 0x00000027ff2a723e */ /* 0x000fe200020006ff */
[----:B------:R-:W-:Y:S01]  /*ee70*/  FFMA.FTZ R61, R37, R51, R52 ;  /* 0x00000033253d7223 */ /* 0x000fe20000010034 */
[----:B------:R-:W-:Y:S01]  /*ee80*/  F2FP.F16.E4M3.UNPACK_B R53, R13 ;  /* 0x0000000dff35723e */ /* 0x000fe200020006ff */
[----:B------:R-:W-:Y:S01]  /*ee90*/  HADD2.F32 R36, -RZ, R14.H0_H0 ;  /* 0x2000000eff247230 */ /* 0x000fe20000004100 */
[----:B------:R-:W-:Y:S01]  /*eea0*/  F2FP.F16.E4M3.UNPACK_B R15, R15.H1 ;  /* 0x0000000fff0f723e */ /* 0x000fe200030006ff */
[----:B------:R-:W-:Y:S01]  /*eeb0*/  HADD2.F32 R49, -RZ, R42.H0_H0 ;  /* 0x2000002aff317230 */ /* 0x000fe20000004100 */
[----:B------:R-:W-:Y:S01]  /*eec0*/  F2FP.F16.E4M3.UNPACK_B R54, R13.H1 ;  /* 0x0000000dff36723e */ /* 0x000fe200030006ff */
[----:B------:R-:W-:Y:S01]  /*eed0*/  HADD2.F32 R55, -RZ, R53.H0_H0 ;  /* 0x20000035ff377230 */ /* 0x000fe20000004100 */
[----:B------:R-:W-:Y:S01]  /*eee0*/  F2FP.F16.E4M3.UNPACK_B R39, R39.H1 ;  /* 0x00000027ff27723e */ /* 0x000fe200030006ff */
[----:B------:R-:W-:Y:S01]  /*eef0*/  HADD2.F32 R37, -RZ, R15.H0_H0 ;  /* 0x2000000fff257230 */ /* 0x000fe20000004100 */
[-C--:B------:R-:W-:Y:S01]  /*ef00*/  F2FP.F16.E4M3.UNPACK_B R50, R12.reuse.H1 ;  /* 0x0000000cff32723e */ /* 0x080fe200030006ff */
[----:B------:R-:W-:Y:S01]  /*ef10*/  HADD2.F32 R56, -RZ, R54.H0_H0 ;  /* 0x20000036ff387230 */ /* 0x000fe20000004100 */
[----:B------:R-:W-:Y:S01]  /*ef20*/  F2FP.F16.E4M3.UNPACK_B R13, R12 ;  /* 0x0000000cff0d723e */ /* 0x000fe200020006ff */
[----:B------:R-:W-:-:S02]  /*ef30*/  HADD2.F32 R12, -RZ, R39.H0_H0 ;  /* 0x20000027ff0c7230 */ /* 0x000fc40000004100 */
[-C--:B------:R-:W-:Y:S01]  /*ef40*/  FMUL.FTZ R63, R49, R55.reuse ;  /* 0x00000037313f7220 */ /* 0x080fe20000410000 */
[----:B------:R-:W-:Y:S02]  /*ef50*/  HADD2.F32 R52, -RZ, R50.H0_H0 ;  /* 0x20000032ff347230 */ /* 0x000fe40000004100 */
[----:B------:R-:W-:Y:S01]  /*ef60*/  FMUL.FTZ R64, R36, R55 ;  /* 0x0000003724407220 */ /* 0x000fe20000410000 */
[-C--:B------:R-:W-:Y:S01]  /*ef70*/  FMUL.FTZ R55, R37, R56.reuse ;  /* 0x0000003825377220 */ /* 0x080fe20000410000 */
[----:B------:R-:W-:Y:S02]  /*ef80*/  HADD2.F32 R39, -RZ, R39.H1_H1 ;  /* 0x30000027ff277230 */ /* 0x000fe40000004100 */
[C---:B------:R-:W-:Y:S01]  /*ef90*/  FMUL.FTZ R66, R12.reuse, R56 ;  /* 0x000000380c427220 */ /* 0x040fe20000410000 */
[----:B------:R-:W-:Y:S02]  /*efa0*/  HADD2.F32 R54, -RZ, R54.H1_H1 ;  /* 0x30000036ff367230 */ /* 0x000fe40000004100 */
[----:B------:R-:W-:Y:S01]  /*efb0*/  FFMA.FTZ R55, R12, R52, R55 ;  /* 0x000000340c377223 */ /* 0x000fe20000010037 */
[----:B------:R-:W-:-:S02]  /*efc0*/  HADD2.F32 R15, -RZ, R15.H1_H1 ;  /* 0x3000000fff0f7230 */ /* 0x000fc40000004100 */
[----:B------:R-:W-:Y:S01]  /*efd0*/  FFMA.FTZ R66, R37, R52, -R66 ;  /* 0x0000003425427223 */ /* 0x000fe20000010842 */
[----:B------:R-:W-:Y:S02]  /*efe0*/  HADD2.F32 R42, -RZ, R42.H1_H1 ;  /* 0x3000002aff2a7230 */ /* 0x000fe40000004100 */
[-C--:B------:R-:W-:Y:S01]  /*eff0*/  FMUL.FTZ R12, R39, R54.reuse ;  /* 0x00000036270c7220 */ /* 0x080fe20000410000 */
[----:B------:R-:W-:Y:S02]  /*f000*/  HADD2.F32 R53, -RZ, R53.H1_H1 ;  /* 0x30000035ff357230 */ /* 0x000fe40000004100 */
[----:B------:R-:W-:Y:S01]  /*f010*/  FMUL.FTZ R54, R15, R54 ;  /* 0x000000360f367220 */ /* 0x000fe20000410000 */
[----:B------:R-:W-:Y:S01]  /*f020*/  HADD2.F32 R50, -RZ, R50.H1_H1 ;  /* 0x30000032ff327230 */ /* 0x000fe20000004100 */
[----:B------:R-:W-:Y:S01]  /*f030*/  F2FP.SATFINITE.E4M3.F32.PACK_AB_MERGE_C R59, R62, R59, RZ ;  /* 0x0000003b3e3b723e */ /* 0x000fe200048070ff */
[----:B------:R-:W-:Y:S02]  /*f040*/  HADD2.F32 R14, -RZ, R14.H1_H1 ;  /* 0x3000000eff0e7230 */ /* 0x000fe40000004100 */
[----:B------:R-:W-:Y:S01]  /*f050*/  FMUL.FTZ R37, R42, R53 ;  /* 0x000000352a257220 */ /* 0x000fe20000410000 */
[----:B------:R-:W-:-:S02]  /*f060*/  HADD2.F32 R51, -RZ, R13.H0_H0 ;  /* 0x2000000dff337230 */ /* 0x000fc40000004100 */
[-C--:B------:R-:W-:Y:S01]  /*f070*/  FFMA.FTZ R15, R15, R50.reuse, -R12 ;  /* 0x000000320f0f7223 */ /* 0x080fe2000001080c */
[----:B------:R-:W-:Y:S02]  /*f080*/  HADD2.F32 R13, -RZ, R13.H1_H1 ;  /* 0x3000000dff0d7230 */ /* 0x000fe40000004100 */
[----:B------:R-:W-:Y:S01]  /*f090*/  FMUL.FTZ R53, R14, R53 ;  /* 0x000000350e357220 */ /* 0x000fe20000410000 */
[----:B------:R-:W-:Y:S01]  /*f0a0*/  FFMA.FTZ R54, R39, R50, R54 ;  /* 0x0000003227367223 */ /* 0x000fe20000010036 */
[-C--:B------:R-:W-:Y:S01]  /*f0b0*/  FFMA.FTZ R63, R36, R51.reuse, -R63 ;  /* 0x00000033243f7223 */ /* 0x080fe2000001083f */
[----:B------:R-:W-:Y:S01]  /*f0c0*/  FFMA.FTZ R64, R49, R51, R64 ;  /* 0x0000003331407223 */ /* 0x000fe20000010040 */
[-C--:B------:R-:W-:Y:S01]  /*f0d0*/  FFMA.FTZ R14, R14, R13.reuse, -R37 ;  /* 0x0000000d0e0e7223 */ /* 0x080fe20000010825 */
[----:B------:R-:W-:Y:S01]  /*f0e0*/  FFMA.FTZ R53, R42, R13, R53 ;  /* 0x0000000d2a357223 */ /* 0x000fe20000010035 */
[----:B------:R-:W-:Y:S01]  /*f0f0*/  F2FP.SATFINITE.E4M3.F32.PACK_AB_MERGE_C R15, R15, R66, RZ ;  /* 0x000000420f0f723e */ /* 0x000fe200048070ff */
[----:B------:R-:W-:Y:S01]  /*f100*/  IMAD.MOV.U32 R12, RZ, RZ, R46 ;  /* 0x000000ffff0c7224 */ /* 0x000fe200078e002e */
[----:B------:R-:W-:Y:S01]  /*f110*/  F2FP.SATFINITE.E4M3.F32.PACK_AB_MERGE_C R60, R61, R60, RZ ;  /* 0x0000003c3d3c723e */ /* 0x000fe200048070ff */
[----:B------:R-:W-:Y:S01]  /*f120*/  IMAD.MOV.U32 R36, RZ, RZ, R45 ;  /* 0x000000ffff247224 */ /* 0x000fe200078e002d */
[----:B------:R-:W-:-:S02]  /*f130*/  F2FP.SATFINITE.E4M3.F32.PACK_AB_MERGE_C R54, R54, R55, RZ ;  /* 0x000000373636723e */ /* 0x000fc400048070ff */
[----:B------:R-:W-:Y:S01]  /*f140*/  F2FP.SATFINITE.E4M3.F32.PACK_AB_MERGE_C R15, R14, R63, R15 ;  /* 0x0000003f0e0f723e */ /* 0x000fe2000480700f */
[----:B------:R-:W-:Y:S01]  /*f150*/  IMAD.MOV.U32 R14, RZ, RZ, R43 ;  /* 0x000000ffff0e7224 */ /* 0x000fe200078e002b */
[----:B------:R-:W-:Y:S02]  /*f160*/  F2FP.SATFINITE.E4M3.F32.PACK_AB_MERGE_C R13, R58, R47, R59 ;  /* 0x0000002f3a0d723e */ /* 0x000fe4000480703b */
[----:B------:R-:W-:Y:S02]  /*f170*/  F2FP.SATFINITE.E4M3.F32.PACK_AB_MERGE_C R37, R57, R48, R60 ;  /* 0x000000303925723e */ /* 0x000fe4000480703c */
[----:B------:R-:W-:-:S07]  /*f180*/  F2FP.SATFINITE.E4M3.F32.PACK_AB_MERGE_C R39, R53, R64, R54 ;  /* 0x000000403527723e */ /* 0x000fce0004807036 */
.L_x_529:
[----:B------:R-:W-:Y:S05]  /*f190*/  BSYNC B1 ;  /* 0x0000000000017941 */ /* 0x000fea0003800000 */
.L_x_528:
[----:B0-----:R0:W-:Y:S01]  /*f1a0*/  ST.E.128 desc[UR50][R40.64], R12 ;  /* 0x0000000c28007985 */ /* 0x0011e2000c101d32 */
[----:B------:R-:W-:-:S13]  /*f1b0*/  ISETP.GE.AND P2, PT, R11, R137, PT ;  /* 0x000000890b00720c */ /* 0x000fda0003f46270 */
[----:B------:R-:W-:Y:S05]  /*f1c0*/  @P2 BRA `(.L_x_476) ;  /* 0x0000000400d02947 */ /* 0x000fea0003800000 */
[----:B0-----:R-:W-:-:S04]  /*f1d0*/  IADD3 R12, P2, R11, R120, RZ ;  /* 0x000000780b0c7210 */ /* 0x001fc80007f5e0ff */
[----:B------:R-:W-:-:S05]  /*f1e0*/  LEA.HI.X.SX32 R13, R11, R44, 0x1, P2 ;  /* 0x0000002c0b0d7211 */ /* 0x000fca00010f0eff */
[----:B-1----:R0:W-:Y:S01]  /*f1f0*/  ST.E.128 desc[UR50][R12.64], R36 ;  /* 0x000000240c007985 */ /* 0x0021e2000c101d32 */
[----:B------:R-:W-:Y:S05]  /*f200*/  BRA `(.L_x_476) ;  /* 0x0000000400c07947 */ /* 0x000fea0003800000 */
.L_x_441:
[----:B------:R-:W-:-:S06]  /*f210*/  UISETP.NE.AND UP0, UPT, UR48, 0x3, UPT ;  /* 0x000000033000788c */ /* 0x000fcc000bf05270 */
[----:B------:R-:W-:-:S13]  /*f220*/  PLOP3.LUT P1, PT, PT, PT, UP0, 0x80, 0x0 ;  /* 0x000000000000781c */ /* 0x000fda0003f2f008 */
[----:B------:R-:W-:Y:S05]  /*f230*/  @!P1 BRA `(.L_x_530) ;  /* 0x0000000000049947 */ /* 0x000fea0003800000 */
[----:B------:R-:W-:Y:S01]  /*f240*/  BPT.TRAP 0x1 ;  /* 0x000000040000795c */ /* 0x000fe20000300000 */
.L_x_530:
[----:B------:R-:W-:Y:S01]  /*f250*/  LEA R91, R19, R18, 0x3 ;  /* 0x00000012135b7211 */ /* 0x000fe200078e18ff */
[----:B------:R-:W-:Y:S01]  /*f260*/  BSSY B1, `(.L_x_531) ;  /* 0x0000005000017945 */ /* 0x000fe20003800000 */
[----:B------:R-:W-:Y:S02]  /*f270*/  SHF.L.U32 R92, R199, 0x1f, RZ ;  /* 0x0000001fc75c7819 */ /* 0x000fe400000006ff */
[----:B------:R-:W-:Y:S02]  /*f280*/  SHF.R.S32.HI R88, RZ, 0x1f, R35 ;  /* 0x0000001fff587819 */ /* 0x000fe40000011423 */
[----:B------:R-:W1:Y:S02]  /*f290*/  SYNCS.PHASECHK.TRANS64.TRYWAIT P2, [R91+URZ+0x29890], R92 ;  /* 0x0298905c5b0075a7 */ /* 0x000e64000804017f */
[----:B-1----:R-:W-:Y:S05]  /*f2a0*/  @!P2 BRA `(.L_x_532) ;  /* 0x000001b000b4a947 */ /* 0x002fea0003800000 */
.L_x_789:
[----:B------:R-:W-:Y:S05]  /*f2b0*/  BSYNC B1 ;  /* 0x0000000000017941 */ /* 0x000fea0003800000 */
.L_x_531:
[----:B------:R-:W-:Y:S01]  /*f2c0*/  ULDC.64 UR4, c[0x0][0x300] ;  /* 0x0000c00000047ab9 */ /* 0x000fe20000000a00 */
[----:B-----5:R-:W-:Y:S01]  /*f2d0*/  SHF.R.S32.HI R89, RZ, 0x1f, R34 ;  /* 0x0000001fff597819 */ /* 0x020fe20000011422 */
[----:B------:R-:W-:Y:S01]  /*f2e0*/  IMAD R14, R88, UR4, RZ ;  /* 0x00000004580e7c24 */ /* 0x000fe2000f8e02ff */
[----:B------:R-:W-:Y:S01]  /*f2f0*/  ULDC.64 UR6, c[0x0][0x2e8] ;  /* 0x0000ba0000067ab9 */ /* 0x000fe20000000a00 */
[----:B0-----:R-:W-:-:S04]  /*f300*/  IMAD.WIDE.U32 R12, R35, UR4, RZ ;  /* 0x00000004230c7c25 */ /* 0x001fc8000f8e00ff */
[----:B------:R-:W-:Y:S01]  /*f310*/  IMAD R11, R35, UR5, R14 ;  /* 0x00000005230b7c24 */ /* 0x000fe2000f8e020e */
[----:B------:R-:W-:Y:S01]  /*f320*/  ULDC.64 UR4, c[0x0][0x310] ;  /* 0x0000c40000047ab9 */ /* 0x000fe20000000a00 */
[----:B------:R-:W-:Y:S02]  /*f330*/  IMAD R90, R25, -0xa0, R2 ;  /* 0xffffff60195a7824 */ /* 0x000fe400078e0202 */
[----:B------:R-:W-:Y:S02]  /*f340*/  IMAD R15, R89, UR4, RZ ;  /* 0x00000004590f7c24 */ /* 0x000fe4000f8e02ff */
[----:B------:R-:W-:Y:S01]  /*f350*/  IMAD.IADD R13, R13, 0x1, R11 ;  /* 0x000000010d0d7824 */ /* 0x000fe200078e020b */
[----:B------:R-:W-:Y:S01]  /*f360*/  VIMNMX R90, R90, 0xa0, PT ;  /* 0x000000a05a5a7848 */ /* 0x000fe20003fe0100 */
[C---:B------:R-:W-:Y:S02]  /*f370*/  IMAD R15, R34.reuse, UR5, R15 ;  /* 0x00000005220f7c24 */ /* 0x040fe4000f8e020f */
[----:B------:R-:W-:Y:S01]  /*f380*/  IMAD.WIDE.U32 R12, R34, UR4, R12 ;  /* 0x00000004220c7c25 */ /* 0x000fe2000f8e000c */
[----:B------:R-:W-:-:S03]  /*f390*/  ULDC.64 UR4, c[0x0][0x308] ;  /* 0x0000c20000047ab9 */ /* 0x000fc60000000a00 */
[----:B------:R-:W-:Y:S02]  /*f3a0*/  IMAD.IADD R13, R13, 0x1, R15 ;  /* 0x000000010d0d7824 */ /* 0x000fe400078e020f */
[----:B------:R-:W-:Y:S02]  /*f3b0*/  IMAD R11, R5, UR4, RZ ;  /* 0x00000004050b7c24 */ /* 0x000fe4000f8e02ff */
[----:B------:R-:W-:Y:S01]  /*f3c0*/  IMAD.WIDE.U32 R12, R170, UR4, R12 ;  /* 0x00000004aa0c7c25 */ /* 0x000fe2000f8e000c */
[----:B------:R-:W-:-:S03]  /*f3d0*/  UMOV UR4, 0xffffffff ;  /* 0xffffffff00047882 */ /* 0x000fc60000000000 */
[----:B------:R-:W-:Y:S01]  /*f3e0*/  IMAD R11, R170, UR5, R11 ;  /* 0x00000005aa0b7c24 */ /* 0x000fe2000f8e020b */
[----:B------:R-:W-:Y:S01]  /*f3f0*/  IADD3 R46, P2, R12, UR6, RZ ;  /* 0x000000060c2e7c10 */ /* 0x000fe2000ff5e0ff */
[----:B------:R-:W-:-:S03]  /*f400*/  IMAD.IADD R48, R90, 0x1, -R198 ;  /* 0x000000015a307824 */ /* 0x000fc600078e0ac6 */
[----:B------:R-:W-:Y:S02]  /*f410*/  IADD3.X R47, R13, UR7, R11, P2, !PT ;  /* 0x000000070d2f7c10 */ /* 0x000fe400097fe40b */
[----:B------:R-:W-:Y:S01]  /*f420*/  ISETP.GE.AND P2, PT, R48, 0x1, PT ;  /* 0x000000013000780c */ /* 0x000fe20003f46270 */
[----:B------:R-:W-:-:S12]  /*f430*/  BRA.DIV UR4, `(.L_x_533) ;  /* 0x000001b204647947 */ /* 0x000fd8000b800000 */
[----:B------:R0:W2:Y:S04]  /*f440*/  SHFL.IDX PT, R44, R47, RZ, 0x1e1f ;  /* 0x001e1fff2f2c7589 */ /* 0x0000a800000e0000 */
[----:B------:R0:W3:Y:S02]  /*f450*/  SHFL.IDX PT, R45, R46, RZ, 0x1e1f ;  /* 0x001e1fff2e2d7589 */ /* 0x0000e400000e0000 */
.L_x_793:
[----:B------:R-:W-:Y:S04]  /*f460*/  BSSY B1, `(.L_x_534) ;  /* 0x0000023000017945 */ /* 0x000fe80003800000 */
[----:B------:R-:W-:Y:S05]  /*f470*/  @!P2 BRA `(.L_x_535) ;  /* 0x000000000084a947 */ /* 0x000fea0003800000 */
[----:B------:R-:W-:Y:S02]  /*f480*/  ULDC UR4, c[0x0][0x2f4] ;  /* 0x0000bd0000047ab9 */ /* 0x000fe40000000800 */
[----:B------:R-:W-:-:S13]  /*f490*/  ISETP.GE.AND P5, PT, R16, UR4, PT ;  /* 0x0000000410007c0c */ /* 0x000fda000bfa6270 */
[----:B------:R-:W4:Y:S01]  /*f4a0*/  @!P5 LDS.128 R12, [R37+0x1a400] ;  /* 0x01a40000250cd984 */ /* 0x000f220000000c00 */
[----:B---3--:R-:W-:-:S04]  /*f4b0*/  @!P5 IADD3 R42, P2, R16, R45, RZ ;  /* 0x0000002d102ad210 */ /* 0x008fc80007f5e0ff */
[----:B--2---:R-:W-:Y:S02]  /*f4c0*/  @!P5 IADD3.X R43, R44, R17, RZ, P2, !PT ;  /* 0x000000112c2bd210 */ /* 0x004fe400017fe4ff */
[----:B------:R-:W-:-:S13]  /*f4d0*/  ISETP.GE.AND P2, PT, R172, UR4, PT ;  /* 0x00000004ac007c0c */ /* 0x000fda000bf46270 */
[----:B------:R-:W-:-:S05]  /*f4e0*/  @!P2 IADD3 R40, P4, R172, R45, RZ ;  /* 0x0000002dac28a210 */ /* 0x000fca0007f9e0ff */
[----:B------:R-:W-:Y:S01]  /*f4f0*/  @!P2 IMAD.X R41, R44, 0x1, R197, P4 ;  /* 0x000000012c29a824 */ /* 0x000fe200020e06c5 */
[----:B------:R-:W-:-:S13]  /*f500*/  ISETP.GE.AND P4, PT, R175, UR4, PT ;  /* 0x00000004af007c0c */ /* 0x000fda000bf86270 */
[----:B------:R-:W-:Y:S01]  /*f510*/  @!P4 IADD3 R38, P6, R175, R45, RZ ;  /* 0x0000002daf26c210 */ /* 0x000fe20007fde0ff */
[----:B----4-:R2:W-:Y:S01]  /*f520*/  @!P5 ST.E.128 desc[UR50][R42.64], R12 ;  /* 0x0000000c2a00d985 */ /* 0x0105e2000c101d32 */
[----:B------:R-:W-:-:S03]  /*f530*/  ISETP.GE.AND P5, PT, R0, UR4, PT ;  /* 0x0000000400007c0c */ /* 0x000fc6000bfa6270 */
[----:B------:R-:W-:-:S10]  /*f540*/  @!P4 IMAD.X R39, R44, 0x1, R207, P6 ;  /* 0x000000012c27c824 */ /* 0x000fd400030e06cf */
[----:B------:R-:W3:Y:S01]  /*f550*/  @!P5 LDS.128 R12, [R36+0x1a400] ;  /* 0x01a40000240cd984 */ /* 0x000ee20000000c00 */
[----:B------:R-:W-:-:S05]  /*f560*/  @!P5 IMAD.SHL.U32 R11, R173, 0x10, RZ ;  /* 0x00000010ad0bd824 */ /* 0x000fca00078e00ff */
[----:B--2---:R-:W-:-:S04]  /*f570*/  @!P5 IADD3 R42, P6, R11, R45, RZ ;  /* 0x0000002d0b2ad210 */ /* 0x004fc80007fde0ff */
[----:B------:R-:W-:-:S05]  /*f580*/  @!P5 LEA.HI.X.SX32 R43, R11, R44, 0x1, P6 ;  /* 0x0000002c0b2bd211 */ /* 0x000fca00030f0eff */
[----:B---3--:R2:W-:Y:S01]  /*f590*/  @!P5 ST.E.128 desc[UR50][R42.64], R12 ;  /* 0x0000000c2a00d985 */ /* 0x0085e2000c101d32 */
[----:B------:R-:W-:-:S13]  /*f5a0*/  ISETP.GE.AND P5, PT, R3, UR4, PT ;  /* 0x0000000403007c0c */ /* 0x000fda000bfa6270 */
[----:B------:R-:W3:Y:S01]  /*f5b0*/  @!P5 LDS.128 R12, [R37+0x1cc00] ;  /* 0x01cc0000250cd984 */ /* 0x000ee20000000c00 */
[----:B------:R-:W-:-:S04]  /*f5c0*/  @!P5 SHF.L.U32 R11, R174, 0x4, RZ ;  /* 0x00000004ae0bd819 */ /* 0x000fc800000006ff */
[----:B--2---:R-:W-:-:S04]  /*f5d0*/  @!P5 IADD3 R42, P6, R11, R45, RZ ;  /* 0x0000002d0b2ad210 */ /* 0x004fc80007fde0ff */
[----:B------:R-:W-:-:S05]  /*f5e0*/  @!P5 LEA.HI.X.SX32 R43, R11, R44, 0x1, P6 ;  /* 0x0000002c0b2bd211 */ /* 0x000fca00030f0eff */
[----:B---3--:R2:W-:Y:S01]  /*f5f0*/  @!P5 ST.E.128 desc[UR50][R42.64], R12 ;  /* 0x0000000c2a00d985 */ /* 0x0085e2000c101d32 */
[----:B------:R-:W-:-:S03]  /*f600*/  ISETP.GE.AND P5, PT, R196, UR4, PT ;  /* 0x00000004c4007c0c */ /* 0x000fc6000bfa6270 */
[----:B------:R-:W3:Y:S10]  /*f610*/  @!P2 LDS.128 R12, [R36+0x1cc00] ;  /* 0x01cc0000240ca984 */ /* 0x000ef40000000c00 */
[----:B--2---:R-:W-:-:S05]  /*f620*/  @!P5 IADD3 R42, P6, R196, R45, RZ ;  /* 0x0000002dc42ad210 */ /* 0x004fca0007fde0ff */
[----:B------:R-:W-:Y:S01]  /*f630*/  @!P5 IMAD.X R43, R44, 0x1, R206, P6 ;  /* 0x000000012c2bd824 */ /* 0x000fe200030e06ce */
[----:B---3--:R-:W-:Y:S04]  /*f640*/  @!P2 ST.E.128 desc[UR50][R40.64], R12 ;  /* 0x0000000c2800a985 */ /* 0x008fe8000c101d32 */
[----:B------:R-:W2:Y:S04]  /*f650*/  @!P4 LDS.128 R12, [R37+0x1f400] ;  /* 0x01f40000250cc984 */ /* 0x000ea80000000c00 */
[----:B--2---:R-:W-:Y:S04]  /*f660*/  @!P4 ST.E.128 desc[UR50][R38.64], R12 ;  /* 0x0000000c2600c985 */ /* 0x004fe8000c101d32 */
[----:B------:R-:W2:Y:S04]  /*f670*/  @!P5 LDS.128 R12, [R36+0x1f400] ;  /* 0x01f40000240cd984 */ /* 0x000ea80000000c00 */
[----:B--2---:R4:W-:Y:S02]  /*f680*/  @!P5 ST.E.128 desc[UR50][R42.64], R12 ;  /* 0x0000000c2a00d985 */ /* 0x0049e4000c101d32 */
.L_x_535:
[----:B------:R-:W-:Y:S05]  /*f690*/  BSYNC B1 ;  /* 0x0000000000017941 */ /* 0x000fea0003800000 */
.L_x_534:
[----:B------:R-:W-:-:S03]  /*f6a0*/  UMOV UR4, 0xffffffff ;  /* 0xffffffff00047882 */ /* 0x000fc60000000000 */
[----:B------:R-:W-:Y:S05]  /*f6b0*/  BRA.DIV UR4, `(.L_x_536) ;  /* 0x000001b204107947 */ /* 0x000fea000b800000 */
[----:B--2---:R2:W0:Y:S04]  /*f6c0*/  SHFL.IDX PT, R44, R47, 0x1, 0x1e1f ;  /* 0x003e1f002f2c7f89 */ /* 0x00442800000e0000 */
[----:B---3--:R2:W3:Y:S02]  /*f6d0*/  SHFL.IDX PT, R45, R46, 0x1, 0x1e1f ;  /* 0x003e1f002e2d7f89 */ /* 0x0084e400000e0000 */
.L_x_797:
[----:B------:R-:W-:-:S13]  /*f6e0*/  ISETP.GE.AND P2, PT, R48, 0x81, PT ;  /* 0x000000813000780c */ /* 0x000fda0003f46270 */
[----:B------:R-:W-:Y:S05]  /*f6f0*/  @!P2 BRA `(.L_x_476) ;  /* 0x000000000084a947 */ /* 0x000fea0003800000 */
[----:B------:R-:W-:Y:S02]  /*f700*/  ULDC UR4, c[0x0][0x2f4] ;  /* 0x0000bd0000047ab9 */ /* 0x000fe40000000800 */
[----:B------:R-:W-:-:S13]  /*f710*/  ISETP.GE.AND P5, PT, R16, UR4, PT ;  /* 0x0000000410007c0c */ /* 0x000fda000bfa6270 */
[----:B----4-:R-:W4:Y:S01]  /*f720*/  @!P5 LDS.128 R12, [R37+0x1c400] ;  /* 0x01c40000250cd984 */ /* 0x010f220000000c00 */
[----:B---3--:R-:W-:-:S05]  /*f730*/  @!P5 IADD3 R42, P2, R16, R45, RZ ;  /* 0x0000002d102ad210 */ /* 0x008fca0007f5e0ff */
[----:B0-----:R-:W-:Y:S01]  /*f740*/  @!P5 IMAD.X R43, R44, 0x1, R17, P2 ;  /* 0x000000012c2bd824 */ /* 0x001fe200010e0611 */
[----:B------:R-:W-:-:S13]  /*f750*/  ISETP.GE.AND P2, PT, R172, UR4, PT ;  /* 0x00000004ac007c0c */ /* 0x000fda000bf46270 */
[----:B------:R-:W-:-:S05]  /*f760*/  @!P2 IADD3 R40, P4, R172, R45, RZ ;  /* 0x0000002dac28a210 */ /* 0x000fca0007f9e0ff */
[----:B------:R-:W-:Y:S01]  /*f770*/  @!P2 IMAD.X R41, R44, 0x1, R197, P4 ;  /* 0x000000012c29a824 */ /* 0x000fe200020e06c5 */
[----:B------:R-:W-:-:S13]  /*f780*/  ISETP.GE.AND P4, PT, R175, UR4, PT ;  /* 0x00000004af007c0c */ /* 0x000fda000bf86270 */
[----:B------:R-:W-:Y:S01]  /*f790*/  @!P4 IADD3 R38, P6, R175, R45, RZ ;  /* 0x0000002daf26c210 */ /* 0x000fe20007fde0ff */
[----:B----4-:R0:W-:Y:S01]  /*f7a0*/  @!P5 ST.E.128 desc[UR50][R42.64], R12 ;  /* 0x0000000c2a00d985 */ /* 0x0101e2000c101d32 */
[----:B------:R-:W-:Y:S02]  /*f7b0*/  ISETP.GE.AND P5, PT, R0, UR4, PT ;  /* 0x0000000400007c0c */ /* 0x000fe4000bfa6270 */
[----:B------:R-:W-:-:S11]  /*f7c0*/  @!P4 IADD3.X R39, R44, R207, RZ, P6, !PT ;  /* 0x000000cf2c27c210 */ /* 0x000fd600037fe4ff */
[----:B------:R-:W3:Y:S01]  /*f7d0*/  @!P5 LDS.128 R12, [R36+0x1c400] ;  /* 0x01c40000240cd984 */ /* 0x000ee20000000c00 */
[----:B------:R-:W-:-:S05]  /*f7e0*/  @!P5 IMAD.SHL.U32 R11, R173, 0x10, RZ ;  /* 0x00000010ad0bd824 */ /* 0x000fca00078e00ff */
[----:B0-----:R-:W-:-:S04]  /*f7f0*/  @!P5 IADD3 R42, P6, R11, R45, RZ ;  /* 0x0000002d0b2ad210 */ /* 0x001fc80007fde0ff */
[----:B------:R-:W-:-:S05]  /*f800*/  @!P5 LEA.HI.X.SX32 R43, R11, R44, 0x1, P6 ;  /* 0x0000002c0b2bd211 */ /* 0x000fca00030f0eff */
[----:B---3--:R0:W-:Y:S01]  /*f810*/  @!P5 ST.E.128 desc[UR50][R42.64], R12 ;  /* 0x0000000c2a00d985 */ /* 0x0081e2000c101d32 */
[----:B------:R-:W-:-:S13]  /*f820*/  ISETP.GE.AND P5, PT, R3, UR4, PT ;  /* 0x0000000403007c0c */ /* 0x000fda000bfa6270 */
[----:B------:R-:W3:Y:S01]  /*f830*/  @!P5 LDS.128 R12, [R37+0x1ec00] ;  /* 0x01ec0000250cd984 */ /* 0x000ee20000000c00 */
[----:B------:R-:W-:-:S05]  /*f840*/  @!P5 IMAD.SHL.U32 R11, R174, 0x10, RZ ;  /* 0x00000010ae0bd824 */ /* 0x000fca00078e00ff */
[----:B0-----:R-:W-:-:S04]  /*f850*/  @!P5 IADD3 R42, P6, R11, R45, RZ ;  /* 0x0000002d0b2ad210 */ /* 0x001fc80007fde0ff */
[----:B------:R-:W-:-:S05]  /*f860*/  @!P5 LEA.HI.X.SX32 R43, R11, R44, 0x1, P6 ;  /* 0x0000002c0b2bd211 */ /* 0x000fca00030f0eff */
[----:B---3--:R0:W-:Y:S01]  /*f870*/  @!P5 ST.E.128 desc[UR50][R42.64], R12 ;  /* 0x0000000c2a00d985 */ /* 0x0081e2000c101d32 */
[----:B------:R-:W-:-:S03]  /*f880*/  ISETP.GE.AND P5, PT, R196, UR4, PT ;  /* 0x00000004c4007c0c */ /* 0x000fc6000bfa6270 */
[----:B------:R-:W3:Y:S10]  /*f890*/  @!P2 LDS.128 R12, [R36+0x1ec00] ;  /* 0x01ec0000240ca984 */ /* 0x000ef40000000c00 */
[----:B0-----:R-:W-:-:S05]  /*f8a0*/  @!P5 IADD3 R42, P6, R196, R45, RZ ;  /* 0x0000002dc42ad210 */ /* 0x001fca0007fde0ff */
[----:B------:R-:W-:Y:S01]  /*f8b0*/  @!P5 IMAD.X R43, R44, 0x1, R206, P6 ;  /* 0x000000012c2bd824 */ /* 0x000fe200030e06ce */
[----:B---3--:R-:W-:Y:S04]  /*f8c0*/  @!P2 ST.E.128 desc[UR50][R40.64], R12 ;  /* 0x0000000c2800a985 */ /* 0x008fe8000c101d32 */
[----:B------:R-:W0:Y:S04]  /*f8d0*/  @!P4 LDS.128 R12, [R37+0x21400] ;  /* 0x02140000250cc984 */ /* 0x000e280000000c00 */
[----:B0-----:R-:W-:Y:S04]  /*f8e0*/  @!P4 ST.E.128 desc[UR50][R38.64], R12 ;  /* 0x0000000c2600c985 */ /* 0x001fe8000c101d32 */
[----:B------:R-:W0:Y:S04]  /*f8f0*/  @!P5 LDS.128 R12, [R36+0x21400] ;  /* 0x02140000240cd984 */ /* 0x000e280000000c00 */
[----:B0-----:R0:W-:Y:S02]  /*f900*/  @!P5 ST.E.128 desc[UR50][R42.64], R12 ;  /* 0x0000000c2a00d985 */ /* 0x0011e4000c101d32 */
.L_x_476:
[----:B------:R-:W-:Y:S05]  /*f910*/  BSYNC B0 ;  /* 0x0000000000007941 */ /* 0x000fea0003800000 */
.L_x_440:
[----:B0---4-:R-:W0:Y:S01]  /*f920*/  S2R R11, SR_TID.X ;  /* 0x00000000000b7919 */ /* 0x011e220000002100 */
[----:B------:R-:W-:Y:S01]  /*f930*/  @!PT LDS RZ, [RZ] ;  /* 0x00000000fffff984 */ /* 0x000fe20000000800 */
[----:B------:R-:W-:Y:S01]  /*f940*/  @!PT LDS RZ, [RZ] ;  /* 0x00000000fffff984 */ /* 0x000fe20000000800 */
[----:B------:R-:W-:Y:S01]  /*f950*/  @!PT LDS RZ, [RZ] ;  /* 0x00000000fffff984 */ /* 0x000fe20000000800 */
[----:B------:R-:W-:Y:S01]  /*f960*/  @!PT LDS RZ, [RZ] ;  /* 0x00000000fffff984 */ /* 0x000fe20000000800 */
[----:B------:R4:W-:Y:S06]  /*f970*/  MEMBAR.ALL.CTA ;  /* 0x0000000000007992 */ /* 0x0009ec0000008000 */
[----:B----4-:R-:W4:Y:S01]  /*f980*/  FENCE.VIEW.ASYNC.S ;  /* 0x00000000000073c6 */ /* 0x010f220000000000 */
[----:B------:R-:W-:Y:S05]  /*f990*/  WARPSYNC.ALL ;  /* 0x0000000000007948 */ /* 0x000fea0003800000 */
[----:B------:R-:W-:Y:S01]  /*f9a0*/  BSSY B0, `(.L_x_537) ;  /* 0x0000008000007945 */ /* 0x000fe20003800000 */
[----:B----4-:R4:W-:Y:S01]  /*f9b0*/  BAR.SYNC.DEFER_BLOCKING R153, 0x80 ;  /* 0x000200990000751d */ /* 0x0109e20000010000 */
[----:B0-----:R-:W-:-:S13]  /*f9c0*/  LOP3.LUT P2, RZ, R11, 0x7f, RZ, 0xc0, !PT ;  /* 0x0000007f0bff7812 */ /* 0x001fda000784c0ff */
[----:B------:R-:W-:-:S04]  /*f9d0*/  @!P2 IADD3 R11, R91, 0x298a0, RZ ;  /* 0x000298a05b0ba810 */ /* 0x000fc80007ffe0ff */
[----:B------:R-:W-:-:S04]  /*f9e0*/  @!P2 PRMT R11, RZ, 0x654, R11 ;  /* 0x00000654ff0ba816 */ /* 0x000fc8000000000b */
[----:B------:R4:W-:Y:S01]  /*f9f0*/  @!P2 SYNCS.ARRIVE.TRANS64.RED.A1T0 RZ, [R11+URZ], RZ ;  /* 0x000000ff0bffa9a7 */ /* 0x0009e2000810043f */
[----:B------:R-:W-:Y:S05]  /*fa00*/  @!P1 BRA `(.L_x_538) ;  /* 0x0000000000049947 */ /* 0x000fea0003800000 */
[----:B------:R-:W-:Y:S01]  /*fa10*/  BPT.TRAP 0x1 ;  /* 0x000000040000795c */ /* 0x000fe20000300000 */
.L_x_538:
[----:B------:R-:W-:Y:S05]  /*fa20*/  BSYNC B0 ;  /* 0x0000000000007941 */ /* 0x000fea0003800000 */
.L_x_537:
[----:B------:R-:W0:Y:S01]  /*fa30*/  SYNCS.PHASECHK.TRANS64.TRYWAIT P1, [R91+URZ+0x298b0], R92 ;  /* 0x0298b05c5b0075a7 */ /* 0x000e22000802017f */
[----:B------:R-:W-:Y:S04]  /*fa40*/  BSSY B0, `(.L_x_539) ;  /* 0x0000002000007945 */ /* 0x000fe80003800000 */
[----:B0-----:R-:W-:Y:S05]  /*fa50*/  @!P1 BRA `(.L_x_540) ;  /* 0x000001ac00749947 */ /* 0x001fea0003800000 */
.L_x_798:
[----:B------:R-:W-:Y:S05]  /*fa60*/  BSYNC B0 ;  /* 0x0000000000007941 */ /* 0x000fea0003800000 */
.L_x_539:
[----:B------:R-:W-:Y:S01]  /*fa70*/  ULDC.64 UR4, c[0x0][0x328] ;  /* 0x0000ca0000047ab9 */ /* 0x000fe20000000a00 */
[----:B------:R-:W-:Y:S01]  /*fa80*/  ULDC.64 UR6, c[0x0][0x318] ;  /* 0x0000c60000067ab9 */ /* 0x000fe20000000a00 */
[----:B------:R-:W-:Y:S01]  /*fa90*/  IMAD R88, R88, UR4, RZ ;  /* 0x0000000458587c24 */ /* 0x000fe2000f8e02ff */
[----:B------:R-:W-:Y:S01]  /*faa0*/  BSSY B0, `(.L_x_541) ;  /* 0x000002f000007945 */ /* 0x000fe20003800000 */
[----:B-1----:R-:W-:-:S04]  /*fab0*/  IMAD.WIDE.U32 R12, R35, UR4, RZ ;  /* 0x00000004230c7c25 */ /* 0x002fc8000f8e00ff */
[----:B------:R-:W-:Y:S01]  /*fac0*/  IMAD R35, R35, UR5, R88 ;  /* 0x0000000523237c24 */ /* 0x000fe2000f8e0258 */
[----:B------:R-:W-:Y:S01]  /*fad0*/  ULDC.64 UR4, c[0x0][0x338] ;  /* 0x0000ce0000047ab9 */ /* 0x000fe20000000a00 */
[----:B------:R-:W-:Y:S02]  /*fae0*/  IMAD.IADD R90, R90, 0x1, -R198 ;  /* 0x000000015a5a7824 */ /* 0x000fe400078e0ac6 */
[----:B------:R-:W-:Y:S02]  /*faf0*/  IMAD R89, R89, UR4, RZ ;  /* 0x0000000459597c24 */ /* 0x000fe4000f8e02ff */
[----:B------:R-:W-:Y:S02]  /*fb00*/  IMAD.IADD R13, R13, 0x1, R35 ;  /* 0x000000010d0d7824 */ /* 0x000fe400078e0223 */
[C---:B------:R-:W-:Y:S02]  /*fb10*/  IMAD R89, R34.reuse, UR5, R89 ;  /* 0x0000000522597c24 */ /* 0x040fe4000f8e0259 */
[----:B------:R-:W-:Y:S01]  /*fb20*/  IMAD.WIDE.U32 R12, R34, UR4, R12 ;  /* 0x00000004220c7c25 */ /* 0x000fe2000f8e000c */
[----:B------:R-:W-:-:S03]  /*fb30*/  ULDC.64 UR4, c[0x0][0x330] ;  /* 0x0000cc0000047ab9 */ /* 0x000fc60000000a00 */
[----:B------:R-:W-:Y:S02]  /*fb40*/  IMAD.IADD R13, R13, 0x1, R89 ;  /* 0x000000010d0d7824 */ /* 0x000fe400078e0259 */
[----:B----4-:R-:W-:Y:S02]  /*fb50*/  IMAD R11, R5, UR4, RZ ;  /* 0x00000004050b7c24 */ /* 0x010fe4000f8e02ff */
[----:B------:R-:W-:-:S04]  /*fb60*/  IMAD.WIDE.U32 R12, R170, UR4, R12 ;  /* 0x00000004aa0c7c25 */ /* 0x000fc8000f8e000c */
[----:B------:R-:W-:Y:S01]  /*fb70*/  IMAD R15, R170, UR5, R11 ;  /* 0x00000005aa0f7c24 */ /* 0x000fe2000f8e020b */
[----:B------:R-:W-:Y:S01]  /*fb80*/  IADD3 R40, P1, R12, UR6, RZ ;  /* 0x000000060c287c10 */ /* 0x000fe2000ff3e0ff */
[----:B------:R-:W-:-:S03]  /*fb90*/  IMAD R11, R19, 0x5000, R217 ;  /* 0x00005000130b7824 */ /* 0x000fc600078e02d9 */
[----:B------:R-:W-:Y:S01]  /*fba0*/  IADD3.X R41, R13, UR7, R15, P1, !PT ;  /* 0x000000070d297c10 */ /* 0x000fe20008ffe40f */
[----:B------:R0:W1:Y:S01]  /*fbb0*/  SHFL.IDX PT, R43, R40, RZ, 0x1e1f ;  /* 0x001e1fff282b7589 */ /* 0x00006200000e0000 */
[----:B------:R-:W-:Y:S02]  /*fbc0*/  ISETP.GE.AND P1, PT, R90, 0x1, PT ;  /* 0x000000015a00780c */ /* 0x000fe40003f26270 */
[CC--:B------:R-:W-:Y:S02]  /*fbd0*/  IADD3 R42, R18.reuse, R11.reuse, RZ ;  /* 0x0000000b122a7210 */ /* 0x0c0fe40007ffe0ff */
[CC--:B------:R-:W-:Y:S02]  /*fbe0*/  IADD3 R44, R18.reuse, R11.reuse, R123 ;  /* 0x0000000b122c7210 */ /* 0x0c0fe40007ffe07b */
[CC--:B---3--:R-:W-:Y:S02]  /*fbf0*/  IADD3 R45, R18.reuse, R11.reuse, R124 ;  /* 0x0000000b122d7210 */ /* 0x0c8fe40007ffe07c */
[----:B--2---:R-:W-:-:S02]  /*fc00*/  IADD3 R46, R18, R11, R129 ;  /* 0x0000000b122e7210 */ /* 0x004fc40007ffe081 */
[----:B------:R0:W2:Y:S03]  /*fc10*/  SHFL.IDX PT, R11, R41, RZ, 0x1e1f ;  /* 0x001e1fff290b7589 */ /* 0x0000a600000e0000 */
[----:B------:R-:W-:Y:S05]  /*fc20*/  @!P1 BRA `(.L_x_542) ;  /* 0x0000000000589947 */ /* 0x000fea0003800000 */
[----:B------:R-:W-:Y:S02]  /*fc30*/  ISETP.NE.AND P5, PT, R6, RZ, PT ;  /* 0x000000ff0600720c */ /* 0x000fe40003fa5270 */
[----:B------:R-:W-:-:S11]  /*fc40*/  ISETP.NE.AND P4, PT, R7, RZ, PT ;  /* 0x000000ff0700720c */ /* 0x000fd60003f85270 */
[----:B-1----:R-:W-:Y:S02]  /*fc50*/  @P5 IADD3 R36, P1, R16, R43, RZ ;  /* 0x0000002b10245210 */ /* 0x002fe40007f3e0ff */
[----:B------:R-:W-:-:S03]  /*fc60*/  @P4 IMAD.SHL.U32 R12, R173, 0x10, RZ ;  /* 0x00000010ad0c4824 */ /* 0x000fc600078e00ff */
[----:B--2---:R-:W-:Y:S02]  /*fc70*/  @P5 IMAD.X R37, R11, 0x1, R17, P1 ;  /* 0x000000010b255824 */ /* 0x004fe400008e0611 */
[----:B------:R-:W-:-:S04]  /*fc80*/  @P4 IADD3 R38, P1, R12, R43, RZ ;  /* 0x0000002b0c264210 */ /* 0x000fc80007f3e0ff */
[----:B------:R-:W-:Y:S02]  /*fc90*/  @P4 LEA.HI.X.SX32 R39, R12, R11, 0x1, P1 ;  /* 0x0000000b0c274211 */ /* 0x000fe400008f0eff */
[----:B------:R-:W-:-:S13]  /*fca0*/  ISETP.NE.AND P1, PT, R8, RZ, PT ;  /* 0x000000ff0800720c */ /* 0x000fda0003f25270 */
[----:B------:R-:W-:-:S05]  /*fcb0*/  @P1 IMAD.SHL.U32 R12, R174, 0x10, RZ ;  /* 0x00000010ae0c1824 */ /* 0x000fca00078e00ff */
[----:B------:R-:W-:-:S04]  /*fcc0*/  @P1 IADD3 R34, P6, R12, R43, RZ ;  /* 0x0000002b0c221210 */ /* 0x000fc80007fde0ff */
[----:B------:R-:W-:Y:S02]  /*fcd0*/  @P1 LEA.HI.X.SX32 R35, R12, R11, 0x1, P6 ;  /* 0x0000000b0c231211 */ /* 0x000fe400030f0eff */
[----:B------:R-:W1:Y:S04]  /*fce0*/  @P5 LDS.128 R12, [R42+0xa400] ;  /* 0x00a400002a0c5984 */ /* 0x000e680000000c00 */
[----:B-1----:R1:W-:Y:S01]  /*fcf0*/  @P5 ST.E.128 desc[UR50][R36.64], R12 ;  /* 0x0000000c24005985 */ /* 0x0023e2000c101d32 */
[----:B------:R-:W-:-:S03]  /*fd00*/  ISETP.NE.AND P5, PT, R9, RZ, PT ;  /* 0x000000ff0900720c */ /* 0x000fc60003fa5270 */
[----:B------:R-:W2:Y:S10]  /*fd10*/  @P4 LDS.128 R12, [R44+0xa400] ;  /* 0x00a400002c0c4984 */ /* 0x000eb40000000c00 */
[----:B-1----:R-:W-:-:S04]  /*fd20*/  @P5 IADD3 R36, P6, R172, R43, RZ ;  /* 0x0000002bac245210 */ /* 0x002fc80007fde0ff */
[----:B------:R-:W-:Y:S01]  /*fd30*/  @P5 IADD3.X R37, R11, R197, RZ, P6, !PT ;  /* 0x000000c50b255210 */ /* 0x000fe200037fe4ff */
[----:B--2---:R-:W-:Y:S04]  /*fd40*/  @P4 ST.E.128 desc[UR50][R38.64], R12 ;  /* 0x0000000c26004985 */ /* 0x004fe8000c101d32 */
[----:B------:R-:W1:Y:S04]  /*fd50*/  @P1 LDS.128 R12, [R45+0xa400] ;  /* 0x00a400002d0c1984 */ /* 0x000e680000000c00 */
[----:B-1----:R-:W-:Y:S04]  /*fd60*/  @P1 ST.E.128 desc[UR50][R34.64], R12 ;  /* 0x0000000c22001985 */ /* 0x002fe8000c101d32 */
[----:B------:R-:W1:Y:S04]  /*fd70*/  @P5 LDS.128 R12, [R46+0xa400] ;  /* 0x00a400002e0c5984 */ /* 0x000e680000000c00 */
[----:B-1----:R3:W-:Y:S02]  /*fd80*/  @P5 ST.E.128 desc[UR50][R36.64], R12 ;  /* 0x0000000c24005985 */ /* 0x0027e4000c101d32 */
.L_x_542:
[----:B------:R-:W-:Y:S05]  /*fd90*/  BSYNC B0 ;  /* 0x0000000000007941 */ /* 0x000fea0003800000 */
.L_x_541:
[----:B------:R-:W-:Y:S01]  /*fda0*/  ISETP.GE.AND P1, PT, R90, 0x81, PT ;  /* 0x000000815a00780c */ /* 0x000fe20003f26270 */
[----:B0-----:R-:W0:Y:S01]  /*fdb0*/  SHFL.IDX PT, R41, R41, 0x1, 0x1e1f ;  /* 0x003e1f0029297f89 */ /* 0x001e2200000e0000 */
[----:B------:R-:W-:Y:S03]  /*fdc0*/  BSSY B0, `(.L_x_543) ;  /* 0x0000019000007945 */ /* 0x000fe60003800000 */
[----:B--2---:R2:W4:Y:S08]  /*fdd0*/  SHFL.IDX PT, R11, R40, 0x1, 0x1e1f ;  /* 0x003e1f00280b7f89 */ /* 0x00453000000e0000 */
[----:B--2---:R-:W-:Y:S05]  /*fde0*/  @!P1 BRA `(.L_x_544) ;  /* 0x0000000000589947 */ /* 0x004fea0003800000 */
[----:B------:R-:W-:Y:S02]  /*fdf0*/  ISETP.NE.AND P5, PT, R6, RZ, PT ;  /* 0x000000ff0600720c */ /* 0x000fe40003fa5270 */
[----:B------:R-:W-:-:S11]  /*fe00*/  ISETP.NE.AND P4, PT, R7, RZ, PT ;  /* 0x000000ff0700720c */ /* 0x000fd60003f85270 */
[----:B---34-:R-:W-:Y:S02]  /*fe10*/  @P5 IADD3 R36, P1, R16, R11, RZ ;  /* 0x0000000b10245210 */ /* 0x018fe40007f3e0ff */
[----:B------:R-:W-:-:S03]  /*fe20*/  @P4 IMAD.SHL.U32 R12, R173, 0x10, RZ ;  /* 0x00000010ad0c4824 */ /* 0x000fc600078e00ff */
[----:B0-----:R-:W-:Y:S02]  /*fe30*/  @P5 IMAD.X R37, R41, 0x1, R17, P1 ;  /* 0x0000000129255824 */ /* 0x001fe400008e0611 */
[----:B------:R-:W-:-:S04]  /*fe40*/  @P4 IADD3 R38, P1, R12, R11, RZ ;  /* 0x0000000b0c264210 */ /* 0x000fc80007f3e0ff */
[----:B------:R-:W-:Y:S02]  /*fe50*/  @P4 LEA.HI.X.SX32 R39, R12, R41, 0x1, P1 ;  /* 0x000000290c274211 */ /* 0x000fe400008f0eff */
[----:B------:R-:W-:-:S13]  /*fe60*/  ISETP.NE.AND P1, PT, R8, RZ, PT ;  /* 0x000000ff0800720c */ /* 0x000fda0003f25270 */
[----:B------:R-:W-:-:S05]  /*fe70*/  @P1 IMAD.SHL.U32 R12, R174, 0x10, RZ ;  /* 0x00000010ae0c1824 */ /* 0x000fca00078e00ff */
[----:B------:R-:W-:-:S04]  /*fe80*/  @P1 IADD3 R34, P6, R12, R11, RZ ;  /* 0x0000000b0c221210 */ /* 0x000fc80007fde0ff */
[----:B------:R-:W-:Y:S02]  /*fe90*/  @P1 LEA.HI.X.SX32 R35, R12, R41, 0x1, P6 ;  /* 0x000000290c231211 */ /* 0x000fe400030f0eff */
[----:B------:R-:W0:Y:S04]  /*fea0*/  @P5 LDS.128 R12, [R42+0xe400] ;  /* 0x00e400002a0c5984 */ /* 0x000e280000000c00 */
[----:B0-----:R0:W-:Y:S01]  /*feb0*/  @P5 ST.E.128 desc[UR50][R36.64], R12 ;  /* 0x0000000c24005985 */ /* 0x0011e2000c101d32 */
[----:B------:R-:W-:-:S03]  /*fec0*/  ISETP.NE.AND P5, PT, R9, RZ, PT ;  /* 0x000000ff0900720c */ /* 0x000fc60003fa5270 */
[----:B------:R-:W2:Y:S10]  /*fed0*/  @P4 LDS.128 R12, [R44+0xe400] ;  /* 0x00e400002c0c4984 */ /* 0x000eb40000000c00 */
[----:B0-----:R-:W-:-:S04]  /*fee0*/  @P5 IADD3 R36, P6, R172, R11, RZ ;  /* 0x0000000bac245210 */ /* 0x001fc80007fde0ff */
[----:B------:R-:W-:Y:S01]  /*fef0*/  @P5 IADD3.X R37, R41, R197, RZ, P6, !PT ;  /* 0x000000c529255210 */ /* 0x000fe200037fe4ff */
[----:B--2---:R-:W-:Y:S04]  /*ff00*/  @P4 ST.E.128 desc[UR50][R38.64], R12 ;  /* 0x0000000c26004985 */ /* 0x004fe8000c101d32 */
[----:B------:R-:W0:Y:S04]  /*ff10*/  @P1 LDS.128 R12, [R45+0xe400] ;  /* 0x00e400002d0c1984 */ /* 0x000e280000000c00 */
[----:B0-----:R-:W-:Y:S04]  /*ff20*/  @P1 ST.E.128 desc[UR50][R34.64], R12 ;  /* 0x0000000c22001985 */ /* 0x001fe8000c101d32 */
[----:B------:R-:W0:Y:S04]  /*ff30*/  @P5 LDS.128 R12, [R46+0xe400] ;  /* 0x00e400002e0c5984 */ /* 0x000e280000000c00 */
[----:B0-----:R2:W-:Y:S02]  /*ff40*/  @P5 ST.E.128 desc[UR50][R36.64], R12 ;  /* 0x0000000c24005985 */ /* 0x0015e4000c101d32 */
.L_x_544:
[----:B------:R-:W-:Y:S05]  /*ff50*/  BSYNC B0 ;  /* 0x0000000000007941 */ /* 0x000fea0003800000 */
.L_x_543:
[----:B----4-:R-:W4:Y:S01]  /*ff60*/  LDL R11, [R1] ;  /* 0x00000000010b7983 */ /* 0x010f220000100800 */
[----:B------:R-:W-:Y:S02]  /*ff70*/  VIADD R19, R19, 0x1 ;  /* 0x0000000113137836 */ /* 0x000fe40000000000 */
[----:B------:R-:W-:Y:S01]  /*ff80*/  @!P2 VIADD R91, R91, 0x298c0 ;  /* 0x000298c05b5ba836 */ /* 0x000fe20000000000 */
[----:B------:R-:W-:Y:S01]  /*ff90*/  @!PT LDS RZ, [RZ] ;  /* 0x00000000fffff984 */ /* 0x000fe20000000800 */
[----:B------:R-:W-:Y:S01]  /*ffa0*/  @!PT LDS RZ, [RZ] ;  /* 0x00000000fffff984 */ /* 0x000fe20000000800 */
[----:B------:R-:W-:Y:S01]  /*ffb0*/  @!PT LDS RZ, [RZ] ;  /* 0x00000000fffff984 */ /* 0x000fe20000000800 */
[----:B------:R-:W-:Y:S01]  /*ffc0*/  @!PT LDS RZ, [RZ] ;  /* 0x00000000fffff984 */ /* 0x000fe20000000800 */
[----:B------:R5:W-:Y:S06]  /*ffd0*/  MEMBAR.ALL.CTA ;  /* 0x0000000000007992 */ /* 0x000bec0000008000 */
[----:B-----5:R-:W5:Y:S02]  /*ffe0*/  FENCE.VIEW.ASYNC.S ;  /* 0x00000000000073c6 */ /* 0x020f640000000000 */
[----:B-----5:R0:W-:Y:S01]  /*fff0*/  BAR.SYNC.DEFER_BLOCKING R153, 0x80 ;  /* 0x000200990000751d */ /* 0x0201e20000010000 */
[----:B------:R-:W-:-:S02]  /*10000*/  ISETP.NE.AND P1, PT, R19, 0x2, PT ;  /* 0x000000021300780c */ /* 0x000fc40003f25270 */
[----:B------:R-:W-:Y:S02]  /*10010*/  @!P2 PRMT R91, RZ, 0x654, R91 ;  /* 0x00000654ff5ba816 */ /* 0x000fe4000000005b */
[----:B--23--:R-:W-:Y:S02]  /*10020*/  SEL R12, RZ, 0x1, P1 ;  /* 0x00000001ff0c7807 */ /* 0x00cfe40000800000 */
[----:B------:R-:W-:Y:S02]  /*10030*/  SEL R19, R19, RZ, P1 ;  /* 0x000000ff13137207 */ /* 0x000fe40000800000 */
[----:B------:R-:W-:Y:S01]  /*10040*/  LOP3.LUT R199, R199, R12, RZ, 0x3c, !PT ;  /* 0x0000000cc7c77212 */ /* 0x000fe200078e3cff */
[----:B------:R2:W-:Y:S01]  /*10050*/  @!P2 SYNCS.ARRIVE.TRANS64.RED.A1T0 RZ, [R91+URZ], RZ ;  /* 0x000000ff5bffa9a7 */ /* 0x0005e2000810043f */
[----:B----4-:R-:W-:-:S13]  /*10060*/  LOP3.LUT P4, RZ, R11, 0x2, RZ, 0xc0, !PT ;  /* 0x000000020bff7812 */ /* 0x010fda000788c0ff */
[----:B0-2---:R-:W-:Y:S05]  /*10070*/  @P4 BRA `(.L_x_545) ;  /* 0xffffff2400fc4947 */ /* 0x005fea000383ffff */
[----:B------:R-:W0:Y:S01]  /*10080*/  S2R R11, SR_TID.X ;  /* 0x00000000000b7919 */ /* 0x000e220000002100 */
[----:B------:R-:W-:Y:S02]  /*10090*/  PLOP3.LUT P0, PT, PT, PT, PT, 0x8, 0x0 ;  /* 0x000000000000781c */ /* 0x000fe40003f0e170 */
[----:B0-----:R-:W-:-:S04]  /*100a0*/  SHF.R.U32.HI R11, RZ, 0x7, R11 ;  /* 0x00000007ff0b7819 */ /* 0x001fc8000001160b */
[----:B------:R-:W-:-:S13]  /*100b0*/  ISETP.NE.AND P4, PT, R11, 0x1, PT ;  /* 0x000000010b00780c */ /* 0x000fda0003f85270 */
[----:B------:R-:W-:Y:S06]  /*100c0*/  @!P4 BAR.ARV 0x9, 0x100 ;  /* 0x024400000000cb1d */ /* 0x000fec0000002000 */
.L_x_435:
[----:B------:R-:W-:Y:S02]  /*100d0*/  ISETP.GE.AND P2, PT, R152, 0x1, PT ;  /* 0x000000019800780c */ /* 0x000fe40003f46270 */
[----:B------:R-:W-:Y:S02]  /*100e0*/  CS2R R88, SRZ ;  /* 0x0000000000587805 */ /* 0x000fe4000001ff00 */
[----:B------:R-:W-:Y:S01]  /*100f0*/  PLOP3.LUT P1, PT, PT, PT, PT, 0x80, 0x0 ;  /* 0x000000000000781c */ /* 0x000fe20003f2f070 */
[----:B------:R-:W-:Y:S01]  /*10100*/  IMAD.MOV.U32 R87, RZ, RZ, RZ ;  /* 0x000000ffff577224 */ /* 0x000fe200078e00ff */
        /* <DEDUP_REMOVED lines=16> */
[----:B-1----:R-:W-:Y:S02]  /*10210*/  CS2R R42, SRZ ;  /* 0x00000000002a7805 */ /* 0x002fe4000001ff00 */
[----:B------:R-:W-:Y:S02]  /*10220*/  CS2R R44, SRZ ;  /* 0x00000000002c7805 */ /* 0x000fe4000001ff00 */
[----:B------:R-:W-:Y:S02]  /*10230*/  CS2R R46, SRZ ;  /* 0x00000000002e7805 */ /* 0x000fe4000001ff00 */
[----:B------:R-:W-:Y:S02]  /*10240*/  CS2R R48, SRZ ;  /* 0x0000000000307805 */ /* 0x000fe4000001ff00 */
[----:B------:R-:W-:-:S02]  /*10250*/  MOV R50, RZ ;  /* 0x000000ff00327202 */ /* 0x000fc40000000f00 */
        /* <DEDUP_REMOVED lines=8> */
[----:B------:R-:W-:Y:S01]  /*102e0*/  CS2R R98, SRZ ;  /* 0x0000000000627805 */ /* 0x000fe2000001ff00 */
[----:B------:R-:W-:Y:S02]  /*102f0*/  IMAD.MOV.U32 R101, RZ, RZ, RZ ;  /* 0x000000ffff657224 */ /* 0x000fe400078e00ff */
[----:B------:R-:W-:Y:S01]  /*10300*/  IMAD.MOV.U32 R68, RZ, RZ, RZ ;  /* 0x000000ffff447224 */ /* 0x000fe200078e00ff */
[----:B------:R-:W-:Y:S06]  /*10310*/  @P0 BRA `(.L_x_546) ;  /* 0x00000000000c0947 */ /* 0x000fec0003800000 */
[----:B------:R-:W0:Y:S01]  /*10320*/  FENCE.VIEW.ASYNC.G ;  /* 0x00000000000073c6 */ /* 0x000e220000000100 */
[----:B------:R-:W-:Y:S05]  /*10330*/  WARPSYNC.ALL ;  /* 0x0000000000007948 */ /* 0x000fea0003800000 */
[----:B0-----:R-:W-:Y:S06]  /*10340*/  BAR.ARV 0xc, 0x180 ;  /* 0x0306000000007b1d */ /* 0x001fec0000002000 */
.L_x_546:
[----:B------:R-:W-:Y:S01]  /*10350*/  IMAD.MOV.U32 R100, RZ, RZ, RZ ;  /* 0x000000ffff647224 */ /* 0x000fe200078e00ff */
[----:B------:R-:W-:Y:S01]  /*10360*/  MOV R103, RZ ;  /* 0x000000ff00677202 */ /* 0x000fe20000000f00 */
[----:B------:R-:W-:Y:S06]  /*10370*/  @!P2 BRA `(.L_x_547) ;  /* 0x000000f800b8a947 */ /* 0x000fec0003800000 */
[----:B------:R-:W-:-:S03]  /*10380*/  UMOV UR4, 0xffffffff ;  /* 0xffffffff00047882 */ /* 0x000fc60000000000 */
[----:B------:R-:W-:Y:S05]  /*10390*/  BRA.DIV UR4, `(.L_x_548) ;  /* 0x000001a604387947 */ /* 0x000fea000b800000 */
[----:B------:R-:W0:Y:S02]  /*103a0*/  S2R R0, SR_TID.X ;  /* 0x0000000000007919 */ /* 0x000e240000002100 */
[----:B0-----:R-:W-:-:S05]  /*103b0*/  VIADD R2, R0, 0xffffff80 ;  /* 0xffffff8000027836 */ /* 0x001fca0000000000 */
[----:B------:R-:W-:-:S04]  /*103c0*/  SHF.R.S32.HI R0, RZ, 0x1f, R2 ;  /* 0x0000001fff007819 */ /* 0x000fc80000011402 */
[----:B------:R-:W-:-:S04]  /*103d0*/  LEA.HI R0, R0, R2, RZ, 0x7 ;  /* 0x0000000200007211 */ /* 0x000fc800078f38ff */
[----:B------:R-:W-:-:S05]  /*103e0*/  SHF.R.S32.HI R0, RZ, 0x7, R0 ;  /* 0x00000007ff007819 */ /* 0x000fca0000011400 */
[----:B------:R0:W1:Y:S02]  /*103f0*/  SHFL.IDX PT, R168, R0, RZ, 0x1f ;  /* 0x00001fff00a87589 */ /* 0x00006400000e0000 */
.L_x_801:
[----:B01----:R-:W-:Y:S01]  /*10400*/  LEA.HI R0, R168, R168, RZ, 0x1 ;  /* 0x000000a8a8007211 */ /* 0x003fe200078f08ff */
[----:B------:R-:W-:-:S03]  /*10410*/  ULOP3.LUT UP0, URZ, UR39, 0x9f, URZ, 0xc0, !UPT ;  /* 0x0000009f273f7892 */ /* 0x000fc6000f80c03f */
[----:B------:R-:W-:-:S03]  /*10420*/  LOP3.LUT R3, R0, 0x3e, RZ, 0xc0, !PT ;  /* 0x0000003e00037812 */ /* 0x000fc600078ec0ff */
[----:B------:R-:W-:Y:S02]  /*10430*/  PLOP3.LUT P0, PT, PT, PT, UP0, 0x80, 0x0 ;  /* 0x000000000000781c */ /* 0x000fe40003f0f008 */
[----:B------:R-:W-:-:S05]  /*10440*/  IMAD.IADD R3, R168, 0x1, -R3 ;  /* 0x00000001a8037824 */ /* 0x000fca00078e0a03 */
[----:B------:R-:W-:-:S04]  /*10450*/  LEA R3, R3, UR39, 0xc ;  /* 0x0000002703037c11 */ /* 0x000fc8000f8e60ff */
[----:B------:R-:W-:-:S04]  /*10460*/  SHF.R.U32.HI R3, RZ, 0x4, R3 ;  /* 0x00000004ff037819 */ /* 0x000fc80000011603 */
[----:B------:R-:W-:Y:S01]  /*10470*/  LOP3.LUT R44, R3, 0x3fff, RZ, 0xc0, !PT ;  /* 0x00003fff032c7812 */ /* 0x000fe200078ec0ff */
[----:B------:R-:W-:Y:S06]  /*10480*/  @!P0 BRA `(.L_x_549) ;  /* 0x0000000000408947 */ /* 0x000fec0003800000 */
        /* <DEDUP_REMOVED lines=16> */
.L_x_549:
[----:B------:R-:W-:Y:S01]  /*10590*/  ULDC.64 UR4, c[0x0][0x990] ;  /* 0x0002640000047ab9 */ /* 0x000fe20000000a00 */
[----:B------:R-:W-:Y:S01]  /*105a0*/  ULDC.64 UR6, c[0x0][0x998] ;  /* 0x0002660000067ab9 */ /* 0x000fe20000000a00 */
[----:B------:R-:W-:Y:S02]  /*105b0*/  ISETP.NE.U32.AND P0, PT, RZ, UR4, PT ;  /* 0x00000004ff007c0c */ /* 0x000fe4000bf05070 */
[----:B------:R-:W-:Y:S02]  /*105c0*/  ISETP.NE.U32.AND P1, PT, RZ, UR6, PT ;  /* 0x00000006ff007c0c */ /* 0x000fe4000bf25070 */
[----:B------:R-:W-:Y:S02]  /*105d0*/  ISETP.NE.AND.EX P0, PT, RZ, UR5, PT, P0 ;  /* 0x00000005ff007c0c */ /* 0x000fe4000bf05300 */
[----:B------:R-:W-:-:S11]  /*105e0*/  ISETP.NE.AND.EX P1, PT, RZ, UR7, PT, P1 ;  /* 0x00000007ff007c0c */ /* 0x000fd6000bf25310 */
[----:B------:R-:W0:Y:S01]  /*105f0*/  @P0 LDC.64 R6, c[0x0][0x9a8] ;  /* 0x00026a00ff060b82 */ /* 0x000e220000000a00 */
[----:B------:R-:W-:-:S07]  /*10600*/  @P0 SHF.R.S32.HI R15, RZ, 0x1f, R170 ;  /* 0x0000001fff0f0819 */ /* 0x000fce00000114aa */
[----:B------:R-:W1:Y:S08]  /*10610*/  @P1 LDC.64 R8, c[0x0][0x9b8] ;  /* 0x00026e00ff081b82 */ /* 0x000e700000000a00 */
[----:B------:R-:W2:Y:S08]  /*10620*/  @P0 LDC.64 R10, c[0x0][0x9b0] ;  /* 0x00026c00ff0a0b82 */ /* 0x000eb00000000a00 */
[----:B------:R-:W3:Y:S01]  /*10630*/  @P1 LDC.64 R12, c[0x0][0x9c0] ;  /* 0x00027000ff0c1b82 */ /* 0x000ee20000000a00 */
[----:B0-----:R-:W-:-:S02]  /*10640*/  @P0 IMAD R0, R224, R6, RZ ;  /* 0x00000006e0000224 */ /* 0x001fc400078e02ff */
[----:B------:R-:W-:-:S04]  /*10650*/  @P0 IMAD.WIDE.U32 R2, R218, R6, RZ ;  /* 0x00000006da020225 */ /* 0x000fc800078e00ff */
[----:B------:R-:W-:Y:S02]  /*10660*/  @P0 IMAD R7, R218, R7, R0 ;  /* 0x00000007da070224 */ /* 0x000fe400078e0200 */
[----:B-1----:R-:W-:-:S03]  /*10670*/  @P1 IMAD R4, R224, R8, RZ ;  /* 0x00000008e0041224 */ /* 0x002fc600078e02ff */
[----:B------:R-:W-:Y:S01]  /*10680*/  @P0 IADD3 R3, R3, R7, RZ ;  /* 0x0000000703030210 */ /* 0x000fe20007ffe0ff */
[C---:B------:R-:W-:Y:S01]  /*10690*/  @P1 IMAD R9, R218.reuse, R9, R4 ;  /* 0x00000009da091224 */ /* 0x040fe200078e0204 */
[----:B------:R-:W-:Y:S01]  /*106a0*/  @P1 SHF.R.S32.HI R7, RZ, 0x1f, R170 ;  /* 0x0000001fff071819 */ /* 0x000fe200000114aa */
[----:B------:R-:W-:-:S04]  /*106b0*/  @P1 IMAD.WIDE.U32 R4, R218, R8, RZ ;  /* 0x00000008da041225 */ /* 0x000fc800078e00ff */
[----:B--2---:R-:W-:Y:S02]  /*106c0*/  @P0 IMAD R0, R15, R10, RZ ;  /* 0x0000000a0f000224 */ /* 0x004fe400078e02ff */
[----:B------:R-:W-:Y:S02]  /*106d0*/  @P1 IMAD.IADD R5, R5, 0x1, R9 ;  /* 0x0000000105051824 */ /* 0x000fe400078e0209 */
[C---:B------:R-:W-:Y:S02]  /*106e0*/  @P0 IMAD R9, R170.reuse, R11, R0 ;  /* 0x0000000baa090224 */ /* 0x040fe400078e0200 */
[----:B---3--:R-:W-:Y:S02]  /*106f0*/  @P1 IMAD R6, R7, R12, RZ ;  /* 0x0000000c07061224 */ /* 0x008fe400078e02ff */
[----:B------:R-:W-:-:S04]  /*10700*/  @P0 IMAD.WIDE.U32 R2, R170, R10, R2 ;  /* 0x0000000aaa020225 */ /* 0x000fc800078e0002 */
[C---:B------:R-:W-:Y:S02]  /*10710*/  @P1 IMAD R11, R170.reuse, R13, R6 ;  /* 0x0000000daa0b1224 */ /* 0x040fe400078e0206 */
[----:B------:R-:W-:Y:S01]  /*10720*/  @P1 IMAD.WIDE.U32 R6, R170, R12, R4 ;  /* 0x0000000caa061225 */ /* 0x000fe200078e0004 */
[----:B------:R-:W-:Y:S01]  /*10730*/  @P0 LEA R4, P2, R2, UR4, 0x2 ;  /* 0x0000000402040c11 */ /* 0x000fe2000f8410ff */
[----:B------:R-:W-:Y:S02]  /*10740*/  ULDC UR4, c[0x0][0x3f4] ;  /* 0x0000fd0000047ab9 */ /* 0x000fe40000000800 */
[----:B------:R-:W-:Y:S01]  /*10750*/  @P0 IMAD.IADD R5, R3, 0x1, R9 ;  /* 0x0000000103050824 */ /* 0x000fe200078e0209 */
[----:B------:R-:W-:Y:S01]  /*10760*/  @P1 LEA R8, P3, R6, UR6, 0x2 ;  /* 0x0000000606081c11 */ /* 0x000fe2000f8610ff */
[----:B------:R-:W-:Y:S02]  /*10770*/  @P1 IMAD.IADD R3, R7, 0x1, R11 ;  /* 0x0000000107031824 */ /* 0x000fe400078e020b */
[----:B------:R-:W-:Y:S01]  /*10780*/  IMAD.MOV.U32 R0, RZ, RZ, 0x3f800000 ;  /* 0x3f800000ff007424 */ /* 0x000fe200078e00ff */
[----:B------:R-:W-:-:S02]  /*10790*/  @P0 LEA.HI.X R5, R2, UR5, R5, 0x2, P2 ;  /* 0x0000000502050c11 */ /* 0x000fc400090f1405 */
[----:B------:R-:W-:Y:S02]  /*107a0*/  @P1 LEA.HI.X R9, R6, UR7, R3, 0x2, P3 ;  /* 0x0000000706091c11 */ /* 0x000fe400098f1403 */
[----:B------:R-:W-:-:S03]  /*107b0*/  MOV R3, 0x3f800000 ;  /* 0x3f80000000037802 */ /* 0x000fc60000000f00 */
[----:B------:R-:W2:Y:S04]  /*107c0*/  @P1 LDG.E R0, desc[UR50][R8.64] ;  /* 0x0000003208001981 */ /* 0x000ea8000c1e1900 */
[----:B------:R-:W2:Y:S01]  /*107d0*/  @P0 LDG.E R3, desc[UR50][R4.64] ;  /* 0x0000003204030981 */ /* 0x000ea2000c1e1900 */
[----:B------:R-:W-:Y:S01]  /*107e0*/  ISETP.LT.AND P0, PT, RZ, UR4, PT ;  /* 0x00000004ff007c0c */ /* 0x000fe2000bf01270 */
[----:B------:R-:W-:Y:S01]  /*107f0*/  ULDC UR4, c[0x0][0x9d8] ;  /* 0x0002760000047ab9 */ /* 0x000fe20000000800 */
[----:B--2---:R-:W-:-:S04]  /*10800*/  FMUL.FTZ R0, R3, R0 ;  /* 0x0000000003007220 */ /* 0x004fc80000410000 */
[----:B------:R-:W-:-:S07]  /*10810*/  FMUL.FTZ R2, R0, UR4 ;  /* 0x0000000400027c20 */ /* 0x000fce0008410000 */
[----:B------:R-:W-:Y:S05]  /*10820*/  @P0 BRA `(.L_x_550) ;  /* 0x0000000000400947 */ /* 0x000fea0003800000 */
[----:B------:R-:W-:-:S04]  /*10830*/  ULEA.HI UR4, UR37, UR37, URZ, 0x1 ;  /* 0x0000002525047291 */ /* 0x000fc8000f8f083f */
[----:B------:R-:W-:-:S04]  /*10840*/  ULOP3.LUT UR4, UR4, 0xfffffffe, URZ, 0xc0, !UPT ;  /* 0xfffffffe04047892 */ /* 0x000fc8000f8ec03f */
[----:B------:R-:W-:-:S06]  /*10850*/  UIADD3 UR4, UR37, -UR4, URZ ;  /* 0x8000000425047290 */ /* 0x000fcc000fffe03f */
[----:B------:R-:W-:-:S05]  /*10860*/  IMAD.U32 R3, RZ, RZ, UR4 ;  /* 0x00000004ff037e24 */ /* 0x000fca000f8e00ff */
[----:B------:R-:W-:-:S04]  /*10870*/  SHF.L.U32 R3, R3, 0x1f, RZ ;  /* 0x0000001f03037819 */ /* 0x000fc800000006ff */
[----:B------:R0:W1:Y:S03]  /*10880*/  SYNCS.PHASECHK.TRANS64.TRYWAIT P0, [R18+URZ+0x29800], R3 ;  /* 0x02980003120075a7 */ /* 0x000066000800017f */
[----:B-1----:R-:W-:Y:S05]  /*10890*/  @!P0 NANOSLEEP.SYNCS 0x989680 ;  /* 0x009896800000895d */ /* 0x002fea0003900000 */
[----:B------:R-:W1:Y:S01]  /*108a0*/  @!P0 SYNCS.PHASECHK.TRANS64 P0, [R18+URZ+0x29800], R3 ;  /* 0x02980003120085a7 */ /* 0x000e62000800007f */
[----:B------:R-:W-:Y:S04]  /*108b0*/  BSSY B0, `(.L_x_551) ;  /* 0x0000006000007945 */ /* 0x000fe80003800000 */
[----:B-1----:R-:W-:Y:S05]  /*108c0*/  @P0 BRA `(.L_x_552) ;  /* 0x0000000000100947 */ /* 0x002fea0003800000 */
.L_x_553:
[----:B-1----:R1:W2:Y:S02]  /*108d0*/  SYNCS.PHASECHK.TRANS64.TRYWAIT P0, [R18+URZ+0x29800], R3 ;  /* 0x02980003120075a7 */ /* 0x0022a4000800017f */
[----:B--2---:R-:W-:Y:S05]  /*108e0*/  @!P0 NANOSLEEP.SYNCS 0x989680 ;  /* 0x009896800000895d */ /* 0x004fea0003900000 */
[----:B------:R-:W2:Y:S02]  /*108f0*/  @!P0 SYNCS.PHASECHK.TRANS64 P0, [R18+URZ+0x29800], R3 ;  /* 0x02980003120085a7 */ /* 0x000ea4000800007f */
[----:B--2---:R-:W-:Y:S05]  /*10900*/  @!P0 BRA `(.L_x_553) ;  /* 0xfffffffc00f08947 */ /* 0x004fea000383ffff */
.L_x_552:
[----:B------:R-:W-:Y:S05]  /*10910*/  BSYNC B0 ;  /* 0x0000000000007941 */ /* 0x000fea0003800000 */
.L_x_551:
[----:B------:R-:W-:Y:S05]  /*10920*/  BRA `(.L_x_554) ;  /* 0x0000006c00007947 */ /* 0x000fea0003800000 */
.L_x_550:
[----:B------:R-:W0:Y:S01]  /*10930*/  LDC.64 R24, c[0x0][0x3e8] ;  /* 0x0000fa00ff187b82 */ /* 0x000e220000000a00 */
[----:B------:R-:W-:Y:S01]  /*10940*/  ULOP3.LUT UP0, URZ, UR39, 0x1bf, URZ, 0xc0, !UPT ;  /* 0x000001bf273f7892 */ /* 0x000fe2000f80c03f */
[----:B-----5:R-:W-:Y:S01]  /*10950*/  SHF.R.S32.HI R0, RZ, 0x1f, R136 ;  /* 0x0000001fff007819 */ /* 0x020fe20000011488 */
[----:B------:R-:W-:Y:S01]  /*10960*/  ULDC.64 UR4, c[0x0][0x3f8] ;  /* 0x0000fe0000047ab9 */ /* 0x000fe20000000a00 */
[----:B------:R-:W-:-:S03]  /*10970*/  ULDC.64 UR6, c[0x0][0x408] ;  /* 0x0001020000067ab9 */ /* 0x000fc60000000a00 */
[----:B------:R-:W-:Y:S01]  /*10980*/  PLOP3.LUT P0, PT, PT, PT, UP0, 0x80, 0x0 ;  /* 0x000000000000781c */ /* 0x000fe20003f0f008 */
[----:B------:R-:W1:Y:S01]  /*10990*/  LDC.64 R4, c[0x0][0x400] ;  /* 0x00010000ff047b82 */ /* 0x000e620000000a00 */
[C---:B------:R-:W-:Y:S02]  /*109a0*/  IMAD R3, R0.reuse, UR4, RZ ;  /* 0x0000000400037c24 */ /* 0x040fe4000f8e02ff */
[----:B------:R-:W-:Y:S02]  /*109b0*/  IMAD R7, R0, UR6, RZ ;  /* 0x0000000600077c24 */ /* 0x000fe4000f8e02ff */
[C---:B------:R-:W-:Y:S02]  /*109c0*/  IMAD R3, R136.reuse, UR5, R3 ;  /* 0x0000000588037c24 */ /* 0x040fe4000f8e0203 */
[C---:B------:R-:W-:Y:S02]  /*109d0*/  IMAD R7, R136.reuse, UR7, R7 ;  /* 0x0000000788077c24 */ /* 0x040fe4000f8e0207 */
[----:B0-----:R-:W-:-:S04]  /*109e0*/  IMAD.WIDE.U32 R24, R136, UR4, R24 ;  /* 0x0000000488187c25 */ /* 0x001fc8000f8e0018 */
[----:B------:R-:W-:Y:S02]  /*109f0*/  IMAD.IADD R26, R3, 0x1, R25 ;  /* 0x00000001031a7824 */ /* 0x000fe400078e0219 */
[----:B-1----:R-:W-:-:S05]  /*10a00*/  IMAD.WIDE.U32 R136, R136, UR6, R4 ;  /* 0x0000000688887c25 */ /* 0x002fca000f8e0004 */
[----:B------:R-:W-:Y:S01]  /*10a10*/  IADD3 R37, R7, R137, RZ ;  /* 0x0000008907257210 */ /* 0x000fe20007ffe0ff */
[----:B------:R-:W-:Y:S06]  /*10a20*/  @!P0 BRA `(.L_x_555) ;  /* 0x0000000000408947 */ /* 0x000fec0003800000 */
        /* <DEDUP_REMOVED lines=15> */
[----:B-1----:R-:W-:Y:S05]  /*10b20*/  CALL.ABS.NOINC R14 ;  /* 0x000000000e007343 */ /* 0x002fea0003c00000 */
.L_x_555:
[----:B------:R-:W-:Y:S01]  /*10b30*/  ULDC.U8 UR4, c[0x0][0x410] ;  /* 0x0001040000047ab9 */ /* 0x000fe20000000000 */
[----:B------:R-:W-:Y:S01]  /*10b40*/  BSSY B0, `(.L_x_556) ;  /* 0x0000696000007945 */ /* 0x000fe20003800000 */
[----:B------:R-:W-:Y:S01]  /*10b50*/  ISETP.NE.AND P0, PT, RZ, UR4, PT ;  /* 0x00000004ff007c0c */ /* 0x000fe2000bf05270 */
[----:B------:R-:W-:-:S12]  /*10b60*/  IMAD R10, R169, 0x80, R198 ;  /* 0x00000080a90a7824 */ /* 0x000fd800078e02c6 */
[----:B------:R-:W-:Y:S05]  /*10b70*/  @!P0 BRA `(.L_x_557) ;  /* 0x00000034002c8947 */ /* 0x000fea0003800000 */
[----:B------:R-:W-:-:S03]  /*10b80*/  UMOV UR4, 0xffffffff ;  /* 0xffffffff00047882 */ /* 0x000fc60000000000 */
[----:B------:R-:W-:Y:S05]  /*10b90*/  BRA.DIV UR4, `(.L_x_558) ;  /* 0x0000019e04787947 */ /* 0x000fea000b800000 */
[----:B------:R0:W1:Y:S04]  /*10ba0*/  SHFL.IDX PT, R3, R24, RZ, 0x1e1f ;  /* 0x001e1fff18037589 */ /* 0x00006800000e0000 */
[----:B------:R0:W2:Y:S04]  /*10bb0*/  SHFL.IDX PT, R14, R136, RZ, 0x1e1f ;  /* 0x001e1fff880e7589 */ /* 0x0000a800000e0000 */
[----:B------:R0:W3:Y:S04]  /*10bc0*/  SHFL.IDX PT, R0, R26, RZ, 0x1e1f ;  /* 0x001e1fff1a007589 */ /* 0x0000e800000e0000 */
[----:B------:R0:W4:Y:S02]  /*10bd0*/  SHFL.IDX PT, R4, R37, RZ, 0x1e1f ;  /* 0x001e1fff25047589 */ /* 0x00012400000e0000 */
.L_x_807:
[----:B------:R-:W-:Y:S01]  /*10be0*/  ULDC UR4, c[0x0][0x448] ;  /* 0x0001120000047ab9 */ /* 0x000fe20000000800 */
[----:B------:R-:W-:Y:S01]  /*10bf0*/  BSSY B1, `(.L_x_559) ;  /* 0x000004d000017945 */ /* 0x000fe20003800000 */
[----:B------:R-:W-:Y:S01]  /*10c00*/  IMAD R151, R151, UR4, RZ ;  /* 0x0000000497977c24 */ /* 0x000fe2000f8e02ff */
[----:B------:R-:W-:Y:S02]  /*10c10*/  CS2R R8, SRZ ;  /* 0x0000000000087805 */ /* 0x000fe4000001ff00 */
[----:B------:R-:W-:Y:S02]  /*10c20*/  CS2R R12, SRZ ;  /* 0x00000000000c7805 */ /* 0x000fe4000001ff00 */
[----:B0-----:R-:W-:Y:S02]  /*10c30*/  CS2R R24, SRZ ;  /* 0x0000000000187805 */ /* 0x001fe4000001ff00 */
[----:B------:R-:W-:Y:S02]  /*10c40*/  CS2R R28, SRZ ;  /* 0x00000000001c7805 */ /* 0x000fe4000001ff00 */
[----:B------:R-:W-:-:S02]  /*10c50*/  ISETP.GE.AND P0, PT, R10, R151, PT ;  /* 0x000000970a00720c */ /* 0x000fc40003f06270 */
        /* <DEDUP_REMOVED lines=9> */
[----:B------:R-:W4:Y:S01]  /*10cf0*/  LDL R43, [R1+0x18] ;  /* 0x00001800012b7983 */ /* 0x000f220000100800 */
[----:B------:R-:W-:-:S03]  /*10d00*/  ULDC UR4, c[0x0][0x3f4] ;  /* 0x0000fd0000047ab9 */ /* 0x000fc60000000800 */
[----:B------:R-:W4:Y:S04]  /*10d10*/  LDL R42, [R1+0x14] ;  /* 0x00001400012a7983 */ /* 0x000f280000100800 */
[----:B------:R-:W4:Y:S04]  /*10d20*/  LDL R15, [R1+0x10] ;  /* 0x00001000010f7983 */ /* 0x000f280000100800 */
[----:B------:R-:W4:Y:S04]  /*10d30*/  LDL R50, [R1+0xc] ;  /* 0x00000c0001327983 */ /* 0x000f280000100800 */
[----:B------:R-:W4:Y:S01]  /*10d40*/  LDL R45, [R1+0x8] ;  /* 0x00000800012d7983 */ /* 0x000f220000100800 */
[----:B------:R-:W-:-:S02]  /*10d50*/  ISETP.GE.AND P5, PT, R22, UR4, PT ;  /* 0x0000000416007c0c */ /* 0x000fc4000bfa6270 */
[----:B------:R-:W-:Y:S02]  /*10d60*/  CS2R R36, SRZ ;  /* 0x0000000000247805 */ /* 0x000fe4000001ff00 */
[----:B------:R-:W-:Y:S02]  /*10d70*/  ISETP.GE.AND P2, PT, R201, UR4, PT ;  /* 0x00000004c9007c0c */ /* 0x000fe4000bf46270 */
[----:B------:R-:W-:Y:S02]  /*10d80*/  CS2R R38, SRZ ;  /* 0x0000000000267805 */ /* 0x000fe4000001ff00 */
[----:B------:R-:W-:Y:S02]  /*10d90*/  ISETP.GE.AND P3, PT, R200, UR4, PT ;  /* 0x00000004c8007c0c */ /* 0x000fe4000bf66270 */
[----:B------:R-:W-:-:S03]  /*10da0*/  CS2R R32, SRZ ;  /* 0x0000000000207805 */ /* 0x000fc6000001ff00 */
[----:B------:R-:W-:Y:S02]  /*10db0*/  @!P5 SHF.R.S32.HI R5, RZ, 0x1f, R22 ;  /* 0x0000001fff05d819 */ /* 0x000fe40000011416 */
[CC--:B-1----:R-:W-:Y:S02]  /*10dc0*/  @!P5 IADD3 R6, P0, R22.reuse, R3.reuse, RZ ;  /* 0x000000031606d210 */ /* 0x0c2fe40007f1e0ff */
[----:B--2---:R-:W-:Y:S02]  /*10dd0*/  @!P5 IADD3 R8, P1, R22, R14, RZ ;  /* 0x0000000e1608d210 */ /* 0x004fe40007f3e0ff */
[----:B------:R-:W-:Y:S01]  /*10de0*/  @!P2 IADD3 R10, P4, R201, R3, RZ ;  /* 0x00000003c90aa210 */ /* 0x000fe20007f9e0ff */
[----:B---3--:R-:W-:Y:S01]  /*10df0*/  @!P5 IMAD.X R7, R0, 0x1, R5, P0 ;  /* 0x000000010007d824 */ /* 0x008fe200000e0605 */
[----:B----4-:R-:W-:Y:S02]  /*10e00*/  @!P5 IADD3.X R9, R4, R5, RZ, P1, !PT ;  /* 0x000000050409d210 */ /* 0x010fe40000ffe4ff */
[----:B------:R-:W-:-:S02]  /*10e10*/  ISETP.GE.AND P1, PT, R203, UR4, PT ;  /* 0x00000004cb007c0c */ /* 0x000fc4000bf26270 */
[----:B------:R-:W-:Y:S01]  /*10e20*/  @!P2 IADD3 R12, P0, R201, R14, RZ ;  /* 0x0000000ec90ca210 */ /* 0x000fe20007f1e0ff */
[----:B------:R-:W5:Y:S01]  /*10e30*/  @!P5 LD.E.64 R36, desc[UR50][R6.64] ;  /* 0x000000320624d980 */ /* 0x000f62000c101b00 */
[----:B------:R-:W-:-:S03]  /*10e40*/  CS2R R34, SRZ ;  /* 0x0000000000227805 */ /* 0x000fc6000001ff00 */
[----:B------:R0:W5:Y:S01]  /*10e50*/  @!P5 LD.E.64 R38, desc[UR50][R8.64] ;  /* 0x000000320826d980 */ /* 0x000162000c101b00 */
[----:B------:R-:W-:Y:S02]  /*10e60*/  @!P3 IADD3 R40, P5, R200, R14, RZ ;  /* 0x0000000ec828b210 */ /* 0x000fe40007fbe0ff */
[----:B------:R-:W-:Y:S02]  /*10e70*/  CS2R R28, SRZ ;  /* 0x00000000001c7805 */ /* 0x000fe4000001ff00 */
[----:B------:R-:W-:Y:S02]  /*10e80*/  CS2R R30, SRZ ;  /* 0x00000000001e7805 */ /* 0x000fe4000001ff00 */
[----:B------:R-:W-:Y:S02]  /*10e90*/  CS2R R24, SRZ ;  /* 0x0000000000187805 */ /* 0x000fe4000001ff00 */
[----:B------:R-:W-:Y:S02]  /*10ea0*/  CS2R R26, SRZ ;  /* 0x00000000001a7805 */ /* 0x000fe4000001ff00 */
[----:B0-----:R-:W-:Y:S01]  /*10eb0*/  CS2R R8, SRZ ;  /* 0x0000000000087805 */ /* 0x001fe2000001ff00 */
[--C-:B------:R-:W-:Y:S01]  /*10ec0*/  @!P2 IMAD.X R11, R0, 0x1, R43.reuse, P4 ;  /* 0x00000001000ba824 */ /* 0x100fe200020e062b */
[----:B------:R-:W-:Y:S01]  /*10ed0*/  @!P3 IADD3 R20, P4, R200, R3, RZ ;  /* 0x00000003c814b210 */ /* 0x000fe20007f9e0ff */
[C---:B------:R-:W-:Y:S01]  /*10ee0*/  @!P2 IMAD.X R13, R4.reuse, 0x1, R43, P0 ;  /* 0x00000001040da824 */ /* 0x040fe200000e062b */
[----:B------:R-:W-:-:S02]  /*10ef0*/  @!P3 IADD3.X R41, R4, R42, RZ, P5, !PT ;  /* 0x0000002a0429b210 */ /* 0x000fc40002ffe4ff */
[----:B------:R-:W5:Y:S01]  /*10f00*/  @!P2 LD.E.64 R32, desc[UR50][R10.64] ;  /* 0x000000320a20a980 */ /* 0x000f62000c101b00 */
[----:B------:R-:W-:Y:S01]  /*10f10*/  @!P3 IMAD.X R21, R0, 0x1, R42, P4 ;  /* 0x000000010015b824 */ /* 0x000fe200020e062a */
[----:B------:R-:W-:Y:S02]  /*10f20*/  ISETP.GE.AND P0, PT, R202, UR4, PT ;  /* 0x00000004ca007c0c */ /* 0x000fe4000bf06270 */
[----:B------:R-:W5:Y:S01]  /*10f30*/  @!P2 LD.E.64 R34, desc[UR50][R12.64] ;  /* 0x000000320c22a980 */ /* 0x000f62000c101b00 */
[----:B------:R-:W-:Y:S02]  /*10f40*/  ISETP.GE.AND P2, PT, R204, UR4, PT ;  /* 0x00000004cc007c0c */ /* 0x000fe4000bf46270 */
[C---:B------:R-:W-:Y:S01]  /*10f50*/  @!P1 IADD3 R42, P4, R203.reuse, R14, RZ ;  /* 0x0000000ecb2a9210 */ /* 0x040fe20007f9e0ff */
[----:B------:R-:W5:Y:S04]  /*10f60*/  @!P3 LD.E.64 R28, desc[UR50][R20.64] ;  /* 0x00000032141cb980 */ /* 0x000f68000c101b00 */
[----:B------:R0:W5:Y:S01]  /*10f70*/  @!P3 LD.E.64 R30, desc[UR50][R40.64] ;  /* 0x00000032281eb980 */ /* 0x000162000c101b00 */
[----:B------:R-:W-:Y:S01]  /*10f80*/  @!P1 IADD3 R6, P3, R203, R3, RZ ;  /* 0x00000003cb069210 */ /* 0x000fe20007f7e0ff */
[----:B------:R-:W-:-:S04]  /*10f90*/  @!P1 IMAD.X R43, R4, 0x1, R15, P4 ;  /* 0x00000001042b9824 */ /* 0x000fc800020e060f */
[----:B------:R-:W-:Y:S01]  /*10fa0*/  @!P1 IMAD.X R7, R0, 0x1, R15, P3 ;  /* 0x0000000100079824 */ /* 0x000fe200018e060f */
[----:B------:R1:W5:Y:S01]  /*10fb0*/  @!P1 LD.E.64 R26, desc[UR50][R42.64] ;  /* 0x000000322a1a9980 */ /* 0x000362000c101b00 */
[----:B------:R-:W-:-:S03]  /*10fc0*/  @!P0 IADD3 R46, P5, R202, R3, RZ ;  /* 0x00000003ca2e8210 */ /* 0x000fc60007fbe0ff */
[----:B------:R1:W5:Y:S01]  /*10fd0*/  @!P1 LD.E.64 R24, desc[UR50][R6.64] ;  /* 0x0000003206189980 */ /* 0x000362000c101b00 */
[-C--:B0-----:R-:W-:Y:S02]  /*10fe0*/  @!P0 IADD3 R40, P1, R202, R14.reuse, RZ ;  /* 0x0000000eca288210 */ /* 0x081fe40007f3e0ff */
[C---:B------:R-:W-:Y:S02]  /*10ff0*/  @!P2 IADD3 R48, P3, R204.reuse, R3, RZ ;  /* 0x00000003cc30a210 */ /* 0x040fe40007f7e0ff */
[----:B------:R-:W-:Y:S02]  /*11000*/  @!P2 IADD3 R14, P4, R204, R14, RZ ;  /* 0x0000000ecc0ea210 */ /* 0x000fe40007f9e0ff */
[----:B------:R-:W-:Y:S02]  /*11010*/  CS2R R12, SRZ ;  /* 0x00000000000c7805 */ /* 0x000fe4000001ff00 */
[----:B------:R-:W-:Y:S02]  /*11020*/  CS2R R20, SRZ ;  /* 0x0000000000147805 */ /* 0x000fe4000001ff00 */
[----:B------:R-:W-:Y:S01]  /*11030*/  CS2R R10, SRZ ;  /* 0x00000000000a7805 */ /* 0x000fe2000001ff00 */
[----:B------:R-:W-:Y:S01]  /*11040*/  @!P0 IMAD.X R47, R0, 0x1, R50, P5 ;  /* 0x00000001002f8824 */ /* 0x000fe200028e0632 */
[----:B------:R-:W-:Y:S01]  /*11050*/  @!P0 IADD3.X R41, R4, R50, RZ, P1, !PT ;  /* 0x0000003204298210 */ /* 0x000fe20000ffe4ff */
[----:B------:R-:W-:-:S02]  /*11060*/  @!P2 IMAD.X R49, R0, 0x1, R45, P3 ;  /* 0x000000010031a824 */ /* 0x000fc400018e062d */
[----:B------:R-:W-:Y:S01]  /*11070*/  @!P2 IMAD.X R15, R4, 0x1, R45, P4 ;  /* 0x00000001040fa824 */ /* 0x000fe200020e062d */
[----:B------:R1:W5:Y:S04]  /*11080*/  @!P0 LD.E.64 R12, desc[UR50][R46.64] ;  /* 0x000000322e0c8980 */ /* 0x000368000c101b00 */
[----:B------:R1:W5:Y:S04]  /*11090*/  @!P0 LD.E.64 R20, desc[UR50][R40.64] ;  /* 0x0000003228148980 */ /* 0x000368000c101b00 */
[----:B------:R1:W5:Y:S04]  /*110a0*/  @!P2 LD.E.64 R8, desc[UR50][R48.64] ;  /* 0x000000323008a980 */ /* 0x000368000c101b00 */
[----:B------:R1:W5:Y:S02]  /*110b0*/  @!P2 LD.E.64 R10, desc[UR50][R14.64] ;  /* 0x000000320e0aa980 */ /* 0x000364000c101b00 */
.L_x_560:
[----:B------:R-:W-:Y:S05]  /*110c0*/  BSYNC B1 ;  /* 0x0000000000017941 */ /* 0x000fea0003800000 */
.L_x_559:
[----:B------:R-:W-:Y:S01]  /*110d0*/  ULEA.HI UR4, UR37, UR37, URZ, 0x1 ;  /* 0x0000002525047291 */ /* 0x000fe2000f8f083f */
[----:B---3--:R-:W-:Y:S01]  /*110e0*/  IMAD R0, R169, -0x80, R151 ;  /* 0xffffff80a9007824 */ /* 0x008fe200078e0297 */
[----:B------:R-:W-:Y:S02]  /*110f0*/  BSSY B1, `(.L_x_561) ;  /* 0x0000009000017945 */ /* 0x000fe40003800000 */
[----:B------:R-:W-:Y:S02]  /*11100*/  ULOP3.LUT UR4, UR4, 0xfffffffe, URZ, 0xc0, !UPT ;  /* 0xfffffffe04047892 */ /* 0x000fe4000f8ec03f */
[----:B-1----:R-:W-:Y:S02]  /*11110*/  VIMNMX R3, R0, 0x80, PT ;  /* 0x0000008000037848 */ /* 0x002fe40003fe0100 */
[----:B------:R-:W-:Y:S02]  /*11120*/  UIADD3 UR4, UR37, -UR4, URZ ;  /* 0x8000000425047290 */ /* 0x000fe4000fffe03f */
[----:B------:R-:W-:-:S04]  /*11130*/  ISETP.GE.AND P1, PT, R198, R3, PT ;  /* 0x00000003c600720c */ /* 0x000fc80003f26270 */
[----:B------:R-:W-:-:S05]  /*11140*/  IMAD.U32 R5, RZ, RZ, UR4 ;  /* 0x00000004ff057e24 */ /* 0x000fca000f8e00ff */
[----:B------:R-:W-:-:S04]  /*11150*/  SHF.L.U32 R5, R5, 0x1f, RZ ;  /* 0x0000001f05057819 */ /* 0x000fc800000006ff */
[----:B------:R-:W0:Y:S02]  /*11160*/  SYNCS.PHASECHK.TRANS64.TRYWAIT P0, [R18+URZ+0x29800], R5 ;  /* 0x02980005120075a7 */ /* 0x000e24000800017f */
[----:B0-----:R-:W-:Y:S05]  /*11170*/  @!P0 BRA `(.L_x_562) ;  /* 0x0000019800708947 */ /* 0x001fea0003800000 */
.L_x_808:
[----:B------:R-:W-:Y:S05]  /*11180*/  BSYNC B1 ;  /* 0x0000000000017941 */ /* 0x000fea0003800000 */
.L_x_561:
[----:B------:R-:W-:Y:S05]  /*11190*/  @P1 BRA `(.L_x_563) ;  /* 0x0000006000c01947 */ /* 0x000fea0003800000 */
[----:B------:R-:W1:Y:S01]  /*111a0*/  LDC R3, c[0x0][0x3f4] ;  /* 0x0000fd00ff037b82 */ /* 0x000e620000000800 */
[----:B------:R-:W-:Y:S01]  /*111b0*/  BSSY B1, `(.L_x_564) ;  /* 0x000007f000017945 */ /* 0x000fe20003800000 */
[----:B------:R-:W-:Y:S02]  /*111c0*/  IADD3 R0, R18, R215, RZ ;  /* 0x000000d712007210 */ /* 0x000fe40007ffe0ff */
[-C--:B-1----:R-:W-:Y:S02]  /*111d0*/  ISETP.GE.AND P0, PT, R22, R3.reuse, PT ;  /* 0x000000031600720c */ /* 0x082fe40003f06270 */
[-C--:B------:R-:W-:Y:S02]  /*111e0*/  ISETP.GE.AND P1, PT, R201, R3.reuse, PT ;  /* 0x00000003c900720c */ /* 0x080fe40003f26270 */
[-C--:B------:R-:W-:Y:S02]  /*111f0*/  ISETP.GE.AND P2, PT, R200, R3.reuse, PT ;  /* 0x00000003c800720c */ /* 0x080fe40003f46270 */
[----:B------:R-:W-:-:S02]  /*11200*/  ISETP.GE.AND P3, PT, R203, R3, PT ;  /* 0x00000003cb00720c */ /* 0x000fc40003f66270 */
[-C--:B------:R-:W-:Y:S02]  /*11210*/  ISETP.GE.AND P4, PT, R202, R3.reuse, PT ;  /* 0x00000003ca00720c */ /* 0x080fe40003f86270 */
[----:B------:R-:W-:-:S03]  /*11220*/  ISETP.GE.AND P5, PT, R204, R3, PT ;  /* 0x00000003cc00720c */ /* 0x000fc60003fa6270 */
[----:B------:R-:W-:Y:S10]  /*11230*/  @P0 BRA `(.L_x_565) ;  /* 0x0000000400d80947 */ /* 0x000ff40003800000 */
[----:B0---4-:R-:W0:Y:S01]  /*11240*/  LDS.128 R4, [R0+0x14400] ;  /* 0x0144000000047984 */ /* 0x011e220000000c00 */
[----:B--2--5:R-:W-:Y:S02]  /*11250*/  SHF.R.U32.HI R14, RZ, 0x8, R36 ;  /* 0x00000008ff0e7819 */ /* 0x024fe40000011624 */
[----:B------:R-:W-:Y:S02]  /*11260*/  LOP3.LUT R3, R36, 0xff, RZ, 0xc0, !PT ;  /* 0x000000ff24037812 */ /* 0x000fe400078ec0ff */
[----:B------:R-:W-:Y:S02]  /*11270*/  LOP3.LUT R14, R14, 0xff, RZ, 0xc0, !PT ;  /* 0x000000ff0e0e7812 */ /* 0x000fe400078ec0ff */
[----:B------:R-:W-:Y:S02]  /*11280*/  SHF.R.U32.HI R40, RZ, 0x8, R37 ;  /* 0x00000008ff287819 */ /* 0x000fe40000011625 */
[----:B------:R-:W-:Y:S02]  /*11290*/  SHF.R.U32.HI R43, RZ, 0x8, R39 ;  /* 0x00000008ff2b7819 */ /* 0x000fe40000011627 */
[----:B------:R-:W-:-:S02]  /*112a0*/  PRMT R3, R14, 0x7604, R3 ;  /* 0x000076040e037816 */ /* 0x000fc40000000003 */
[----:B------:R-:W-:Y:S02]  /*112b0*/  LOP3.LUT R15, R37, 0xff, RZ, 0xc0, !PT ;  /* 0x000000ff250f7812 */ /* 0x000fe400078ec0ff */
[----:B------:R-:W-:Y:S02]  /*112c0*/  LOP3.LUT R40, R40, 0xff, RZ, 0xc0, !PT ;  /* 0x000000ff28287812 */ /* 0x000fe400078ec0ff */
[----:B------:R-:W-:Y:S02]  /*112d0*/  SHF.R.U32.HI R46, RZ, 0x10, R37 ;  /* 0x00000010ff2e7819 */ /* 0x000fe40000011625 */
[----:B------:R-:W-:Y:S02]  /*112e0*/  SHF.R.U32.HI R14, RZ, 0x8, R38 ;  /* 0x00000008ff0e7819 */ /* 0x000fe40000011626 */
[----:B------:R-:W-:Y:S02]  /*112f0*/  SHF.R.U32.HI R45, RZ, 0x10, R39 ;  /* 0x00000010ff2d7819 */ /* 0x000fe40000011627 */
[----:B------:R-:W-:-:S02]  /*11300*/  LOP3.LUT R42, R39, 0xff, RZ, 0xc0, !PT ;  /* 0x000000ff272a7812 */ /* 0x000fc400078ec0ff */
[----:B------:R-:W-:Y:S01]  /*11310*/  LOP3.LUT R43, R43, 0xff, RZ, 0xc0, !PT ;  /* 0x000000ff2b2b7812 */ /* 0x000fe200078ec0ff */
[----:B------:R-:W-:Y:S01]  /*11320*/  IMAD.U32 R45, R45, 0x10000, RZ ;  /* 0x000100002d2d7824 */ /* 0x000fe200078e00ff */
[----:B------:R-:W-:Y:S02]  /*11330*/  PRMT R15, R40, 0x7604, R15 ;  /* 0x00007604280f7816 */ /* 0x000fe4000000000f */
[----:B------:R-:W-:Y:S01]  /*11340*/  LOP3.LUT R41, R14, 0xff, RZ, 0xc0, !PT ;  /* 0x000000ff0e297812 */ /* 0x000fe200078ec0ff */
[----:B------:R-:W-:Y:S01]  /*11350*/  IMAD.U32 R14, R46, 0x10000, RZ ;  /* 0x000100002e0e7824 */ /* 0x000fe200078e00ff */
[----:B------:R-:W-:Y:S02]  /*11360*/  LOP3.LUT R40, R38, 0xff, RZ, 0xc0, !PT ;  /* 0x000000ff26287812 */ /* 0x000fe400078ec0ff */
[----:B------:R-:W-:Y:S02]  /*11370*/  PRMT R42, R43, 0x7604, R42 ;  /* 0x000076042b2a7816 */ /* 0x000fe4000000002a */
[----:B------:R-:W-:-:S02]  /*11380*/  PRMT R43, R41, 0x7604, R40 ;  /* 0x00007604292b7816 */ /* 0x000fc40000000028 */
[----:B------:R-:W-:Y:S02]  /*11390*/  LOP3.LUT R41, R15, 0xff0000, R14, 0xf8, !PT ;  /* 0x00ff00000f297812 */ /* 0x000fe400078ef80e */
[----:B------:R-:W-:Y:S02]  /*113a0*/  LOP3.LUT R45, R42, 0xff0000, R45, 0xf8, !PT ;  /* 0x00ff00002a2d7812 */ /* 0x000fe400078ef82d */
[----:B------:R-:W-:Y:S02]  /*113b0*/  LOP3.LUT R43, R43, 0xff0000, R38, 0xf8, !PT ;  /* 0x00ff00002b2b7812 */ /* 0x000fe400078ef826 */
[----:B------:R-:W-:Y:S02]  /*113c0*/  LOP3.LUT R45, R45, 0xff000000, R39, 0xf8, !PT ;  /* 0xff0000002d2d7812 */ /* 0x000fe400078ef827 */
[----:B------:R-:W-:Y:S02]  /*113d0*/  LOP3.LUT R41, R41, 0xff000000, R37, 0xf8, !PT ;  /* 0xff00000029297812 */ /* 0x000fe400078ef825 */
[----:B------:R-:W-:-:S02]  /*113e0*/  LOP3.LUT R15, R3, 0xff0000, R36, 0xf8, !PT ;  /* 0x00ff0000030f7812 */ /* 0x000fc400078ef824 */
[----:B------:R-:W-:Y:S02]  /*113f0*/  LOP3.LUT R43, R43, 0xff000000, R38, 0xf8, !PT ;  /* 0xff0000002b2b7812 */ /* 0x000fe400078ef826 */
[-C--:B0-----:R-:W-:Y:S02]  /*11400*/  F2FP.F16.E4M3.UNPACK_B R3, R6.reuse.H1 ;  /* 0x00000006ff03723e */ /* 0x081fe400030006ff */
[----:B------:R-:W-:Y:S02]  /*11410*/  F2FP.F16.E4M3.UNPACK_B R42, R45 ;  /* 0x0000002dff2a723e */ /* 0x000fe400020006ff */
[----:B------:R-:W-:Y:S01]  /*11420*/  F2FP.F16.E4M3.UNPACK_B R38, R41 ;  /* 0x00000029ff26723e */ /* 0x000fe200020006ff */
[--C-:B------:R-:W-:Y:S01]  /*11430*/  HADD2.F32 R14, -RZ, R3.reuse.H1_H1 ;  /* 0x30000003ff0e7230 */ /* 0x100fe20000004100 */
[----:B------:R-:W-:Y:S01]  /*11440*/  F2FP.F16.E4M3.UNPACK_B R6, R6 ;  /* 0x00000006ff06723e */ /* 0x000fe200020006ff */
[----:B------:R-:W-:Y:S01]  /*11450*/  HADD2.F32 R46, -RZ, R42.H1_H1 ;  /* 0x3000002aff2e7230 */ /* 0x000fe20000004100 */
[----:B------:R-:W-:Y:S01]  /*11460*/  LOP3.LUT R40, R15, 0xff000000, R36, 0xf8, !PT ;  /* 0xff0000000f287812 */ /* 0x000fe200078ef824 */
[----:B------:R-:W-:Y:S01]  /*11470*/  HADD2.F32 R39, -RZ, R38.H1_H1 ;  /* 0x30000026ff277230 */ /* 0x000fe20000004100 */
[-C--:B------:R-:W-:Y:S01]  /*11480*/  F2FP.F16.E4M3.UNPACK_B R36, R7.reuse ;  /* 0x00000007ff24723e */ /* 0x080fe200020006ff */
[----:B------:R-:W-:Y:S01]  /*11490*/  HADD2.F32 R15, -RZ, R3.H0_H0 ;  /* 0x20000003ff0f7230 */ /* 0x000fe20000004100 */
[----:B------:R-:W-:Y:S01]  /*114a0*/  F2FP.F16.E4M3.UNPACK_B R37, R7.H1 ;  /* 0x00000007ff25723e */ /* 0x000fe200030006ff */
[C---:B------:R-:W-:Y:S01]  /*114b0*/  FMUL.FTZ R48, R14.reuse, R46 ;  /* 0x0000002e0e307220 */ /* 0x040fe20000410000 */
[----:B------:R-:W-:Y:S01]  /*114c0*/  FMUL.FTZ R47, R14, R39 ;  /* 0x000000270e2f7220 */ /* 0x000fe20000410000 */
[-C--:B------:R-:W-:Y:S01]  /*114d0*/  F2FP.F16.E4M3.UNPACK_B R7, R5.reuse ;  /* 0x00000005ff07723e */ /* 0x080fe200020006ff */
[----:B------:R-:W-:Y:S01]  /*114e0*/  HADD2.F32 R42, -RZ, R42.H0_H0 ;  /* 0x2000002aff2a7230 */ /* 0x000fe20000004100 */
[----:B------:R-:W-:Y:S01]  /*114f0*/  F2FP.F16.E4M3.UNPACK_B R14, R5.H1 ;  /* 0x00000005ff0e723e */ /* 0x000fe200030006ff */
[----:B------:R-:W-:-:S02]  /*11500*/  HADD2.F32 R5, -RZ, R6.H1_H1 ;  /* 0x30000006ff057230 */ /* 0x000fc40000004100 */
[C---:B------:R-:W-:Y:S01]  /*11510*/  FFMA.FTZ R50, R15.reuse, R39, -R48 ;  /* 0x000000270f327223 */ /* 0x040fe20000010830 */
[----:B------:R-:W-:Y:S02]  /*11520*/  HADD2.F32 R38, -RZ, R38.H0_H0 ;  /* 0x20000026ff267230 */ /* 0x000fe40000004100 */
[----:B------:R-:W-:Y:S01]  /*11530*/  FFMA.FTZ R51, R15, R46, R47 ;  /* 0x0000002e0f337223 */ /* 0x000fe2000001002f */
[----:B------:R-:W-:Y:S01]  /*11540*/  HADD2.F32 R6, -RZ, R6.H0_H0 ;  /* 0x20000006ff067230 */ /* 0x000fe20000004100 */
[----:B------:R-:W-:Y:S01]  /*11550*/  F2FP.F16.E4M3.UNPACK_B R45, R45.H1 ;  /* 0x0000002dff2d723e */ /* 0x000fe200030006ff */
[C---:B------:R-:W-:Y:S01]  /*11560*/  FMUL.FTZ R15, R5.reuse, R42 ;  /* 0x0000002a050f7220 */ /* 0x040fe20000410000 */
[----:B------:R-:W-:Y:S01]  /*11570*/  F2FP.F16.E4M3.UNPACK_B R41, R41.H1 ;  /* 0x00000029ff29723e */ /* 0x000fe200030006ff */
[-C--:B------:R-:W-:Y:S01]  /*11580*/  FMUL.FTZ R49, R5, R38.reuse ;  /* 0x0000002605317220 */ /* 0x080fe20000410000 */
[----:B------:R-:W-:Y:S02]  /*11590*/  HADD2.F32 R5, -RZ, R36.H1_H1 ;  /* 0x30000024ff057230 */ /* 0x000fe40000004100 */
[----:B------:R-:W-:Y:S01]  /*115a0*/  FFMA.FTZ R47, R6, R38, -R15 ;  /* 0x00000026062f7223 */ /* 0x000fe2000001080f */
[----:B------:R-:W-:-:S02]  /*115b0*/  HADD2.F32 R39, -RZ, R45.H0_H0 ;  /* 0x2000002dff277230 */ /* 0x000fc40000004100 */
[----:B------:R-:W-:Y:S01]  /*115c0*/  FFMA.FTZ R48, R6, R42, R49 ;  /* 0x0000002a06307223 */ /* 0x000fe20000010031 */
[----:B------:R-:W-:Y:S01]  /*115d0*/  HADD2.F32 R15, -RZ, R41.H0_H0 ;  /* 0x20000029ff0f7230 */ /* 0x000fe20000004100 */
[----:B------:R-:W-:Y:S01]  /*115e0*/  F2FP.F16.E4M3.UNPACK_B R3, R4 ;  /* 0x00000004ff03723e */ /* 0x000fe200020006ff */
[----:B------:R-:W-:Y:S02]  /*115f0*/  HADD2.F32 R36, -RZ, R36.H0_H0 ;  /* 0x20000024ff247230 */ /* 0x000fe40000004100 */
[C---:B------:R-:W-:Y:S01]  /*11600*/  FMUL.FTZ R49, R5.reuse, R39 ;  /* 0x0000002705317220 */ /* 0x040fe20000410000 */
[----:B------:R-:W-:Y:S02]  /*11610*/  HADD2.F32 R45, -RZ, R45.H1_H1 ;  /* 0x3000002dff2d7230 */ /* 0x000fe40000004100 */
[-C--:B------:R-:W-:Y:S01]  /*11620*/  FMUL.FTZ R5, R5, R15.reuse ;  /* 0x0000000f05057220 */ /* 0x080fe20000410000 */
[----:B------:R-:W-:Y:S02]  /*11630*/  HADD2.F32 R6, -RZ, R37.H1_H1 ;  /* 0x30000025ff067230 */ /* 0x000fe40000004100 */
[----:B------:R-:W-:Y:S01]  /*11640*/  FFMA.FTZ R49, R36, R15, -R49 ;  /* 0x0000000f24317223 */ /* 0x000fe20000010831 */
[----:B------:R-:W-:-:S02]  /*11650*/  HADD2.F32 R41, -RZ, R41.H1_H1 ;  /* 0x30000029ff297230 */ /* 0x000fc40000004100 */
[----:B------:R-:W-:Y:S01]  /*11660*/  FFMA.FTZ R52, R36, R39, R5 ;  /* 0x0000002724347223 */ /* 0x000fe20000010005 */
[----:B------:R-:W-:Y:S02]  /*11670*/  HADD2.F32 R37, -RZ, R37.H0_H0 ;  /* 0x20000025ff257230 */ /* 0x000fe40000004100 */
[C---:B------:R-:W-:Y:S01]  /*11680*/  FMUL.FTZ R38, R6.reuse, R45 ;  /* 0x0000002d06267220 */ /* 0x040fe20000410000 */
[----:B------:R-:W-:Y:S01]  /*11690*/  F2FP.F16.E4M3.UNPACK_B R5, R43 ;  /* 0x0000002bff05723e */ /* 0x000fe200020006ff */
[-C--:B------:R-:W-:Y:S01]  /*116a0*/  FMUL.FTZ R36, R6, R41.reuse ;  /* 0x0000002906247220 */ /* 0x080fe20000410000 */
[----:B------:R-:W-:Y:S01]  /*116b0*/  F2FP.F16.E4M3.UNPACK_B R4, R4.H1 ;  /* 0x00000004ff04723e */ /* 0x000fe200030006ff */
[C---:B------:R-:W-:Y:S01]  /*116c0*/  FFMA.FTZ R53, R37.reuse, R41, -R38 ;  /* 0x0000002925357223 */ /* 0x040fe20000010826 */
[-C--:B------:R-:W-:Y:S01]  /*116d0*/  F2FP.F16.E4M3.UNPACK_B R15, R40.reuse ;  /* 0x00000028ff0f723e */ /* 0x080fe200020006ff */
[----:B------:R-:W-:Y:S01]  /*116e0*/  FFMA.FTZ R54, R37, R45, R36 ;  /* 0x0000002d25367223 */ /* 0x000fe20000010024 */
[--C-:B------:R-:W-:Y:S01]  /*116f0*/  HADD2.F32 R38, -RZ, R5.reuse.H1_H1 ;  /* 0x30000005ff267230 */ /* 0x100fe20000004100 */
[----:B------:R-:W-:Y:S01]  /*11700*/  F2FP.F16.E4M3.UNPACK_B R40, R40.H1 ;  /* 0x00000028ff28723e */ /* 0x000fe200030006ff */
[----:B------:R-:W-:Y:S01]  /*11710*/  HADD2.F32 R37, -RZ, R5.H0_H0 ;  /* 0x20000005ff257230 */ /* 0x000fe20000004100 */
[----:B------:R-:W-:Y:S01]  /*11720*/  F2FP.F16.E4M3.UNPACK_B R43, R43.H1 ;  /* 0x0000002bff2b723e */ /* 0x000fe200030006ff */
[----:B------:R-:W-:-:S02]  /*11730*/  HADD2.F32 R6, -RZ, R4.H1_H1 ;  /* 0x30000004ff067230 */ /* 0x000fc40000004100 */
[----:B------:R-:W-:Y:S02]  /*11740*/  HADD2.F32 R36, -RZ, R15.H1_H1 ;  /* 0x3000000fff247230 */ /* 0x000fe40000004100 */
[----:B------:R-:W-:Y:S02]  /*11750*/  HADD2.F32 R5, -RZ, R4.H0_H0 ;  /* 0x20000004ff057230 */ /* 0x000fe40000004100 */
[C---:B------:R-:W-:Y:S01]  /*11760*/  FMUL.FTZ R42, R6.reuse, R38 ;  /* 0x00000026062a7220 */ /* 0x040fe20000410000 */
[----:B------:R-:W-:Y:S02]  /*11770*/  HADD2.F32 R4, -RZ, R3.H1_H1 ;  /* 0x30000003ff047230 */ /* 0x000fe40000004100 */
[-C--:B------:R-:W-:Y:S01]  /*11780*/  FMUL.FTZ R46, R6, R36.reuse ;  /* 0x00000024062e7220 */ /* 0x080fe20000410000 */
[----:B------:R-:W-:Y:S02]  /*11790*/  HADD2.F32 R15, -RZ, R15.H0_H0 ;  /* 0x2000000fff0f7230 */ /* 0x000fe40000004100 */
[----:B------:R-:W-:Y:S01]  /*117a0*/  FFMA.FTZ R42, R5, R36, -R42 ;  /* 0x00000024052a7223 */ /* 0x000fe2000001082a */
[----:B------:R-:W-:-:S02]  /*117b0*/  HADD2.F32 R3, -RZ, R3.H0_H0 ;  /* 0x20000003ff037230 */ /* 0x000fc40000004100 */
[C---:B------:R-:W-:Y:S01]  /*117c0*/  FMUL.FTZ R6, R4.reuse, R37 ;  /* 0x0000002504067220 */ /* 0x040fe20000410000 */
[----:B------:R-:W-:Y:S01]  /*117d0*/  FFMA.FTZ R39, R5, R38, R46 ;  /* 0x0000002605277223 */ /* 0x000fe2000001002e */
[-C--:B------:R-:W-:Y:S01]  /*117e0*/  FMUL.FTZ R4, R4, R15.reuse ;  /* 0x0000000f04047220 */ /* 0x080fe20000410000 */
[----:B------:R-:W-:Y:S02]  /*117f0*/  HADD2.F32 R5, -RZ, R40.H1_H1 ;  /* 0x30000028ff057230 */ /* 0x000fe40000004100 */
[C---:B------:R-:W-:Y:S01]  /*11800*/  FFMA.FTZ R36, R3.reuse, R15, -R6 ;  /* 0x0000000f03247223 */ /* 0x040fe20000010806 */
[--C-:B------:R-:W-:Y:S02]  /*11810*/  HADD2.F32 R15, -RZ, R43.reuse.H1_H1 ;  /* 0x3000002bff0f7230 */ /* 0x100fe40000004100 */
[----:B------:R-:W-:Y:S01]  /*11820*/  FFMA.FTZ R37, R3, R37, R4 ;  /* 0x0000002503257223 */ /* 0x000fe20000010004 */
[----:B------:R-:W-:Y:S02]  /*11830*/  HADD2.F32 R4, -RZ, R14.H1_H1 ;  /* 0x3000000eff047230 */ /* 0x000fe40000004100 */
[----:B------:R-:W-:-:S02]  /*11840*/  HADD2.F32 R6, -RZ, R43.H0_H0 ;  /* 0x2000002bff067230 */ /* 0x000fc40000004100 */
[--C-:B------:R-:W-:Y:S02]  /*11850*/  HADD2.F32 R3, -RZ, R7.reuse.H1_H1 ;  /* 0x30000007ff037230 */ /* 0x100fe40000004100 */
[C---:B------:R-:W-:Y:S01]  /*11860*/  FMUL.FTZ R41, R4.reuse, R15 ;  /* 0x0000000f04297220 */ /* 0x040fe20000410000 */
[----:B------:R-:W-:Y:S02]  /*11870*/  HADD2.F32 R40, -RZ, R40.H0_H0 ;  /* 0x20000028ff287230 */ /* 0x000fe40000004100 */
[-C--:B------:R-:W-:Y:S01]  /*11880*/  FMUL.FTZ R38, R4, R5.reuse ;  /* 0x0000000504267220 */ /* 0x080fe20000410000 */
[----:B------:R-:W-:Y:S02]  /*11890*/  HADD2.F32 R14, -RZ, R14.H0_H0 ;  /* 0x2000000eff0e7230 */ /* 0x000fe40000004100 */
[C---:B------:R-:W-:Y:S01]  /*118a0*/  FMUL.FTZ R4, R3.reuse, R6 ;  /* 0x0000000603047220 */ /* 0x040fe20000410000 */
[----:B------:R-:W-:Y:S02]  /*118b0*/  HADD2.F32 R7, -RZ, R7.H0_H0 ;  /* 0x20000007ff077230 */ /* 0x000fe40000004100 */
[-C--:B------:R-:W-:Y:S01]  /*118c0*/  FMUL.FTZ R3, R3, R40.reuse ;  /* 0x0000002803037220 */ /* 0x080fe20000410000 */
[C---:B------:R-:W-:Y:S01]  /*118d0*/  FFMA.FTZ R41, R14.reuse, R5, -R41 ;  /* 0x000000050e297223 */ /* 0x040fe20000010829 */
[----:B------:R-:W-:Y:S01]  /*118e0*/  FFMA.FTZ R38, R14, R15, R38 ;  /* 0x0000000f0e267223 */ /* 0x000fe20000010026 */
[C---:B------:R-:W-:Y:S01]  /*118f0*/  FFMA.FTZ R5, R7.reuse, R40, -R4 ;  /* 0x0000002807057223 */ /* 0x040fe20000010804 */
[----:B------:R-:W-:Y:S01]  /*11900*/  FFMA.FTZ R14, R7, R6, R3 ;  /* 0x00000006070e7223 */ /* 0x000fe20000010003 */
[----:B------:R-:W-:-:S02]  /*11910*/  F2FP.SATFINITE.E4M3.F32.PACK_AB_MERGE_C R6, R51, R50, RZ ;  /* 0x000000323306723e */ /* 0x000fc400048070ff */
[----:B------:R-:W-:Y:S02]  /*11920*/  F2FP.SATFINITE.E4M3.F32.PACK_AB_MERGE_C R7, R54, R53, RZ ;  /* 0x000000353607723e */ /* 0x000fe400048070ff */
[----:B------:R-:W-:Y:S02]  /*11930*/  F2FP.SATFINITE.E4M3.F32.PACK_AB_MERGE_C R4, R39, R42, RZ ;  /* 0x0000002a2704723e */ /* 0x000fe400048070ff */
[----:B------:R-:W-:Y:S02]  /*11940*/  F2FP.SATFINITE.E4M3.F32.PACK_AB_MERGE_C R38, R38, R41, RZ ;  /* 0x000000292626723e */ /* 0x000fe400048070ff */
[----:B------:R-:W-:Y:S02]  /*11950*/  F2FP.SATFINITE.E4M3.F32.PACK_AB_MERGE_C R6, R48, R47, R6 ;  /* 0x0000002f3006723e */ /* 0x000fe40004807006 */
[----:B------:R-:W-:Y:S02]  /*11960*/  F2FP.SATFINITE.E4M3.F32.PACK_AB_MERGE_C R7, R52, R49, R7 ;  /* 0x000000313407723e */ /* 0x000fe40004807007 */
[----:B------:R-:W-:-:S02]  /*11970*/  F2FP.SATFINITE.E4M3.F32.PACK_AB_MERGE_C R4, R37, R36, R4 ;  /* 0x000000242504723e */ /* 0x000fc40004807004 */
[----:B------:R-:W-:-:S05]  /*11980*/  F2FP.SATFINITE.E4M3.F32.PACK_AB_MERGE_C R5, R14, R5, R38 ;  /* 0x000000050e05723e */ /* 0x000fca0004807026 */
[----:B------:R1:W-:Y:S02]  /*11990*/  STS.128 [R0+0x14400], R4 ;  /* 0x0144000400007388 */ /* 0x0003e40000000c00 */
.L_x_565:
[----:B------:R-:W-:Y:S05]  /*119a0*/  BSYNC B1 ;  /* 0x0000000000017941 */ /* 0x000fea0003800000 */
.L_x_564:
[----:B------:R-:W-:Y:S04]  /*119b0*/  BSSY B1, `(.L_x_566) ;  /* 0x000007c000017945 */ /* 0x000fe80003800000 */
[----:B------:R-:W-:Y:S05]  /*119c0*/  @P1 BRA `(.L_x_567) ;  /* 0x0000000400e81947 */ /* 0x000fea0003800000 */
[----:B01--4-:R-:W0:Y:S01]  /*119d0*/  LDS.128 R4, [R226] ;  /* 0x00000000e2047984 */ /* 0x013e220000000c00 */
[----:B-----5:R-:W-:Y:S02]  /*119e0*/  SHF.R.U32.HI R15, RZ, 0x8, R33 ;  /* 0x00000008ff0f7819 */ /* 0x020fe40000011621 */
[----:B------:R-:W-:Y:S02]  /*119f0*/  SHF.R.U32.HI R40, RZ, 0x8, R35 ;  /* 0x00000008ff287819 */ /* 0x000fe40000011623 */
[----:B------:R-:W-:Y:S02]  /*11a00*/  SHF.R.U32.HI R37, RZ, 0x8, R34 ;  /* 0x00000008ff257819 */ /* 0x000fe40000011622 */
[----:B------:R-:W-:Y:S02]  /*11a10*/  LOP3.LUT R36, R33, 0xff, RZ, 0xc0, !PT ;  /* 0x000000ff21247812 */ /* 0x000fe400078ec0ff */
[----:B------:R-:W-:Y:S02]  /*11a20*/  LOP3.LUT R41, R35, 0xff, RZ, 0xc0, !PT ;  /* 0x000000ff23297812 */ /* 0x000fe400078ec0ff */
[----:B------:R-:W-:-:S02]  /*11a30*/  LOP3.LUT R15, R15, 0xff, RZ, 0xc0, !PT ;  /* 0x000000ff0f0f7812 */ /* 0x000fc400078ec0ff */
[----:B------:R-:W-:Y:S02]  /*11a40*/  LOP3.LUT R40, R40, 0xff, RZ, 0xc0, !PT ;  /* 0x000000ff28287812 */ /* 0x000fe400078ec0ff */
[----:B------:R-:W-:Y:S02]  /*11a50*/  SHF.R.U32.HI R3, RZ, 0x8, R32 ;  /* 0x00000008ff037819 */ /* 0x000fe40000011620 */
[----:B------:R-:W-:Y:S02]  /*11a60*/  LOP3.LUT R38, R37, 0xff, RZ, 0xc0, !PT ;  /* 0x000000ff25267812 */ /* 0x000fe400078ec0ff */
[----:B------:R-:W-:Y:S02]  /*11a70*/  PRMT R37, R15, 0x7604, R36 ;  /* 0x000076040f257816 */ /* 0x000fe40000000024 */
[----:B------:R-:W-:Y:S02]  /*11a80*/  PRMT R41, R40, 0x7604, R41 ;  /* 0x0000760428297816 */ /* 0x000fe40000000029 */
[----:B------:R-:W-:-:S02]  /*11a90*/  SHF.R.U32.HI R36, RZ, 0x10, R33 ;  /* 0x00000010ff247819 */ /* 0x000fc40000011621 */
[----:B------:R-:W-:Y:S02]  /*11aa0*/  SHF.R.U32.HI R40, RZ, 0x10, R35 ;  /* 0x00000010ff287819 */ /* 0x000fe40000011623 */
[----:B--2---:R-:W-:Y:S02]  /*11ab0*/  LOP3.LUT R14, R32, 0xff, RZ, 0xc0, !PT ;  /* 0x000000ff200e7812 */ /* 0x004fe400078ec0ff */
[----:B------:R-:W-:Y:S02]  /*11ac0*/  LOP3.LUT R39, R34, 0xff, RZ, 0xc0, !PT ;  /* 0x000000ff22277812 */ /* 0x000fe400078ec0ff */
[----:B------:R-:W-:Y:S02]  /*11ad0*/  LOP3.LUT R3, R3, 0xff, RZ, 0xc0, !PT ;  /* 0x000000ff03037812 */ /* 0x000fe400078ec0ff */
[----:B------:R-:W-:Y:S02]  /*11ae0*/  SHF.R.U32.HI R15, RZ, 0x10, R34 ;  /* 0x00000010ff0f7819 */ /* 0x000fe40000011622 */
[----:B------:R-:W-:-:S02]  /*11af0*/  LOP3.LUT R36, R36, 0xff, RZ, 0xc0, !PT ;  /* 0x000000ff24247812 */ /* 0x000fc400078ec0ff */
[----:B------:R-:W-:Y:S02]  /*11b00*/  LOP3.LUT R40, R40, 0xff, RZ, 0xc0, !PT ;  /* 0x000000ff28287812 */ /* 0x000fe400078ec0ff */
[----:B------:R-:W-:Y:S02]  /*11b10*/  PRMT R14, R3, 0x7604, R14 ;  /* 0x00007604030e7816 */ /* 0x000fe4000000000e */
[----:B------:R-:W-:Y:S02]  /*11b20*/  PRMT R39, R38, 0x7604, R39 ;  /* 0x0000760426277816 */ /* 0x000fe40000000027 */
[----:B------:R-:W-:Y:S02]  /*11b30*/  SHF.R.U32.HI R3, RZ, 0x10, R32 ;  /* 0x00000010ff037819 */ /* 0x000fe40000011620 */
[----:B------:R-:W-:Y:S02]  /*11b40*/  LOP3.LUT R38, R15, 0xff, RZ, 0xc0, !PT ;  /* 0x000000ff0f267812 */ /* 0x000fe400078ec0ff */
[----:B------:R-:W-:-:S02]  /*11b50*/  PRMT R37, R36, 0x7054, R37 ;  /* 0x0000705424257816 */ /* 0x000fc40000000025 */
[----:B------:R-:W-:Y:S02]  /*11b60*/  PRMT R41, R40, 0x7054, R41 ;  /* 0x0000705428297816 */ /* 0x000fe40000000029 */
[----:B------:R-:W-:Y:S02]  /*11b70*/  LOP3.LUT R3, R3, 0xff, RZ, 0xc0, !PT ;  /* 0x000000ff03037812 */ /* 0x000fe400078ec0ff */
[----:B------:R-:W-:Y:S02]  /*11b80*/  PRMT R39, R38, 0x7054, R39 ;  /* 0x0000705426277816 */ /* 0x000fe40000000027 */
[----:B------:R-:W-:Y:S02]  /*11b90*/  LOP3.LUT R41, R41, 0xff000000, R35, 0xf8, !PT ;  /* 0xff00000029297812 */ /* 0x000fe400078ef823 */
[----:B------:R-:W-:Y:S02]  /*11ba0*/  LOP3.LUT R37, R37, 0xff000000, R33, 0xf8, !PT ;  /* 0xff00000025257812 */ /* 0x000fe400078ef821 */
[----:B------:R-:W-:-:S02]  /*11bb0*/  PRMT R15, R3, 0x7054, R14 ;  /* 0x00007054030f7816 */ /* 0x000fc4000000000e */
        /* <DEDUP_REMOVED lines=90> */
[----:B------:R3:W-:Y:S02]  /*12160*/  STS.128 [R226], R4 ;  /* 0x00000004e2007388 */ /* 0x0007e40000000c00 */
.L_x_567:
[----:B------:R-:W-:Y:S05]  /*12170*/  BSYNC B1 ;  /* 0x0000000000017941 */ /* 0x000fea0003800000 */
.L_x_566:
[----:B------:R-:W-:Y:S04]  /*12180*/  BSSY B1, `(.L_x_568) ;  /* 0x0000078000017945 */ /* 0x000fe80003800000 */
[----:B------:R-:W-:Y:S05]  /*12190*/  @P2 BRA `(.L_x_569) ;  /* 0x0000000400d82947 */ /* 0x000fea0003800000 */
[----:B01-34-:R-:W0:Y:S01]  /*121a0*/  LDS.128 R4, [R0+0x16400] ;  /* 0x0164000000047984 */ /* 0x01be220000000c00 */
        /* <DEDUP_REMOVED lines=10> */
[----:B------:R-:W-:Y:S02]  /*12250*/  LOP3.LUT R34, R31, 0xff, RZ, 0xc0, !PT ;  /* 0x000000ff1f227812 */ /* 0x000fe400078ec0ff */
[----:B------:R-:W-:-:S02]  /*12260*/  LOP3.LUT R35, R35, 0xff, RZ, 0xc0, !PT ;  /* 0x000000ff23237812 */ /* 0x000fc400078ec0ff */
[----:B------:R-:W-:Y:S02]  /*12270*/  SHF.R.U32.HI R37, RZ, 0x10, R31 ;  /* 0x00000010ff257819 */ /* 0x000fe4000001161f */
[----:B------:R-:W-:Y:S02]  /*12280*/  PRMT R15, R32, 0x7604, R15 ;  /* 0x00007604200f7816 */ /* 0x000fe4000000000f */
[----:B------:R-:W-:Y:S01]  /*12290*/  LOP3.LUT R33, R14, 0xff, RZ, 0xc0, !PT ;  /* 0x000000ff0e217812 */ /* 0x000fe200078ec0ff */
[----:B------:R-:W-:Y:S01]  /*122a0*/  IMAD.U32 R14, R36, 0x10000, RZ ;  /* 0x00010000240e7824 */ /* 0x000fe200078e00ff */
[----:B------:R-:W-:Y:S02]  /*122b0*/  LOP3.LUT R32, R30, 0xff, RZ, 0xc0, !PT ;  /* 0x000000ff1e207812 */ /* 0x000fe400078ec0ff */
[----:B------:R-:W-:Y:S02]  /*122c0*/  PRMT R34, R35, 0x7604, R34 ;  /* 0x0000760423227816 */ /* 0x000fe40000000022 */
[----:B------:R-:W-:-:S02]  /*122d0*/  SHF.L.U32 R37, R37, 0x10, RZ ;  /* 0x0000001025257819 */ /* 0x000fc400000006ff */
[----:B------:R-:W-:Y:S02]  /*122e0*/  PRMT R35, R33, 0x7604, R32 ;  /* 0x0000760421237816 */ /* 0x000fe40000000020 */
[----:B------:R-:W-:Y:S02]  /*122f0*/  LOP3.LUT R33, R15, 0xff0000, R14, 0xf8, !PT ;  /* 0x00ff00000f217812 */ /* 0x000fe400078ef80e */
[----:B------:R-:W-:Y:S02]  /*12300*/  LOP3.LUT R37, R34, 0xff0000, R37, 0xf8, !PT ;  /* 0x00ff000022257812 */ /* 0x000fe400078ef825 */
[----:B------:R-:W-:Y:S02]  /*12310*/  LOP3.LUT R35, R35, 0xff0000, R30, 0xf8, !PT ;  /* 0x00ff000023237812 */ /* 0x000fe400078ef81e */
[----:B------:R-:W-:Y:S02]  /*12320*/  LOP3.LUT R37, R37, 0xff000000, R31, 0xf8, !PT ;  /* 0xff00000025257812 */ /* 0x000fe400078ef81f */
[----:B------:R-:W-:-:S02]  /*12330*/  LOP3.LUT R33, R33, 0xff000000, R29, 0xf8, !PT ;  /* 0xff00000021217812 */ /* 0x000fc400078ef81d */
[----:B------:R-:W-:Y:S02]  /*12340*/  LOP3.LUT R15, R3, 0xff0000, R28, 0xf8, !PT ;  /* 0x00ff0000030f7812 */ /* 0x000fe400078ef81c */
        /* <DEDUP_REMOVED lines=91> */
.L_x_569:
[----:B------:R-:W-:Y:S05]  /*12900*/  BSYNC B1 ;  /* 0x0000000000017941 */ /* 0x000fea0003800000 */
.L_x_568:
[----:B------:R-:W-:Y:S04]  /*12910*/  BSSY B1, `(.L_x_570) ;  /* 0x000007c000017945 */ /* 0x000fe80003800000 */
[----:B------:R-:W-:Y:S05]  /*12920*/  @P3 BRA `(.L_x_571) ;  /* 0x0000000400e83947 */ /* 0x000fea0003800000 */
[----:B01-34-:R-:W0:Y:S01]  /*12930*/  LDS.128 R4, [R226+0x2000] ;  /* 0x00200000e2047984 */ /* 0x01be220000000c00 */
        /* <DEDUP_REMOVED lines=121> */
.L_x_571:
[----:B------:R-:W-:Y:S05]  /*130d0*/  BSYNC B1 ;  /* 0x0000000000017941 */ /* 0x000fea0003800000 */
.L_x_570:
        /* <DEDUP_REMOVED lines=33> */
[--C-:B------:R-:W-:Y:S01]  /*132f0*/  HADD2.F32 R13, -RZ, R3.reuse.H0_H0 ;  /* 0x20000003ff0d7230 */ /* 0x100fe20000004100 */
[----:B------:R-:W-:Y:S01]  /*13300*/  LOP3.LUT R24, R15, 0xff000000, R12, 0xf8, !PT ;  /* 0xff0000000f187812 */ /* 0x000fe200078ef80c */
[----:B------:R-:W-:Y:S01]  /*13310*/  HADD2.F32 R12, -RZ, R3.H1_H1 ;  /* 0x30000003ff0c7230 */ /* 0x000fe20000004100 */
[----:B------:R-:W-:Y:S01]  /*13320*/  F2FP.F16.E4M3.UNPACK_B R6, R6 ;  /* 0x00000006ff06723e */ /* 0x000fe200020006ff */
[----:B------:R-:W-:Y:S01]  /*13330*/  HADD2.F32 R28, -RZ, R26.H1_H1 ;  /* 0x3000001aff1c7230 */ /* 0x000fe20000004100 */
[-C--:B------:R-:W-:Y:S01]  /*13340*/  F2FP.F16.E4M3.UNPACK_B R14, R7.reuse ;  /* 0x00000007ff0e723e */ /* 0x080fe200020006ff */
[----:B------:R-:W-:Y:S01]  /*13350*/  HADD2.F32 R21, -RZ, R20.H1_H1 ;  /* 0x30000014ff157230 */ /* 0x000fe20000004100 */
[----:B------:R-:W-:Y:S01]  /*13360*/  F2FP.F16.E4M3.UNPACK_B R15, R7.H1 ;  /* 0x00000007ff0f723e */ /* 0x000fe200030006ff */
[----:B------:R-:W-:-:S02]  /*13370*/  HADD2.F32 R26, -RZ, R26.H0_H0 ;  /* 0x2000001aff1a7230 */ /* 0x000fc40000004100 */
[CC--:B------:R-:W-:Y:S01]  /*13380*/  FMUL.FTZ R30, R12.reuse, R28.reuse ;  /* 0x0000001c0c1e7220 */ /* 0x0c0fe20000410000 */
[----:B------:R-:W-:Y:S01]  /*13390*/  F2FP.F16.E4M3.UNPACK_B R7, R5 ;  /* 0x00000005ff07723e */ /* 0x000fe200020006ff */
[----:B------:R-:W-:Y:S01]  /*133a0*/  FMUL.FTZ R31, R12, R21 ;  /* 0x000000150c1f7220 */ /* 0x000fe20000410000 */
[----:B------:R-:W-:Y:S01]  /*133b0*/  F2FP.F16.E4M3.UNPACK_B R12, R5.H1 ;  /* 0x00000005ff0c723e */ /* 0x000fe200030006ff */
[----:B------:R-:W-:Y:S02]  /*133c0*/  HADD2.F32 R5, -RZ, R6.H1_H1 ;  /* 0x30000006ff057230 */ /* 0x000fe40000004100 */
[C---:B------:R-:W-:Y:S01]  /*133d0*/  FFMA.FTZ R32, R13.reuse, R21, -R30 ;  /* 0x000000150d207223 */ /* 0x040fe2000001081e */
[----:B------:R-:W-:Y:S02]  /*133e0*/  HADD2.F32 R20, -RZ, R20.H0_H0 ;  /* 0x20000014ff147230 */ /* 0x000fe40000004100 */
[----:B------:R-:W-:Y:S01]  /*133f0*/  FFMA.FTZ R33, R13, R28, R31 ;  /* 0x0000001c0d217223 */ /* 0x000fe2000001001f */
[----:B------:R-:W-:Y:S01]  /*13400*/  HADD2.F32 R6, -RZ, R6.H0_H0 ;  /* 0x20000006ff067230 */ /* 0x000fe20000004100 */
[----:B------:R-:W-:Y:S01]  /*13410*/  F2FP.F16.E4M3.UNPACK_B R29, R29.H1 ;  /* 0x0000001dff1d723e */ /* 0x000fe200030006ff */
[C---:B------:R-:W-:Y:S01]  /*13420*/  FMUL.FTZ R13, R5.reuse, R26 ;  /* 0x0000001a050d7220 */ /* 0x040fe20000410000 */
[----:B------:R-:W-:Y:S01]  /*13430*/  F2FP.F16.E4M3.UNPACK_B R25, R25.H1 ;  /* 0x00000019ff19723e */ /* 0x000fe200030006ff */
[----:B------:R-:W-:Y:S01]  /*13440*/  FMUL.FTZ R31, R5, R20 ;  /* 0x00000014051f7220 */ /* 0x000fe20000410000 */
[----:B------:R-:W-:-:S02]  /*13450*/  HADD2.F32 R5, -RZ, R14.H1_H1 ;  /* 0x3000000eff057230 */ /* 0x000fc40000004100 */
[C---:B------:R-:W-:Y:S01]  /*13460*/  FFMA.FTZ R30, R6.reuse, R20, -R13 ;  /* 0x00000014061e7223 */ /* 0x040fe2000001080d */
[----:B------:R-:W-:Y:S02]  /*13470*/  HADD2.F32 R21, -RZ, R29.H0_H0 ;  /* 0x2000001dff157230 */ /* 0x000fe40000004100 */
[----:B------:R-:W-:Y:S01]  /*13480*/  FFMA.FTZ R31, R6, R26, R31 ;  /* 0x0000001a061f7223 */ /* 0x000fe2000001001f */
[----:B------:R-:W-:Y:S01]  /*13490*/  HADD2.F32 R13, -RZ, R25.H0_H0 ;  /* 0x20000019ff0d7230 */ /* 0x000fe20000004100 */
[----:B------:R-:W-:Y:S01]  /*134a0*/  F2FP.F16.E4M3.UNPACK_B R3, R4 ;  /* 0x00000004ff03723e */ /* 0x000fe200020006ff */
[----:B------:R-:W-:Y:S02]  /*134b0*/  HADD2.F32 R14, -RZ, R14.H0_H0 ;  /* 0x2000000eff0e7230 */ /* 0x000fe40000004100 */
[C---:B------:R-:W-:Y:S01]  /*134c0*/  FMUL.FTZ R35, R5.reuse, R21 ;  /* 0x0000001505237220 */ /* 0x040fe20000410000 */
[----:B------:R-:W-:Y:S02]  /*134d0*/  HADD2.F32 R29, -RZ, R29.H1_H1 ;  /* 0x3000001dff1d7230 */ /* 0x000fe40000004100 */
[----:B------:R-:W-:Y:S01]  /*134e0*/  FMUL.FTZ R5, R5, R13 ;  /* 0x0000000d05057220 */ /* 0x000fe20000410000 */
[----:B------:R-:W-:-:S02]  /*134f0*/  HADD2.F32 R6, -RZ, R15.H1_H1 ;  /* 0x3000000fff067230 */ /* 0x000fc40000004100 */
[C---:B------:R-:W-:Y:S01]  /*13500*/  FFMA.FTZ R35, R14.reuse, R13, -R35 ;  /* 0x0000000d0e237223 */ /* 0x040fe20000010823 */
[----:B------:R-:W-:Y:S02]  /*13510*/  HADD2.F32 R25, -RZ, R25.H1_H1 ;  /* 0x30000019ff197230 */ /* 0x000fe40000004100 */
        /* <DEDUP_REMOVED lines=52> */
.L_x_573:
[----:B------:R-:W-:Y:S05]  /*13860*/  BSYNC B1 ;  /* 0x0000000000017941 */ /* 0x000fea0003800000 */
.L_x_572:
[----:B------:R-:W-:Y:S05]  /*13870*/  @P5 BRA `(.L_x_563) ;  /* 0x0000003c00085947 */ /* 0x000fea0003800000 */
[----:B01-34-:R-:W0:Y:S01]  /*13880*/  LDS.128 R4, [R226+0x4000] ;  /* 0x00400000e2047984 */ /* 0x01be220000000c00 */
[----:B-----5:R-:W-:Y:S02]  /*13890*/  SHF.R.U32.HI R12, RZ, 0x8, R9 ;  /* 0x00000008ff0c7819 */ /* 0x020fe40000011609 */
[----:B------:R-:W-:Y:S02]  /*138a0*/  SHF.R.U32.HI R20, RZ, 0x8, R11 ;  /* 0x00000008ff147819 */ /* 0x000fe4000001160b */
[----:B------:R-:W-:Y:S02]  /*138b0*/  LOP3.LUT R13, R9, 0xff, RZ, 0xc0, !PT ;  /* 0x000000ff090d7812 */ /* 0x000fe400078ec0ff */
[----:B------:R-:W-:Y:S02]  /*138c0*/  LOP3.LUT R21, R11, 0xff, RZ, 0xc0, !PT ;  /* 0x000000ff0b157812 */ /* 0x000fe400078ec0ff */
[----:B------:R-:W-:Y:S02]  /*138d0*/  LOP3.LUT R12, R12, 0xff, RZ, 0xc0, !PT ;  /* 0x000000ff0c0c7812 */ /* 0x000fe400078ec0ff */
[----:B------:R-:W-:-:S02]  /*138e0*/  LOP3.LUT R20, R20, 0xff, RZ, 0xc0, !PT ;  /* 0x000000ff14147812 */ /* 0x000fc400078ec0ff */
[----:B------:R-:W-:Y:S02]  /*138f0*/  SHF.R.U32.HI R0, RZ, 0x8, R8 ;  /* 0x00000008ff007819 */ /* 0x000fe40000011608 */
[----:B--2---:R-:W-:Y:S02]  /*13900*/  SHF.R.U32.HI R14, RZ, 0x8, R10 ;  /* 0x00000008ff0e7819 */ /* 0x004fe4000001160a */
[----:B------:R-:W-:Y:S02]  /*13910*/  PRMT R13, R12, 0x7604, R13 ;  /* 0x000076040c0d7816 */ /* 0x000fe4000000000d */
[----:B------:R-:W-:Y:S02]  /*13920*/  PRMT R21, R20, 0x7604, R21 ;  /* 0x0000760414157816 */ /* 0x000fe40000000015 */
[----:B------:R-:W-:Y:S02]  /*13930*/  SHF.R.U32.HI R12, RZ, 0x10, R9 ;  /* 0x00000010ff0c7819 */ /* 0x000fe40000011609 */
[----:B------:R-:W-:-:S02]  /*13940*/  SHF.R.U32.HI R20, RZ, 0x10, R11 ;  /* 0x00000010ff147819 */ /* 0x000fc4000001160b */
[----:B------:R-:W-:Y:S02]  /*13950*/  LOP3.LUT R3, R8, 0xff, RZ, 0xc0, !PT ;  /* 0x000000ff08037812 */ /* 0x000fe400078ec0ff */
[----:B------:R-:W-:Y:S02]  /*13960*/  LOP3.LUT R15, R10, 0xff, RZ, 0xc0, !PT ;  /* 0x000000ff0a0f7812 */ /* 0x000fe400078ec0ff */
[----:B------:R-:W-:Y:S02]  /*13970*/  LOP3.LUT R0, R0, 0xff, RZ, 0xc0, !PT ;  /* 0x000000ff00007812 */ /* 0x000fe400078ec0ff */
[----:B------:R-:W-:Y:S02]  /*13980*/  LOP3.LUT R14, R14, 0xff, RZ, 0xc0, !PT ;  /* 0x000000ff0e0e7812 */ /* 0x000fe400078ec0ff */
[----:B------:R-:W-:Y:S02]  /*13990*/  LOP3.LUT R12, R12, 0xff, RZ, 0xc0, !PT ;  /* 0x000000ff0c0c7812 */ /* 0x000fe400078ec0ff */
[----:B------:R-:W-:-:S02]  /*139a0*/  LOP3.LUT R20, R20, 0xff, RZ, 0xc0, !PT ;  /* 0x000000ff14147812 */ /* 0x000fc400078ec0ff */
[----:B------:R-:W-:Y:S02]  /*139b0*/  PRMT R3, R0, 0x7604, R3 ;  /* 0x0000760400037816 */ /* 0x000fe40000000003 */
[----:B------:R-:W-:Y:S02]  /*139c0*/  PRMT R15, R14, 0x7604, R15 ;  /* 0x000076040e0f7816 */ /* 0x000fe4000000000f */
[----:B------:R-:W-:Y:S02]  /*139d0*/  SHF.R.U32.HI R0, RZ, 0x10, R8 ;  /* 0x00000010ff007819 */ /* 0x000fe40000011608 */
[----:B------:R-:W-:Y:S02]  /*139e0*/  SHF.R.U32.HI R14, RZ, 0x10, R10 ;  /* 0x00000010ff0e7819 */ /* 0x000fe4000001160a */
[----:B------:R-:W-:Y:S02]  /*139f0*/  PRMT R13, R12, 0x7054, R13 ;  /* 0x000070540c0d7816 */ /* 0x000fe4000000000d */
[----:B------:R-:W-:-:S02]  /*13a00*/  PRMT R21, R20, 0x7054, R21 ;  /* 0x0000705414157816 */ /* 0x000fc40000000015 */
[----:B------:R-:W-:Y:S02]  /*13a10*/  LOP3.LUT R0, R0, 0xff, RZ, 0xc0, !PT ;  /* 0x000000ff00007812 */ /* 0x000fe400078ec0ff */
[----:B------:R-:W-:Y:S02]  /*13a20*/  LOP3.LUT R14, R14, 0xff, RZ, 0xc0, !PT ;  /* 0x000000ff0e0e7812 */ /* 0x000fe400078ec0ff */
[----:B------:R-:W-:Y:S02]  /*13a30*/  LOP3.LUT R21, R21, 0xff000000, R11, 0xf8, !PT ;  /* 0xff00000015157812 */ /* 0x000fe400078ef80b */
[----:B------:R-:W-:Y:S02]  /*13a40*/  LOP3.LUT R13, R13, 0xff000000, R9, 0xf8, !PT ;  /* 0xff0000000d0d7812 */ /* 0x000fe400078ef809 */
[----:B------:R-:W-:Y:S02]  /*13a50*/  PRMT R3, R0, 0x7054, R3 ;  /* 0x0000705400037816 */ /* 0x000fe40000000003 */
[----:B------:R-:W-:-:S02]  /*13a60*/  PRMT R15, R14, 0x7054, R15 ;  /* 0x000070540e0f7816 */ /* 0x000fc4000000000f */
[-C--:B0-----:R-:W-:Y:S02]  /*13a70*/  F2FP.F16.E4M3.UNPACK_B R0, R6.reuse.H1 ;  /* 0x00000006ff00723e */ /* 0x081fe400030006ff */
[----:B------:R-:W-:Y:S02]  /*13a80*/  F2FP.F16.E4M3.UNPACK_B R24, R21 ;  /* 0x00000015ff18723e */ /* 0x000fe400020006ff */
[----:B------:R-:W-:Y:S01]  /*13a90*/  F2FP.F16.E4M3.UNPACK_B R14, R13 ;  /* 0x0000000dff0e723e */ /* 0x000fe200020006ff */
[----:B------:R-:W-:Y:S01]  /*13aa0*/  HADD2.F32 R9, -RZ, R0.H1_H1 ;  /* 0x30000000ff097230 */ /* 0x000fe20000004100 */
[----:B------:R-:W-:Y:S01]  /*13ab0*/  LOP3.LUT R12, R3, 0xff000000, R8, 0xf8, !PT ;  /* 0xff000000030c7812 */ /* 0x000fe200078ef808 */
[----:B------:R-:W-:Y:S01]  /*13ac0*/  HADD2.F32 R25, -RZ, R24.H1_H1 ;  /* 0x30000018ff197230 */ /* 0x000fe20000004100 */
[----:B------:R-:W-:Y:S01]  /*13ad0*/  LOP3.LUT R20, R15, 0xff000000, R10, 0xf8, !PT ;  /* 0xff0000000f147812 */ /* 0x000fe200078ef80a */
[----:B------:R-:W-:Y:S01]  /*13ae0*/  HADD2.F32 R15, -RZ, R14.H1_H1 ;  /* 0x3000000eff0f7230 */ /* 0x000fe20000004100 */
[----:B------:R-:W-:Y:S01]  /*13af0*/  F2FP.F16.E4M3.UNPACK_B R3, R6 ;  /* 0x00000006ff03723e */ /* 0x000fe200020006ff */
[----:B------:R-:W-:Y:S01]  /*13b00*/  HADD2.F32 R8, -RZ, R0.H0_H0 ;  /* 0x20000000ff087230 */ /* 0x000fe20000004100 */
[----:B------:R-:W-:Y:S01]  /*13b10*/  F2FP.F16.E4M3.UNPACK_B R10, R7 ;  /* 0x00000007ff0a723e */ /* 0x000fe200020006ff */
[C---:B------:R-:W-:Y:S01]  /*13b20*/  FMUL.FTZ R27, R9.reuse, R25 ;  /* 0x00000019091b7220 */ /* 0x040fe20000410000 */
[----:B------:R-:W-:Y:S01]  /*13b30*/  F2FP.F16.E4M3.UNPACK_B R11, R7.H1 ;  /* 0x00000007ff0b723e */ /* 0x000fe200030006ff */
[----:B------:R-:W-:Y:S01]  /*13b40*/  FMUL.FTZ R26, R9, R15 ;  /* 0x0000000f091a7220 */ /* 0x000fe20000410000 */
[-C--:B------:R-:W-:Y:S01]  /*13b50*/  F2FP.F16.E4M3.UNPACK_B R6, R5.reuse ;  /* 0x00000005ff06723e */ /* 0x080fe200020006ff */
[----:B------:R-:W-:Y:S01]  /*13b60*/  HADD2.F32 R24, -RZ, R24.H0_H0 ;  /* 0x20000018ff187230 */ /* 0x000fe20000004100 */
[----:B------:R-:W-:Y:S01]  /*13b70*/  F2FP.F16.E4M3.UNPACK_B R7, R5.H1 ;  /* 0x00000005ff07723e */ /* 0x000fe200030006ff */
[----:B------:R-:W-:Y:S01]  /*13b80*/  HADD2.F32 R5, -RZ, R3.H1_H1 ;  /* 0x30000003ff057230 */ /* 0x000fe20000004100 */
[----:B------:R-:W-:Y:S01]  /*13b90*/  F2FP.F16.E4M3.UNPACK_B R21, R21.H1 ;  /* 0x00000015ff15723e */ /* 0x000fe200030006ff */
[----:B------:R-:W-:-:S02]  /*13ba0*/  HADD2.F32 R14, -RZ, R14.H0_H0 ;  /* 0x2000000eff0e7230 */ /* 0x000fc40000004100 */
[C---:B------:R-:W-:Y:S01]  /*13bb0*/  FFMA.FTZ R27, R8.reuse, R15, -R27 ;  /* 0x0000000f081b7223 */ /* 0x040fe2000001081b */
[----:B------:R-:W-:Y:S01]  /*13bc0*/  FFMA.FTZ R26, R8, R25, R26 ;  /* 0x00000019081a7223 */ /* 0x000fe2000001001a */
[----:B------:R-:W-:Y:S01]  /*13bd0*/  HADD2.F32 R3, -RZ, R3.H0_H0 ;  /* 0x20000003ff037230 */ /* 0x000fe20000004100 */
[----:B------:R-:W-:Y:S01]  /*13be0*/  F2FP.F16.E4M3.UNPACK_B R13, R13.H1 ;  /* 0x0000000dff0d723e */ /* 0x000fe200030006ff */
[C---:B------:R-:W-:Y:S01]  /*13bf0*/  FMUL.FTZ R8, R5.reuse, R24 ;  /* 0x0000001805087220 */ /* 0x040fe20000410000 */
[----:B------:R-:W-:Y:S01]  /*13c00*/  FMUL.FTZ R15, R5, R14 ;  /* 0x0000000e050f7220 */ /* 0x000fe20000410000 */
[--C-:B------:R-:W-:Y:S01]  /*13c10*/  HADD2.F32 R5, -RZ, R10.reuse.H1_H1 ;  /* 0x3000000aff057230 */ /* 0x100fe20000004100 */
[----:B------:R-:W-:Y:S01]  /*13c20*/  F2FP.F16.E4M3.UNPACK_B R0, R4 ;  /* 0x00000004ff00723e */ /* 0x000fe200020006ff */
[----:B------:R-:W-:Y:S02]  /*13c30*/  HADD2.F32 R9, -RZ, R21.H0_H0 ;  /* 0x20000015ff097230 */ /* 0x000fe40000004100 */
[C---:B------:R-:W-:Y:S01]  /*13c40*/  FFMA.FTZ R25, R3.reuse, R14, -R8 ;  /* 0x0000000e03197223 */ /* 0x040fe20000010808 */
[----:B------:R-:W-:Y:S01]  /*13c50*/  FFMA.FTZ R24, R3, R24, R15 ;  /* 0x0000001803187223 */ /* 0x000fe2000001000f */
[----:B------:R-:W-:Y:S01]  /*13c60*/  HADD2.F32 R8, -RZ, R13.H0_H0 ;  /* 0x2000000dff087230 */ /* 0x000fe20000004100 */
[----:B------:R-:W-:Y:S01]  /*13c70*/  F2FP.F16.E4M3.UNPACK_B R4, R4.H1 ;  /* 0x00000004ff04723e */ /* 0x000fe200030006ff */
[----:B------:R-:W-:-:S02]  /*13c80*/  HADD2.F32 R10, -RZ, R10.H0_H0 ;  /* 0x2000000aff0a7230 */ /* 0x000fc40000004100 */
[CC--:B------:R-:W-:Y:S01]  /*13c90*/  FMUL.FTZ R15, R5.reuse, R9.reuse ;  /* 0x00000009050f7220 */ /* 0x0c0fe20000410000 */
[----:B------:R-:W-:Y:S02]  /*13ca0*/  HADD2.F32 R14, -RZ, R21.H1_H1 ;  /* 0x30000015ff0e7230 */ /* 0x000fe40000004100 */
[-C--:B------:R-:W-:Y:S01]  /*13cb0*/  FMUL.FTZ R5, R5, R8.reuse ;  /* 0x0000000805057220 */ /* 0x080fe20000410000 */
[----:B------:R-:W-:Y:S02]  /*13cc0*/  HADD2.F32 R3, -RZ, R11.H1_H1 ;  /* 0x3000000bff037230 */ /* 0x000fe40000004100 */
[C---:B------:R-:W-:Y:S01]  /*13cd0*/  FFMA.FTZ R21, R10.reuse, R8, -R15 ;  /* 0x000000080a157223 */ /* 0x040fe2000001080f */
[----:B------:R-:W-:Y:S02]  /*13ce0*/  HADD2.F32 R8, -RZ, R13.H1_H1 ;  /* 0x3000000dff087230 */ /* 0x000fe40000004100 */
[----:B------:R-:W-:Y:S01]  /*13cf0*/  FFMA.FTZ R28, R10, R9, R5 ;  /* 0x000000090a1c7223 */ /* 0x000fe20000010005 */
[----:B------:R-:W-:-:S02]  /*13d00*/  HADD2.F32 R11, -RZ, R11.H0_H0 ;  /* 0x2000000bff0b7230 */ /* 0x000fc40000004100 */
[C---:B------:R-:W-:Y:S01]  /*13d10*/  FMUL.FTZ R30, R3.reuse, R14 ;  /* 0x0000000e031e7220 */ /* 0x040fe20000410000 */
[----:B------:R-:W-:Y:S01]  /*13d20*/  F2FP.F16.E4M3.UNPACK_B R9, R20 ;  /* 0x00000014ff09723e */ /* 0x000fe200020006ff */
[-C--:B------:R-:W-:Y:S01]  /*13d30*/  FMUL.FTZ R10, R3, R8.reuse ;  /* 0x00000008030a7220 */ /* 0x080fe20000410000 */
[----:B------:R-:W-:Y:S02]  /*13d40*/  HADD2.F32 R5, -RZ, R4.H1_H1 ;  /* 0x30000004ff057230 */ /* 0x000fe40000004100 */
[C---:B------:R-:W-:Y:S01]  /*13d50*/  FFMA.FTZ R30, R11.reuse, R8, -R30 ;  /* 0x000000080b1e7223 */ /* 0x040fe2000001081e */
[----:B------:R-:W-:Y:S01]  /*13d60*/  F2FP.F16.E4M3.UNPACK_B R8, R12 ;  /* 0x0000000cff08723e */ /* 0x000fe200020006ff */
[----:B------:R-:W-:Y:S01]  /*13d70*/  FFMA.FTZ R29, R11, R14, R10 ;  /* 0x0000000e0b1d7223 */ /* 0x000fe2000001000a */
[--C-:B------:R-:W-:Y:S01]  /*13d80*/  HADD2.F32 R13, -RZ, R9.reuse.H1_H1 ;  /* 0x30000009ff0d7230 */ /* 0x100fe20000004100 */
[----:B------:R-:W-:Y:S01]  /*13d90*/  F2FP.F16.E4M3.UNPACK_B R12, R12.H1 ;  /* 0x0000000cff0c723e */ /* 0x000fe200030006ff */
[----:B------:R-:W-:Y:S01]  /*13da0*/  HADD2.F32 R10, -RZ, R9.H0_H0 ;  /* 0x20000009ff0a7230 */ /* 0x000fe20000004100 */
[----:B------:R-:W-:Y:S01]  /*13db0*/  F2FP.F16.E4M3.UNPACK_B R20, R20.H1 ;  /* 0x00000014ff14723e */ /* 0x000fe200030006ff */
[----:B------:R-:W-:-:S02]  /*13dc0*/  HADD2.F32 R9, -RZ, R8.H1_H1 ;  /* 0x30000008ff097230 */ /* 0x000fc40000004100 */
[C---:B------:R-:W-:Y:S01]  /*13dd0*/  FMUL.FTZ R11, R5.reuse, R13 ;  /* 0x0000000d050b7220 */ /* 0x040fe20000410000 */
[----:B------:R-:W-:Y:S02]  /*13de0*/  HADD2.F32 R3, -RZ, R0.H1_H1 ;  /* 0x30000000ff037230 */ /* 0x000fe40000004100 */
        /* <DEDUP_REMOVED lines=10> */
[----:B------:R-:W-:-:S02]  /*13e90*/  HADD2.F32 R4, -RZ, R12.H1_H1 ;  /* 0x3000000cff047230 */ /* 0x000fc40000004100 */
[--C-:B------:R-:W-:Y:S02]  /*13ea0*/  HADD2.F32 R3, -RZ, R7.reuse.H1_H1 ;  /* 0x30000007ff037230 */ /* 0x100fe40000004100 */
[--C-:B------:R-:W-:Y:S02]  /*13eb0*/  HADD2.F32 R8, -RZ, R20.reuse.H1_H1 ;  /* 0x30000014ff087230 */ /* 0x100fe40000004100 */
[----:B------:R-:W-:Y:S02]  /*13ec0*/  HADD2.F32 R9, -RZ, R20.H0_H0 ;  /* 0x20000014ff097230 */ /* 0x000fe40000004100 */
[C---:B------:R-:W-:Y:S01]  /*13ed0*/  FMUL.FTZ R13, R3.reuse, R4 ;  /* 0x00000004030d7220 */ /* 0x040fe20000410000 */
[----:B------:R-:W-:Y:S02]  /*13ee0*/  HADD2.F32 R0, -RZ, R6.H1_H1 ;  /* 0x30000006ff007230 */ /* 0x000fe40000004100 */
[----:B------:R-:W-:Y:S02]  /*13ef0*/  HADD2.F32 R5, -RZ, R12.H0_H0 ;  /* 0x2000000cff057230 */ /* 0x000fe40000004100 */
[----:B------:R-:W-:Y:S01]  /*13f00*/  FMUL.FTZ R12, R3, R8 ;  /* 0x00000008030c7220 */ /* 0x000fe20000410000 */
[----:B------:R-:W-:-:S02]  /*13f10*/  HADD2.F32 R7, -RZ, R7.H0_H0 ;  /* 0x20000007ff077230 */ /* 0x000fc40000004100 */
[C---:B------:R-:W-:Y:S01]  /*13f20*/  FMUL.FTZ R3, R0.reuse, R9 ;  /* 0x0000000900037220 */ /* 0x040fe20000410000 */
[----:B------:R-:W-:Y:S02]  /*13f30*/  HADD2.F32 R6, -RZ, R6.H0_H0 ;  /* 0x20000006ff067230 */ /* 0x000fe40000004100 */
[-C--:B------:R-:W-:Y:S01]  /*13f40*/  FMUL.FTZ R0, R0, R5.reuse ;  /* 0x0000000500007220 */ /* 0x080fe20000410000 */
[C---:B------:R-:W-:Y:S01]  /*13f50*/  FFMA.FTZ R12, R7.reuse, R4, -R12 ;  /* 0x00000004070c7223 */ /* 0x040fe2000001080c */
[----:B------:R-:W-:Y:S01]  /*13f60*/  FFMA.FTZ R13, R7, R8, R13 ;  /* 0x00000008070d7223 */ /* 0x000fe2000001000d */
[C---:B------:R-:W-:Y:S01]  /*13f70*/  FFMA.FTZ R5, R6.reuse, R5, -R3 ;  /* 0x0000000506057223 */ /* 0x040fe20000010803 */
[----:B------:R-:W-:Y:S01]  /*13f80*/  FFMA.FTZ R0, R6, R9, R0 ;  /* 0x0000000906007223 */ /* 0x000fe20000010000 */
[----:B------:R-:W-:Y:S02]  /*13f90*/  F2FP.SATFINITE.E4M3.F32.PACK_AB_MERGE_C R6, R26, R27, RZ ;  /* 0x0000001b1a06723e */ /* 0x000fe400048070ff */
[----:B------:R-:W-:-:S02]  /*13fa0*/  F2FP.SATFINITE.E4M3.F32.PACK_AB_MERGE_C R7, R29, R30, RZ ;  /* 0x0000001e1d07723e */ /* 0x000fc400048070ff */
[----:B------:R-:W-:Y:S02]  /*13fb0*/  F2FP.SATFINITE.E4M3.F32.PACK_AB_MERGE_C R4, R15, R14, RZ ;  /* 0x0000000e0f04723e */ /* 0x000fe400048070ff */
[----:B------:R-:W-:Y:S02]  /*13fc0*/  F2FP.SATFINITE.E4M3.F32.PACK_AB_MERGE_C R12, R13, R12, RZ ;  /* 0x0000000c0d0c723e */ /* 0x000fe400048070ff */
[----:B------:R-:W-:Y:S02]  /*13fd0*/  F2FP.SATFINITE.E4M3.F32.PACK_AB_MERGE_C R6, R24, R25, R6 ;  /* 0x000000191806723e */ /* 0x000fe40004807006 */
[----:B------:R-:W-:Y:S02]  /*13fe0*/  F2FP.SATFINITE.E4M3.F32.PACK_AB_MERGE_C R7, R28, R21, R7 ;  /* 0x000000151c07723e */ /* 0x000fe40004807007 */
[----:B------:R-:W-:Y:S02]  /*13ff0*/  F2FP.SATFINITE.E4M3.F32.PACK_AB_MERGE_C R4, R10, R11, R4 ;  /* 0x0000000b0a04723e */ /* 0x000fe40004807004 */
[----:B------:R-:W-:-:S05]  /*14000*/  F2FP.SATFINITE.E4M3.F32.PACK_AB_MERGE_C R5, R0, R5, R12 ;  /* 0x000000050005723e */ /* 0x000fca000480700c */
[----:B------:R0:W-:Y:S01]  /*14010*/  STS.128 [R226+0x4000], R4 ;  /* 0x00400004e2007388 */ /* 0x0001e20000000c00 */
[----:B------:R-:W-:Y:S05]  /*14020*/  BRA `(.L_x_563) ;  /* 0x00000034001c7947 */ /* 0x000fea0003800000 */
.L_x_557:
[----:B------:R-:W-:-:S03]  /*14030*/  UMOV UR4, 0xffffffff ;  /* 0xffffffff00047882 */ /* 0x000fc60000000000 */
[----:B------:R-:W-:Y:S05]  /*14040*/  BRA.DIV UR4, `(.L_x_574) ;  /* 0x0000016a04d07947 */ /* 0x000fea000b800000 */
[----:B------:R0:W1:Y:S04]  /*14050*/  SHFL.IDX PT, R21, R24, RZ, 0x1e1f ;  /* 0x001e1fff18157589 */ /* 0x00006800000e0000 */
[----:B------:R0:W2:Y:S04]  /*14060*/  SHFL.IDX PT, R39, R136, RZ, 0x1e1f ;  /* 0x001e1fff88277589 */ /* 0x0000a800000e0000 */
[----:B------:R0:W3:Y:S04]  /*14070*/  SHFL.IDX PT, R3, R26, RZ, 0x1e1f ;  /* 0x001e1fff1a037589 */ /* 0x0000e800000e0000 */
[----:B------:R-:W4:Y:S02]  /*14080*/  SHFL.IDX PT, R37, R37, RZ, 0x1e1f ;  /* 0x001e1fff25257589 */ /* 0x000f2400000e0000 */
.L_x_814:
[----:B------:R-:W-:Y:S01]  /*14090*/  ULDC UR4, c[0x0][0x448] ;  /* 0x0001120000047ab9 */ /* 0x000fe20000000800 */
[----:B------:R-:W-:Y:S01]  /*140a0*/  BSSY B1, `(.L_x_575) ;  /* 0x0000038000017945 */ /* 0x000fe20003800000 */
[----:B------:R-:W-:Y:S01]  /*140b0*/  IMAD R0, R151, UR4, RZ ;  /* 0x0000000497007c24 */ /* 0x000fe2000f8e02ff */
[----:B------:R-:W-:Y:S02]  /*140c0*/  CS2R R4, SRZ ;  /* 0x0000000000047805 */ /* 0x000fe4000001ff00 */
[----:B------:R-:W-:Y:S02]  /*140d0*/  CS2R R6, SRZ ;  /* 0x0000000000067805 */ /* 0x000fe4000001ff00 */
[----:B------:R-:W-:Y:S02]  /*140e0*/  CS2R R8, SRZ ;  /* 0x0000000000087805 */ /* 0x000fe4000001ff00 */
[----:B------:R-:W-:Y:S02]  /*140f0*/  CS2R R12, SRZ ;  /* 0x00000000000c7805 */ /* 0x000fe4000001ff00 */
[----:B------:R-:W-:-:S02]  /*14100*/  ISETP.GE.AND P0, PT, R10, R0, PT ;  /* 0x000000000a00720c */ /* 0x000fc40003f06270 */
[----:B------:R-:W-:Y:S02]  /*14110*/  CS2R R10, SRZ ;  /* 0x00000000000a7805 */ /* 0x000fe4000001ff00 */
[----:B------:R-:W-:Y:S02]  /*14120*/  CS2R R14, SRZ ;  /* 0x00000000000e7805 */ /* 0x000fe4000001ff00 */
[----:B0-----:R-:W-:Y:S02]  /*14130*/  CS2R R24, SRZ ;  /* 0x0000000000187805 */ /* 0x001fe4000001ff00 */
[----:B------:R-:W-:Y:S02]  /*14140*/  CS2R R26, SRZ ;  /* 0x00000000001a7805 */ /* 0x000fe4000001ff00 */
[----:B------:R-:W-:Y:S02]  /*14150*/  CS2R R28, SRZ ;  /* 0x00000000001c7805 */ /* 0x000fe4000001ff00 */
[----:B------:R-:W-:-:S02]  /*14160*/  CS2R R30, SRZ ;  /* 0x00000000001e7805 */ /* 0x000fc4000001ff00 */
[----:B------:R-:W-:Y:S02]  /*14170*/  CS2R R32, SRZ ;  /* 0x0000000000207805 */ /* 0x000fe4000001ff00 */
[----:B------:R-:W-:Y:S01]  /*14180*/  CS2R R34, SRZ ;  /* 0x0000000000227805 */ /* 0x000fe2000001ff00 */
[----:B------:R-:W-:Y:S06]  /*14190*/  @P0 BRA `(.L_x_576) ;  /* 0x0000000000a00947 */ /* 0x000fec0003800000 */
[C---:B------:R-:W-:Y:S01]  /*141a0*/  VIADD R4, R16.reuse, 0x20 ;  /* 0x0000002010047836 */ /* 0x040fe20000000000 */
[----:B------:R-:W-:Y:S01]  /*141b0*/  ULDC UR4, c[0x0][0x3f4] ;  /* 0x0000fd0000047ab9 */ /* 0x000fe20000000800 */
[C---:B------:R-:W-:Y:S02]  /*141c0*/  IADD3 R5, R16.reuse, 0x40, RZ ;  /* 0x0000004010057810 */ /* 0x040fe40007ffe0ff */
[----:B------:R-:W-:Y:S02]  /*141d0*/  CS2R R24, SRZ ;  /* 0x0000000000187805 */ /* 0x000fe4000001ff00 */
[----:B------:R-:W-:Y:S02]  /*141e0*/  ISETP.GE.AND P2, PT, R16, UR4, PT ;  /* 0x0000000410007c0c */ /* 0x000fe4000bf46270 */
[----:B------:R-:W-:Y:S02]  /*141f0*/  CS2R R26, SRZ ;  /* 0x00000000001a7805 */ /* 0x000fe4000001ff00 */
[----:B------:R-:W-:-:S02]  /*14200*/  ISETP.GE.AND P1, PT, R4, UR4, PT ;  /* 0x0000000404007c0c */ /* 0x000fc4000bf26270 */
[----:B------:R-:W-:Y:S02]  /*14210*/  CS2R R28, SRZ ;  /* 0x00000000001c7805 */ /* 0x000fe4000001ff00 */
[----:B------:R-:W-:Y:S02]  /*14220*/  ISETP.GE.AND P0, PT, R5, UR4, PT ;  /* 0x0000000405007c0c */ /* 0x000fe4000bf06270 */
[----:B------:R-:W-:Y:S02]  /*14230*/  CS2R R4, SRZ ;  /* 0x0000000000047805 */ /* 0x000fe4000001ff00 */
[----:B------:R-:W-:Y:S02]  /*14240*/  CS2R R30, SRZ ;  /* 0x00000000001e7805 */ /* 0x000fe4000001ff00 */
[----:B-1----:R-:W-:-:S03]  /*14250*/  @!P2 IADD3 R40, P3, R16, R21, RZ ;  /* 0x000000151028a210 */ /* 0x002fc60007f7e0ff */
[----:B------:R-:W-:-:S04]  /*14260*/  @!P1 IMAD.SHL.U32 R46, R173, 0x10, RZ ;  /* 0x00000010ad2e9824 */ /* 0x000fc800078e00ff */
[----:B------:R-:W-:Y:S02]  /*14270*/  @!P0 IMAD.SHL.U32 R48, R174, 0x10, RZ ;  /* 0x00000010ae308824 */ /* 0x000fe400078e00ff */
[----:B---3--:R-:W-:Y:S01]  /*14280*/  @!P2 IMAD.X R41, R3, 0x1, R17, P3 ;  /* 0x000000010329a824 */ /* 0x008fe200018e0611 */
[----:B------:R-:W-:Y:S02]  /*14290*/  @!P1 SHF.R.S32.HI R6, RZ, 0x1f, R46 ;  /* 0x0000001fff069819 */ /* 0x000fe4000001142e */
[C---:B------:R-:W-:Y:S02]  /*142a0*/  @!P1 IADD3 R42, P5, R46.reuse, R21, RZ ;  /* 0x000000152e2a9210 */ /* 0x040fe40007fbe0ff */
[----:B--2---:R-:W-:Y:S02]  /*142b0*/  @!P1 IADD3 R46, P4, R46, R39, RZ ;  /* 0x000000272e2e9210 */ /* 0x004fe40007f9e0ff */
[----:B------:R-:W-:Y:S02]  /*142c0*/  CS2R R10, SRZ ;  /* 0x00000000000a7805 */ /* 0x000fe4000001ff00 */
[----:B------:R-:W-:-:S02]  /*142d0*/  @!P0 IADD3 R38, P3, R48, R21, RZ ;  /* 0x0000001530268210 */ /* 0x000fc40007f7e0ff */
[----:B------:R-:W-:Y:S02]  /*142e0*/  CS2R R32, SRZ ;  /* 0x0000000000207805 */ /* 0x000fe4000001ff00 */
[----:B------:R-:W-:Y:S01]  /*142f0*/  @!P0 SHF.R.S32.HI R8, RZ, 0x1f, R48 ;  /* 0x0000001fff088819 */ /* 0x000fe20000011430 */
[----:B----4-:R-:W-:Y:S01]  /*14300*/  @!P1 IMAD.X R47, R37, 0x1, R6, P4 ;  /* 0x00000001252f9824 */ /* 0x010fe200020e0606 */
[----:B------:R-:W-:Y:S02]  /*14310*/  @!P1 IADD3.X R43, R3, R6, RZ, P5, !PT ;  /* 0x00000006032b9210 */ /* 0x000fe40002ffe4ff */
[----:B------:R-:W-:Y:S02]  /*14320*/  CS2R R6, SRZ ;  /* 0x0000000000067805 */ /* 0x000fe4000001ff00 */
[----:B------:R-:W-:Y:S02]  /*14330*/  @!P0 IADD3 R48, P5, R48, R39, RZ ;  /* 0x0000002730308210 */ /* 0x000fe40007fbe0ff */
[----:B------:R-:W-:-:S02]  /*14340*/  CS2R R34, SRZ ;  /* 0x0000000000227805 */ /* 0x000fc4000001ff00 */
[----:B------:R-:W-:Y:S01]  /*14350*/  @!P2 IADD3 R20, P4, R16, R39, RZ ;  /* 0x000000271014a210 */ /* 0x000fe20007f9e0ff */
[--C-:B------:R-:W-:Y:S01]  /*14360*/  @!P0 IMAD.X R39, R3, 0x1, R8.reuse, P3 ;  /* 0x0000000103278824 */ /* 0x100fe200018e0608 */
[----:B------:R-:W-:Y:S01]  /*14370*/  CS2R R12, SRZ ;  /* 0x00000000000c7805 */ /* 0x000fe2000001ff00 */
[C---:B------:R-:W-:Y:S01]  /*14380*/  @!P0 IMAD.X R49, R37.reuse, 0x1, R8, P5 ;  /* 0x0000000125318824 */ /* 0x040fe200028e0608 */
[----:B------:R-:W-:Y:S02]  /*14390*/  CS2R R8, SRZ ;  /* 0x0000000000087805 */ /* 0x000fe4000001ff00 */
[----:B------:R-:W-:Y:S02]  /*143a0*/  CS2R R14, SRZ ;  /* 0x00000000000e7805 */ /* 0x000fe4000001ff00 */
[----:B------:R-:W-:Y:S01]  /*143b0*/  @!P2 IADD3.X R21, R37, R17, RZ, P4, !PT ;  /* 0x000000112515a210 */ /* 0x000fe200027fe4ff */
[----:B------:R0:W5:Y:S04]  /*143c0*/  @!P2 LD.E.128 R24, desc[UR50][R40.64] ;  /* 0x000000322818a980 */ /* 0x000168000c101d00 */
[----:B------:R0:W5:Y:S04]  /*143d0*/  @!P2 LD.E.128 R4, desc[UR50][R20.64] ;  /* 0x000000321404a980 */ /* 0x000168000c101d00 */
[----:B------:R0:W5:Y:S04]  /*143e0*/  @!P1 LD.E.128 R28, desc[UR50][R42.64] ;  /* 0x000000322a1c9980 */ /* 0x000168000c101d00 */
[----:B------:R0:W5:Y:S04]  /*143f0*/  @!P1 LD.E.128 R8, desc[UR50][R46.64] ;  /* 0x000000322e089980 */ /* 0x000168000c101d00 */
[----:B------:R0:W5:Y:S04]  /*14400*/  @!P0 LD.E.128 R32, desc[UR50][R38.64] ;  /* 0x0000003226208980 */ /* 0x000168000c101d00 */
[----:B------:R0:W5:Y:S02]  /*14410*/  @!P0 LD.E.128 R12, desc[UR50][R48.64] ;  /* 0x00000032300c8980 */ /* 0x000164000c101d00 */
.L_x_576:
[----:B------:R-:W-:Y:S05]  /*14420*/  BSYNC B1 ;  /* 0x0000000000017941 */ /* 0x000fea0003800000 */
.L_x_575:
[----:B------:R-:W-:Y:S01]  /*14430*/  ULEA.HI UR4, UR37, UR37, URZ, 0x1 ;  /* 0x0000002525047291 */ /* 0x000fe2000f8f083f */
[----:B------:R-:W-:Y:S01]  /*14440*/  IMAD R0, R169, -0x80, R0 ;  /* 0xffffff80a9007824 */ /* 0x000fe200078e0200 */
[----:B------:R-:W-:Y:S02]  /*14450*/  BSSY B1, `(.L_x_577) ;  /* 0x0000009000017945 */ /* 0x000fe40003800000 */
[----:B------:R-:W-:Y:S02]  /*14460*/  ULOP3.LUT UR4, UR4, 0xfffffffe, URZ, 0xc0, !UPT ;  /* 0xfffffffe04047892 */ /* 0x000fe4000f8ec03f */
[----:B---3--:R-:W-:Y:S02]  /*14470*/  VIMNMX R3, R0, 0x80, PT ;  /* 0x0000008000037848 */ /* 0x008fe40003fe0100 */
[----:B------:R-:W-:Y:S02]  /*14480*/  UIADD3 UR4, UR37, -UR4, URZ ;  /* 0x8000000425047290 */ /* 0x000fe4000fffe03f */
[----:B------:R-:W-:-:S04]  /*14490*/  ISETP.GE.AND P1, PT, R198, R3, PT ;  /* 0x00000003c600720c */ /* 0x000fc80003f26270 */
[----:B01----:R-:W-:-:S05]  /*144a0*/  IMAD.U32 R21, RZ, RZ, UR4 ;  /* 0x00000004ff157e24 */ /* 0x003fca000f8e00ff */
[----:B------:R-:W-:-:S04]  /*144b0*/  SHF.L.U32 R21, R21, 0x1f, RZ ;  /* 0x0000001f15157819 */ /* 0x000fc800000006ff */
[----:B------:R-:W0:Y:S02]  /*144c0*/  SYNCS.PHASECHK.TRANS64.TRYWAIT P0, [R18+URZ+0x29800], R21 ;  /* 0x02980015120075a7 */ /* 0x000e24000800017f */
[----:B0-----:R-:W-:Y:S05]  /*144d0*/  @!P0 BRA `(.L_x_578) ;  /* 0x0000016800208947 */ /* 0x001fea0003800000 */
.L_x_815:
[----:B------:R-:W-:Y:S05]  /*144e0*/  BSYNC B1 ;  /* 0x0000000000017941 */ /* 0x000fea0003800000 */
.L_x_577:
[----:B------:R-:W-:Y:S05]  /*144f0*/  @P1 BRA `(.L_x_563) ;  /* 0x0000002c00e81947 */ /* 0x000fea0003800000 */
[----:B------:R-:W1:Y:S01]  /*14500*/  LDC R3, c[0x0][0x3f4] ;  /* 0x0000fd00ff037b82 */ /* 0x000e620000000800 */
[C---:B------:R-:W-:Y:S01]  /*14510*/  VIADD R0, R16.reuse, 0x20 ;  /* 0x0000002010007836 */ /* 0x040fe20000000000 */
[----:B------:R-:W-:Y:S01]  /*14520*/  BSSY B1, `(.L_x_579) ;  /* 0x00000fd000017945 */ /* 0x000fe20003800000 */
[C---:B------:R-:W-:Y:S01]  /*14530*/  VIADD R20, R16.reuse, 0x40 ;  /* 0x0000004010147836 */ /* 0x040fe20000000000 */
[-C--:B-1----:R-:W-:Y:S02]  /*14540*/  ISETP.GE.AND P0, PT, R16, R3.reuse, PT ;  /* 0x000000031000720c */ /* 0x082fe40003f06270 */
[-C--:B------:R-:W-:Y:S02]  /*14550*/  ISETP.GE.AND P1, PT, R0, R3.reuse, PT ;  /* 0x000000030000720c */ /* 0x080fe40003f26270 */
[----:B------:R-:W-:-:S09]  /*14560*/  ISETP.GE.AND P2, PT, R20, R3, PT ;  /* 0x000000031400720c */ /* 0x000fd20003f46270 */
[----:B------:R-:W-:Y:S05]  /*14570*/  @P0 BRA `(.L_x_580) ;  /* 0x0000000c00dc0947 */ /* 0x000fea0003800000 */
[----:B------:R-:W3:Y:S01]  /*14580*/  LDL R67, [R1+0x24] ;  /* 0x0000240001437983 */ /* 0x000ee20000100800 */
[----:B-----5:R-:W-:Y:S02]  /*14590*/  SHF.R.U32.HI R0, RZ, 0x8, R24 ;  /* 0x00000008ff007819 */ /* 0x020fe40000011618 */
[----:B------:R-:W-:Y:S02]  /*145a0*/  LOP3.LUT R20, R24, 0xff, RZ, 0xc0, !PT ;  /* 0x000000ff18147812 */ /* 0x000fe400078ec0ff */
[----:B0-----:R-:W-:Y:S02]  /*145b0*/  LOP3.LUT R21, R0, 0xff, RZ, 0xc0, !PT ;  /* 0x000000ff00157812 */ /* 0x001fe400078ec0ff */
[----:B------:R-:W-:Y:S02]  /*145c0*/  LEA.HI R0, R3, R228, RZ, 0x1c ;  /* 0x000000e403007211 */ /* 0x000fe400078fe0ff */
[----:B------:R-:W-:Y:S02]  /*145d0*/  PRMT R45, R21, 0x7604, R20 ;  /* 0x00007604152d7816 */ /* 0x000fe40000000014 */
[----:B------:R-:W-:-:S02]  /*145e0*/  SHF.R.S32.HI R21, RZ, 0x1f, R0 ;  /* 0x0000001fff157819 */ /* 0x000fc40000011400 */
[----:B----4-:R-:W-:Y:S02]  /*145f0*/  SHF.R.U32.HI R37, RZ, 0x8, R25 ;  /* 0x00000008ff257819 */ /* 0x010fe40000011619 */
[----:B------:R-:W-:Y:S02]  /*14600*/  LEA.HI R20, R21, R0, RZ, 0x2 ;  /* 0x0000000015147211 */ /* 0x000fe400078f10ff */
[----:B------:R-:W-:Y:S02]  /*14610*/  SHF.L.U32 R21, R0, 0x4, RZ ;  /* 0x0000000400157819 */ /* 0x000fe400000006ff */
[----:B--2---:R-:W-:Y:S01]  /*14620*/  SHF.R.U32.HI R39, RZ, 0x8, R26 ;  /* 0x00000008ff277819 */ /* 0x004fe2000001161a */
[----:B------:R-:W-:Y:S01]  /*14630*/  IMAD.SHL.U32 R20, R20, 0x800, RZ ;  /* 0x0000080014147824 */ /* 0x000fe200078e00ff */
[----:B------:R-:W-:Y:S02]  /*14640*/  LOP3.LUT R0, R208, 0x30, R21, 0xf8, !PT ;  /* 0x00000030d0007812 */ /* 0x000fe400078ef815 */
[----:B------:R-:W-:-:S02]  /*14650*/  LOP3.LUT R36, R25, 0xff, RZ, 0xc0, !PT ;  /* 0x000000ff19247812 */ /* 0x000fc400078ec0ff */
[----:B------:R-:W-:Y:S02]  /*14660*/  LOP3.LUT R0, R0, R209, RZ, 0x3c, !PT ;  /* 0x000000d100007212 */ /* 0x000fe400078e3cff */
[----:B------:R-:W-:Y:S02]  /*14670*/  LOP3.LUT R21, R20, 0xffffe000, RZ, 0xc0, !PT ;  /* 0xffffe00014157812 */ /* 0x000fe400078ec0ff */
[----:B------:R-:W-:Y:S02]  /*14680*/  LOP3.LUT R38, R26, 0xff, RZ, 0xc0, !PT ;  /* 0x000000ff1a267812 */ /* 0x000fe400078ec0ff */
[----:B------:R-:W-:Y:S02]  /*14690*/  LOP3.LUT R37, R37, 0xff, RZ, 0xc0, !PT ;  /* 0x000000ff25257812 */ /* 0x000fe400078ec0ff */
[----:B------:R-:W-:Y:S02]  /*146a0*/  LOP3.LUT R39, R39, 0xff, RZ, 0xc0, !PT ;  /* 0x000000ff27277812 */ /* 0x000fe400078ec0ff */
[----:B------:R-:W-:-:S02]  /*146b0*/  IADD3 R21, R0, R210, R21 ;  /* 0x000000d200157210 */ /* 0x000fc40007ffe015 */
[----:B------:R-:W-:Y:S02]  /*146c0*/  PRMT R46, R37, 0x7604, R36 ;  /* 0x00007604252e7816 */ /* 0x000fe40000000024 */
[----:B------:R-:W-:Y:S01]  /*146d0*/  PRMT R47, R39, 0x7604, R38 ;  /* 0x00007604272f7816 */ /* 0x000fe20000000026 */
[----:B------:R-:W-:Y:S01]  /*146e0*/  IMAD.IADD R0, R18, 0x1, R21 ;  /* 0x0000000112007824 */ /* 0x000fe200078e0215 */
[----:B------:R-:W-:Y:S02]  /*146f0*/  SHF.R.U32.HI R37, RZ, 0x8, R27 ;  /* 0x00000008ff257819 */ /* 0x000fe4000001161b */
[----:B------:R-:W-:Y:S02]  /*14700*/  SHF.R.U32.HI R39, RZ, 0x8, R4 ;  /* 0x00000008ff277819 */ /* 0x000fe40000011604 */
[----:B------:R-:W-:Y:S02]  /*14710*/  SHF.R.U32.HI R40, RZ, 0x8, R5 ;  /* 0x00000008ff287819 */ /* 0x000fe40000011605 */
[----:B------:R-:W-:-:S02]  /*14720*/  LOP3.LUT R36, R27, 0xff, RZ, 0xc0, !PT ;  /* 0x000000ff1b247812 */ /* 0x000fc400078ec0ff */
[----:B------:R-:W-:Y:S02]  /*14730*/  LOP3.LUT R38, R4, 0xff, RZ, 0xc0, !PT ;  /* 0x000000ff04267812 */ /* 0x000fe400078ec0ff */
[----:B------:R-:W-:Y:S02]  /*14740*/  LOP3.LUT R37, R37, 0xff, RZ, 0xc0, !PT ;  /* 0x000000ff25257812 */ /* 0x000fe400078ec0ff */
[----:B------:R-:W-:Y:S02]  /*14750*/  LOP3.LUT R39, R39, 0xff, RZ, 0xc0, !PT ;  /* 0x000000ff27277812 */ /* 0x000fe400078ec0ff */
[----:B------:R-:W-:Y:S02]  /*14760*/  LOP3.LUT R21, R40, 0xff, RZ, 0xc0, !PT ;  /* 0x000000ff28157812 */ /* 0x000fe400078ec0ff */
[----:B------:R-:W0:Y:S01]  /*14770*/  LDS.128 R40, [R0+0x14400] ;  /* 0x0144000000287984 */ /* 0x000e220000000c00 */
[----:B------:R-:W-:Y:S02]  /*14780*/  PRMT R20, R37, 0x7604, R36 ;  /* 0x0000760425147816 */ /* 0x000fe40000000024 */
[----:B------:R-:W-:-:S02]  /*14790*/  PRMT R53, R39, 0x7604, R38 ;  /* 0x0000760427357816 */ /* 0x000fc40000000026 */
[----:B------:R-:W-:Y:S02]  /*147a0*/  SHF.R.U32.HI R52, RZ, 0x8, R7 ;  /* 0x00000008ff347819 */ /* 0x000fe40000011607 */
[----:B------:R-:W-:Y:S02]  /*147b0*/  LOP3.LUT R51, R7, 0xff, RZ, 0xc0, !PT ;  /* 0x000000ff07337812 */ /* 0x000fe400078ec0ff */
[----:B------:R-:W-:Y:S02]  /*147c0*/  LOP3.LUT R52, R52, 0xff, RZ, 0xc0, !PT ;  /* 0x000000ff34347812 */ /* 0x000fe400078ec0ff */
[----:B------:R-:W-:Y:S02]  /*147d0*/  LOP3.LUT R48, R5, 0xff, RZ, 0xc0, !PT ;  /* 0x000000ff05307812 */ /* 0x000fe400078ec0ff */
[----:B------:R-:W-:Y:S02]  /*147e0*/  SHF.R.U32.HI R50, RZ, 0x8, R6 ;  /* 0x00000008ff327819 */ /* 0x000fe40000011606 */
[----:B------:R-:W-:-:S02]  /*147f0*/  PRMT R52, R52, 0x7604, R51 ;  /* 0x0000760434347816 */ /* 0x000fc40000000033 */
[----:B------:R-:W-:Y:S02]  /*14800*/  LOP3.LUT R49, R6, 0xff, RZ, 0xc0, !PT ;  /* 0x000000ff06317812 */ /* 0x000fe400078ec0ff */
[----:B------:R-:W-:Y:S02]  /*14810*/  LOP3.LUT R50, R50, 0xff, RZ, 0xc0, !PT ;  /* 0x000000ff32327812 */ /* 0x000fe400078ec0ff */
[----:B------:R-:W-:Y:S02]  /*14820*/  PRMT R48, R21, 0x7604, R48 ;  /* 0x0000760415307816 */ /* 0x000fe40000000030 */
[----:B------:R-:W-:Y:S02]  /*14830*/  SHF.R.U32.HI R51, RZ, 0x10, R5 ;  /* 0x00000010ff337819 */ /* 0x000fe40000011605 */
[----:B------:R-:W-:Y:S02]  /*14840*/  SHF.R.U32.HI R21, RZ, 0x10, R25 ;  /* 0x00000010ff157819 */ /* 0x000fe40000011619 */
[----:B------:R-:W-:Y:S01]  /*14850*/  PRMT R57, R50, 0x7604, R49 ;  /* 0x0000760432397816 */ /* 0x000fe20000000031 */
[----:B------:R-:W-:Y:S01]  /*14860*/  IMAD.U32 R51, R51, 0x10000, RZ ;  /* 0x0001000033337824 */ /* 0x000fe200078e00ff */
[----:B------:R-:W-:Y:S01]  /*14870*/  SHF.R.U32.HI R59, RZ, 0x10, R7 ;  /* 0x00000010ff3b7819 */ /* 0x000fe20000011607 */
[----:B------:R-:W-:Y:S01]  /*14880*/  IMAD.U32 R21, R21, 0x10000, RZ ;  /* 0x0001000015157824 */ /* 0x000fe200078e00ff */
[----:B------:R-:W-:-:S02]  /*14890*/  SHF.R.U32.HI R49, RZ, 0x10, R27 ;  /* 0x00000010ff317819 */ /* 0x000fc4000001161b */
[----:B------:R-:W-:Y:S01]  /*148a0*/  LOP3.LUT R55, R48, 0xff0000, R51, 0xf8, !PT ;  /* 0x00ff000030377812 */ /* 0x000fe200078ef833 */
[----:B------:R-:W-:Y:S01]  /*148b0*/  IMAD.U32 R59, R59, 0x10000, RZ ;  /* 0x000100003b3b7824 */ /* 0x000fe200078e00ff */
[----:B------:R-:W-:Y:S02]  /*148c0*/  SHF.L.U32 R49, R49, 0x10, RZ ;  /* 0x0000001031317819 */ /* 0x000fe400000006ff */
[----:B------:R-:W-:Y:S02]  /*148d0*/  LOP3.LUT R21, R46, 0xff0000, R21, 0xf8, !PT ;  /* 0x00ff00002e157812 */ /* 0x000fe400078ef815 */
[----:B------:R-:W-:Y:S02]  /*148e0*/  LOP3.LUT R49, R20, 0xff0000, R49, 0xf8, !PT ;  /* 0x00ff000014317812 */ /* 0x000fe400078ef831 */
[----:B------:R-:W-:Y:S02]  /*148f0*/  LOP3.LUT R45, R45, 0xff0000, R24, 0xf8, !PT ;  /* 0x00ff00002d2d7812 */ /* 0x000fe400078ef818 */
[----:B------:R-:W-:-:S02]  /*14900*/  LOP3.LUT R59, R52, 0xff0000, R59, 0xf8, !PT ;  /* 0x00ff0000343b7812 */ /* 0x000fc400078ef83b */
[----:B------:R-:W-:Y:S02]  /*14910*/  LOP3.LUT R47, R47, 0xff0000, R26, 0xf8, !PT ;  /* 0x00ff00002f2f7812 */ /* 0x000fe400078ef81a */
[----:B------:R-:W-:Y:S02]  /*14920*/  LOP3.LUT R55, R55, 0xff000000, R5, 0xf8, !PT ;  /* 0xff00000037377812 */ /* 0x000fe400078ef805 */
[----:B------:R-:W-:Y:S02]  /*14930*/  LOP3.LUT R52, R21, 0xff000000, R25, 0xf8, !PT ;  /* 0xff00000015347812 */ /* 0x000fe400078ef819 */
[----:B------:R-:W-:Y:S02]  /*14940*/  LOP3.LUT R21, R53, 0xff0000, R4, 0xf8, !PT ;  /* 0x00ff000035157812 */ /* 0x000fe400078ef804 */
[----:B------:R-:W-:Y:S02]  /*14950*/  LOP3.LUT R51, R45, 0xff000000, R24, 0xf8, !PT ;  /* 0xff0000002d337812 */ /* 0x000fe400078ef818 */
[----:B------:R-:W-:-:S02]  /*14960*/  LOP3.LUT R53, R49, 0xff000000, R27, 0xf8, !PT ;  /* 0xff00000031357812 */ /* 0x000fc400078ef81b */
[----:B------:R-:W-:Y:S02]  /*14970*/  LOP3.LUT R20, R47, 0xff000000, R26, 0xf8, !PT ;  /* 0xff0000002f147812 */ /* 0x000fe400078ef81a */
[----:B------:R-:W-:Y:S02]  /*14980*/  F2FP.F16.E4M3.UNPACK_B R27, R55 ;  /* 0x00000037ff1b723e */ /* 0x000fe400020006ff */
[-C--:B0-----:R-:W-:Y:S02]  /*14990*/  F2FP.F16.E4M3.UNPACK_B R24, R41.reuse ;  /* 0x00000029ff18723e */ /* 0x081fe400020006ff */
[----:B------:R-:W-:Y:S01]  /*149a0*/  F2FP.F16.E4M3.UNPACK_B R26, R52 ;  /* 0x00000034ff1a723e */ /* 0x000fe200020006ff */
[----:B------:R-:W-:Y:S01]  /*149b0*/  HADD2.F32 R58, -RZ, R27.H0_H0 ;  /* 0x2000001bff3a7230 */ /* 0x000fe20000004100 */
[----:B------:R-:W-:Y:S01]  /*149c0*/  LOP3.LUT R56, R21, 0xff000000, R4, 0xf8, !PT ;  /* 0xff00000015387812 */ /* 0x000fe200078ef804 */
[----:B------:R-:W-:Y:S01]  /*149d0*/  HADD2.F32 R5, -RZ, R24.H0_H0 ;  /* 0x20000018ff057230 */ /* 0x000fe20000004100 */
[----:B------:R-:W-:Y:S01]  /*149e0*/  LOP3.LUT R57, R57, 0xff0000, R6, 0xf8, !PT ;  /* 0x00ff000039397812 */ /* 0x000fe200078ef806 */
[----:B------:R-:W-:Y:S01]  /*149f0*/  HADD2.F32 R54, -RZ, R26.H0_H0 ;  /* 0x2000001aff367230 */ /* 0x000fe20000004100 */
[----:B------:R-:W-:Y:S01]  /*14a00*/  F2FP.F16.E4M3.UNPACK_B R47, R41.H1 ;  /* 0x00000029ff2f723e */ /* 0x000fe200030006ff */
[----:B------:R-:W-:Y:S01]  /*14a10*/  HADD2.F32 R24, -RZ, R24.H1_H1 ;  /* 0x30000018ff187230 */ /* 0x000fe20000004100 */
[----:B------:R-:W-:-:S02]  /*14a20*/  F2FP.F16.E4M3.UNPACK_B R49, R43 ;  /* 0x0000002bff31723e */ /* 0x000fc400020006ff */
[----:B------:R-:W-:Y:S02]  /*14a30*/  F2FP.F16.E4M3.UNPACK_B R50, R43.H1 ;  /* 0x0000002bff32723e */ /* 0x000fe400030006ff */
[-C--:B------:R-:W-:Y:S02]  /*14a40*/  F2FP.F16.E4M3.UNPACK_B R41, R40.reuse ;  /* 0x00000028ff29723e */ /* 0x080fe400020006ff */
[----:B------:R-:W-:Y:S01]  /*14a50*/  F2FP.F16.E4M3.UNPACK_B R43, R40.H1 ;  /* 0x00000028ff2b723e */ /* 0x000fe200030006ff */
[----:B------:R-:W-:Y:S01]  /*14a60*/  FMUL.FTZ R40, R5, R58 ;  /* 0x0000003a05287220 */ /* 0x000fe20000410000 */
[----:B------:R-:W-:Y:S01]  /*14a70*/  LOP3.LUT R6, R57, 0xff000000, R6, 0xf8, !PT ;  /* 0xff00000039067812 */ /* 0x000fe200078ef806 */
[----:B------:R-:W-:Y:S01]  /*14a80*/  FMUL.FTZ R57, R5, R54 ;  /* 0x0000003605397220 */ /* 0x000fe20000410000 */
[----:B------:R-:W-:Y:S02]  /*14a90*/  F2FP.F16.E4M3.UNPACK_B R55, R55.H1 ;  /* 0x00000037ff37723e */ /* 0x000fe400030006ff */
[----:B------:R-:W-:-:S02]  /*14aa0*/  F2FP.F16.E4M3.UNPACK_B R52, R52.H1 ;  /* 0x00000034ff34723e */ /* 0x000fc400030006ff */
[----:B------:R-:W-:Y:S02]  /*14ab0*/  LOP3.LUT R59, R59, 0xff000000, R7, 0xf8, !PT ;  /* 0xff0000003b3b7812 */ /* 0x000fe400078ef807 */
[-C--:B------:R-:W-:Y:S02]  /*14ac0*/  F2FP.F16.E4M3.UNPACK_B R7, R42.reuse ;  /* 0x0000002aff07723e */ /* 0x080fe400020006ff */
[----:B------:R-:W-:Y:S01]  /*14ad0*/  F2FP.F16.E4M3.UNPACK_B R48, R42.H1 ;  /* 0x0000002aff30723e */ /* 0x000fe200030006ff */
[--C-:B------:R-:W-:Y:S02]  /*14ae0*/  HADD2.F32 R42, -RZ, R52.reuse.H0_H0 ;  /* 0x20000034ff2a7230 */ /* 0x100fe40000004100 */
[----:B------:R-:W-:Y:S01]  /*14af0*/  HADD2.F32 R52, -RZ, R52.H1_H1 ;  /* 0x30000034ff347230 */ /* 0x000fe20000004100 */
[----:B---3--:R-:W0:Y:S02]  /*14b00*/  LDS.128 R36, [R67+0x14400] ;  /* 0x0144000043247984 */ /* 0x008e240000000c00 */
[----:B0-----:R-:W-:-:S02]  /*14b10*/  F2FP.F16.E4M3.UNPACK_B R21, R37 ;  /* 0x00000025ff15723e */ /* 0x001fc400020006ff */
[----:B------:R-:W-:Y:S02]  /*14b20*/  F2FP.F16.E4M3.UNPACK_B R45, R37.H1 ;  /* 0x00000025ff2d723e */ /* 0x000fe400030006ff */
[-C--:B------:R-:W-:Y:S01]  /*14b30*/  F2FP.F16.E4M3.UNPACK_B R46, R39.reuse ;  /* 0x00000027ff2e723e */ /* 0x080fe200020006ff */
[--C-:B------:R-:W-:Y:S01]  /*14b40*/  HADD2.F32 R25, -RZ, R21.reuse.H0_H0 ;  /* 0x20000015ff197230 */ /* 0x100fe20000004100 */
[----:B------:R-:W-:Y:S01]  /*14b50*/  F2FP.F16.E4M3.UNPACK_B R39, R39.H1 ;  /* 0x00000027ff27723e */ /* 0x000fe200030006ff */
[----:B------:R-:W-:Y:S01]  /*14b60*/  HADD2.F32 R21, -RZ, R21.H1_H1 ;  /* 0x30000015ff157230 */ /* 0x000fe20000004100 */
[----:B------:R-:W-:Y:S02]  /*14b70*/  F2FP.F16.E4M3.UNPACK_B R37, R36 ;  /* 0x00000024ff25723e */ /* 0x000fe400020006ff */
[C---:B------:R-:W-:Y:S01]  /*14b80*/  FFMA.FTZ R5, R25.reuse, R54, -R40 ;  /* 0x0000003619057223 */ /* 0x040fe20000010828 */
[----:B------:R-:W-:Y:S01]  /*14b90*/  FFMA.FTZ R25, R25, R58, R57 ;  /* 0x0000003a19197223 */ /* 0x000fe20000010039 */
[----:B------:R-:W-:Y:S01]  /*14ba0*/  HADD2.F32 R40, -RZ, R26.H1_H1 ;  /* 0x3000001aff287230 */ /* 0x000fe20000004100 */
[----:B------:R-:W-:Y:S01]  /*14bb0*/  F2FP.F16.E4M3.UNPACK_B R36, R36.H1 ;  /* 0x00000024ff24723e */ /* 0x000fe200030006ff */
[----:B------:R-:W-:Y:S01]  /*14bc0*/  HADD2.F32 R54, -RZ, R27.H1_H1 ;  /* 0x3000001bff367230 */ /* 0x000fe20000004100 */
[----:B------:R-:W-:Y:S01]  /*14bd0*/  F2FP.F16.E4M3.UNPACK_B R4, R38 ;  /* 0x00000026ff04723e */ /* 0x000fe200020006ff */
[----:B------:R-:W-:-:S02]  /*14be0*/  HADD2.F32 R57, -RZ, R55.H0_H0 ;  /* 0x20000037ff397230 */ /* 0x000fc40000004100 */
[C---:B------:R-:W-:Y:S01]  /*14bf0*/  FMUL.FTZ R61, R24.reuse, R40 ;  /* 0x00000028183d7220 */ /* 0x040fe20000410000 */
[----:B------:R-:W-:Y:S02]  /*14c00*/  HADD2.F32 R26, -RZ, R47.H0_H0 ;  /* 0x2000002fff1a7230 */ /* 0x000fe40000004100 */
[----:B------:R-:W-:Y:S01]  /*14c10*/  FMUL.FTZ R58, R24, R54 ;  /* 0x00000036183a7220 */ /* 0x000fe20000410000 */
[----:B------:R-:W-:Y:S01]  /*14c20*/  HADD2.F32 R27, -RZ, R45.H0_H0 ;  /* 0x2000002dff1b7230 */ /* 0x000fe20000004100 */
[----:B------:R-:W-:Y:S01]  /*14c30*/  F2FP.F16.E4M3.UNPACK_B R38, R38.H1 ;  /* 0x00000026ff26723e */ /* 0x000fe200030006ff */
[----:B------:R-:W-:Y:S02]  /*14c40*/  HADD2.F32 R47, -RZ, R47.H1_H1 ;  /* 0x3000002fff2f7230 */ /* 0x000fe40000004100 */
[CC--:B------:R-:W-:Y:S01]  /*14c50*/  FMUL.FTZ R60, R26.reuse, R57.reuse ;  /* 0x000000391a3c7220 */ /* 0x0c0fe20000410000 */
[----:B------:R-:W-:Y:S01]  /*14c60*/  FMUL.FTZ R62, R26, R42 ;  /* 0x0000002a1a3e7220 */ /* 0x000fe20000410000 */
[C---:B------:R-:W-:Y:S01]  /*14c70*/  FFMA.FTZ R24, R21.reuse, R40, -R58 ;  /* 0x0000002815187223 */ /* 0x040fe2000001083a */
[----:B------:R-:W-:Y:S01]  /*14c80*/  FFMA.FTZ R26, R21, R54, R61 ;  /* 0x00000036151a7223 */ /* 0x000fe2000001003d */
[C---:B------:R-:W-:Y:S01]  /*14c90*/  FFMA.FTZ R21, R27.reuse, R42, -R60 ;  /* 0x0000002a1b157223 */ /* 0x040fe2000001083c */
[----:B------:R-:W-:Y:S01]  /*14ca0*/  FFMA.FTZ R27, R27, R57, R62 ;  /* 0x000000391b1b7223 */ /* 0x000fe2000001003e */
[----:B------:R-:W-:Y:S01]  /*14cb0*/  F2FP.F16.E4M3.UNPACK_B R57, R59 ;  /* 0x0000003bff39723e */ /* 0x000fe200020006ff */
[----:B------:R-:W-:Y:S01]  /*14cc0*/  HADD2.F32 R58, -RZ, R55.H1_H1 ;  /* 0x30000037ff3a7230 */ /* 0x000fe20000004100 */
[----:B------:R-:W-:Y:S01]  /*14cd0*/  F2FP.F16.E4M3.UNPACK_B R54, R53 ;  /* 0x00000035ff36723e */ /* 0x000fe200020006ff */
[----:B------:R-:W-:Y:S01]  /*14ce0*/  HADD2.F32 R42, -RZ, R49.H0_H0 ;  /* 0x20000031ff2a7230 */ /* 0x000fe20000004100 */
[----:B------:R-:W-:Y:S01]  /*14cf0*/  F2FP.F16.E4M3.UNPACK_B R59, R59.H1 ;  /* 0x0000003bff3b723e */ /* 0x000fe200030006ff */
[----:B------:R-:W-:-:S02]  /*14d00*/  HADD2.F32 R61, -RZ, R57.H0_H0 ;  /* 0x20000039ff3d7230 */ /* 0x000fc40000004100 */
[C---:B------:R-:W-:Y:S01]  /*14d10*/  FMUL.FTZ R60, R47.reuse, R58 ;  /* 0x0000003a2f3c7220 */ /* 0x040fe20000410000 */
[----:B------:R-:W-:Y:S02]  /*14d20*/  HADD2.F32 R55, -RZ, R54.H0_H0 ;  /* 0x20000036ff377230 */ /* 0x000fe40000004100 */
[----:B------:R-:W-:Y:S01]  /*14d30*/  FMUL.FTZ R47, R47, R52 ;  /* 0x000000342f2f7220 */ /* 0x000fe20000410000 */
[----:B------:R-:W-:Y:S02]  /*14d40*/  HADD2.F32 R45, -RZ, R45.H1_H1 ;  /* 0x3000002dff2d7230 */ /* 0x000fe40000004100 */
[C---:B------:R-:W-:Y:S01]  /*14d50*/  FMUL.FTZ R63, R42.reuse, R61 ;  /* 0x0000003d2a3f7220 */ /* 0x040fe20000410000 */
[----:B------:R-:W-:Y:S02]  /*14d60*/  HADD2.F32 R40, -RZ, R46.H0_H0 ;  /* 0x2000002eff287230 */ /* 0x000fe40000004100 */
[----:B------:R-:W-:Y:S01]  /*14d70*/  FMUL.FTZ R42, R42, R55 ;  /* 0x000000372a2a7220 */ /* 0x000fe20000410000 */
[----:B------:R-:W-:Y:S01]  /*14d80*/  F2FP.F16.E4M3.UNPACK_B R53, R53.H1 ;  /* 0x00000035ff35723e */ /* 0x000fe200030006ff */
[----:B------:R-:W-:Y:S01]  /*14d90*/  FFMA.FTZ R58, R45, R58, R47 ;  /* 0x0000003a2d3a7223 */ /* 0x000fe2000001002f */
[----:B------:R-:W-:-:S02]  /*14da0*/  HADD2.F32 R54, -RZ, R54.H1_H1 ;  /* 0x30000036ff367230 */ /* 0x000fc40000004100 */
[C---:B------:R-:W-:Y:S01]  /*14db0*/  FFMA.FTZ R61, R40.reuse, R61, R42 ;  /* 0x0000003d283d7223 */ /* 0x040fe2000001002a */
[----:B------:R-:W-:Y:S02]  /*14dc0*/  HADD2.F32 R57, -RZ, R57.H1_H1 ;  /* 0x30000039ff397230 */ /* 0x000fe40000004100 */
[----:B------:R-:W-:Y:S01]  /*14dd0*/  FFMA.FTZ R60, R45, R52, -R60 ;  /* 0x000000342d3c7223 */ /* 0x000fe2000001083c */
[----:B------:R-:W-:Y:S02]  /*14de0*/  HADD2.F32 R49, -RZ, R49.H1_H1 ;  /* 0x30000031ff317230 */ /* 0x000fe40000004100 */
[----:B------:R-:W-:Y:S01]  /*14df0*/  FFMA.FTZ R63, R40, R55, -R63 ;  /* 0x00000037283f7223 */ /* 0x000fe2000001083f */
[----:B------:R-:W-:Y:S01]  /*14e00*/  HADD2.F32 R47, -RZ, R59.H0_H0 ;  /* 0x2000003bff2f7230 */ /* 0x000fe20000004100 */
[----:B------:R-:W-:Y:S01]  /*14e10*/  F2FP.SATFINITE.E4M3.F32.PACK_AB_MERGE_C R27, R58, R27, RZ ;  /* 0x0000001b3a1b723e */ /* 0x000fe200048070ff */
[----:B------:R-:W-:Y:S02]  /*14e20*/  HADD2.F32 R42, -RZ, R50.H0_H0 ;  /* 0x20000032ff2a7230 */ /* 0x000fe40000004100 */
[----:B------:R-:W-:Y:S01]  /*14e30*/  FMUL.FTZ R55, R49, R57 ;  /* 0x0000003931377220 */ /* 0x000fe20000410000 */
[----:B------:R-:W-:-:S02]  /*14e40*/  HADD2.F32 R45, -RZ, R53.H0_H0 ;  /* 0x20000035ff2d7230 */ /* 0x000fc40000004100 */
[----:B------:R-:W-:Y:S01]  /*14e50*/  FMUL.FTZ R52, R49, R54 ;  /* 0x0000003631347220 */ /* 0x000fe20000410000 */
[----:B------:R-:W-:Y:S02]  /*14e60*/  HADD2.F32 R46, -RZ, R46.H1_H1 ;  /* 0x3000002eff2e7230 */ /* 0x000fe40000004100 */
[C---:B------:R-:W-:Y:S01]  /*14e70*/  FMUL.FTZ R49, R42.reuse, R47 ;  /* 0x0000002f2a317220 */ /* 0x040fe20000410000 */
[----:B------:R-:W-:Y:S02]  /*14e80*/  HADD2.F32 R40, -RZ, R39.H0_H0 ;  /* 0x20000027ff287230 */ /* 0x000fe40000004100 */
[----:B------:R-:W-:Y:S01]  /*14e90*/  FMUL.FTZ R42, R42, R45 ;  /* 0x0000002d2a2a7220 */ /* 0x000fe20000410000 */
[----:B------:R-:W-:Y:S02]  /*14ea0*/  HADD2.F32 R53, -RZ, R53.H1_H1 ;  /* 0x30000035ff357230 */ /* 0x000fe40000004100 */
[----:B------:R-:W-:Y:S01]  /*14eb0*/  FFMA.FTZ R64, R46, R57, R52 ;  /* 0x000000392e407223 */ /* 0x000fe20000010034 */
[----:B------:R-:W-:-:S02]  /*14ec0*/  HADD2.F32 R59, -RZ, R59.H1_H1 ;  /* 0x3000003bff3b7230 */ /* 0x000fc40000004100 */
[C---:B------:R-:W-:Y:S01]  /*14ed0*/  FFMA.FTZ R65, R40.reuse, R47, R42 ;  /* 0x0000002f28417223 */ /* 0x040fe2000001002a */
[----:B------:R-:W-:Y:S01]  /*14ee0*/  FFMA.FTZ R57, R40, R45, -R49 ;  /* 0x0000002d28397223 */ /* 0x000fe20000010831 */
[----:B------:R-:W-:Y:S01]  /*14ef0*/  F2FP.F16.E4M3.UNPACK_B R47, R56.H1 ;  /* 0x00000038ff2f723e */ /* 0x000fe200030006ff */
[----:B------:R-:W-:Y:S01]  /*14f00*/  HADD2.F32 R50, -RZ, R50.H1_H1 ;  /* 0x30000032ff327230 */ /* 0x000fe20000004100 */
[----:B------:R-:W-:Y:S01]  /*14f10*/  F2FP.F16.E4M3.UNPACK_B R45, R51.H1 ;  /* 0x00000033ff2d723e */ /* 0x000fe200030006ff */
[----:B------:R-:W-:Y:S01]  /*14f20*/  FFMA.FTZ R62, R46, R54, -R55 ;  /* 0x000000362e3e7223 */ /* 0x000fe20000010837 */
[----:B------:R-:W-:Y:S01]  /*14f30*/  HADD2.F32 R42, -RZ, R43.H0_H0 ;  /* 0x2000002bff2a7230 */ /* 0x000fe20000004100 */
[----:B------:R-:W-:Y:S01]  /*14f40*/  F2FP.F16.E4M3.UNPACK_B R56, R56 ;  /* 0x00000038ff38723e */ /* 0x000fe200020006ff */
        /* <DEDUP_REMOVED lines=9> */
[----:B------:R-:W-:Y:S01]  /*14fe0*/  FFMA.FTZ R66, R40, R53, -R55 ;  /* 0x0000003528427223 */ /* 0x000fe20000010837 */
[----:B------:R-:W-:-:S02]  /*14ff0*/  HADD2.F32 R43, -RZ, R43.H1_H1 ;  /* 0x3000002bff2b7230 */ /* 0x000fc40000004100 */
[----:B------:R-:W-:Y:S01]  /*15000*/  FFMA.FTZ R68, R40, R59, R52 ;  /* 0x0000003b28447223 */ /* 0x000fe20000010034 */
[----:B------:R-:W-:Y:S02]  /*15010*/  HADD2.F32 R45, -RZ, R45.H1_H1 ;  /* 0x3000002dff2d7230 */ /* 0x000fe40000004100 */
[C---:B------:R-:W-:Y:S01]  /*15020*/  FFMA.FTZ R50, R39.reuse, R46, -R50 ;  /* 0x0000002e27327223 */ /* 0x040fe20000010832 */
[----:B------:R-:W-:Y:S02]  /*15030*/  HADD2.F32 R36, -RZ, R36.H1_H1 ;  /* 0x30000024ff247230 */ /* 0x000fe40000004100 */
[----:B------:R-:W-:Y:S01]  /*15040*/  FFMA.FTZ R49, R39, R49, R42 ;  /* 0x0000003127317223 */ /* 0x000fe2000001002a */
[----:B------:R-:W-:Y:S01]  /*15050*/  F2FP.F16.E4M3.UNPACK_B R51, R51 ;  /* 0x00000033ff33723e */ /* 0x000fe200020006ff */
[C---:B------:R-:W-:Y:S01]  /*15060*/  FMUL.FTZ R53, R43.reuse, R47 ;  /* 0x0000002f2b357220 */ /* 0x040fe20000410000 */
[----:B------:R-:W-:Y:S01]  /*15070*/  FMUL.FTZ R40, R43, R45 ;  /* 0x0000002d2b287220 */ /* 0x000fe20000410000 */
[----:B------:R-:W-:Y:S01]  /*15080*/  HADD2.F32 R42, -RZ, R56.H0_H0 ;  /* 0x20000038ff2a7230 */ /* 0x000fe20000004100 */
[----:B------:R-:W-:Y:S01]  /*15090*/  F2FP.SATFINITE.E4M3.F32.PACK_AB_MERGE_C R21, R60, R21, RZ ;  /* 0x000000153c15723e */ /* 0x000fe200048070ff */
[----:B------:R-:W-:-:S02]  /*150a0*/  HADD2.F32 R39, -RZ, R41.H0_H0 ;  /* 0x20000029ff277230 */ /* 0x000fc40000004100 */
[C---:B------:R-:W-:Y:S01]  /*150b0*/  FFMA.FTZ R53, R36.reuse, R45, -R53 ;  /* 0x0000002d24357223 */ /* 0x040fe20000010835 */
[----:B------:R-:W-:Y:S01]  /*150c0*/  FFMA.FTZ R52, R36, R47, R40 ;  /* 0x0000002f24347223 */ /* 0x000fe20000010028 */
[----:B------:R-:W-:Y:S01]  /*150d0*/  HADD2.F32 R40, -RZ, R51.H0_H0 ;  /* 0x20000033ff287230 */ /* 0x000fe20000004100 */
[----:B------:R-:W-:Y:S01]  /*150e0*/  F2FP.SATFINITE.E4M3.F32.PACK_AB_MERGE_C R65, R68, R65, RZ ;  /* 0x000000414441723e */ /* 0x000fe200048070ff */
[----:B------:R-:W-:Y:S02]  /*150f0*/  HADD2.F32 R36, -RZ, R37.H0_H0 ;  /* 0x20000025ff247230 */ /* 0x000fe40000004100 */
[C---:B------:R-:W-:Y:S01]  /*15100*/  FMUL.FTZ R43, R39.reuse, R42 ;  /* 0x0000002a272b7220 */ /* 0x040fe20000410000 */
[----:B------:R-:W-:Y:S02]  /*15110*/  HADD2.F32 R56, -RZ, R56.H1_H1 ;  /* 0x30000038ff387230 */ /* 0x000fe40000004100 */
[----:B------:R-:W-:Y:S01]  /*15120*/  FMUL.FTZ R39, R39, R40 ;  /* 0x0000002827277220 */ /* 0x000fe20000410000 */
[----:B------:R-:W-:-:S02]  /*15130*/  HADD2.F32 R41, -RZ, R41.H1_H1 ;  /* 0x30000029ff297230 */ /* 0x000fc40000004100 */
[C---:B------:R-:W-:Y:S01]  /*15140*/  FFMA.FTZ R45, R36.reuse, R40, -R43 ;  /* 0x00000028242d7223 */ /* 0x040fe2000001082b */
[----:B------:R-:W-:Y:S01]  /*15150*/  HADD2.F32 R40, -RZ, R51.H1_H1 ;  /* 0x30000033ff287230 */ /* 0x000fe20000004100 */
[----:B------:R-:W-:Y:S01]  /*15160*/  F2FP.F16.E4M3.UNPACK_B R43, R6.H1 ;  /* 0x00000006ff2b723e */ /* 0x000fe200030006ff */
[----:B------:R-:W-:Y:S02]  /*15170*/  HADD2.F32 R37, -RZ, R37.H1_H1 ;  /* 0x30000025ff257230 */ /* 0x000fe40000004100 */
[C---:B------:R-:W-:Y:S01]  /*15180*/  FMUL.FTZ R46, R41.reuse, R56 ;  /* 0x00000038292e7220 */ /* 0x040fe20000410000 */
[----:B------:R-:W-:Y:S01]  /*15190*/  FFMA.FTZ R42, R36, R42, R39 ;  /* 0x0000002a242a7223 */ /* 0x000fe20000010027 */
[----:B------:R-:W-:Y:S01]  /*151a0*/  F2FP.F16.E4M3.UNPACK_B R36, R20.H1 ;  /* 0x00000014ff24723e */ /* 0x000fe200030006ff */
[-C--:B------:R-:W-:Y:S01]  /*151b0*/  FMUL.FTZ R41, R41, R40.reuse ;  /* 0x0000002829297220 */ /* 0x080fe20000410000 */
[----:B------:R-:W-:Y:S01]  /*151c0*/  FFMA.FTZ R46, R37, R40, -R46 ;  /* 0x00000028252e7223 */ /* 0x000fe2000001082e */
[----:B------:R-:W-:Y:S01]  /*151d0*/  HADD2.F32 R40, -RZ, R43.H0_H0 ;  /* 0x2000002bff287230 */ /* 0x000fe20000004100 */
[----:B------:R-:W-:Y:S01]  /*151e0*/  F2FP.F16.E4M3.UNPACK_B R20, R20 ;  /* 0x00000014ff14723e */ /* 0x000fe200020006ff */
[----:B------:R-:W-:-:S02]  /*151f0*/  HADD2.F32 R39, -RZ, R48.H0_H0 ;  /* 0x20000030ff277230 */ /* 0x000fc40000004100 */
[----:B------:R-:W-:Y:S01]  /*15200*/  FFMA.FTZ R47, R37, R56, R41 ;  /* 0x00000038252f7223 */ /* 0x000fe20000010029 */
[--C-:B------:R-:W-:Y:S01]  /*15210*/  HADD2.F32 R37, -RZ, R36.reuse.H0_H0 ;  /* 0x20000024ff257230 */ /* 0x100fe20000004100 */
[----:B------:R-:W-:Y:S01]  /*15220*/  F2FP.F16.E4M3.UNPACK_B R6, R6 ;  /* 0x00000006ff06723e */ /* 0x000fe200020006ff */
[----:B------:R-:W-:Y:S02]  /*15230*/  HADD2.F32 R41, -RZ, R36.H1_H1 ;  /* 0x30000024ff297230 */ /* 0x000fe40000004100 */
[C---:B------:R-:W-:Y:S01]  /*15240*/  FMUL.FTZ R51, R39.reuse, R40 ;  /* 0x0000002827337220 */ /* 0x040fe20000410000 */
[----:B------:R-:W-:Y:S02]  /*15250*/  HADD2.F32 R36, -RZ, R38.H0_H0 ;  /* 0x20000026ff247230 */ /* 0x000fe40000004100 */
[----:B------:R-:W-:Y:S01]  /*15260*/  FMUL.FTZ R39, R39, R37 ;  /* 0x0000002527277220 */ /* 0x000fe20000410000 */
[----:B------:R-:W-:Y:S01]  /*15270*/  HADD2.F32 R43, -RZ, R43.H1_H1 ;  /* 0x3000002bff2b7230 */ /* 0x000fe20000004100 */
[----:B------:R-:W-:Y:S01]  /*15280*/  F2FP.SATFINITE.E4M3.F32.PACK_AB_MERGE_C R49, R52, R49, RZ ;  /* 0x000000313431723e */ /* 0x000fe200048070ff */
[----:B------:R-:W-:-:S02]  /*15290*/  HADD2.F32 R48, -RZ, R48.H1_H1 ;  /* 0x30000030ff307230 */ /* 0x000fc40000004100 */
[C---:B------:R-:W-:Y:S01]  /*152a0*/  FFMA.FTZ R51, R36.reuse, R37, -R51 ;  /* 0x0000002524337223 */ /* 0x040fe20000010833 */
[----:B------:R-:W-:Y:S02]  /*152b0*/  HADD2.F32 R38, -RZ, R38.H1_H1 ;  /* 0x30000026ff267230 */ /* 0x000fe40000004100 */
[----:B------:R-:W-:Y:S01]  /*152c0*/  FFMA.FTZ R40, R36, R40, R39 ;  /* 0x0000002824287223 */ /* 0x000fe20000010027 */
[----:B------:R-:W-:Y:S02]  /*152d0*/  HADD2.F32 R36, -RZ, R20.H1_H1 ;  /* 0x30000014ff247230 */ /* 0x000fe40000004100 */
[C---:B------:R-:W-:Y:S01]  /*152e0*/  FMUL.FTZ R37, R48.reuse, R43 ;  /* 0x0000002b30257220 */ /* 0x040fe20000410000 */
[----:B------:R-:W-:Y:S01]  /*152f0*/  FMUL.FTZ R54, R48, R41 ;  /* 0x0000002930367220 */ /* 0x000fe20000410000 */
[----:B------:R-:W-:Y:S01]  /*15300*/  HADD2.F32 R39, -RZ, R6.H0_H0 ;  /* 0x20000006ff277230 */ /* 0x000fe20000004100 */
[----:B------:R-:W-:Y:S01]  /*15310*/  F2FP.SATFINITE.E4M3.F32.PACK_AB_MERGE_C R5, R24, R5, R21 ;  /* 0x000000051805723e */ /* 0x000fe20004807015 */
[----:B------:R-:W-:Y:S01]  /*15320*/  FFMA.FTZ R48, R38, R41, -R37 ;  /* 0x0000002926307223 */ /* 0x000fe20000010825 */
[----:B------:R-:W-:-:S02]  /*15330*/  HADD2.F32 R37, -RZ, R20.H0_H0 ;  /* 0x20000014ff257230 */ /* 0x000fc40000004100 */
[----:B------:R-:W-:Y:S01]  /*15340*/  FFMA.FTZ R55, R38, R43, R54 ;  /* 0x0000002b26377223 */ /* 0x000fe20000010036 */
[--C-:B------:R-:W-:Y:S01]  /*15350*/  HADD2.F32 R20, -RZ, R7.reuse.H0_H0 ;  /* 0x20000007ff147230 */ /* 0x100fe20000004100 */
[----:B------:R-:W-:Y:S01]  /*15360*/  F2FP.SATFINITE.E4M3.F32.PACK_AB_MERGE_C R25, R26, R25, R27 ;  /* 0x000000191a19723e */ /* 0x000fe2000480701b */
[----:B------:R-:W-:Y:S01]  /*15370*/  HADD2.F32 R38, -RZ, R6.H1_H1 ;  /* 0x30000006ff267230 */ /* 0x000fe20000004100 */
[----:B------:R-:W-:Y:S01]  /*15380*/  F2FP.SATFINITE.E4M3.F32.PACK_AB_MERGE_C R48, R48, R51, RZ ;  /* 0x000000333030723e */ /* 0x000fe200048070ff */
[----:B------:R-:W-:Y:S02]  /*15390*/  HADD2.F32 R7, -RZ, R7.H1_H1 ;  /* 0x30000007ff077230 */ /* 0x000fe40000004100 */
[C---:B------:R-:W-:Y:S01]  /*153a0*/  FMUL.FTZ R41, R20.reuse, R39 ;  /* 0x0000002714297220 */ /* 0x040fe20000410000 */
[--C-:B------:R-:W-:Y:S02]  /*153b0*/  HADD2.F32 R6, -RZ, R4.reuse.H0_H0 ;  /* 0x20000004ff067230 */ /* 0x100fe40000004100 */
[----:B------:R-:W-:Y:S01]  /*153c0*/  FMUL.FTZ R20, R20, R37 ;  /* 0x0000002514147220 */ /* 0x000fe20000410000 */
[----:B------:R-:W-:-:S02]  /*153d0*/  HADD2.F32 R4, -RZ, R4.H1_H1 ;  /* 0x30000004ff047230 */ /* 0x000fc40000004100 */
[C---:B------:R-:W-:Y:S01]  /*153e0*/  FMUL.FTZ R43, R7.reuse, R38 ;  /* 0x00000026072b7220 */ /* 0x040fe20000410000 */
[-C--:B------:R-:W-:Y:S01]  /*153f0*/  FMUL.FTZ R7, R7, R36.reuse ;  /* 0x0000002407077220 */ /* 0x080fe20000410000 */
[C---:B------:R-:W-:Y:S01]  /*15400*/  FFMA.FTZ R41, R6.reuse, R37, -R41 ;  /* 0x0000002506297223 */ /* 0x040fe20000010829 */
[----:B------:R-:W-:Y:S01]  /*15410*/  FFMA.FTZ R20, R6, R39, R20 ;  /* 0x0000002706147223 */ /* 0x000fe20000010014 */
[C---:B------:R-:W-:Y:S01]  /*15420*/  FFMA.FTZ R6, R4.reuse, R36, -R43 ;  /* 0x0000002404067223 */ /* 0x040fe2000001082b */
[----:B------:R-:W-:Y:S01]  /*15430*/  FFMA.FTZ R37, R4, R38, R7 ;  /* 0x0000002604257223 */ /* 0x000fe20000010007 */
[----:B------:R-:W-:Y:S02]  /*15440*/  F2FP.SATFINITE.E4M3.F32.PACK_AB_MERGE_C R7, R66, R57, RZ ;  /* 0x000000394207723e */ /* 0x000fe400048070ff */
[----:B------:R-:W-:Y:S02]  /*15450*/  F2FP.SATFINITE.E4M3.F32.PACK_AB_MERGE_C R4, R53, R50, RZ ;  /* 0x000000323504723e */ /* 0x000fe400048070ff */
[----:B------:R-:W-:-:S02]  /*15460*/  F2FP.SATFINITE.E4M3.F32.PACK_AB_MERGE_C R40, R55, R40, RZ ;  /* 0x000000283728723e */ /* 0x000fc400048070ff */
[----:B------:R-:W-:Y:S02]  /*15470*/  F2FP.SATFINITE.E4M3.F32.PACK_AB_MERGE_C R7, R62, R63, R7 ;  /* 0x0000003f3e07723e */ /* 0x000fe40004807007 */
[----:B------:R-:W-:Y:S02]  /*15480*/  F2FP.SATFINITE.E4M3.F32.PACK_AB_MERGE_C R4, R46, R45, R4 ;  /* 0x0000002d2e04723e */ /* 0x000fe40004807004 */
[----:B------:R-:W-:Y:S02]  /*15490*/  F2FP.SATFINITE.E4M3.F32.PACK_AB_MERGE_C R6, R6, R41, R48 ;  /* 0x000000290606723e */ /* 0x000fe40004807030 */
[----:B------:R-:W-:Y:S02]  /*154a0*/  F2FP.SATFINITE.E4M3.F32.PACK_AB_MERGE_C R27, R64, R61, R65 ;  /* 0x0000003d401b723e */ /* 0x000fe40004807041 */
[----:B------:R-:W-:Y:S01]  /*154b0*/  F2FP.SATFINITE.E4M3.F32.PACK_AB_MERGE_C R24, R47, R42, R49 ;  /* 0x0000002a2f18723e */ /* 0x000fe20004807031 */
[----:B------:R1:W-:Y:S01]  /*154c0*/  STS.128 [R67+0x14400], R4 ;  /* 0x0144000443007388 */ /* 0x0003e20000000c00 */
[----:B------:R-:W-:-:S05]  /*154d0*/  F2FP.SATFINITE.E4M3.F32.PACK_AB_MERGE_C R26, R37, R20, R40 ;  /* 0x00000014251a723e */ /* 0x000fca0004807028 */
[----:B------:R1:W-:Y:S02]  /*154e0*/  STS.128 [R0+0x14400], R24 ;  /* 0x0144001800007388 */ /* 0x0003e40000000c00 */
.L_x_580:
[----:B------:R-:W-:Y:S05]  /*154f0*/  BSYNC B1 ;  /* 0x0000000000017941 */ /* 0x000fea0003800000 */
.L_x_579:
[----:B------:R-:W-:Y:S04]  /*15500*/  BSSY B1, `(.L_x_581) ;  /* 0x0000101000017945 */ /* 0x000fe80003800000 */
[----:B------:R-:W-:Y:S05]  /*15510*/  @P1 BRA `(.L_x_582) ;  /* 0x0000000c00fc1947 */ /* 0x000fea0003800000 */
[----:B------:R-:W3:Y:S01]  /*15520*/  LDL R61, [R1+0x20] ;  /* 0x00002000013d7983 */ /* 0x000ee20000100800 */
[----:B-1---5:R-:W-:Y:S02]  /*15530*/  SHF.R.U32.HI R0, RZ, 0x8, R28 ;  /* 0x00000008ff007819 */ /* 0x022fe4000001161c */
[----:B------:R-:W-:Y:S02]  /*15540*/  LOP3.LUT R5, R28, 0xff, RZ, 0xc0, !PT ;  /* 0x000000ff1c057812 */ /* 0x000fe400078ec0ff */
[----:B------:R-:W-:Y:S02]  /*15550*/  LOP3.LUT R4, R0, 0xff, RZ, 0xc0, !PT ;  /* 0x000000ff00047812 */ /* 0x000fe400078ec0ff */
[----:B------:R-:W-:Y:S02]  /*15560*/  LEA.HI R0, R3, R173, RZ, 0x1c ;  /* 0x000000ad03007211 */ /* 0x000fe400078fe0ff */
[----:B----4-:R-:W-:Y:S02]  /*15570*/  PRMT R37, R4, 0x7604, R5 ;  /* 0x0000760404257816 */ /* 0x010fe40000000005 */
[----:B------:R-:W-:-:S02]  /*15580*/  SHF.R.S32.HI R5, RZ, 0x1f, R0 ;  /* 0x0000001fff057819 */ /* 0x000fc40000011400 */
[----:B------:R-:W-:Y:S02]  /*15590*/  SHF.R.U32.HI R20, RZ, 0x8, R31 ;  /* 0x00000008ff147819 */ /* 0x000fe4000001161f */
[----:B------:R-:W-:Y:S01]  /*155a0*/  LEA.HI R4, R5, R0, RZ, 0x2 ;  /* 0x0000000005047211 */ /* 0x000fe200078f10ff */
[----:B------:R-:W-:Y:S01]  /*155b0*/  IMAD.SHL.U32 R5, R0, 0x10, RZ ;  /* 0x0000001000057824 */ /* 0x000fe200078e00ff */
[----:B0-----:R-:W-:Y:S02]  /*155c0*/  LOP3.LUT R21, R31, 0xff, RZ, 0xc0, !PT ;  /* 0x000000ff1f157812 */ /* 0x001fe400078ec0ff */
[----:B------:R-:W-:Y:S02]  /*155d0*/  SHF.L.U32 R4, R4, 0xb, RZ ;  /* 0x0000000b04047819 */ /* 0x000fe400000006ff */
[----:B------:R-:W-:Y:S02]  /*155e0*/  LOP3.LUT R0, R208, 0x30, R5, 0xf8, !PT ;  /* 0x00000030d0007812 */ /* 0x000fe400078ef805 */
[----:B------:R-:W-:-:S02]  /*155f0*/  LOP3.LUT R20, R20, 0xff, RZ, 0xc0, !PT ;  /* 0x000000ff14147812 */ /* 0x000fc400078ec0ff */
[----:B------:R-:W-:Y:S02]  /*15600*/  SHF.R.U32.HI R24, RZ, 0x8, R8 ;  /* 0x00000008ff187819 */ /* 0x000fe40000011608 */
[----:B------:R-:W-:Y:S02]  /*15610*/  LOP3.LUT R0, R0, R209, RZ, 0x3c, !PT ;  /* 0x000000d100007212 */ /* 0x000fe400078e3cff */
[----:B------:R-:W-:Y:S02]  /*15620*/  LOP3.LUT R5, R4, 0xffffe000, RZ, 0xc0, !PT ;  /* 0xffffe00004057812 */ /* 0x000fe400078ec0ff */
[----:B------:R-:W-:Y:S02]  /*15630*/  PRMT R41, R20, 0x7604, R21 ;  /* 0x0000760414297816 */ /* 0x000fe40000000015 */
[----:B------:R-:W-:Y:S02]  /*15640*/  SHF.R.U32.HI R6, RZ, 0x8, R29 ;  /* 0x00000008ff067819 */ /* 0x000fe4000001161d */
[----:B------:R-:W-:-:S02]  /*15650*/  LOP3.LUT R25, R8, 0xff, RZ, 0xc0, !PT ;  /* 0x000000ff08197812 */ /* 0x000fc400078ec0ff */
[----:B------:R-:W-:Y:S02]  /*15660*/  LOP3.LUT R24, R24, 0xff, RZ, 0xc0, !PT ;  /* 0x000000ff18187812 */ /* 0x000fe400078ec0ff */
[----:B------:R-:W-:Y:S02]  /*15670*/  IADD3 R21, R0, R210, R5 ;  /* 0x000000d200157210 */ /* 0x000fe40007ffe005 */
[----:B------:R-:W-:Y:S02]  /*15680*/  SHF.R.U32.HI R0, RZ, 0x8, R9 ;  /* 0x00000008ff007819 */ /* 0x000fe40000011609 */
[----:B------:R-:W-:Y:S02]  /*15690*/  LOP3.LUT R7, R29, 0xff, RZ, 0xc0, !PT ;  /* 0x000000ff1d077812 */ /* 0x000fe400078ec0ff */
[----:B------:R-:W-:Y:S02]  /*156a0*/  LOP3.LUT R6, R6, 0xff, RZ, 0xc0, !PT ;  /* 0x000000ff06067812 */ /* 0x000fe400078ec0ff */
[----:B------:R-:W-:-:S02]  /*156b0*/  PRMT R45, R24, 0x7604, R25 ;  /* 0x00007604182d7816 */ /* 0x000fc40000000019 */
[----:B------:R-:W-:Y:S02]  /*156c0*/  LOP3.LUT R25, R9, 0xff, RZ, 0xc0, !PT ;  /* 0x000000ff09197812 */ /* 0x000fe400078ec0ff */
[----:B------:R-:W-:Y:S02]  /*156d0*/  SHF.R.U32.HI R24, RZ, 0x8, R11 ;  /* 0x00000008ff187819 */ /* 0x000fe4000001160b */
[----:B------:R-:W-:Y:S02]  /*156e0*/  LOP3.LUT R0, R0, 0xff, RZ, 0xc0, !PT ;  /* 0x000000ff00007812 */ /* 0x000fe400078ec0ff */
[----:B------:R-:W-:Y:S02]  /*156f0*/  SHF.R.U32.HI R20, RZ, 0x8, R10 ;  /* 0x00000008ff147819 */ /* 0x000fe4000001160a */
[----:B------:R-:W-:Y:S02]  /*15700*/  PRMT R36, R6, 0x7604, R7 ;  /* 0x0000760406247816 */ /* 0x000fe40000000007 */
[----:B------:R-:W-:-:S02]  /*15710*/  SHF.R.U32.HI R6, RZ, 0x8, R30 ;  /* 0x00000008ff067819 */ /* 0x000fc4000001161e */
[----:B------:R-:W-:Y:S02]  /*15720*/  LOP3.LUT R27, R10, 0xff, RZ, 0xc0, !PT ;  /* 0x000000ff0a1b7812 */ /* 0x000fe400078ec0ff */
[----:B------:R-:W-:Y:S02]  /*15730*/  LOP3.LUT R24, R24, 0xff, RZ, 0xc0, !PT ;  /* 0x000000ff18187812 */ /* 0x000fe400078ec0ff */
[----:B------:R-:W-:Y:S01]  /*15740*/  PRMT R49, R0, 0x7604, R25 ;  /* 0x0000760400317816 */ /* 0x000fe20000000019 */
[----:B------:R-:W-:Y:S01]  /*15750*/  IMAD.IADD R0, R18, 0x1, R21 ;  /* 0x0000000112007824 */ /* 0x000fe200078e0215 */
[----:B------:R-:W-:Y:S02]  /*15760*/  LOP3.LUT R20, R20, 0xff, RZ, 0xc0, !PT ;  /* 0x000000ff14147812 */ /* 0x000fe400078ec0ff */
[----:B------:R-:W-:Y:S02]  /*15770*/  LOP3.LUT R43, R11, 0xff, RZ, 0xc0, !PT ;  /* 0x000000ff0b2b7812 */ /* 0x000fe400078ec0ff */
[----:B------:R-:W-:-:S02]  /*15780*/  LOP3.LUT R7, R30, 0xff, RZ, 0xc0, !PT ;  /* 0x000000ff1e077812 */ /* 0x000fc400078ec0ff */
[----:B------:R-:W-:Y:S02]  /*15790*/  LOP3.LUT R6, R6, 0xff, RZ, 0xc0, !PT ;  /* 0x000000ff06067812 */ /* 0x000fe400078ec0ff */
[----:B------:R-:W-:Y:S02]  /*157a0*/  PRMT R51, R20, 0x7604, R27 ;  /* 0x0000760414337816 */ /* 0x000fe4000000001b */
[----:B------:R-:W-:Y:S02]  /*157b0*/  PRMT R53, R24, 0x7604, R43 ;  /* 0x0000760418357816 */ /* 0x000fe4000000002b */
[----:B------:R-:W0:Y:S01]  /*157c0*/  LDS.128 R24, [R0+0x14400] ;  /* 0x0144000000187984 */ /* 0x000e220000000c00 */
[----:B--2---:R-:W-:Y:S02]  /*157d0*/  PRMT R39, R6, 0x7604, R7 ;  /* 0x0000760406277816 */ /* 0x004fe40000000007 */
[----:B------:R-:W-:Y:S02]  /*157e0*/  SHF.R.U32.HI R21, RZ, 0x10, R29 ;  /* 0x00000010ff157819 */ /* 0x000fe4000001161d */
[----:B------:R-:W-:-:S02]  /*157f0*/  SHF.R.U32.HI R20, RZ, 0x10, R28 ;  /* 0x00000010ff147819 */ /* 0x000fc4000001161c */
[----:B------:R-:W-:Y:S02]  /*15800*/  LOP3.LUT R21, R21, 0xff, RZ, 0xc0, !PT ;  /* 0x000000ff15157812 */ /* 0x000fe400078ec0ff */
[----:B------:R-:W-:Y:S02]  /*15810*/  SHF.R.U32.HI R38, RZ, 0x10, R30 ;  /* 0x00000010ff267819 */ /* 0x000fe4000001161e */
[----:B------:R-:W-:Y:S02]  /*15820*/  PRMT R21, R21, 0x7054, R36 ;  /* 0x0000705415157816 */ /* 0x000fe40000000024 */
[----:B------:R-:W-:Y:S02]  /*15830*/  SHF.R.U32.HI R36, RZ, 0x10, R9 ;  /* 0x00000010ff247819 */ /* 0x000fe40000011609 */
[----:B------:R-:W-:Y:S02]  /*15840*/  LOP3.LUT R20, R20, 0xff, RZ, 0xc0, !PT ;  /* 0x000000ff14147812 */ /* 0x000fe400078ec0ff */
[----:B------:R-:W-:-:S02]  /*15850*/  LOP3.LUT R38, R38, 0xff, RZ, 0xc0, !PT ;  /* 0x000000ff26267812 */ /* 0x000fc400078ec0ff */
[----:B------:R-:W-:Y:S02]  /*15860*/  LOP3.LUT R36, R36, 0xff, RZ, 0xc0, !PT ;  /* 0x000000ff24247812 */ /* 0x000fe400078ec0ff */
[----:B------:R-:W-:Y:S02]  /*15870*/  PRMT R37, R20, 0x7054, R37 ;  /* 0x0000705414257816 */ /* 0x000fe40000000025 */
[----:B------:R-:W-:Y:S02]  /*15880*/  SHF.R.U32.HI R40, RZ, 0x10, R31 ;  /* 0x00000010ff287819 */ /* 0x000fe4000001161f */
[----:B------:R-:W-:Y:S02]  /*15890*/  PRMT R39, R38, 0x7054, R39 ;  /* 0x0000705426277816 */ /* 0x000fe40000000027 */
[----:B------:R-:W-:Y:S02]  /*158a0*/  SHF.R.U32.HI R20, RZ, 0x10, R8 ;  /* 0x00000010ff147819 */ /* 0x000fe40000011608 */
[----:B------:R-:W-:-:S02]  /*158b0*/  SHF.R.U32.HI R38, RZ, 0x10, R10 ;  /* 0x00000010ff267819 */ /* 0x000fc4000001160a */
[----:B------:R-:W-:Y:S02]  /*158c0*/  PRMT R49, R36, 0x7054, R49 ;  /* 0x0000705424317816 */ /* 0x000fe40000000031 */
[----:B------:R-:W-:Y:S02]  /*158d0*/  LOP3.LUT R40, R40, 0xff, RZ, 0xc0, !PT ;  /* 0x000000ff28287812 */ /* 0x000fe400078ec0ff */
[----:B------:R-:W-:Y:S02]  /*158e0*/  LOP3.LUT R20, R20, 0xff, RZ, 0xc0, !PT ;  /* 0x000000ff14147812 */ /* 0x000fe400078ec0ff */
[----:B------:R-:W-:Y:S02]  /*158f0*/  LOP3.LUT R38, R38, 0xff, RZ, 0xc0, !PT ;  /* 0x000000ff26267812 */ /* 0x000fe400078ec0ff */
[----:B------:R-:W-:Y:S02]  /*15900*/  LOP3.LUT R49, R49, 0xff000000, R9, 0xf8, !PT ;  /* 0xff00000031317812 */ /* 0x000fe400078ef809 */
[----:B------:R-:W-:-:S02]  /*15910*/  PRMT R43, R40, 0x7054, R41 ;  /* 0x00007054282b7816 */ /* 0x000fc40000000029 */
[----:B------:R-:W-:Y:S02]  /*15920*/  PRMT R47, R20, 0x7054, R45 ;  /* 0x00007054142f7816 */ /* 0x000fe4000000002d */
[----:B------:R-:W-:Y:S02]  /*15930*/  PRMT R51, R38, 0x7054, R51 ;  /* 0x0000705426337816 */ /* 0x000fe40000000033 */
[----:B------:R-:W-:Y:S02]  /*15940*/  LOP3.LUT R41, R21, 0xff000000, R29, 0xf8, !PT ;  /* 0xff00000015297812 */ /* 0x000fe400078ef81d */
[----:B------:R-:W-:Y:S02]  /*15950*/  F2FP.F16.E4M3.UNPACK_B R48, R49 ;  /* 0x00000031ff30723e */ /* 0x000fe400020006ff */
[----:B0-----:R-:W-:Y:S02]  /*15960*/  F2FP.F16.E4M3.UNPACK_B R36, R25 ;  /* 0x00000019ff24723e */ /* 0x001fe400020006ff */
[----:B------:R-:W-:Y:S01]  /*15970*/  SHF.R.U32.HI R40, RZ, 0x10, R11 ;  /* 0x00000010ff287819 */ /* 0x000fe2000001160b */
[----:B------:R-:W-:Y:S01]  /*15980*/  HADD2.F32 R50, -RZ, R48.H0_H0 ;  /* 0x20000030ff327230 */ /* 0x000fe20000004100 */
[----:B------:R-:W-:-:S02]  /*15990*/  LOP3.LUT R47, R47, 0xff000000, R8, 0xf8, !PT ;  /* 0xff0000002f2f7812 */ /* 0x000fc400078ef808 */
[----:B------:R-:W-:Y:S01]  /*159a0*/  LOP3.LUT R8, R51, 0xff000000, R10, 0xf8, !PT ;  /* 0xff00000033087812 */ /* 0x000fe200078ef80a */
[----:B------:R-:W-:Y:S01]  /*159b0*/  HADD2.F32 R51, -RZ, R48.H1_H1 ;  /* 0x30000030ff337230 */ /* 0x000fe20000004100 */
[----:B------:R-:W-:Y:S02]  /*159c0*/  F2FP.F16.E4M3.UNPACK_B R42, R41 ;  /* 0x00000029ff2a723e */ /* 0x000fe400020006ff */
[----:B------:R-:W-:Y:S02]  /*159d0*/  LOP3.LUT R40, R40, 0xff, RZ, 0xc0, !PT ;  /* 0x000000ff28287812 */ /* 0x000fe400078ec0ff */
[----:B------:R-:W-:Y:S01]  /*159e0*/  LOP3.LUT R20, R39, 0xff000000, R30, 0xf8, !PT ;  /* 0xff00000027147812 */ /* 0x000fe200078ef81e */
[--C-:B------:R-:W-:Y:S01]  /*159f0*/  HADD2.F32 R46, -RZ, R42.reuse.H0_H0 ;  /* 0x2000002aff2e7230 */ /* 0x100fe20000004100 */
[----:B------:R-:W-:Y:S01]  /*15a00*/  LOP3.LUT R45, R43, 0xff000000, R31, 0xf8, !PT ;  /* 0xff0000002b2d7812 */ /* 0x000fe200078ef81f */
[----:B------:R-:W-:Y:S01]  /*15a10*/  HADD2.F32 R43, -RZ, R42.H1_H1 ;  /* 0x3000002aff2b7230 */ /* 0x000fe20000004100 */
[----:B------:R-:W-:-:S02]  /*15a20*/  F2FP.F16.E4M3.UNPACK_B R38, R27 ;  /* 0x0000001bff26723e */ /* 0x000fc400020006ff */
[----:B------:R-:W-:Y:S02]  /*15a30*/  F2FP.F16.E4M3.UNPACK_B R39, R27.H1 ;  /* 0x0000001bff27723e */ /* 0x000fe400030006ff */
[----:B------:R-:W-:Y:S02]  /*15a40*/  PRMT R53, R40, 0x7054, R53 ;  /* 0x0000705428357816 */ /* 0x000fe40000000035 */
[-C--:B------:R-:W-:Y:S02]  /*15a50*/  F2FP.F16.E4M3.UNPACK_B R27, R24.reuse ;  /* 0x00000018ff1b723e */ /* 0x080fe400020006ff */
[----:B------:R-:W-:Y:S02]  /*15a60*/  F2FP.F16.E4M3.UNPACK_B R31, R24.H1 ;  /* 0x00000018ff1f723e */ /* 0x000fe400030006ff */
[----:B------:R-:W-:Y:S02]  /*15a70*/  LOP3.LUT R40, R37, 0xff000000, R28, 0xf8, !PT ;  /* 0xff00000025287812 */ /* 0x000fe400078ef81c */
[----:B------:R-:W-:-:S02]  /*15a80*/  F2FP.F16.E4M3.UNPACK_B R37, R25.H1 ;  /* 0x00000019ff25723e */ /* 0x000fc400030006ff */
[----:B------:R-:W-:Y:S02]  /*15a90*/  F2FP.F16.E4M3.UNPACK_B R49, R49.H1 ;  /* 0x00000031ff31723e */ /* 0x000fe400030006ff */
[----:B------:R-:W-:Y:S02]  /*15aa0*/  F2FP.F16.E4M3.UNPACK_B R41, R41.H1 ;  /* 0x00000029ff29723e */ /* 0x000fe400030006ff */
[----:B------:R-:W-:-:S03]  /*15ab0*/  LOP3.LUT R53, R53, 0xff000000, R11, 0xf8, !PT ;  /* 0xff00000035357812 */ /* 0x000fc600078ef80b */
[----:B------:R-:W-:Y:S01]  /*15ac0*/  HADD2.F32 R42, -RZ, R41.H0_H0 ;  /* 0x20000029ff2a7230 */ /* 0x000fe20000004100 */
[----:B---3--:R-:W0:Y:S02]  /*15ad0*/  LDS.128 R4, [R61+0x14400] ;  /* 0x014400003d047984 */ /* 0x008e240000000c00 */
[-C--:B0-----:R-:W-:Y:S02]  /*15ae0*/  F2FP.F16.E4M3.UNPACK_B R10, R5.reuse ;  /* 0x00000005ff0a723e */ /* 0x081fe400020006ff */
[----:B------:R-:W-:Y:S01]  /*15af0*/  F2FP.F16.E4M3.UNPACK_B R21, R5.H1 ;  /* 0x00000005ff15723e */ /* 0x000fe200030006ff */
[----:B------:R-:W-:Y:S01]  /*15b00*/  HADD2.F32 R5, -RZ, R36.H0_H0 ;  /* 0x20000024ff057230 */ /* 0x000fe20000004100 */
[-C--:B------:R-:W-:Y:S01]  /*15b10*/  F2FP.F16.E4M3.UNPACK_B R29, R7.reuse ;  /* 0x00000007ff1d723e */ /* 0x080fe200020006ff */
[----:B------:R-:W-:Y:S01]  /*15b20*/  HADD2.F32 R9, -RZ, R10.H0_H0 ;  /* 0x2000000aff097230 */ /* 0x000fe20000004100 */
[----:B------:R-:W-:Y:S01]  /*15b30*/  F2FP.F16.E4M3.UNPACK_B R30, R7.H1 ;  /* 0x00000007ff1e723e */ /* 0x000fe200030006ff */
[----:B------:R-:W-:-:S02]  /*15b40*/  HADD2.F32 R36, -RZ, R36.H1_H1 ;  /* 0x30000024ff247230 */ /* 0x000fc40000004100 */
[C---:B------:R-:W-:Y:S01]  /*15b50*/  FMUL.FTZ R24, R5.reuse, R50 ;  /* 0x0000003205187220 */ /* 0x040fe20000410000 */
[----:B------:R-:W-:Y:S01]  /*15b60*/  FMUL.FTZ R25, R5, R46 ;  /* 0x0000002e05197220 */ /* 0x000fe20000410000 */
[----:B------:R-:W-:Y:S02]  /*15b70*/  F2FP.F16.E4M3.UNPACK_B R11, R4.H1 ;  /* 0x00000004ff0b723e */ /* 0x000fe400030006ff */
[C---:B------:R-:W-:Y:S01]  /*15b80*/  FFMA.FTZ R5, R9.reuse, R46, -R24 ;  /* 0x0000002e09057223 */ /* 0x040fe20000010818 */
[----:B------:R-:W-:Y:S02]  /*15b90*/  HADD2.F32 R24, -RZ, R10.H1_H1 ;  /* 0x3000000aff187230 */ /* 0x000fe40000004100 */
[----:B------:R-:W-:Y:S01]  /*15ba0*/  FFMA.FTZ R9, R9, R50, R25 ;  /* 0x0000003209097223 */ /* 0x000fe20000010019 */
[----:B------:R-:W-:Y:S02]  /*15bb0*/  HADD2.F32 R46, -RZ, R49.H0_H0 ;  /* 0x20000031ff2e7230 */ /* 0x000fe40000004100 */
[----:B------:R-:W-:Y:S01]  /*15bc0*/  FMUL.FTZ R55, R36, R51 ;  /* 0x0000003324377220 */ /* 0x000fe20000410000 */
[----:B------:R-:W-:-:S02]  /*15bd0*/  HADD2.F32 R10, -RZ, R37.H0_H0 ;  /* 0x20000025ff0a7230 */ /* 0x000fc40000004100 */
[-C--:B------:R-:W-:Y:S01]  /*15be0*/  FMUL.FTZ R36, R36, R43.reuse ;  /* 0x0000002b24247220 */ /* 0x080fe20000410000 */
[----:B------:R-:W-:Y:S01]  /*15bf0*/  HADD2.F32 R25, -RZ, R21.H0_H0 ;  /* 0x20000015ff197230 */ /* 0x000fe20000004100 */
[----:B------:R-:W-:Y:S01]  /*15c00*/  F2FP.F16.E4M3.UNPACK_B R7, R4 ;  /* 0x00000004ff07723e */ /* 0x000fe200020006ff */
[----:B------:R-:W-:Y:S02]  /*15c10*/  HADD2.F32 R37, -RZ, R37.H1_H1 ;  /* 0x30000025ff257230 */ /* 0x000fe40000004100 */
[C---:B------:R-:W-:Y:S01]  /*15c20*/  FMUL.FTZ R48, R10.reuse, R46 ;  /* 0x0000002e0a307220 */ /* 0x040fe20000410000 */
[-C--:B------:R-:W-:Y:S01]  /*15c30*/  FMUL.FTZ R57, R10, R42.reuse ;  /* 0x0000002a0a397220 */ /* 0x080fe20000410000 */
[C---:B------:R-:W-:Y:S01]  /*15c40*/  FFMA.FTZ R10, R24.reuse, R43, -R55 ;  /* 0x0000002b180a7223 */ /* 0x040fe20000010837 */
[----:B------:R-:W-:Y:S01]  /*15c50*/  FFMA.FTZ R24, R24, R51, R36 ;  /* 0x0000003318187223 */ /* 0x000fe20000010024 */
[C---:B------:R-:W-:Y:S01]  /*15c60*/  FFMA.FTZ R51, R25.reuse, R42, -R48 ;  /* 0x0000002a19337223 */ /* 0x040fe20000010830 */
[----:B------:R-:W-:Y:S01]  /*15c70*/  HADD2.F32 R42, -RZ, R41.H1_H1 ;  /* 0x30000029ff2a7230 */ /* 0x000fe20000004100 */
[----:B------:R-:W-:Y:S01]  /*15c80*/  F2FP.F16.E4M3.UNPACK_B R48, R53 ;  /* 0x00000035ff30723e */ /* 0x000fe200020006ff */
[----:B------:R-:W-:Y:S01]  /*15c90*/  FFMA.FTZ R57, R25, R46, R57 ;  /* 0x0000002e19397223 */ /* 0x000fe20000010039 */
[----:B------:R-:W-:Y:S01]  /*15ca0*/  F2FP.F16.E4M3.UNPACK_B R41, R45 ;  /* 0x0000002dff29723e */ /* 0x000fe200020006ff */
[----:B------:R-:W-:Y:S01]  /*15cb0*/  HADD2.F32 R46, -RZ, R49.H1_H1 ;  /* 0x30000031ff2e7230 */ /* 0x000fe20000004100 */
[----:B------:R-:W-:Y:S01]  /*15cc0*/  F2FP.F16.E4M3.UNPACK_B R53, R53.H1 ;  /* 0x00000035ff35723e */ /* 0x000fe200030006ff */
        /* <DEDUP_REMOVED lines=10> */
[----:B------:R-:W-:-:S02]  /*15d70*/  HADD2.F32 R41, -RZ, R41.H1_H1 ;  /* 0x30000029ff297230 */ /* 0x000fc40000004100 */
[----:B------:R-:W-:Y:S01]  /*15d80*/  FFMA.FTZ R52, R21, R42, -R50 ;  /* 0x0000002a15347223 */ /* 0x000fe20000010832 */
[----:B------:R-:W-:Y:S02]  /*15d90*/  HADD2.F32 R38, -RZ, R38.H1_H1 ;  /* 0x30000026ff267230 */ /* 0x000fe40000004100 */
[C---:B------:R-:W-:Y:S01]  /*15da0*/  FFMA.FTZ R56, R25.reuse, R43, -R56 ;  /* 0x0000002b19387223 */ /* 0x040fe20000010838 */
[----:B------:R-:W-:Y:S02]  /*15db0*/  HADD2.F32 R48, -RZ, R48.H1_H1 ;  /* 0x30000030ff307230 */ /* 0x000fe40000004100 */
[----:B------:R-:W-:Y:S01]  /*15dc0*/  FFMA.FTZ R49, R25, R49, R36 ;  /* 0x0000003119317223 */ /* 0x000fe20000010024 */
[----:B------:R-:W-:Y:S01]  /*15dd0*/  FFMA.FTZ R54, R21, R46, R37 ;  /* 0x0000002e15367223 */ /* 0x000fe20000010025 */
[----:B------:R-:W-:Y:S02]  /*15de0*/  HADD2.F32 R29, -RZ, R29.H1_H1 ;  /* 0x3000001dff1d7230 */ /* 0x000fe40000004100 */
[----:B------:R-:W-:Y:S01]  /*15df0*/  FMUL.FTZ R37, R38, R41 ;  /* 0x0000002926257220 */ /* 0x000fe20000410000 */
[----:B------:R-:W-:-:S02]  /*15e00*/  HADD2.F32 R42, -RZ, R53.H0_H0 ;  /* 0x20000035ff2a7230 */ /* 0x000fc40000004100 */
[-C--:B------:R-:W-:Y:S01]  /*15e10*/  FMUL.FTZ R46, R38, R48.reuse ;  /* 0x00000030262e7220 */ /* 0x080fe20000410000 */
[----:B------:R-:W-:Y:S02]  /*15e20*/  HADD2.F32 R25, -RZ, R39.H0_H0 ;  /* 0x20000027ff197230 */ /* 0x000fe40000004100 */
[C---:B------:R-:W-:Y:S01]  /*15e30*/  FFMA.FTZ R58, R29.reuse, R48, R37 ;  /* 0x000000301d3a7223 */ /* 0x040fe20000010025 */
[----:B------:R-:W-:Y:S02]  /*15e40*/  HADD2.F32 R36, -RZ, R45.H0_H0 ;  /* 0x2000002dff247230 */ /* 0x000fe40000004100 */
[----:B------:R-:W-:Y:S01]  /*15e50*/  FFMA.FTZ R55, R29, R41, -R46 ;  /* 0x000000291d377223 */ /* 0x000fe2000001082e */
[----:B------:R-:W-:Y:S02]  /*15e60*/  HADD2.F32 R21, -RZ, R30.H0_H0 ;  /* 0x2000001eff157230 */ /* 0x000fe40000004100 */
[C---:B------:R-:W-:Y:S01]  /*15e70*/  FMUL.FTZ R38, R25.reuse, R42 ;  /* 0x0000002a19267220 */ /* 0x040fe20000410000 */
[----:B------:R-:W-:Y:S01]  /*15e80*/  F2FP.F16.E4M3.UNPACK_B R37, R47.H1 ;  /* 0x0000002fff25723e */ /* 0x000fe200030006ff */
[----:B------:R-:W-:Y:S01]  /*15e90*/  FMUL.FTZ R25, R25, R36 ;  /* 0x0000002419197220 */ /* 0x000fe20000410000 */
[----:B------:R-:W-:Y:S01]  /*15ea0*/  F2FP.F16.E4M3.UNPACK_B R29, R40.H1 ;  /* 0x00000028ff1d723e */ /* 0x000fe200030006ff */
[----:B------:R-:W-:Y:S01]  /*15eb0*/  FFMA.FTZ R59, R21, R36, -R38 ;  /* 0x00000024153b7223 */ /* 0x000fe20000010826 */
[----:B------:R-:W-:-:S02]  /*15ec0*/  HADD2.F32 R53, -RZ, R53.H1_H1 ;  /* 0x30000035ff357230 */ /* 0x000fc40000004100 */
[----:B------:R-:W-:Y:S01]  /*15ed0*/  FFMA.FTZ R60, R21, R42, R25 ;  /* 0x0000002a153c7223 */ /* 0x000fe20000010019 */
[----:B------:R-:W-:Y:S01]  /*15ee0*/  HADD2.F32 R39, -RZ, R39.H1_H1 ;  /* 0x30000027ff277230 */ /* 0x000fe20000004100 */
[----:B------:R-:W-:Y:S01]  /*15ef0*/  F2FP.F16.E4M3.UNPACK_B R47, R47 ;  /* 0x0000002fff2f723e */ /* 0x000fe200020006ff */
[----:B------:R-:W-:Y:S01]  /*15f00*/  HADD2.F32 R38, -RZ, R37.H0_H0 ;  /* 0x20000025ff267230 */ /* 0x000fe20000004100 */
[----:B------:R-:W-:Y:S01]  /*15f10*/  F2FP.F16.E4M3.UNPACK_B R40, R40 ;  /* 0x00000028ff28723e */ /* 0x000fe200020006ff */
[----:B------:R-:W-:Y:S02]  /*15f20*/  HADD2.F32 R25, -RZ, R31.H0_H0 ;  /* 0x2000001fff197230 */ /* 0x000fe40000004100 */
[----:B------:R-:W-:Y:S01]  /*15f30*/  FMUL.FTZ R41, R39, R53 ;  /* 0x0000003527297220 */ /* 0x000fe20000410000 */
[----:B------:R-:W-:Y:S01]  /*15f40*/  HADD2.F32 R36, -RZ, R29.H0_H0 ;  /* 0x2000001dff247230 */ /* 0x000fe20000004100 */
[----:B------:R-:W-:Y:S01]  /*15f50*/  F2FP.F16.E4M3.UNPACK_B R4, R6 ;  /* 0x00000006ff04723e */ /* 0x000fe200020006ff */
[----:B------:R-:W-:-:S02]  /*15f60*/  HADD2.F32 R45, -RZ, R45.H1_H1 ;  /* 0x3000002dff2d7230 */ /* 0x000fc40000004100 */
[C---:B------:R-:W-:Y:S01]  /*15f70*/  FMUL.FTZ R42, R25.reuse, R38 ;  /* 0x00000026192a7220 */ /* 0x040fe20000410000 */
[----:B------:R-:W-:Y:S02]  /*15f80*/  HADD2.F32 R30, -RZ, R30.H1_H1 ;  /* 0x3000001eff1e7230 */ /* 0x000fe40000004100 */
[----:B------:R-:W-:Y:S01]  /*15f90*/  FMUL.FTZ R25, R25, R36 ;  /* 0x0000002419197220 */ /* 0x000fe20000410000 */
[----:B------:R-:W-:Y:S02]  /*15fa0*/  HADD2.F32 R21, -RZ, R11.H0_H0 ;  /* 0x2000000bff157230 */ /* 0x000fe40000004100 */
[-C--:B------:R-:W-:Y:S01]  /*15fb0*/  FMUL.FTZ R46, R39, R45.reuse ;  /* 0x0000002d272e7220 */ /* 0x080fe20000410000 */
[----:B------:R-:W-:Y:S02]  /*15fc0*/  HADD2.F32 R31, -RZ, R31.H1_H1 ;  /* 0x3000001fff1f7230 */ /* 0x000fe40000004100 */
[----:B------:R-:W-:Y:S01]  /*15fd0*/  FFMA.FTZ R62, R30, R45, -R41 ;  /* 0x0000002d1e3e7223 */ /* 0x000fe20000010829 */
[----:B------:R-:W-:-:S02]  /*15fe0*/  HADD2.F32 R11, -RZ, R11.H1_H1 ;  /* 0x3000000bff0b7230 */ /* 0x000fc40000004100 */
[C---:B------:R-:W-:Y:S01]  /*15ff0*/  FFMA.FTZ R41, R21.reuse, R38, R25 ;  /* 0x0000002615297223 */ /* 0x040fe20000010019 */
[----:B------:R-:W-:Y:S01]  /*16000*/  FFMA.FTZ R53, R30, R53, R46 ;  /* 0x000000351e357223 */ /* 0x000fe2000001002e */
[----:B------:R-:W-:Y:S02]  /*16010*/  HADD2.F32 R38, -RZ, R37.H1_H1 ;  /* 0x30000025ff267230 */ /* 0x000fe40000004100 */
[----:B------:R-:W-:Y:S01]  /*16020*/  FFMA.FTZ R39, R21, R36, -R42 ;  /* 0x0000002415277223 */ /* 0x000fe2000001082a */
[----:B------:R-:W-:Y:S01]  /*16030*/  HADD2.F32 R30, -RZ, R29.H1_H1 ;  /* 0x3000001dff1e7230 */ /* 0x000fe20000004100 */
[----:B------:R-:W-:Y:S01]  /*16040*/  F2FP.F16.E4M3.UNPACK_B R28, R6.H1 ;  /* 0x00000006ff1c723e */ /* 0x000fe200030006ff */
[----:B------:R-:W-:Y:S02]  /*16050*/  HADD2.F32 R36, -RZ, R47.H0_H0 ;  /* 0x2000002fff247230 */ /* 0x000fe40000004100 */
[----:B------:R-:W-:Y:S01]  /*16060*/  FMUL.FTZ R42, R31, R38 ;  /* 0x000000261f2a7220 */ /* 0x000fe20000410000 */
[----:B------:R-:W-:-:S02]  /*16070*/  HADD2.F32 R21, -RZ, R27.H0_H0 ;  /* 0x2000001bff157230 */ /* 0x000fc40000004100 */
[-C--:B------:R-:W-:Y:S01]  /*16080*/  FMUL.FTZ R31, R31, R30.reuse ;  /* 0x0000001e1f1f7220 */ /* 0x080fe20000410000 */
[----:B------:R-:W-:Y:S02]  /*16090*/  HADD2.F32 R27, -RZ, R27.H1_H1 ;  /* 0x3000001bff1b7230 */ /* 0x000fe40000004100 */
[C---:B------:R-:W-:Y:S01]  /*160a0*/  FFMA.FTZ R48, R11.reuse, R30, -R42 ;  /* 0x0000001e0b307223 */ /* 0x040fe2000001082a */
[--C-:B------:R-:W-:Y:S02]  /*160b0*/  HADD2.F32 R30, -RZ, R40.reuse.H0_H0 ;  /* 0x20000028ff1e7230 */ /* 0x100fe40000004100 */
[----:B------:R-:W-:Y:S01]  /*160c0*/  FFMA.FTZ R50, R11, R38, R31 ;  /* 0x000000260b327223 */ /* 0x000fe2000001001f */
[----:B------:R-:W-:Y:S02]  /*160d0*/  HADD2.F32 R11, -RZ, R7.H0_H0 ;  /* 0x20000007ff0b7230 */ /* 0x000fe40000004100 */
[----:B------:R-:W-:Y:S01]  /*160e0*/  FMUL.FTZ R42, R21, R36 ;  /* 0x00000024152a7220 */ /* 0x000fe20000410000 */
[----:B------:R-:W-:Y:S01]  /*160f0*/  HADD2.F32 R38, -RZ, R47.H1_H1 ;  /* 0x3000002fff267230 */ /* 0x000fe20000004100 */
[----:B------:R-:W-:Y:S01]  /*16100*/  F2FP.F16.E4M3.UNPACK_B R6, R26 ;  /* 0x0000001aff06723e */ /* 0x000fe200020006ff */
[----:B------:R-:W-:-:S02]  /*16110*/  HADD2.F32 R40, -RZ, R40.H1_H1 ;  /* 0x30000028ff287230 */ /* 0x000fc40000004100 */
[-C--:B------:R-:W-:Y:S01]  /*16120*/  FMUL.FTZ R46, R21, R30.reuse ;  /* 0x0000001e152e7220 */ /* 0x080fe20000410000 */
[----:B------:R-:W-:Y:S01]  /*16130*/  FFMA.FTZ R42, R11, R30, -R42 ;  /* 0x0000001e0b2a7223 */ /* 0x000fe2000001082a */
[----:B------:R-:W-:Y:S01]  /*16140*/  HADD2.F32 R7, -RZ, R7.H1_H1 ;  /* 0x30000007ff077230 */ /* 0x000fe20000004100 */
[----:B------:R-:W-:Y:S01]  /*16150*/  F2FP.F16.E4M3.UNPACK_B R26, R26.H1 ;  /* 0x0000001aff1a723e */ /* 0x000fe200030006ff */
[C---:B------:R-:W-:Y:S01]  /*16160*/  FMUL.FTZ R30, R27.reuse, R38 ;  /* 0x000000261b1e7220 */ /* 0x040fe20000410000 */
[----:B------:R-:W-:Y:S01]  /*16170*/  F2FP.F16.E4M3.UNPACK_B R25, R8.H1 ;  /* 0x00000008ff19723e */ /* 0x000fe200030006ff */
[----:B------:R-:W-:Y:S01]  /*16180*/  FMUL.FTZ R29, R27, R40 ;  /* 0x000000281b1d7220 */ /* 0x000fe20000410000 */
[----:B------:R-:W-:Y:S01]  /*16190*/  F2FP.F16.E4M3.UNPACK_B R21, R20.H1 ;  /* 0x00000014ff15723e */ /* 0x000fe200030006ff */
[----:B------:R-:W-:Y:S01]  /*161a0*/  FFMA.FTZ R46, R11, R36, R46 ;  /* 0x000000240b2e7223 */ /* 0x000fe2000001002e */
[----:B------:R-:W-:Y:S01]  /*161b0*/  FFMA.FTZ R27, R7, R40, -R30 ;  /* 0x00000028071b7223 */ /* 0x000fe2000001081e */
[----:B------:R-:W-:-:S02]  /*161c0*/  HADD2.F32 R36, -RZ, R25.H0_H0 ;  /* 0x20000019ff247230 */ /* 0x000fc40000004100 */
[----:B------:R-:W-:Y:S01]  /*161d0*/  FFMA.FTZ R29, R7, R38, R29 ;  /* 0x00000026071d7223 */ /* 0x000fe2000001001d */
[--C-:B------:R-:W-:Y:S01]  /*161e0*/  HADD2.F32 R11, -RZ, R26.reuse.H0_H0 ;  /* 0x2000001aff0b7230 */ /* 0x100fe20000004100 */
[----:B------:R-:W-:Y:S01]  /*161f0*/  F2FP.F16.E4M3.UNPACK_B R20, R20 ;  /* 0x00000014ff14723e */ /* 0x000fe200020006ff */
[----:B------:R-:W-:Y:S01]  /*16200*/  HADD2.F32 R30, -RZ, R21.H0_H0 ;  /* 0x20000015ff1e7230 */ /* 0x000fe20000004100 */
[----:B------:R-:W-:Y:S01]  /*16210*/  F2FP.F16.E4M3.UNPACK_B R8, R8 ;  /* 0x00000008ff08723e */ /* 0x000fe200020006ff */
[----:B------:R-:W-:Y:S02]  /*16220*/  HADD2.F32 R25, -RZ, R25.H1_H1 ;  /* 0x30000019ff197230 */ /* 0x000fe40000004100 */
[C---:B------:R-:W-:Y:S01]  /*16230*/  FMUL.FTZ R38, R11.reuse, R36 ;  /* 0x000000240b267220 */ /* 0x040fe20000410000 */
[----:B------:R-:W-:Y:S02]  /*16240*/  HADD2.F32 R26, -RZ, R26.H1_H1 ;  /* 0x3000001aff1a7230 */ /* 0x000fe40000004100 */
[----:B------:R-:W-:Y:S01]  /*16250*/  FMUL.FTZ R40, R11, R30 ;  /* 0x0000001e0b287220 */ /* 0x000fe20000410000 */
[----:B------:R-:W-:Y:S01]  /*16260*/  HADD2.F32 R21, -RZ, R21.H1_H1 ;  /* 0x30000015ff157230 */ /* 0x000fe20000004100 */
[----:B------:R-:W-:Y:S01]  /*16270*/  F2FP.SATFINITE.E4M3.F32.PACK_AB_MERGE_C R51, R52, R51, RZ ;  /* 0x000000333433723e */ /* 0x000fe200048070ff */
[----:B------:R-:W-:-:S02]  /*16280*/  HADD2.F32 R7, -RZ, R28.H0_H0 ;  /* 0x2000001cff077230 */ /* 0x000fc40000004100 */
[C---:B------:R-:W-:Y:S01]  /*16290*/  FMUL.FTZ R11, R26.reuse, R25 ;  /* 0x000000191a0b7220 */ /* 0x040fe20000410000 */
[----:B------:R-:W-:Y:S02]  /*162a0*/  HADD2.F32 R28, -RZ, R28.H1_H1 ;  /* 0x3000001cff1c7230 */ /* 0x000fe40000004100 */
[----:B------:R-:W-:Y:S01]  /*162b0*/  FMUL.FTZ R26, R26, R21 ;  /* 0x000000151a1a7220 */ /* 0x000fe20000410000 */
[----:B------:R-:W-:Y:S01]  /*162c0*/  F2FP.SATFINITE.E4M3.F32.PACK_AB_MERGE_C R54, R54, R57, RZ ;  /* 0x000000393636723e */ /* 0x000fe200048070ff */
[C---:B------:R-:W-:Y:S01]  /*162d0*/  FFMA.FTZ R38, R7.reuse, R30, -R38 ;  /* 0x0000001e07267223 */ /* 0x040fe20000010826 */
[----:B------:R-:W-:Y:S01]  /*162e0*/  FFMA.FTZ R40, R7, R36, R40 ;  /* 0x0000002407287223 */ /* 0x000fe20000010028 */
[C---:B------:R-:W-:Y:S01]  /*162f0*/  FFMA.FTZ R43, R28.reuse, R21, -R11 ;  /* 0x000000151c2b7223 */ /* 0x040fe2000001080b */
[----:B------:R-:W-:Y:S01]  /*16300*/  FFMA.FTZ R45, R28, R25, R26 ;  /* 0x000000191c2d7223 */ /* 0x000fe2000001001a */
[--C-:B------:R-:W-:Y:S01]  /*16310*/  HADD2.F32 R11, -RZ, R20.reuse.H0_H0 ;  /* 0x20000014ff0b7230 */ /* 0x100fe20000004100 */
[----:B------:R-:W-:Y:S01]  /*16320*/  F2FP.SATFINITE.E4M3.F32.PACK_AB_MERGE_C R5, R10, R5, R51 ;  /* 0x000000050a05723e */ /* 0x000fe20004807033 */
[----:B------:R-:W-:Y:S01]  /*16330*/  HADD2.F32 R21, -RZ, R20.H1_H1 ;  /* 0x30000014ff157230 */ /* 0x000fe20000004100 */
[----:B------:R-:W-:Y:S01]  /*16340*/  F2FP.SATFINITE.E4M3.F32.PACK_AB_MERGE_C R38, R43, R38, RZ ;  /* 0x000000262b26723e */ /* 0x000fe200048070ff */
[----:B------:R-:W-:Y:S01]  /*16350*/  HADD2.F32 R20, -RZ, R8.H0_H0 ;  /* 0x20000008ff147230 */ /* 0x000fe20000004100 */
[----:B------:R-:W-:Y:S01]  /*16360*/  F2FP.SATFINITE.E4M3.F32.PACK_AB_MERGE_C R40, R45, R40, RZ ;  /* 0x000000282d28723e */ /* 0x000fe200048070ff */
[----:B------:R-:W-:Y:S01]  /*16370*/  HADD2.F32 R7, -RZ, R6.H0_H0 ;  /* 0x20000006ff077230 */ /* 0x000fe20000004100 */
[----:B------:R-:W-:Y:S01]  /*16380*/  F2FP.SATFINITE.E4M3.F32.PACK_AB_MERGE_C R9, R24, R9, R54 ;  /* 0x000000091809723e */ /* 0x000fe20004807036 */
[----:B------:R-:W-:-:S02]  /*16390*/  HADD2.F32 R25, -RZ, R8.H1_H1 ;  /* 0x30000008ff197230 */ /* 0x000fc40000004100 */
[----:B------:R-:W-:Y:S02]  /*163a0*/  HADD2.F32 R8, -RZ, R6.H1_H1 ;  /* 0x30000006ff087230 */ /* 0x000fe40000004100 */
[CC--:B------:R-:W-:Y:S01]  /*163b0*/  FMUL.FTZ R31, R7.reuse, R20.reuse ;  /* 0x00000014071f7220 */ /* 0x0c0fe20000410000 */
[--C-:B------:R-:W-:Y:S02]  /*163c0*/  HADD2.F32 R6, -RZ, R4.reuse.H0_H0 ;  /* 0x20000004ff067230 */ /* 0x100fe40000004100 */
[----:B------:R-:W-:Y:S01]  /*163d0*/  FMUL.FTZ R7, R7, R11 ;  /* 0x0000000b07077220 */ /* 0x000fe20000410000 */
[----:B------:R-:W-:Y:S02]  /*163e0*/  HADD2.F32 R4, -RZ, R4.H1_H1 ;  /* 0x30000004ff047230 */ /* 0x000fe40000004100 */
[C---:B------:R-:W-:Y:S01]  /*163f0*/  FMUL.FTZ R37, R8.reuse, R25 ;  /* 0x0000001908257220 */ /* 0x040fe20000410000 */
[----:B------:R-:W-:Y:S01]  /*16400*/  FMUL.FTZ R8, R8, R21 ;  /* 0x0000001508087220 */ /* 0x000fe20000410000 */
        /* <DEDUP_REMOVED lines=11> */
[----:B------:R-:W-:Y:S02]  /*164c0*/  F2FP.SATFINITE.E4M3.F32.PACK_AB_MERGE_C R11, R58, R49, R11 ;  /* 0x000000313a0b723e */ /* 0x000fe4000480700b */
[----:B------:R-:W-:Y:S01]  /*164d0*/  F2FP.SATFINITE.E4M3.F32.PACK_AB_MERGE_C R8, R29, R46, R8 ;  /* 0x0000002e1d08723e */ /* 0x000fe20004807008 */
[----:B------:R3:W-:Y:S01]  /*164e0*/  STS.128 [R61+0x14400], R4 ;  /* 0x014400043d007388 */ /* 0x0007e20000000c00 */
[----:B------:R-:W-:-:S05]  /*164f0*/  F2FP.SATFINITE.E4M3.F32.PACK_AB_MERGE_C R10, R25, R20, R40 ;  /* 0x00000014190a723e */ /* 0x000fca0004807028 */
[----:B------:R3:W-:Y:S02]  /*16500*/  STS.128 [R0+0x14400], R8 ;  /* 0x0144000800007388 */ /* 0x0007e40000000c00 */
.L_x_582:
[----:B------:R-:W-:Y:S05]  /*16510*/  BSYNC B1 ;  /* 0x0000000000017941 */ /* 0x000fea0003800000 */
.L_x_581:
[----:B------:R-:W-:Y:S05]  /*16520*/  @P2 BRA `(.L_x_563) ;  /* 0x0000000c00dc2947 */ /* 0x000fea0003800000 */
[----:B------:R-:W4:Y:S01]  /*16530*/  LDL R49, [R1+0x1c] ;  /* 0x00001c0001317983 */ /* 0x000f220000100800 */
[----:B-1-3-5:R-:W-:Y:S02]  /*16540*/  SHF.R.U32.HI R4, RZ, 0x8, R32 ;  /* 0x00000008ff047819 */ /* 0x02afe40000011620 */
[----:B------:R-:W-:Y:S02]  /*16550*/  LOP3.LUT R0, R32, 0xff, RZ, 0xc0, !PT ;  /* 0x000000ff20007812 */ /* 0x000fe400078ec0ff */
[----:B------:R-:W-:Y:S02]  /*16560*/  SHF.R.U32.HI R8, RZ, 0x8, R34 ;  /* 0x00000008ff087819 */ /* 0x000fe40000011622 */
[----:B------:R-:W-:Y:S02]  /*16570*/  LOP3.LUT R5, R4, 0xff, RZ, 0xc0, !PT ;  /* 0x000000ff04057812 */ /* 0x000fe400078ec0ff */
[----:B------:R-:W-:Y:S02]  /*16580*/  LEA.HI R3, R3, R174, RZ, 0x1c ;  /* 0x000000ae03037211 */ /* 0x000fe400078fe0ff */
[----:B------:R-:W-:-:S02]  /*16590*/  LOP3.LUT R4, R34, 0xff, RZ, 0xc0, !PT ;  /* 0x000000ff22047812 */ /* 0x000fc400078ec0ff */
[----:B------:R-:W-:Y:S02]  /*165a0*/  LOP3.LUT R9, R8, 0xff, RZ, 0xc0, !PT ;  /* 0x000000ff08097812 */ /* 0x000fe400078ec0ff */
[----:B0-----:R-:W-:Y:S02]  /*165b0*/  PRMT R21, R5, 0x7604, R0 ;  /* 0x0000760405157816 */ /* 0x001fe40000000000 */
[----:B------:R-:W-:Y:S02]  /*165c0*/  SHF.R.S32.HI R0, RZ, 0x1f, R3 ;  /* 0x0000001fff007819 */ /* 0x000fe40000011403 */
[----:B------:R-:W-:Y:S02]  /*165d0*/  PRMT R25, R9, 0x7604, R4 ;  /* 0x0000760409197816 */ /* 0x000fe40000000004 */
[----:B------:R-:W-:Y:S01]  /*165e0*/  LEA.HI R4, R0, R3, RZ, 0x2 ;  /* 0x0000000300047211 */ /* 0x000fe200078f10ff */
[----:B------:R-:W-:Y:S01]  /*165f0*/  IMAD.SHL.U32 R3, R3, 0x10, RZ ;  /* 0x0000001003037824 */ /* 0x000fe200078e00ff */
[----:B------:R-:W-:-:S02]  /*16600*/  SHF.R.U32.HI R7, RZ, 0x8, R33 ;  /* 0x00000008ff077819 */ /* 0x000fc40000011621 */
[----:B------:R-:W-:Y:S01]  /*16610*/  LOP3.LUT R6, R33, 0xff, RZ, 0xc0, !PT ;  /* 0x000000ff21067812 */ /* 0x000fe200078ec0ff */
[----:B------:R-:W-:Y:S01]  /*16620*/  IMAD.SHL.U32 R4, R4, 0x800, RZ ;  /* 0x0000080004047824 */ /* 0x000fe200078e00ff */
[----:B------:R-:W-:Y:S02]  /*16630*/  LOP3.LUT R0, R208, 0x30, R3, 0xf8, !PT ;  /* 0x00000030d0007812 */ /* 0x000fe400078ef803 */
[----:B------:R-:W-:Y:S02]  /*16640*/  LOP3.LUT R7, R7, 0xff, RZ, 0xc0, !PT ;  /* 0x000000ff07077812 */ /* 0x000fe400078ec0ff */
[----:B------:R-:W-:Y:S02]  /*16650*/  SHF.R.U32.HI R8, RZ, 0x8, R12 ;  /* 0x00000008ff087819 */ /* 0x000fe4000001160c */
[----:B------:R-:W-:Y:S02]  /*16660*/  LOP3.LUT R0, R0, R209, RZ, 0x3c, !PT ;  /* 0x000000d100007212 */ /* 0x000fe400078e3cff */
[----:B------:R-:W-:-:S02]  /*16670*/  LOP3.LUT R3, R4, 0xffffe000, RZ, 0xc0, !PT ;  /* 0xffffe00004037812 */ /* 0x000fc400078ec0ff */
[----:B------:R-:W-:Y:S02]  /*16680*/  PRMT R20, R7, 0x7604, R6 ;  /* 0x0000760407147816 */ /* 0x000fe40000000006 */
[----:B------:R-:W-:Y:S02]  /*16690*/  SHF.R.U32.HI R6, RZ, 0x8, R35 ;  /* 0x00000008ff067819 */ /* 0x000fe40000011623 */
[----:B------:R-:W-:Y:S02]  /*166a0*/  LOP3.LUT R7, R12, 0xff, RZ, 0xc0, !PT ;  /* 0x000000ff0c077812 */ /* 0x000fe400078ec0ff */
[----:B------:R-:W-:Y:S02]  /*166b0*/  LOP3.LUT R8, R8, 0xff, RZ, 0xc0, !PT ;  /* 0x000000ff08087812 */ /* 0x000fe400078ec0ff */
[----:B------:R-:W-:Y:S02]  /*166c0*/  IADD3 R3, R0, R210, R3 ;  /* 0x000000d200037210 */ /* 0x000fe40007ffe003 */
[----:B------:R-:W-:-:S02]  /*166d0*/  LOP3.LUT R5, R35, 0xff, RZ, 0xc0, !PT ;  /* 0x000000ff23057812 */ /* 0x000fc400078ec0ff */
[----:B------:R-:W-:Y:S02]  /*166e0*/  LOP3.LUT R6, R6, 0xff, RZ, 0xc0, !PT ;  /* 0x000000ff06067812 */ /* 0x000fe400078ec0ff */
[----:B------:R-:W-:Y:S02]  /*166f0*/  PRMT R29, R8, 0x7604, R7 ;  /* 0x00007604081d7816 */ /* 0x000fe40000000007 */
[----:B------:R-:W-:Y:S02]  /*16700*/  SHF.R.U32.HI R8, RZ, 0x8, R13 ;  /* 0x00000008ff087819 */ /* 0x000fe4000001160d */
[----:B------:R-:W-:Y:S02]  /*16710*/  IADD3 R0, R18, R3, RZ ;  /* 0x0000000312007210 */ /* 0x000fe40007ffe0ff */
[----:B------:R-:W-:Y:S02]  /*16720*/  PRMT R24, R6, 0x7604, R5 ;  /* 0x0000760406187816 */ /* 0x000fe40000000005 */
[----:B------:R-:W-:-:S02]  /*16730*/  LOP3.LUT R3, R8, 0xff, RZ, 0xc0, !PT ;  /* 0x000000ff08037812 */ /* 0x000fc400078ec0ff */
[----:B------:R-:W0:Y:S01]  /*16740*/  LDS.128 R8, [R0+0x14400] ;  /* 0x0144000000087984 */ /* 0x000e220000000c00 */
[----:B------:R-:W-:Y:S02]  /*16750*/  SHF.R.U32.HI R31, RZ, 0x8, R15 ;  /* 0x00000008ff1f7819 */ /* 0x000fe4000001160f */
[----:B------:R-:W-:Y:S02]  /*16760*/  LOP3.LUT R26, R13, 0xff, RZ, 0xc0, !PT ;  /* 0x000000ff0d1a7812 */ /* 0x000fe400078ec0ff */
[----:B------:R-:W-:Y:S02]  /*16770*/  LOP3.LUT R30, R15, 0xff, RZ, 0xc0, !PT ;  /* 0x000000ff0f1e7812 */ /* 0x000fe400078ec0ff */
[----:B------:R-:W-:Y:S02]  /*16780*/  LOP3.LUT R31, R31, 0xff, RZ, 0xc0, !PT ;  /* 0x000000ff1f1f7812 */ /* 0x000fe400078ec0ff */
[----:B------:R-:W-:Y:S02]  /*16790*/  PRMT R26, R3, 0x7604, R26 ;  /* 0x00007604031a7816 */ /* 0x000fe4000000001a */
[----:B------:R-:W-:-:S02]  /*167a0*/  SHF.R.U32.HI R3, RZ, 0x10, R33 ;  /* 0x00000010ff037819 */ /* 0x000fc40000011621 */
[----:B------:R-:W-:Y:S02]  /*167b0*/  PRMT R30, R31, 0x7604, R30 ;  /* 0x000076041f1e7816 */ /* 0x000fe4000000001e */
[----:B------:R-:W-:Y:S01]  /*167c0*/  SHF.R.U32.HI R28, RZ, 0x8, R14 ;  /* 0x00000008ff1c7819 */ /* 0x000fe2000001160e */
[----:B------:R-:W-:Y:S01]  /*167d0*/  IMAD.U32 R3, R3, 0x10000, RZ ;  /* 0x0001000003037824 */ /* 0x000fe200078e00ff */
[----:B------:R-:W-:Y:S02]  /*167e0*/  SHF.R.U32.HI R31, RZ, 0x10, R13 ;  /* 0x00000010ff1f7819 */ /* 0x000fe4000001160d */
[----:B------:R-:W-:Y:S02]  /*167f0*/  LOP3.LUT R27, R14, 0xff, RZ, 0xc0, !PT ;  /* 0x000000ff0e1b7812 */ /* 0x000fe400078ec0ff */
[----:B------:R-:W-:Y:S01]  /*16800*/  LOP3.LUT R28, R28, 0xff, RZ, 0xc0, !PT ;  /* 0x000000ff1c1c7812 */ /* 0x000fe200078ec0ff */
[----:B------:R-:W-:Y:S01]  /*16810*/  IMAD.U32 R31, R31, 0x10000, RZ ;  /* 0x000100001f1f7824 */ /* 0x000fe200078e00ff */
[----:B--2---:R-:W-:-:S02]  /*16820*/  SHF.R.U32.HI R39, RZ, 0x10, R15 ;  /* 0x00000010ff277819 */ /* 0x004fc4000001160f */
[----:B------:R-:W-:Y:S02]  /*16830*/  LOP3.LUT R3, R20, 0xff0000, R3, 0xf8, !PT ;  /* 0x00ff000014037812 */ /* 0x000fe400078ef803 */
[----:B----4-:R-:W-:Y:S02]  /*16840*/  PRMT R37, R28, 0x7604, R27 ;  /* 0x000076041c257816 */ /* 0x010fe4000000001b */
[----:B------:R-:W-:Y:S02]  /*16850*/  SHF.R.U32.HI R27, RZ, 0x10, R35 ;  /* 0x00000010ff1b7819 */ /* 0x000fe40000011623 */
[----:B------:R-:W-:Y:S02]  /*16860*/  SHF.L.U32 R39, R39, 0x10, RZ ;  /* 0x0000001027277819 */ /* 0x000fe400000006ff */
[----:B------:R-:W-:Y:S01]  /*16870*/  LOP3.LUT R31, R26, 0xff0000, R31, 0xf8, !PT ;  /* 0x00ff00001a1f7812 */ /* 0x000fe200078ef81f */
[----:B------:R-:W-:Y:S01]  /*16880*/  IMAD.U32 R27, R27, 0x10000, RZ ;  /* 0x000100001b1b7824 */ /* 0x000fe200078e00ff */
        /* <DEDUP_REMOVED lines=12> */
[----:B------:R-:W-:-:S02]  /*16950*/  F2FP.F16.E4M3.UNPACK_B R39, R37 ;  /* 0x00000025ff27723e */ /* 0x000fc400020006ff */
[----:B------:R-:W-:Y:S02]  /*16960*/  LOP3.LUT R27, R24, 0xff0000, R27, 0xf8, !PT ;  /* 0x00ff0000181b7812 */ /* 0x000fe400078ef81b */
[----:B------:R-:W-:Y:S01]  /*16970*/  F2FP.F16.E4M3.UNPACK_B R34, R33 ;  /* 0x00000021ff22723e */ /* 0x000fe200020006ff */
[--C-:B------:R-:W-:Y:S01]  /*16980*/  HADD2.F32 R40, -RZ, R39.reuse.H0_H0 ;  /* 0x20000027ff287230 */ /* 0x100fe20000004100 */
[----:B------:R-:W-:Y:S01]  /*16990*/  LOP3.LUT R36, R27, 0xff000000, R35, 0xf8, !PT ;  /* 0xff0000001b247812 */ /* 0x000fe200078ef823 */
[----:B------:R-:W-:Y:S01]  /*169a0*/  HADD2.F32 R39, -RZ, R39.H1_H1 ;  /* 0x30000027ff277230 */ /* 0x000fe20000004100 */
[----:B0-----:R-:W-:Y:S01]  /*169b0*/  F2FP.F16.E4M3.UNPACK_B R27, R9.H1 ;  /* 0x00000009ff1b723e */ /* 0x001fe200030006ff */
[----:B------:R-:W-:Y:S01]  /*169c0*/  HADD2.F32 R35, -RZ, R34.H0_H0 ;  /* 0x20000022ff237230 */ /* 0x000fe20000004100 */
[-C--:B------:R-:W-:Y:S02]  /*169d0*/  F2FP.F16.E4M3.UNPACK_B R28, R10.reuse ;  /* 0x0000000aff1c723e */ /* 0x080fe400020006ff */
[----:B------:R-:W-:-:S02]  /*169e0*/  F2FP.F16.E4M3.UNPACK_B R29, R10.H1 ;  /* 0x0000000aff1d723e */ /* 0x000fc400030006ff */
[----:B------:R-:W-:Y:S02]  /*169f0*/  F2FP.F16.E4M3.UNPACK_B R10, R37.H1 ;  /* 0x00000025ff0a723e */ /* 0x000fe400030006ff */
[----:B------:R-:W-:Y:S02]  /*16a00*/  F2FP.F16.E4M3.UNPACK_B R33, R33.H1 ;  /* 0x00000021ff21723e */ /* 0x000fe400030006ff */
[-C--:B------:R-:W-:Y:S02]  /*16a10*/  F2FP.F16.E4M3.UNPACK_B R30, R11.reuse ;  /* 0x0000000bff1e723e */ /* 0x080fe400020006ff */
[----:B------:R-:W-:Y:S01]  /*16a20*/  F2FP.F16.E4M3.UNPACK_B R31, R11.H1 ;  /* 0x0000000bff1f723e */ /* 0x000fe200030006ff */
[----:B------:R-:W-:Y:S01]  /*16a30*/  HADD2.F32 R37, -RZ, R33.H0_H0 ;  /* 0x20000021ff257230 */ /* 0x000fe20000004100 */
[-C--:B------:R-:W-:Y:S02]  /*16a40*/  F2FP.F16.E4M3.UNPACK_B R11, R8.reuse ;  /* 0x00000008ff0b723e */ /* 0x080fe400020006ff */
[----:B------:R-:W-:Y:S01]  /*16a50*/  F2FP.F16.E4M3.UNPACK_B R26, R8.H1 ;  /* 0x00000008ff1a723e */ /* 0x000fe200030006ff */
[----:B------:R-:W0:Y:S02]  /*16a60*/  LDS.128 R4, [R49+0x14400] ;  /* 0x0144000031047984 */ /* 0x000e240000000c00 */
[----:B0-----:R-:W-:-:S02]  /*16a70*/  F2FP.F16.E4M3.UNPACK_B R3, R6 ;  /* 0x00000006ff03723e */ /* 0x001fc400020006ff */
[----:B------:R-:W-:Y:S02]  /*16a80*/  F2FP.F16.E4M3.UNPACK_B R21, R6.H1 ;  /* 0x00000006ff15723e */ /* 0x000fe400030006ff */
[----:B------:R-:W-:Y:S02]  /*16a90*/  F2FP.F16.E4M3.UNPACK_B R6, R9 ;  /* 0x00000009ff06723e */ /* 0x000fe400020006ff */
[-C--:B------:R-:W-:Y:S02]  /*16aa0*/  F2FP.F16.E4M3.UNPACK_B R14, R5.reuse ;  /* 0x00000005ff0e723e */ /* 0x080fe400020006ff */
[----:B------:R-:W-:Y:S01]  /*16ab0*/  F2FP.F16.E4M3.UNPACK_B R15, R5.H1 ;  /* 0x00000005ff0f723e */ /* 0x000fe200030006ff */
[--C-:B------:R-:W-:Y:S01]  /*16ac0*/  HADD2.F32 R5, -RZ, R6.reuse.H0_H0 ;  /* 0x20000006ff057230 */ /* 0x100fe20000004100 */
[-C--:B------:R-:W-:Y:S01]  /*16ad0*/  F2FP.F16.E4M3.UNPACK_B R24, R7.reuse ;  /* 0x00000007ff18723e */ /* 0x080fe200020006ff */
[----:B------:R-:W-:Y:S01]  /*16ae0*/  HADD2.F32 R6, -RZ, R6.H1_H1 ;  /* 0x30000006ff067230 */ /* 0x000fe20000004100 */
[----:B------:R-:W-:Y:S01]  /*16af0*/  F2FP.F16.E4M3.UNPACK_B R25, R7.H1 ;  /* 0x00000007ff19723e */ /* 0x000fe200030006ff */
[----:B------:R-:W-:Y:S01]  /*16b00*/  HADD2.F32 R8, -RZ, R15.H0_H0 ;  /* 0x2000000fff087230 */ /* 0x000fe20000004100 */
[----:B------:R-:W-:Y:S01]  /*16b10*/  F2FP.F16.E4M3.UNPACK_B R7, R4 ;  /* 0x00000004ff07723e */ /* 0x000fe200020006ff */
[----:B------:R-:W-:Y:S01]  /*16b20*/  FMUL.FTZ R9, R5, R40 ;  /* 0x0000002805097220 */ /* 0x000fe20000410000 */
[----:B------:R-:W-:Y:S01]  /*16b30*/  F2FP.F16.E4M3.UNPACK_B R13, R4.H1 ;  /* 0x00000004ff0d723e */ /* 0x000fe200030006ff */
[----:B------:R-:W-:-:S02]  /*16b40*/  HADD2.F32 R4, -RZ, R14.H0_H0 ;  /* 0x2000000eff047230 */ /* 0x000fc40000004100 */
[----:B------:R-:W-:Y:S01]  /*16b50*/  FMUL.FTZ R41, R5, R35 ;  /* 0x0000002305297220 */ /* 0x000fe20000410000 */
[----:B------:R-:W-:Y:S02]  /*16b60*/  HADD2.F32 R14, -RZ, R14.H1_H1 ;  /* 0x3000000eff0e7230 */ /* 0x000fe40000004100 */
[----:B------:R-:W-:Y:S01]  /*16b70*/  FMUL.FTZ R43, R6, R39 ;  /* 0x00000027062b7220 */ /* 0x000fe20000410000 */
[----:B------:R-:W-:Y:S02]  /*16b80*/  HADD2.F32 R15, -RZ, R15.H1_H1 ;  /* 0x3000000fff0f7230 */ /* 0x000fe40000004100 */
[C---:B------:R-:W-:Y:S01]  /*16b90*/  FFMA.FTZ R5, R4.reuse, R35, -R9 ;  /* 0x0000002304057223 */ /* 0x040fe20000010809 */
[----:B------:R-:W-:Y:S01]  /*16ba0*/  FFMA.FTZ R9, R4, R40, R41 ;  /* 0x0000002804097223 */ /* 0x000fe20000010029 */
[----:B------:R-:W-:Y:S02]  /*16bb0*/  HADD2.F32 R35, -RZ, R34.H1_H1 ;  /* 0x30000022ff237230 */ /* 0x000fe40000004100 */
[----:B------:R-:W-:-:S02]  /*16bc0*/  HADD2.F32 R41, -RZ, R10.H0_H0 ;  /* 0x2000000aff297230 */ /* 0x000fc40000004100 */
        /* <DEDUP_REMOVED lines=20> */
[----:B------:R-:W-:Y:S02]  /*16d10*/  HADD2.F32 R8, -RZ, R24.H0_H0 ;  /* 0x20000018ff087230 */ /* 0x000fe40000004100 */
[C---:B------:R-:W-:Y:S01]  /*16d20*/  FMUL.FTZ R43, R10.reuse, R39 ;  /* 0x000000270a2b7220 */ /* 0x040fe20000410000 */
[----:B------:R-:W-:Y:S02]  /*16d30*/  HADD2.F32 R37, -RZ, R37.H1_H1 ;  /* 0x30000025ff257230 */ /* 0x000fe40000004100 */
[----:B------:R-:W-:Y:S01]  /*16d40*/  FMUL.FTZ R10, R10, R35 ;  /* 0x000000230a0a7220 */ /* 0x000fe20000410000 */
[----:B------:R-:W-:-:S02]  /*16d50*/  HADD2.F32 R30, -RZ, R30.H1_H1 ;  /* 0x3000001eff1e7230 */ /* 0x000fc40000004100 */
[C---:B------:R-:W-:Y:S01]  /*16d60*/  FFMA.FTZ R34, R15.reuse, R34, R27 ;  /* 0x000000220f227223 */ /* 0x040fe2000001001b */
[----:B------:R-:W-:Y:S02]  /*16d70*/  HADD2.F32 R33, -RZ, R33.H1_H1 ;  /* 0x30000021ff217230 */ /* 0x000fe40000004100 */
[C---:B------:R-:W-:Y:S01]  /*16d80*/  FFMA.FTZ R43, R8.reuse, R35, -R43 ;  /* 0x00000023082b7223 */ /* 0x040fe2000001082b */
[----:B------:R-:W-:Y:S01]  /*16d90*/  FFMA.FTZ R39, R8, R39, R10 ;  /* 0x0000002708277223 */ /* 0x000fe2000001000a */
[----:B------:R-:W-:Y:S01]  /*16da0*/  FFMA.FTZ R40, R15, R14, -R40 ;  /* 0x0000000e0f287223 */ /* 0x000fe20000010828 */
[----:B------:R-:W-:Y:S02]  /*16db0*/  HADD2.F32 R24, -RZ, R24.H1_H1 ;  /* 0x30000018ff187230 */ /* 0x000fe40000004100 */
[C---:B------:R-:W-:Y:S01]  /*16dc0*/  FMUL.FTZ R35, R30.reuse, R37 ;  /* 0x000000251e237220 */ /* 0x040fe20000410000 */
[----:B------:R-:W-:Y:S02]  /*16dd0*/  HADD2.F32 R27, -RZ, R42.H0_H0 ;  /* 0x2000002aff1b7230 */ /* 0x000fe40000004100 */
[----:B------:R-:W-:Y:S01]  /*16de0*/  FMUL.FTZ R30, R30, R33 ;  /* 0x000000211e1e7220 */ /* 0x000fe20000410000 */
[----:B------:R-:W-:-:S02]  /*16df0*/  HADD2.F32 R10, -RZ, R31.H0_H0 ;  /* 0x2000001fff0a7230 */ /* 0x000fc40000004100 */
[C---:B------:R-:W-:Y:S01]  /*16e00*/  FFMA.FTZ R46, R24.reuse, R33, -R35 ;  /* 0x00000021182e7223 */ /* 0x040fe20000010823 */
[--C-:B------:R-:W-:Y:S02]  /*16e10*/  HADD2.F32 R15, -RZ, R36.reuse.H0_H0 ;  /* 0x20000024ff0f7230 */ /* 0x100fe40000004100 */
[----:B------:R-:W-:Y:S01]  /*16e20*/  FFMA.FTZ R48, R24, R37, R30 ;  /* 0x0000002518307223 */ /* 0x000fe2000001001e */
[----:B------:R-:W-:Y:S02]  /*16e30*/  HADD2.F32 R8, -RZ, R25.H0_H0 ;  /* 0x20000019ff087230 */ /* 0x000fe40000004100 */
[C---:B------:R-:W-:Y:S01]  /*16e40*/  FMUL.FTZ R47, R10.reuse, R27 ;  /* 0x0000001b0a2f7220 */ /* 0x040fe20000410000 */
[----:B------:R-:W-:Y:S01]  /*16e50*/  F2FP.F16.E4M3.UNPACK_B R24, R38.H1 ;  /* 0x00000026ff18723e */ /* 0x000fe200030006ff */
[----:B------:R-:W-:Y:S01]  /*16e60*/  FMUL.FTZ R10, R10, R15 ;  /* 0x0000000f0a0a7220 */ /* 0x000fe20000410000 */
[----:B------:R-:W-:Y:S01]  /*16e70*/  F2FP.F16.E4M3.UNPACK_B R14, R32.H1 ;  /* 0x00000020ff0e723e */ /* 0x000fe200030006ff */
[----:B------:R-:W-:-:S02]  /*16e80*/  HADD2.F32 R36, -RZ, R36.H1_H1 ;  /* 0x30000024ff247230 */ /* 0x000fc40000004100 */
[C---:B------:R-:W-:Y:S01]  /*16e90*/  FFMA.FTZ R47, R8.reuse, R15, -R47 ;  /* 0x0000000f082f7223 */ /* 0x040fe2000001082f */
[----:B------:R-:W-:Y:S01]  /*16ea0*/  FFMA.FTZ R37, R8, R27, R10 ;  /* 0x0000001b08257223 */ /* 0x000fe2000001000a */
[----:B------:R-:W-:Y:S01]  /*16eb0*/  HADD2.F32 R42, -RZ, R42.H1_H1 ;  /* 0x3000002aff2a7230 */ /* 0x000fe20000004100 */
[----:B------:R-:W-:Y:S01]  /*16ec0*/  F2FP.F16.E4M3.UNPACK_B R38, R38 ;  /* 0x00000026ff26723e */ /* 0x000fe200020006ff */
[----:B------:R-:W-:Y:S01]  /*16ed0*/  HADD2.F32 R31, -RZ, R31.H1_H1 ;  /* 0x3000001fff1f7230 */ /* 0x000fe20000004100 */
[----:B------:R-:W-:Y:S01]  /*16ee0*/  F2FP.F16.E4M3.UNPACK_B R32, R32 ;  /* 0x00000020ff20723e */ /* 0x000fe200020006ff */
[----:B------:R-:W-:Y:S01]  /*16ef0*/  HADD2.F32 R27, -RZ, R24.H0_H0 ;  /* 0x20000018ff1b7230 */ /* 0x000fe20000004100 */
[----:B------:R-:W-:Y:S01]  /*16f00*/  F2FP.SATFINITE.E4M3.F32.PACK_AB_MERGE_C R40, R40, R45, RZ ;  /* 0x0000002d2828723e */ /* 0x000fe200048070ff */
[----:B------:R-:W-:Y:S02]  /*16f10*/  HADD2.F32 R10, -RZ, R26.H0_H0 ;  /* 0x2000001aff0a7230 */ /* 0x000fe40000004100 */
[----:B------:R-:W-:Y:S01]  /*16f20*/  FMUL.FTZ R30, R31, R42 ;  /* 0x0000002a1f1e7220 */ /* 0x000fe20000410000 */
[----:B------:R-:W-:-:S02]  /*16f30*/  HADD2.F32 R15, -RZ, R14.H0_H0 ;  /* 0x2000000eff0f7230 */ /* 0x000fc40000004100 */
[-C--:B------:R-:W-:Y:S01]  /*16f40*/  FMUL.FTZ R33, R31, R36.reuse ;  /* 0x000000241f217220 */ /* 0x080fe20000410000 */
        /* <DEDUP_REMOVED lines=10> */
[----:B------:R-:W-:Y:S01]  /*16ff0*/  FFMA.FTZ R30, R8, R27, R10 ;  /* 0x0000001b081e7223 */ /* 0x000fe2000001000a */
[----:B------:R-:W-:Y:S02]  /*17000*/  HADD2.F32 R13, -RZ, R13.H1_H1 ;  /* 0x3000000dff0d7230 */ /* 0x000fe40000004100 */
        /* <DEDUP_REMOVED lines=8> */
[----:B------:R-:W-:Y:S01]  /*17090*/  F2FP.SATFINITE.E4M3.F32.PACK_AB_MERGE_C R5, R4, R5, R40 ;  /* 0x000000050405723e */ /* 0x000fe20004807028 */
        /* <DEDUP_REMOVED lines=11> */
[----:B------:R-:W-:Y:S01]  /*17150*/  FMUL.FTZ R11, R11, R32 ;  /* 0x000000200b0b7220 */ /* 0x000fe20000410000 */
[----:B------:R-:W-:Y:S01]  /*17160*/  F2FP.F16.E4M3.UNPACK_B R10, R20.H1 ;  /* 0x00000014ff0a723e */ /* 0x000fe200030006ff */
[----:B------:R-:W-:Y:S01]  /*17170*/  FFMA.FTZ R32, R7, R32, -R14 ;  /* 0x0000002007207223 */ /* 0x000fe2000001080e */
[----:B------:R-:W-:-:S02]  /*17180*/  HADD2.F32 R14, -RZ, R13.H0_H0 ;  /* 0x2000000dff0e7230 */ /* 0x000fc40000004100 */
[----:B------:R-:W-:Y:S01]  /*17190*/  FFMA.FTZ R38, R7, R38, R11 ;  /* 0x0000002607267223 */ /* 0x000fe2000001000b */
[----:B------:R-:W-:Y:S01]  /*171a0*/  HADD2.F32 R8, -RZ, R29.H0_H0 ;  /* 0x2000001dff087230 */ /* 0x000fe20000004100 */
[----:B------:R-:W-:Y:S01]  /*171b0*/  F2FP.F16.E4M3.UNPACK_B R12, R12 ;  /* 0x0000000cff0c723e */ /* 0x000fe200020006ff */
[----:B------:R-:W-:Y:S01]  /*171c0*/  HADD2.F32 R11, -RZ, R10.H0_H0 ;  /* 0x2000000aff0b7230 */ /* 0x000fe20000004100 */
[----:B------:R-:W-:Y:S01]  /*171d0*/  F2FP.F16.E4M3.UNPACK_B R20, R20 ;  /* 0x00000014ff14723e */ /* 0x000fe200020006ff */
[----:B------:R-:W-:Y:S02]  /*171e0*/  HADD2.F32 R7, -RZ, R21.H0_H0 ;  /* 0x20000015ff077230 */ /* 0x000fe40000004100 */
[C---:B------:R-:W-:Y:S01]  /*171f0*/  FMUL.FTZ R36, R8.reuse, R14 ;  /* 0x0000000e08247220 */ /* 0x040fe20000410000 */
[----:B------:R-:W-:Y:S02]  /*17200*/  HADD2.F32 R24, -RZ, R13.H1_H1 ;  /* 0x3000000dff187230 */ /* 0x000fe40000004100 */
[----:B------:R-:W-:Y:S01]  /*17210*/  FMUL.FTZ R8, R8, R11 ;  /* 0x0000000b08087220 */ /* 0x000fe20000410000 */
[----:B------:R-:W-:-:S02]  /*17220*/  HADD2.F32 R29, -RZ, R29.H1_H1 ;  /* 0x3000001dff1d7230 */ /* 0x000fc40000004100 */
[----:B------:R-:W-:Y:S01]  /*17230*/  FFMA.FTZ R36, R7, R11, -R36 ;  /* 0x0000000b07247223 */ /* 0x000fe20000010824 */
[----:B------:R-:W-:Y:S01]  /*17240*/  HADD2.F32 R10, -RZ, R10.H1_H1 ;  /* 0x3000000aff0a7230 */ /* 0x000fe20000004100 */
[----:B------:R-:W-:Y:S01]  /*17250*/  F2FP.SATFINITE.E4M3.F32.PACK_AB_MERGE_C R26, R26, R31, RZ ;  /* 0x0000001f1a1a723e */ /* 0x000fe200048070ff */
[----:B------:R-:W-:Y:S02]  /*17260*/  HADD2.F32 R21, -RZ, R21.H1_H1 ;  /* 0x30000015ff157230 */ /* 0x000fe40000004100 */
[C---:B------:R-:W-:Y:S01]  /*17270*/  FMUL.FTZ R42, R29.reuse, R24 ;  /* 0x000000181d2a7220 */ /* 0x040fe20000410000 */
[----:B------:R-:W-:Y:S01]  /*17280*/  F2FP.SATFINITE.E4M3.F32.PACK_AB_MERGE_C R9, R6, R9, R34 ;  /* 0x000000090609723e */ /* 0x000fe20004807022 */
[----:B------:R-:W-:Y:S01]  /*17290*/  FMUL.FTZ R11, R29, R10 ;  /* 0x0000000a1d0b7220 */ /* 0x000fe20000410000 */
[----:B------:R-:W-:Y:S01]  /*172a0*/  FFMA.FTZ R29, R7, R14, R8 ;  /* 0x0000000e071d7223 */ /* 0x000fe20000010008 */
[----:B------:R-:W-:Y:S01]  /*172b0*/  FFMA.FTZ R35, R21, R10, -R42 ;  /* 0x0000000a15237223 */ /* 0x000fe2000001082a */
[----:B------:R-:W-:-:S02]  /*172c0*/  HADD2.F32 R8, -RZ, R28.H0_H0 ;  /* 0x2000001cff087230 */ /* 0x000fc40000004100 */
[----:B------:R-:W-:Y:S01]  /*172d0*/  FFMA.FTZ R42, R21, R24, R11 ;  /* 0x00000018152a7223 */ /* 0x000fe2000001000b */
[----:B------:R-:W-:Y:S01]  /*172e0*/  HADD2.F32 R11, -RZ, R12.H0_H0 ;  /* 0x2000000cff0b7230 */ /* 0x000fe20000004100 */
[----:B------:R-:W-:Y:S01]  /*172f0*/  F2FP.SATFINITE.E4M3.F32.PACK_AB_MERGE_C R4, R32, R25, R26 ;  /* 0x000000192004723e */ /* 0x000fe2000480701a */
[----:B------:R-:W-:Y:S01]  /*17300*/  HADD2.F32 R10, -RZ, R20.H0_H0 ;  /* 0x20000014ff0a7230 */ /* 0x000fe20000004100 */
[----:B------:R-:W-:Y:S01]  /*17310*/  F2FP.SATFINITE.E4M3.F32.PACK_AB_MERGE_C R35, R35, R36, RZ ;  /* 0x000000242323723e */ /* 0x000fe200048070ff */
        /* <DEDUP_REMOVED lines=10> */
[C---:B------:R-:W-:Y:S01]  /*173c0*/  FFMA.FTZ R14, R7.reuse, R10, -R14 ;  /* 0x0000000a070e7223 */ /* 0x040fe2000001080e */
[----:B------:R-:W-:Y:S01]  /*173d0*/  FFMA.FTZ R10, R7, R11, R8 ;  /* 0x0000000b070a7223 */ /* 0x000fe20000010008 */
[C---:B------:R-:W-:Y:S01]  /*173e0*/  FFMA.FTZ R13, R3.reuse, R20, -R24 ;  /* 0x00000014030d7223 */ /* 0x040fe20000010818 */
[----:B------:R-:W-:Y:S01]  /*173f0*/  FFMA.FTZ R15, R3, R12, R15 ;  /* 0x0000000c030f7223 */ /* 0x000fe2000001000f */
[----:B------:R-:W-:Y:S02]  /*17400*/  F2FP.SATFINITE.E4M3.F32.PACK_AB_MERGE_C R7, R50, R47, RZ ;  /* 0x0000002f3207723e */ /* 0x000fe400048070ff */
[----:B------:R-:W-:-:S02]  /*17410*/  F2FP.SATFINITE.E4M3.F32.PACK_AB_MERGE_C R11, R52, R37, RZ ;  /* 0x00000025340b723e */ /* 0x000fc400048070ff */
[----:B------:R-:W-:Y:S02]  /*17420*/  F2FP.SATFINITE.E4M3.F32.PACK_AB_MERGE_C R8, R33, R30, RZ ;  /* 0x0000001e2108723e */ /* 0x000fe400048070ff */
[----:B------:R-:W-:Y:S02]  /*17430*/  F2FP.SATFINITE.E4M3.F32.PACK_AB_MERGE_C R7, R46, R43, R7 ;  /* 0x0000002b2e07723e */ /* 0x000fe40004807007 */
[----:B------:R-:W-:Y:S02]  /*17440*/  F2FP.SATFINITE.E4M3.F32.PACK_AB_MERGE_C R6, R13, R14, R35 ;  /* 0x0000000e0d06723e */ /* 0x000fe40004807023 */
[----:B------:R-:W-:Y:S02]  /*17450*/  F2FP.SATFINITE.E4M3.F32.PACK_AB_MERGE_C R11, R48, R39, R11 ;  /* 0x00000027300b723e */ /* 0x000fe4000480700b */
[----:B------:R-:W-:Y:S01]  /*17460*/  F2FP.SATFINITE.E4M3.F32.PACK_AB_MERGE_C R8, R38, R27, R8 ;  /* 0x0000001b2608723e */ /* 0x000fe20004807008 */
[----:B------:R0:W-:Y:S01]  /*17470*/  STS.128 [R49+0x14400], R4 ;  /* 0x0144000431007388 */ /* 0x0001e20000000c00 */
[----:B------:R-:W-:-:S05]  /*17480*/  F2FP.SATFINITE.E4M3.F32.PACK_AB_MERGE_C R10, R15, R10, R29 ;  /* 0x0000000a0f0a723e */ /* 0x000fca000480701d */
[----:B------:R0:W-:Y:S02]  /*17490*/  STS.128 [R0+0x14400], R8 ;  /* 0x0144000800007388 */ /* 0x0001e40000000c00 */
.L_x_563:
[----:B------:R-:W-:Y:S05]  /*174a0*/  BSYNC B0 ;  /* 0x0000000000007941 */ /* 0x000fea0003800000 */
.L_x_556:
[----:B------:R-:W-:Y:S01]  /*174b0*/  @!PT LDS RZ, [RZ] ;  /* 0x00000000fffff984 */ /* 0x000fe20000000800 */
[----:B------:R-:W-:Y:S01]  /*174c0*/  @!PT LDS RZ, [RZ] ;  /* 0x00000000fffff984 */ /* 0x000fe20000000800 */
[----:B------:R-:W-:Y:S01]  /*174d0*/  @!PT LDS RZ, [RZ] ;  /* 0x00000000fffff984 */ /* 0x000fe20000000800 */
[----:B------:R-:W-:Y:S01]  /*174e0*/  @!PT LDS RZ, [RZ] ;  /* 0x00000000fffff984 */ /* 0x000fe20000000800 */
[----:B------:R1:W-:Y:S06]  /*174f0*/  MEMBAR.ALL.CTA ;  /* 0x0000000000007992 */ /* 0x0003ec0000008000 */
[----:B-1----:R-:W1:Y:S01]  /*17500*/  FENCE.VIEW.ASYNC.S ;  /* 0x00000000000073c6 */ /* 0x002e620000000000 */
[----:B------:R-:W-:Y:S05]  /*17510*/  WARPSYNC.ALL ;  /* 0x0000000000007948 */ /* 0x000fea0003800000 */
[----:B-1----:R-:W-:Y:S06]  /*17520*/  BAR.SYNC.DEFER_BLOCKING 0xd, 0x100 ;  /* 0x0344000000007b1d */ /* 0x002fec0000010000 */
.L_x_554:
[----:B0--3--:R-:W-:-:S05]  /*17530*/  IMAD.U32 R0, RZ, RZ, UR48 ;  /* 0x00000030ff007e24 */ /* 0x009fca000f8e00ff */
[----:B------:R-:W-:-:S13]  /*17540*/  ISETP.NE.AND P0, PT, R0, 0x3, PT ;  /* 0x000000030000780c */ /* 0x000fda0003f05270 */
[----:B------:R-:W-:Y:S05]  /*17550*/  @!P0 BRA `(.L_x_583) ;  /* 0x0000000000048947 */ /* 0x000fea0003800000 */
[----:B------:R-:W-:Y:S01]  /*17560*/  BPT.TRAP 0x1 ;  /* 0x000000040000795c */ /* 0x000fe20000300000 */
.L_x_583:
[----:B------:R-:W-:Y:S01]  /*17570*/  IMAD R0, R205, 0x8, R18 ;  /* 0x00000008cd007824 */ /* 0x000fe200078e0212 */
[----:B-1----:R-:W-:-:S04]  /*17580*/  SHF.L.U32 R3, R211, 0x1f, RZ ;  /* 0x0000001fd3037819 */ /* 0x002fc800000006ff */
[----:B------:R0:W1:Y:S01]  /*17590*/  SYNCS.PHASECHK.TRANS64.TRYWAIT P1, [R0+URZ+0x29830], R3 ;  /* 0x02983003000075a7 */ /* 0x000062000802017f */
[----:B------:R-:W-:Y:S05]  /*175a0*/  @!P0 BRA `(.L_x_584) ;  /* 0x0000000000048947 */ /* 0x000fea0003800000 */
[----:B------:R-:W-:Y:S01]  /*175b0*/  BPT.TRAP 0x1 ;  /* 0x000000040000795c */ /* 0x000fe20000300000 */
.L_x_584:
[----:B------:R-:W-:Y:S01]  /*175c0*/  IMAD.MOV.U32 R87, RZ, RZ, RZ ;  /* 0x000000ffff577224 */ /* 0x000fe200078e00ff */
[----:B-1----:R-:W-:Y:S06]  /*175d0*/  @P1 BRA `(.L_x_585) ;  /* 0x0000000000081947 */ /* 0x002fec0003800000 */
[----:B------:R-:W1:Y:S02]  /*175e0*/  SYNCS.PHASECHK.TRANS64.TRYWAIT P1, [R0+URZ+0x29830], R3 ;  /* 0x02983003000075a7 */ /* 0x000e64000802017f */
[----:B-1----:R-:W-:Y:S05]  /*175f0*/  @!P1 BRA `(.L_x_586) ;  /* 0x0000013400ec9947 */ /* 0x002fea0003800000 */
.L_x_585:
[----:B------:R-:W-:Y:S05]  /*17600*/  WARPSYNC.ALL ;  /* 0x0000000000007948 */ /* 0x000fea0003800000 */
[----:B01----:R-:W-:Y:S01]  /*17610*/  IADD3 R3, R18, 0x1a400, RZ ;  /* 0x0001a40012037810 */ /* 0x003fe20007ffe0ff */
[----:B-----5:R-:W-:Y:S01]  /*17620*/  IMAD.MOV.U32 R5, RZ, RZ, -0x7fffffe0 ;  /* 0x80000020ff057424 */ /* 0x020fe200078e00ff */
[----:B------:R-:W-:Y:S01]  /*17630*/  R2UR UR28, R44 ;  /* 0x000000002c1c72ca */ /* 0x000fe200000e0000 */
[----:B------:R-:W-:Y:S01]  /*17640*/  WARPGROUP.ARRIVE ;  /* 0x00000000000079c5 */ /* 0x000fe20000000000 */
[----:B------:R-:W-:Y:S01]  /*17650*/  SHF.R.U32.HI R3, RZ, 0x4, R3 ;  /* 0x00000004ff037819 */ /* 0x000fe20000011603 */
[----:B------:R-:W-:Y:S01]  /*17660*/  UMOV UR29, 0x80000020 ;  /* 0x80000020001d7882 */ /* 0x000fe20000000000 */
[----:B------:R-:W-:Y:S01]  /*17670*/  R2UR UR31, R5 ;  /* 0x00000000051f72ca */ /* 0x000fe200000e0000 */
[----:B------:R-:W-:Y:S01]  /*17680*/  UMOV UR5, UR29 ;  /* 0x0000001d00057c82 */ /* 0x000fe20008000000 */
[----:B------:R-:W-:Y:S01]  /*17690*/  LOP3.LUT R3, R3, 0x3fff, RZ, 0xc0, !PT ;  /* 0x00003fff03037812 */ /* 0x000fe200078ec0ff */
[----:B------:R-:W-:Y:S01]  /*176a0*/  IMAD.MOV.U32 R11, RZ, RZ, -0x7fffffe0 ;  /* 0x80000020ff0b7424 */ /* 0x000fe200078e00ff */
[----:B------:R-:W-:Y:S01]  /*176b0*/  MOV R7, 0x80000020 ;  /* 0x8000002000077802 */ /* 0x000fe20000000f00 */
[----:B------:R-:W-:Y:S01]  /*176c0*/  UMOV UR9, UR29 ;  /* 0x0000001d00097c82 */ /* 0x000fe20008000000 */
[----:B------:R-:W-:Y:S01]  /*176d0*/  LOP3.LUT R9, R3, 0x10000, RZ, 0xfc, !PT ;  /* 0x0001000003097812 */ /* 0x000fe200078efcff */
[----:B------:R-:W-:Y:S01]  /*176e0*/  UMOV UR13, UR29 ;  /* 0x0000001d000d7c82 */ /* 0x000fe20008000000 */
[----:B------:R-:W-:Y:S01]  /*176f0*/  R2UR UR7, R7 ;  /* 0x00000000070772ca */ /* 0x000fe200000e0000 */
[----:B------:R-:W-:Y:S01]  /*17700*/  ULOP3.LUT UR28, UR28, 0x10000, URZ, 0xfc, !UPT ;  /* 0x000100001c1c7892 */ /* 0x000fe2000f8efc3f */
[----:B------:R-:W-:Y:S01]  /*17710*/  R2UR UR11, R11 ;  /* 0x000000000b0b72ca */ /* 0x000fe200000e0000 */
[----:B----4-:R-:W-:Y:S01]  /*17720*/  IMAD R4, R205, 0x780, R9 ;  /* 0x00000780cd047824 */ /* 0x010fe200078e0209 */
[----:B------:R-:W-:Y:S01]  /*17730*/  R2UR UR15, R7 ;  /* 0x00000000070f72ca */ /* 0x000fe200000e0000 */
[----:B------:R-:W-:Y:S01]  /*17740*/  UMOV UR17, UR29 ;  /* 0x0000001d00117c82 */ /* 0x000fe20008000000 */
[----:B------:R-:W-:Y:S01]  /*17750*/  R2UR UR19, R11 ;  /* 0x000000000b1372ca */ /* 0x000fe200000e0000 */
[C---:B------:R-:W-:Y:S01]  /*17760*/  VIADD R6, R4.reuse, 0x80 ;  /* 0x0000008004067836 */ /* 0x040fe20000000000 */
[C---:B------:R-:W-:Y:S01]  /*17770*/  R2UR UR30, R4.reuse ;  /* 0x00000000041e72ca */ /* 0x040fe200000e0000 */
[----:B------:R-:W-:Y:S01]  /*17780*/  UMOV UR4, UR28 ;  /* 0x0000001c00047c82 */ /* 0x000fe20008000000 */
[----:B------:R-:W-:Y:S01]  /*17790*/  VIADD R10, R4, 0x100 ;  /* 0x00000100040a7836 */ /* 0x000fe20000000000 */
[----:B------:R-:W-:Y:S01]  /*177a0*/  UMOV UR8, UR28 ;  /* 0x0000001c00087c82 */ /* 0x000fe20008000000 */
[----:B------:R-:W-:Y:S01]  /*177b0*/  R2UR UR6, R6 ;  /* 0x00000000060672ca */ /* 0x000fe200000e0000 */
[----:B------:R-:W-:Y:S01]  /*177c0*/  VIADD R6, R4, 0x180 ;  /* 0x0000018004067836 */ /* 0x000fe20000000000 */
[----:B------:R-:W-:Y:S01]  /*177d0*/  UMOV UR12, UR28 ;  /* 0x0000001c000c7c82 */ /* 0x000fe20008000000 */
[----:B------:R-:W-:Y:S01]  /*177e0*/  R2UR UR10, R10 ;  /* 0x000000000a0a72ca */ /* 0x000fe200000e0000 */
[----:B------:R-:W-:Y:S01]  /*177f0*/  VIADD R10, R4, 0x200 ;  /* 0x00000200040a7836 */ /* 0x000fe20000000000 */
[----:B------:R-:W-:Y:S01]  /*17800*/  UMOV UR16, UR28 ;  /* 0x0000001c00107c82 */ /* 0x000fe20008000000 */
[----:B------:R-:W-:Y:S01]  /*17810*/  R2UR UR14, R6 ;  /* 0x00000000060e72ca */ /* 0x000fe200000e0000 */
[----:B------:R-:W-:Y:S01]  /*17820*/  IMAD.MOV.U32 R7, RZ, RZ, -0x7fffffe0 ;  /* 0x80000020ff077424 */ /* 0x000fe200078e00ff */
[----:B------:R-:W-:Y:S01]  /*17830*/  IADD3 R6, R4, 0x2, RZ ;  /* 0x0000000204067810 */ /* 0x000fe20007ffe0ff */
[----:B------:R-:W-:Y:S01]  /*17840*/  QGMMA.64x32x32.F32.E4M3.E4M3 R104, gdesc[UR28], RZ, !UPT, gsb0 ;  /* 0x006000001c6879f3 */ /* 0x000fe2000c0008ff */
[----:B------:R-:W-:Y:S01]  /*17850*/  R2UR UR18, R10 ;  /* 0x000000000a1272ca */ /* 0x000fe200000e0000 */
[----:B------:R-:W-:Y:S01]  /*17860*/  UIADD3 UR44, UR28, 0x2, URZ ;  /* 0x000000021c2c7890 */ /* 0x000fe2000fffe03f */
[----:B------:R-:W-:Y:S01]  /*17870*/  R2UR UR46, R6 ;  /* 0x00000000062e72ca */ /* 0x000fe200000e0000 */
[----:B------:R-:W-:Y:S01]  /*17880*/  UMOV UR45, 0x80000020 ;  /* 0x80000020002d7882 */ /* 0x000fe20000000000 */
[----:B------:R-:W-:Y:S01]  /*17890*/  R2UR UR47, R7 ;  /* 0x00000000072f72ca */ /* 0x000fe200000e0000 */
[C---:B------:R-:W-:Y:S01]  /*178a0*/  VIADD R10, R4.reuse, 0x82 ;  /* 0x00000082040a7836 */ /* 0x040fe20000000000 */
[----:B------:R-:W-:Y:S01]  /*178b0*/  MOV R11, 0x80000020 ;  /* 0x80000020000b7802 */ /* 0x000fe20000000f00 */
[----:B------:R-:W-:Y:S01]  /*178c0*/  VIADD R12, R4, 0x102 ;  /* 0x00000102040c7836 */ /* 0x000fe20000000000 */
[----:B------:R-:W-:Y:S01]  /*178d0*/  MOV R7, 0x80000020 ;  /* 0x8000002000077802 */ /* 0x000fe20000000f00 */
[----:B------:R-:W-:-:S02]  /*178e0*/  IMAD.MOV.U32 R13, RZ, RZ, -0x7fffffe0 ;  /* 0x80000020ff0d7424 */ /* 0x000fc400078e00ff */
[----:B------:R-:W-:Y:S02]  /*178f0*/  VIADD R6, R4, 0x182 ;  /* 0x0000018204067836 */ /* 0x000fe40000000000 */
[----:B------:R-:W-:-:S05]  /*17900*/  IMAD.MOV.U32 R5, RZ, RZ, -0x7fffffe0 ;  /* 0x80000020ff057424 */ /* 0x000fca00078e00ff */
[----:B------:R-:W-:Y:S01]  /*17910*/  R2UR UR43, R5 ;  /* 0x00000000052b72ca */ /* 0x000fe200000e0000 */
[----:B------:R-:W-:Y:S02]  /*17920*/  WARPGROUP.DEPBAR.LE gsb0, 0x0 ;  /* 0x00008000000079c5 */ /* 0x000fe40000010000 */
[----:B------:R-:W-:-:S06]  /*17930*/  WARPGROUP.ARRIVE ;  /* 0x00000000000079c5 */ /* 0x000fcc0000000000 */
[----:B------:R-:W-:Y:S01]  /*17940*/  QGMMA.64x32x32.F32.E4M3.E4M3 R88, gdesc[UR4], RZ, !UPT, gsb0 ;  /* 0x00600000045879f3 */ /* 0x000fe2000c0008ff */
[----:B------:R-:W-:Y:S01]  /*17950*/  R2UR UR6, R10 ;  /* 0x000000000a0672ca */ /* 0x000fe200000e0000 */
[----:B------:R-:W-:Y:S01]  /*17960*/  UMOV UR4, UR44 ;  /* 0x0000002c00047c82 */ /* 0x000fe20008000000 */
[----:B------:R-:W-:Y:S01]  /*17970*/  R2UR UR7, R11 ;  /* 0x000000000b0772ca */ /* 0x000fe200000e0000 */
[----:B------:R-:W-:Y:S01]  /*17980*/  UMOV UR5, UR45 ;  /* 0x0000002d00057c82 */ /* 0x000fe20008000000 */
[----:B------:R-:W-:Y:S02]  /*17990*/  VIADD R10, R4, 0x202 ;  /* 0x00000202040a7836 */ /* 0x000fe40000000000 */
[----:B------:R-:W-:Y:S01]  /*179a0*/  IMAD.MOV.U32 R11, RZ, RZ, -0x7fffffe0 ;  /* 0x80000020ff0b7424 */ /* 0x000fe200078e00ff */
[----:B------:R-:W-:Y:S02]  /*179b0*/  WARPGROUP.DEPBAR.LE gsb0, 0x0 ;  /* 0x00008000000079c5 */ /* 0x000fe40000010000 */
[----:B------:R-:W-:-:S06]  /*179c0*/  WARPGROUP.ARRIVE ;  /* 0x00000000000079c5 */ /* 0x000fcc0000000000 */
[----:B------:R-:W-:Y:S01]  /*179d0*/  QGMMA.64x32x32.F32.E4M3.E4M3 R56, gdesc[UR8], RZ, !UPT, gsb0 ;  /* 0x00600000083879f3 */ /* 0x000fe2000c0008ff */
[----:B------:R-:W-:Y:S01]  /*179e0*/  R2UR UR10, R12 ;  /* 0x000000000c0a72ca */ /* 0x000fe200000e0000 */
[----:B------:R-:W-:Y:S01]  /*179f0*/  UMOV UR8, UR44 ;  /* 0x0000002c00087c82 */ /* 0x000fe20008000000 */
[----:B------:R-:W-:Y:S01]  /*17a00*/  R2UR UR11, R13 ;  /* 0x000000000d0b72ca */ /* 0x000fe200000e0000 */
[----:B------:R-:W-:Y:S01]  /*17a10*/  UMOV UR9, UR45 ;  /* 0x0000002d00097c82 */ /* 0x000fe20008000000 */
[----:B------:R-:W-:Y:S02]  /*17a20*/  IADD3 R12, R4, 0x380, RZ ;  /* 0x00000380040c7810 */ /* 0x000fe40007ffe0ff */
[----:B------:R-:W-:Y:S01]  /*17a30*/  MOV R13, 0x80000020 ;  /* 0x80000020000d7802 */ /* 0x000fe20000000f00 */
        /* <DEDUP_REMOVED lines=10> */
[----:B--2---:R-:W-:-:S06]  /*17ae0*/  WARPGROUP.ARRIVE ;  /* 0x00000000000079c5 */ /* 0x004fcc0000000000 */
        /* <DEDUP_REMOVED lines=9> */
[----:B------:R-:W-:Y:S03]  /*17b80*/  QGMMA.64x32x32.F32.E4M3.E4M3 R104, gdesc[UR44], R104, gsb0 ;  /* 0x006000002c6879f3 */ /* 0x000fe60008000868 */
[----:B------:R-:W-:Y:S02]  /*17b90*/  WARPGROUP.DEPBAR.LE gsb0, 0x0 ;  /* 0x00008000000079c5 */ /* 0x000fe40000010000 */
[----:B------:R-:W-:-:S06]  /*17ba0*/  WARPGROUP.ARRIVE ;  /* 0x00000000000079c5 */ /* 0x000fcc0000000000 */
[----:B------:R-:W-:Y:S01]  /*17bb0*/  QGMMA.64x32x32.F32.E4M3.E4M3 R88, gdesc[UR4], R88, gsb0 ;  /* 0x00600000045879f3 */ /* 0x000fe20008000858 */
[----:B------:R-:W-:Y:S01]  /*17bc0*/  R2UR UR6, R6 ;  /* 0x00000000060672ca */ /* 0x000fe200000e0000 */
[----:B------:R-:W-:Y:S01]  /*17bd0*/  UIADD3 UR4, UR28, 0x200, URZ ;  /* 0x000002001c047890 */ /* 0x000fe2000fffe03f */
[----:B------:R-:W-:Y:S01]  /*17be0*/  R2UR UR7, R7 ;  /* 0x00000000070772ca */ /* 0x000fe200000e0000 */
[----:B------:R-:W-:Y:S01]  /*17bf0*/  UMOV UR5, 0x80000020 ;  /* 0x8000002000057882 */ /* 0x000fe20000000000 */
[----:B------:R-:W-:Y:S01]  /*17c00*/  VIADD R6, R4, 0x400 ;  /* 0x0000040004067836 */ /* 0x000fe20000000000 */
[----:B------:R-:W-:Y:S01]  /*17c10*/  UMOV UR21, UR5 ;  /* 0x0000000500157c82 */ /* 0x000fe20008000000 */
[----:B------:R-:W-:Y:S02]  /*17c20*/  IMAD.MOV.U32 R7, RZ, RZ, -0x7fffffe0 ;  /* 0x80000020ff077424 */ /* 0x000fe400078e00ff */
[----:B------:R-:W-:Y:S01]  /*17c30*/  UMOV UR20, UR4 ;  /* 0x0000000400147c82 */ /* 0x000fe20008000000 */
[----:B------:R-:W-:-:S02]  /*17c40*/  WARPGROUP.DEPBAR.LE gsb0, 0x0 ;  /* 0x00008000000079c5 */ /* 0x000fc40000010000 */
[----:B------:R-:W-:-:S06]  /*17c50*/  WARPGROUP.ARRIVE ;  /* 0x00000000000079c5 */ /* 0x000fcc0000000000 */
[----:B------:R-:W-:Y:S01]  /*17c60*/  QGMMA.64x32x32.F32.E4M3.E4M3 R56, gdesc[UR8], R56, gsb0 ;  /* 0x00600000083879f3 */ /* 0x000fe20008000838 */
[----:B------:R-:W-:Y:S01]  /*17c70*/  R2UR UR10, R10 ;  /* 0x000000000a0a72ca */ /* 0x000fe200000e0000 */
[----:B------:R-:W-:Y:S01]  /*17c80*/  UMOV UR8, UR4 ;  /* 0x0000000400087c82 */ /* 0x000fe20008000000 */
[----:B------:R-:W-:Y:S01]  /*17c90*/  R2UR UR11, R11 ;  /* 0x000000000b0b72ca */ /* 0x000fe200000e0000 */
[----:B------:R-:W-:Y:S01]  /*17ca0*/  UMOV UR9, UR5 ;  /* 0x0000000500097c82 */ /* 0x000fe20008000000 */
[----:B------:R-:W-:Y:S02]  /*17cb0*/  VIADD R10, R4, 0x480 ;  /* 0x00000480040a7836 */ /* 0x000fe40000000000 */
[----:B------:R-:W-:-:S03]  /*17cc0*/  IMAD.MOV.U32 R11, RZ, RZ, -0x7fffffe0 ;  /* 0x80000020ff0b7424 */ /* 0x000fc600078e00ff */
[----:B------:R-:W-:Y:S01]  /*17cd0*/  R2UR UR22, R10 ;  /* 0x000000000a1672ca */ /* 0x000fe200000e0000 */
[----:B------:R-:W-:Y:S01]  /*17ce0*/  VIADD R10, R4, 0x302 ;  /* 0x00000302040a7836 */ /* 0x000fe20000000000 */
[----:B------:R-:W-:Y:S02]  /*17cf0*/  R2UR UR23, R11 ;  /* 0x000000000b1772ca */ /* 0x000fe400000e0000 */
[----:B------:R-:W-:Y:S01]  /*17d00*/  MOV R11, 0x80000020 ;  /* 0x80000020000b7802 */ /* 0x000fe20000000f00 */
[----:B------:R-:W-:Y:S02]  /*17d10*/  WARPGROUP.DEPBAR.LE gsb0, 0x0 ;  /* 0x00008000000079c5 */ /* 0x000fe40000010000 */
[----:B------:R-:W-:-:S06]  /*17d20*/  WARPGROUP.ARRIVE ;  /* 0x00000000000079c5 */ /* 0x000fcc0000000000 */
[----:B------:R-:W-:Y:S01]  /*17d30*/  QGMMA.64x32x32.F32.E4M3.E4M3 R40, gdesc[UR12], R40, gsb0 ;  /* 0x006000000c2879f3 */ /* 0x000fe20008000828 */
        /* <DEDUP_REMOVED lines=8> */
[----:B------:R-:W-:Y:S01]  /*17dc0*/  QGMMA.64x32x32.F32.E4M3.E4M3 R24, gdesc[UR16], R24, gsb0 ;  /* 0x00600000101879f3 */ /* 0x000fe20008000818 */
[----:B------:R-:W-:Y:S01]  /*17dd0*/  R2UR UR18, R6 ;  /* 0x00000000061272ca */ /* 0x000fe200000e0000 */
[----:B------:R-:W-:Y:S01]  /*17de0*/  UMOV UR16, UR4 ;  /* 0x0000000400107c82 */ /* 0x000fe20008000000 */
[----:B------:R-:W-:Y:S01]  /*17df0*/  R2UR UR19, R7 ;  /* 0x00000000071372ca */ /* 0x000fe200000e0000 */
[----:B------:R-:W-:Y:S01]  /*17e00*/  UMOV UR17, UR5 ;  /* 0x0000000500117c82 */ /* 0x000fe20008000000 */
[----:B------:R-:W-:Y:S01]  /*17e10*/  IMAD.MOV.U32 R7, RZ, RZ, -0x7fffffe0 ;  /* 0x80000020ff077424 */ /* 0x000fe200078e00ff */
[----:B------:R-:W-:Y:S01]  /*17e20*/  IADD3 R6, R4, 0x282, RZ ;  /* 0x0000028204067810 */ /* 0x000fe20007ffe0ff */
        /* <DEDUP_REMOVED lines=11> */
[----:B------:R-:W-:Y:S01]  /*17ee0*/  MOV R7, 0x80000020 ;  /* 0x8000002000077802 */ /* 0x000fe20000000f00 */
[----:B------:R-:W-:Y:S02]  /*17ef0*/  UMOV UR25, UR9 ;  /* 0x0000000900197c82 */ /* 0x000fe40008000000 */
        /* <DEDUP_REMOVED lines=12> */
[----:B------:R-:W-:Y:S01]  /*17fc0*/  R2UR UR27, R11 ;  /* 0x000000000b1b72ca */ /* 0x000fe200000e0000 */
        /* <DEDUP_REMOVED lines=74> */
[C---:B------:R-:W-:Y:S01]  /*18470*/  VIADD R6, R4.reuse, 0x682 ;  /* 0x0000068204067836 */ /* 0x040fe20000000000 */
[----:B------:R-:W-:Y:S01]  /*18480*/  MOV R7, 0x80000020 ;  /* 0x8000002000077802 */ /* 0x000fe20000000f00 */
[----:B------:R-:W-:Y:S01]  /*18490*/  VIADD R4, R4, 0x702 ;  /* 0x0000070204047836 */ /* 0x000fe20000000000 */
[----:B------:R-:W-:Y:S01]  /*184a0*/  UMOV UR41, UR17 ;  /* 0x0000001100297c82 */ /* 0x000fe20008000000 */
[----:B------:R-:W-:-:S03]  /*184b0*/  UMOV UR40, UR16 ;  /* 0x0000001000287c82 */ /* 0x000fc60008000000 */
[----:B------:R-:W-:Y:S01]  /*184c0*/  R2UR UR42, R4 ;  /* 0x00000000042a72ca */ /* 0x000fe200000e0000 */
[----:B------:R-:W-:Y:S02]  /*184d0*/  WARPGROUP.DEPBAR.LE gsb0, 0x0 ;  /* 0x00008000000079c5 */ /* 0x000fe40000010000 */
[----:B------:R-:W-:-:S06]  /*184e0*/  WARPGROUP.ARRIVE ;  /* 0x00000000000079c5 */ /* 0x000fcc0000000000 */
[----:B------:R-:W-:Y:S01]  /*184f0*/  QGMMA.64x32x32.F32.E4M3.E4M3 R56, gdesc[UR20], R56, gsb0 ;  /* 0x00600000143879f3 */ /* 0x000fe20008000838 */
[----:B------:R-:W-:Y:S01]  /*18500*/  R2UR UR22, R10 ;  /* 0x000000000a1672ca */ /* 0x000fe200000e0000 */
[----:B------:R-:W-:Y:S01]  /*18510*/  UMOV UR20, UR16 ;  /* 0x0000001000147c82 */ /* 0x000fe20008000000 */
[----:B------:R-:W-:Y:S01]  /*18520*/  R2UR UR23, R11 ;  /* 0x000000000b1772ca */ /* 0x000fe200000e0000 */
[----:B------:R-:W-:Y:S01]  /*18530*/  UMOV UR21, UR17 ;  /* 0x0000001100157c82 */ /* 0x000fe20008000000 */
        /* <DEDUP_REMOVED lines=30> */
[----:B------:R-:W-:Y:S05]  /*18720*/  @!P0 BRA `(.L_x_587) ;  /* 0x0000000000048947 */ /* 0x000fea0003800000 */
[----:B------:R-:W-:Y:S01]  /*18730*/  BPT.TRAP 0x1 ;  /* 0x000000040000795c */ /* 0x000fe20000300000 */
.L_x_587:
[----:B------:R-:W2:Y:S01]  /*18740*/  LDL R120, [R1+0x38] ;  /* 0x0000380001787983 */ /* 0x000ea20000100800 */
[C---:B------:R-:W-:Y:S01]  /*18750*/  FMUL.FTZ R74, R2.reuse, R104 ;  /* 0x00000068024a7220 */ /* 0x040fe20000410000 */
        /* <DEDUP_REMOVED lines=23> */
[C---:B------:R-:W-:Y:S01]  /*188d0*/  FMUL.FTZ R72, R2.reuse, R110 ;  /* 0x0000006e02487220 */ /* 0x040fe20000410000 */
[----:B------:R-:W3:Y:S01]  /*188e0*/  MUFU.TANH R77, R77 ;  /* 0x0000004d004d7308 */ /* 0x000ee20000002400 */
[C---:B------:R-:W-:Y:S01]  /*188f0*/  FMUL.FTZ R41, R2.reuse, R42 ;  /* 0x0000002a02297220 */ /* 0x040fe20000410000 */
[C---:B------:R-:W-:Y:S01]  /*18900*/  FMUL.FTZ R81, R2.reuse, R116 ;  /* 0x0000007402517220 */ /* 0x040fe20000410000 */
[C---:B------:R-:W-:Y:S01]  /*18910*/  FMUL.FTZ R83, R2.reuse, R88 ;  /* 0x0000005802537220 */ /* 0x040fe20000410000 */
[C---:B------:R-:W-:Y:S01]  /*18920*/  FMUL.FTZ R85, R2.reuse, R92 ;  /* 0x0000005c02557220 */ /* 0x040fe20000410000 */
[C---:B------:R-:W-:Y:S01]  /*18930*/  FMUL.FTZ R42, R2.reuse, R47 ;  /* 0x0000002f022a7220 */ /* 0x040fe20000410000 */
[C---:B------:R-:W-:Y:S01]  /*18940*/  FMUL.FTZ R88, R2.reuse, R96 ;  /* 0x0000006002587220 */ /* 0x040fe20000410000 */
[C---:B------:R-:W-:Y:S01]  /*18950*/  FMUL.FTZ R92, R2.reuse, R56 ;  /* 0x00000038025c7220 */ /* 0x040fe20000410000 */
[----:B------:R-:W4:Y:S01]  /*18960*/  MUFU.TANH R76, R76 ;  /* 0x0000004c004c7308 */ /* 0x000f220000002400 */
[C---:B------:R-:W-:Y:S01]  /*18970*/  FMUL.FTZ R47, R2.reuse, R54 ;  /* 0x00000036022f7220 */ /* 0x040fe20000410000 */
[C---:B------:R-:W-:Y:S01]  /*18980*/  FMUL.FTZ R56, R2.reuse, R59 ;  /* 0x0000003b02387220 */ /* 0x040fe20000410000 */
[C---:B------:R-:W-:Y:S01]  /*18990*/  FMUL.FTZ R54, R2.reuse, R28 ;  /* 0x0000001c02367220 */ /* 0x040fe20000410000 */
[C---:B------:R-:W-:Y:S01]  /*189a0*/  FMUL.FTZ R96, R2.reuse, R29 ;  /* 0x0000001d02607220 */ /* 0x040fe20000410000 */
[C---:B------:R-:W-:Y:S01]  /*189b0*/  FMUL.FTZ R7, R2.reuse, R111 ;  /* 0x0000006f02077220 */ /* 0x040fe20000410000 */
[C---:B------:R-:W-:Y:S01]  /*189c0*/  FMUL.FTZ R59, R2.reuse, R62 ;  /* 0x0000003e023b7220 */ /* 0x040fe20000410000 */
[C---:B------:R-:W-:Y:S01]  /*189d0*/  FMUL.FTZ R80, R2.reuse, R117 ;  /* 0x0000007502507220 */ /* 0x040fe20000410000 */
[----:B------:R-:W5:Y:S01]  /*189e0*/  MUFU.TANH R11, R11 ;  /* 0x0000000b000b7308 */ /* 0x000f620000002400 */
        /* <DEDUP_REMOVED lines=42> */
[----:B------:R-:W-:Y:S01]  /*18c90*/  ULDC UR52, c[0x0][0x988] ;  /* 0x0002620000347ab9 */ /* 0x000fe20000000800 */
[----:B------:R-:W-:Y:S01]  /*18ca0*/  FMUL.FTZ R101, R2, R31 ;  /* 0x0000001f02657220 */ /* 0x000fe20000410000 */
[----:B------:R-:W-:-:S02]  /*18cb0*/  IMAD.U32 R100, RZ, RZ, UR52 ;  /* 0x00000034ff647e24 */ /* 0x000fc4000f8e00ff */
[----:B------:R-:W-:Y:S01]  /*18cc0*/  FMUL.FTZ R102, R2, R34 ;  /* 0x0000002202667220 */ /* 0x000fe20000410000 */
[----:B------:R-:W-:Y:S01]  /*18cd0*/  ULDC UR49, c[0x0][0x988] ;  /* 0x0002620000317ab9 */ /* 0x000fe20000000800 */
[----:B------:R-:W5:Y:S08]  /*18ce0*/  MUFU.TANH R7, R7 ;  /* 0x0000000700077308 */ /* 0x000f700000002400 */
        /* <DEDUP_REMOVED lines=25> */
[----:B------:R-:W5:Y:S01]  /*18e80*/  MUFU.TANH R57, R57 ;  /* 0x0000003900397308 */ /* 0x000f620000002400 */
[----:B--2---:R-:W-:-:S04]  /*18e90*/  IMAD.IADD R55, R120, 0x1, R152 ;  /* 0x0000000178377824 */ /* 0x004fc800078e0298 */
[----:B------:R-:W-:-:S03]  /*18ea0*/  IMAD R55, R154, -0xa0, R55 ;  /* 0xffffff609a377824 */ /* 0x000fc600078e0237 */
[----:B------:R-:W2:Y:S02]  /*18eb0*/  MUFU.TANH R95, R95 ;  /* 0x0000005f005f7308 */ /* 0x000ea40000002400 */
[C---:B------:R-:W-:Y:S02]  /*18ec0*/  ISETP.GT.AND P1, PT, R55.reuse, RZ, PT ;  /* 0x000000ff3700720c */ /* 0x040fe40003f24270 */
[C---:B------:R-:W-:Y:S02]  /*18ed0*/  ISETP.GT.AND P2, PT, R55.reuse, 0x1, PT ;  /* 0x000000013700780c */ /* 0x040fe40003f44270 */
[----:B------:R-:W-:Y:S02]  /*18ee0*/  ISETP.GT.AND P3, PT, R55, 0x8, PT ;  /* 0x000000083700780c */ /* 0x000fe40003f64270 */
[----:B------:R-:W2:Y:S01]  /*18ef0*/  MUFU.TANH R56, R56 ;  /* 0x0000003800387308 */ /* 0x000ea20000002400 */
[----:B0-----:R-:W-:Y:S02]  /*18f00*/  FSEL R28, R74, -INF , P1 ;  /* 0xff8000004a1c7808 */ /* 0x001fe40000800000 */
[----:B-1----:R-:W-:Y:S01]  /*18f10*/  FSEL R29, R75, -INF , P2 ;  /* 0xff8000004b1d7808 */ /* 0x002fe20001000000 */
[----:B------:R-:W-:Y:S01]  /*18f20*/  FMUL.FTZ R75, R2, R37 ;  /* 0x00000025024b7220 */ /* 0x000fe20000410000 */
[----:B------:R-:W-:-:S02]  /*18f30*/  ISETP.GT.AND P4, PT, R55, 0x9, PT ;  /* 0x000000093700780c */ /* 0x000fc40003f84270 */
[----:B---3--:R-:W-:Y:S01]  /*18f40*/  FSEL R32, R77, -INF , P3 ;  /* 0xff8000004d207808 */ /* 0x008fe20001800000 */
[----:B------:R-:W0:Y:S01]  /*18f50*/  MUFU.TANH R64, R64 ;  /* 0x0000004000407308 */ /* 0x000e220000002400 */
[----:B------:R-:W-:Y:S02]  /*18f60*/  FMNMX.FTZ R33, R28, R29, !PT ;  /* 0x0000001d1c217209 */ /* 0x000fe40007810000 */
[----:B------:R-:W-:Y:S02]  /*18f70*/  ISETP.GT.AND P5, PT, R55, 0x10, PT ;  /* 0x000000103700780c */ /* 0x000fe40003fa4270 */
[----:B----4-:R-:W-:Y:S02]  /*18f80*/  FSEL R30, R76, -INF , P4 ;  /* 0xff8000004c1e7808 */ /* 0x010fe40002000000 */
[----:B------:R-:W-:Y:S01]  /*18f90*/  FMNMX.FTZ R37, R32, R33, !PT ;  /* 0x0000002120257209 */ /* 0x000fe20007810000 */
[----:B------:R-:W1:Y:S01]  /*18fa0*/  MUFU.TANH R59, R59 ;  /* 0x0000003b003b7308 */ /* 0x000e620000002400 */
[----:B-----5:R-:W-:-:S02]  /*18fb0*/  FSEL R11, R11, -INF , P1 ;  /* 0xff8000000b0b7808 */ /* 0x020fc40000800000 */
[----:B------:R-:W-:Y:S02]  /*18fc0*/  ISETP.GT.AND P1, PT, R55, 0x11, PT ;  /* 0x000000113700780c */ /* 0x000fe40003f24270 */
[----:B------:R-:W-:Y:S02]  /*18fd0*/  FSEL R33, R78, -INF , P5 ;  /* 0xff8000004e217808 */ /* 0x000fe40002800000 */
[----:B------:R-:W-:Y:S01]  /*18fe0*/  FMNMX.FTZ R36, R30, R37, !PT ;  /* 0x000000251e247209 */ /* 0x000fe20007810000 */
[----:B------:R-:W3:Y:S01]  /*18ff0*/  MUFU.TANH R66, R66 ;  /* 0x0000004200427308 */ /* 0x000ee20000002400 */
[----:B------:R-:W-:Y:S02]  /*19000*/  FSEL R24, R5, -INF , P2 ;  /* 0xff80000005187808 */ /* 0x000fe40001000000 */
[----:B------:R-:W-:Y:S02]  /*19010*/  ISETP.GT.AND P2, PT, R55, 0x18, PT ;  /* 0x000000183700780c */ /* 0x000fe40003f44270 */
[----:B------:R-:W-:-:S02]  /*19020*/  FSEL R5, R79, -INF , P1 ;  /* 0xff8000004f057808 */ /* 0x000fc40000800000 */
[----:B------:R-:W-:Y:S01]  /*19030*/  FMNMX.FTZ R48, R33, R36, !PT ;  /* 0x0000002421307209 */ /* 0x000fe20007810000 */
[----:B------:R-:W4:Y:S01]  /*19040*/  MUFU.TANH R58, R58 ;  /* 0x0000003a003a7308 */ /* 0x000f220000002400 */
[----:B------:R-:W-:Y:S02]  /*19050*/  FSEL R72, R72, -INF , P3 ;  /* 0xff80000048487808 */ /* 0x000fe40001800000 */
[----:B------:R-:W-:Y:S02]  /*19060*/  ISETP.GT.AND P3, PT, R55, 0x19, PT ;  /* 0x000000193700780c */ /* 0x000fe40003f64270 */
[----:B------:R-:W-:Y:S02]  /*19070*/  FSEL R36, R81, -INF , P2 ;  /* 0xff80000051247808 */ /* 0x000fe40001000000 */
[----:B------:R-:W-:Y:S01]  /*19080*/  FMNMX.FTZ R77, R5, R48, !PT ;  /* 0x00000030054d7209 */ /* 0x000fe20007810000 */
[----:B------:R-:W5:Y:S01]  /*19090*/  MUFU.TANH R65, R65 ;  /* 0x0000004100417308 */ /* 0x000f620000002400 */
[----:B------:R-:W-:-:S02]  /*190a0*/  FSEL R7, R7, -INF , P4 ;  /* 0xff80000007077808 */ /* 0x000fc40002000000 */
[----:B------:R-:W-:Y:S02]  /*190b0*/  ISETP.GT.AND P4, PT, R55, 0x20, PT ;  /* 0x000000203700780c */ /* 0x000fe40003f84270 */
[----:B------:R-:W-:Y:S02]  /*190c0*/  FSEL R37, R80, -INF , P3 ;  /* 0xff80000050257808 */ /* 0x000fe40001800000 */
[----:B------:R-:W-:Y:S01]  /*190d0*/  FMNMX.FTZ R74, R36, R77, !PT ;  /* 0x0000004d244a7209 */ /* 0x000fe20007810000 */
[----:B------:R-:W5:Y:S01]  /*190e0*/  MUFU.TANH R63, R63 ;  /* 0x0000003f003f7308 */ /* 0x000f620000002400 */
[----:B------:R-:W-:Y:S02]  /*190f0*/  FSEL R21, R21, -INF , P5 ;  /* 0xff80000015157808 */ /* 0x000fe40002800000 */
[----:B------:R-:W-:Y:S02]  /*19100*/  ISETP.GT.AND P5, PT, R55, 0x21, PT ;  /* 0x000000213700780c */ /* 0x000fe40003fa4270 */
[----:B------:R-:W-:Y:S01]  /*19110*/  FSEL R48, R83, -INF , P4 ;  /* 0xff80000053307808 */ /* 0x000fe20002000000 */
[----:B------:R-:W-:Y:S01]  /*19120*/  FMUL.FTZ R83, R2, R39 ;  /* 0x0000002702537220 */ /* 0x000fe20000410000 */
        /* <DEDUP_REMOVED lines=9> */
[----:B------:R-:W-:-:S02]  /*191c0*/  FSEL R85, R85, -INF , P1 ;  /* 0xff80000055557808 */ /* 0x000fc40000800000 */
[----:B------:R-:W-:Y:S01]  /*191d0*/  FMNMX.FTZ R74, R82, R77, !PT ;  /* 0x0000004d524a7209 */ /* 0x000fe20007810000 */
[----:B------:R-:W5:Y:S01]  /*191e0*/  MUFU.TANH R67, R67 ;  /* 0x0000004300437308 */ /* 0x000f620000002400 */
        /* <DEDUP_REMOVED lines=47> */
[----:B--2---:R-:W-:Y:S02]  /*194e0*/  FSEL R95, R95, -INF , P1 ;  /* 0xff8000005f5f7808 */ /* 0x004fe40000800000 */
[----:B------:R-:W-:Y:S01]  /*194f0*/  FMNMX.FTZ R76, R93, R76, !PT ;  /* 0x0000004c5d4c7209 */ /* 0x000fe20007810000 */
[----:B------:R-:W2:Y:S01]  /*19500*/  MUFU.TANH R51, R51 ;  /* 0x0000003300337308 */ /* 0x000ea20000002400 */
[----:B------:R-:W-:-:S02]  /*19510*/  FSEL R56, R56, -INF , P3 ;  /* 0xff80000038387808 */ /* 0x000fc40001800000 */
[----:B------:R-:W-:Y:S02]  /*19520*/  ISETP.GT.AND P3, PT, R55, 0x58, PT ;  /* 0x000000583700780c */ /* 0x000fe40003f64270 */
[----:B0-----:R-:W-:Y:S02]  /*19530*/  FSEL R64, R64, -INF , P2 ;  /* 0xff80000040407808 */ /* 0x001fe40001000000 */
[----:B------:R-:W-:Y:S01]  /*19540*/  FMNMX.FTZ R77, R95, R76, !PT ;  /* 0x0000004c5f4d7209 */ /* 0x000fe20007810000 */
[----:B------:R-:W0:Y:S01]  /*19550*/  MUFU.TANH R42, R42 ;  /* 0x0000002a002a7308 */ /* 0x000e220000002400 */
[----:B-1----:R-:W-:Y:S02]  /*19560*/  FSEL R59, R59, -INF , P4 ;  /* 0xff8000003b3b7808 */ /* 0x002fe40002000000 */
[----:B------:R-:W-:Y:S02]  /*19570*/  ISETP.GT.AND P4, PT, R55, 0x59, PT ;  /* 0x000000593700780c */ /* 0x000fe40003f84270 */
[----:B---3--:R-:W-:-:S02]  /*19580*/  FSEL R66, R66, -INF , P3 ;  /* 0xff80000042427808 */ /* 0x008fc40001800000 */
[----:B------:R-:W-:Y:S01]  /*19590*/  FMNMX.FTZ R77, R64, R77, !PT ;  /* 0x0000004d404d7209 */ /* 0x000fe20007810000 */
[----:B------:R-:W1:Y:S01]  /*195a0*/  MUFU.TANH R50, R50 ;  /* 0x0000003200327308 */ /* 0x000e620000002400 */
[----:B----4-:R-:W-:Y:S02]  /*195b0*/  FSEL R58, R58, -INF , P5 ;  /* 0xff8000003a3a7808 */ /* 0x010fe40002800000 */
[----:B------:R-:W-:Y:S02]  /*195c0*/  ISETP.GT.AND P5, PT, R55, 0x60, PT ;  /* 0x000000603700780c */ /* 0x000fe40003fa4270 */
[----:B-----5:R-:W-:Y:S02]  /*195d0*/  FSEL R65, R65, -INF , P4 ;  /* 0xff80000041417808 */ /* 0x020fe40002000000 */
[----:B------:R-:W-:Y:S01]  /*195e0*/  FMNMX.FTZ R76, R66, R77, !PT ;  /* 0x0000004d424c7209 */ /* 0x000fe20007810000 */
[----:B------:R-:W3:Y:S01]  /*195f0*/  MUFU.TANH R45, R45 ;  /* 0x0000002d002d7308 */ /* 0x000ee20000002400 */
[----:B------:R-:W-:-:S02]  /*19600*/  FSEL R63, R63, -INF , P1 ;  /* 0xff8000003f3f7808 */ /* 0x000fc40000800000 */
[----:B------:R-:W-:Y:S02]  /*19610*/  ISETP.GT.AND P1, PT, R55, 0x61, PT ;  /* 0x000000613700780c */ /* 0x000fe40003f24270 */
[----:B------:R-:W-:Y:S02]  /*19620*/  FSEL R68, R68, -INF , P5 ;  /* 0xff80000044447808 */ /* 0x000fe40002800000 */
[----:B------:R-:W-:Y:S01]  /*19630*/  FMNMX.FTZ R77, R65, R76, !PT ;  /* 0x0000004c414d7209 */ /* 0x000fe20007810000 */
[----:B------:R-:W4:Y:S01]  /*19640*/  MUFU.TANH R53, R53 ;  /* 0x0000003500357308 */ /* 0x000f220000002400 */
        /* <DEDUP_REMOVED lines=27> */
[----:B--2---:R-:W-:Y:S02]  /*19800*/  FSEL R51, R51, -INF , P1 ;  /* 0xff80000033337808 */ /* 0x004fe40000800000 */
[----:B------:R-:W-:Y:S01]  /*19810*/  FMNMX.FTZ R76, R49, R76, !PT ;  /* 0x0000004c314c7209 */ /* 0x000fe20007810000 */
[----:B------:R-:W2:Y:S01]  /*19820*/  MUFU.TANH R96, R96 ;  /* 0x0000006000607308 */ /* 0x000ea20000002400 */
[----:B0-----:R-:W-:Y:S02]  /*19830*/  FSEL R42, R42, -INF , P3 ;  /* 0xff8000002a2a7808 */ /* 0x001fe40001800000 */
[----:B------:R-:W-:Y:S02]  /*19840*/  ISETP.GT.AND P3, PT, R55, 0x80, PT ;  /* 0x000000803700780c */ /* 0x000fe40003f64270 */
[----:B-1----:R-:W-:-:S02]  /*19850*/  FSEL R50, R50, -INF , P2 ;  /* 0xff80000032327808 */ /* 0x002fc40001000000 */
[----:B------:R-:W-:Y:S01]  /*19860*/  FMNMX.FTZ R77, R51, R76, !PT ;  /* 0x0000004c334d7209 */ /* 0x000fe20007810000 */
[----:B------:R-:W0:Y:S01]  /*19870*/  MUFU.TANH R26, R26 ;  /* 0x0000001a001a7308 */ /* 0x000e220000002400 */
[----:B---3--:R-:W-:Y:S02]  /*19880*/  FSEL R45, R45, -INF , P4 ;  /* 0xff8000002d2d7808 */ /* 0x008fe40002000000 */
        /* <DEDUP_REMOVED lines=16> */
[----:B--2---:R-:W-:Y:S02]  /*19990*/  FSEL R96, R96, -INF , P1 ;  /* 0xff80000060607808 */ /* 0x004fe40000800000 */
[----:B------:R-:W-:Y:S01]  /*199a0*/  FMNMX.FTZ R77, R54, R77, !PT ;  /* 0x0000004d364d7209 */ /* 0x000fe20007810000 */
[----:B------:R-:W2:Y:S01]  /*199b0*/  MUFU.TANH R27, R27 ;  /* 0x0000001b001b7308 */ /* 0x000ea20000002400 */
[----:B0-----:R-:W-:-:S02]  /*199c0*/  FSEL R26, R26, -INF , P3 ;  /* 0xff8000001a1a7808 */ /* 0x001fc40001800000 */
[----:B------:R-:W-:Y:S02]  /*199d0*/  ISETP.GT.AND P3, PT, R55, 0x91, PT ;  /* 0x000000913700780c */ /* 0x000fe40003f64270 */
[----:B-1----:R-:W-:Y:S02]  /*199e0*/  FSEL R97, R97, -INF , P2 ;  /* 0xff80000061617808 */ /* 0x002fe40001000000 */
[----:B------:R-:W-:Y:S01]  /*199f0*/  FMNMX.FTZ R76, R96, R77, !PT ;  /* 0x0000004d604c7209 */ /* 0x000fe20007810000 */
[----:B------:R-:W0:Y:S01]  /*19a00*/  MUFU.TANH R99, R99 ;  /* 0x0000006300637308 */ /* 0x000e220000002400 */
[----:B---3--:R-:W-:Y:S02]  /*19a10*/  FSEL R25, R25, -INF , P4 ;  /* 0xff80000019197808 */ /* 0x008fe40002000000 */
[----:B------:R-:W-:Y:S02]  /*19a20*/  ISETP.GT.AND P4, PT, R55, 0x98, PT ;  /* 0x000000983700780c */ /* 0x000fe40003f84270 */
[----:B----4-:R-:W-:-:S02]  /*19a30*/  FSEL R98, R98, -INF , P3 ;  /* 0xff80000062627808 */ /* 0x010fc40001800000 */
[----:B------:R-:W-:Y:S01]  /*19a40*/  FMNMX.FTZ R77, R97, R76, !PT ;  /* 0x0000004c614d7209 */ /* 0x000fe20007810000 */
[----:B------:R-:W1:Y:S01]  /*19a50*/  MUFU.TANH R75, R75 ;  /* 0x0000004b004b7308 */ /* 0x000e620000002400 */
[----:B--2---:R-:W-:Y:S02]  /*19a60*/  FSEL R27, R27, -INF , P5 ;  /* 0xff8000001b1b7808 */ /* 0x004fe40002800000 */
[----:B------:R-:W-:Y:S02]  /*19a70*/  ISETP.GT.AND P5, PT, R55, 0x99, PT ;  /* 0x000000993700780c */ /* 0x000fe40003fa4270 */
[----:B------:R-:W-:-:S03]  /*19a80*/  FMNMX.FTZ R77, R98, R77, !PT ;  /* 0x0000004d624d7209 */ /* 0x000fc60007810000 */
[----:B------:R-:W2:Y:S01]  /*19a90*/  MUFU.TANH R101, R101 ;  /* 0x0000006500657308 */ /* 0x000ea20000002400 */
[----:B0-----:R-:W-:Y:S01]  /*19aa0*/  FSEL R78, R99, -INF , P4 ;  /* 0xff800000634e7808 */ /* 0x001fe20002000000 */
[----:B------:R-:W-:Y:S01]  /*19ab0*/  FMUL.FTZ R99, R2, R35 ;  /* 0x0000002302637220 */ /* 0x000fe20000410000 */
[----:B------:R-:W-:Y:S02]  /*19ac0*/  FMNMX.FTZ R35, R11, R24, !PT ;  /* 0x000000180b237209 */ /* 0x000fe40007810000 */
[----:B------:R-:W-:-:S03]  /*19ad0*/  FMNMX.FTZ R77, R78, R77, !PT ;  /* 0x0000004d4e4d7209 */ /* 0x000fc60007810000 */
[----:B------:R-:W0:Y:S01]  /*19ae0*/  MUFU.TANH R102, R102 ;  /* 0x0000006600667308 */ /* 0x000e220000002400 */
[----:B-1----:R-:W-:-:S04]  /*19af0*/  FSEL R76, R75, -INF , P5 ;  /* 0xff8000004b4c7808 */ /* 0x002fc80002800000 */
[----:B------:R-:W-:-:S03]  /*19b00*/  FMNMX.FTZ R77, R76, R77, !PT ;  /* 0x0000004d4c4d7209 */ /* 0x000fc60007810000 */
[----:B------:R-:W1:Y:S01]  /*19b10*/  MUFU.TANH R99, R99 ;  /* 0x0000006300637308 */ /* 0x000e620000002400 */
[----:B--2---:R-:W-:Y:S01]  /*19b20*/  FSEL R101, R101, -INF , P1 ;  /* 0xff80000065657808 */ /* 0x004fe20000800000 */
[----:B------:R-:W2:Y:S06]  /*19b30*/  SHFL.BFLY PT, R80, R77, 0x2, 0x1f ;  /* 0x0c401f004d507f89 */ /* 0x000eac00000e0000 */
[----:B------:R-:W3:Y:S01]  /*19b40*/  MUFU.TANH R83, R83 ;  /* 0x0000005300537308 */ /* 0x000ee20000002400 */
[----:B0-----:R-:W-:Y:S02]  /*19b50*/  FSEL R102, R102, -INF , P2 ;  /* 0xff80000066667808 */ /* 0x001fe40001000000 */
[----:B-1----:R-:W-:-:S02]  /*19b60*/  FSEL R99, R99, -INF , P3 ;  /* 0xff80000063637808 */ /* 0x002fc40001800000 */
[----:B---3--:R-:W-:Y:S02]  /*19b70*/  FSEL R83, R83, -INF , P5 ;  /* 0xff80000053537808 */ /* 0x008fe40002800000 */
[----:B--2---:R-:W-:-:S05]  /*19b80*/  FMNMX.FTZ R80, R77, R80, !PT ;  /* 0x000000504d507209 */ /* 0x004fca0007810000 */
[----:B------:R-:W0:Y:S02]  /*19b90*/  SHFL.BFLY PT, R91, R80, 0x1, 0x1f ;  /* 0x0c201f00505b7f89 */ /* 0x000e2400000e0000 */
[----:B0-----:R-:W-:-:S04]  /*19ba0*/  FMNMX.FTZ R91, R80, R91, !PT ;  /* 0x0000005b505b7209 */ /* 0x001fc80007810000 */
[C---:B------:R-:W-:Y:S01]  /*19bb0*/  FSETP.NEU.FTZ.AND P6, PT, R91.reuse, -INF , PT ;  /* 0xff8000005b00780b */ /* 0x040fe20003fdd000 */
[----:B------:R-:W-:-:S01]  /*19bc0*/  FFMA.FTZ R55, R91, R100, -8 ;  /* 0xc10000005b377423 */ /* 0x000fc20000010064 */
[----:B------:R-:W-:-:S04]  /*19bd0*/  FMUL.FTZ R100, R2, R38 ;  /* 0x0000002602647220 */ /* 0x000fc80000410000 */
[----:B------:R-:W-:Y:S02]  /*19be0*/  FSEL R55, R55, RZ, P6 ;  /* 0x000000ff37377208 */ /* 0x000fe40003000000 */
[----:B------:R-:W0:Y:S03]  /*19bf0*/  MUFU.TANH R100, R100 ;  /* 0x0000006400647308 */ /* 0x000e260000002400 */
[----:B------:R-:W-:-:S01]  /*19c00*/  FFMA.FTZ R31, R32, UR52, -R55 ;  /* 0x00000034201f7c23 */ /* 0x000fc20008010837 */
[--C-:B------:R-:W-:Y:S01]  /*19c10*/  FFMA.FTZ R32, R30, UR52, -R55.reuse ;  /* 0x000000341e207c23 */ /* 0x100fe20008010837 */
[----:B------:R-:W-:-:S01]  /*19c20*/  FFMA.FTZ R30, R33, UR52, -R55 ;  /* 0x00000034211e7c23 */ /* 0x000fc20008010837 */
[--C-:B------:R-:W-:Y:S01]  /*19c30*/  FFMA.FTZ R33, R36, UR52, -R55.reuse ;  /* 0x0000003424217c23 */ /* 0x100fe20008010837 */
[----:B------:R-:W-:Y:S01]  /*19c40*/  FMNMX.FTZ R36, R72, R35, !PT ;  /* 0x0000002348247209 */ /* 0x000fe20007810000 */
        /* <DEDUP_REMOVED lines=9> */
[----:B0-----:R-:W-:Y:S01]  /*19ce0*/  FSEL R100, R100, -INF , P4 ;  /* 0xff80000064647808 */ /* 0x001fe20002000000 */
[--C-:B------:R-:W-:Y:S01]  /*19cf0*/  FFMA.FTZ R75, R90, UR52, -R55.reuse ;  /* 0x000000345a4b7c23 */ /* 0x100fe20008010837 */
[----:B------:R-:W-:Y:S01]  /*19d00*/  FMNMX.FTZ R36, R4, R37, !PT ;  /* 0x0000002504247209 */ /* 0x000fe20007810000 */
[--C-:B------:R-:W-:Y:S01]  /*19d10*/  FFMA.FTZ R88, R88, UR52, -R55.reuse ;  /* 0x0000003458587c23 */ /* 0x100fe20008010837 */
[----:B------:R-:W-:-:S01]  /*19d20*/  FFMA.FTZ R28, R28, UR52, -R55 ;  /* 0x000000341c1c7c23 */ /* 0x000fc20008010837 */
[--C-:B------:R-:W-:Y:S01]  /*19d30*/  FFMA.FTZ R29, R29, UR52, -R55.reuse ;  /* 0x000000341d1d7c23 */ /* 0x100fe20008010837 */
[----:B------:R-:W-:Y:S01]  /*19d40*/  FMNMX.FTZ R37, R13, R36, !PT ;  /* 0x000000240d257209 */ /* 0x000fe20007810000 */
[--C-:B------:R-:W-:Y:S01]  /*19d50*/  FFMA.FTZ R5, R5, UR52, -R55.reuse ;  /* 0x0000003405057c23 */ /* 0x100fe20008010837 */
[----:B------:R0:W-:Y:S01]  /*19d60*/  MUFU.EX2 R36, R82 ;  /* 0x0000005200247308 */ /* 0x0001e20000000800 */
[----:B------:R-:W-:-:S01]  /*19d70*/  FFMA.FTZ R74, R74, UR52, -R55 ;  /* 0x000000344a4a7c23 */ /* 0x000fc20008010837 */
[----:B------:R-:W-:Y:S01]  /*19d80*/  FMNMX.FTZ R37, R6, R37, !PT ;  /* 0x0000002506257209 */ /* 0x000fe20007810000 */
[----:B------:R-:W-:-:S01]  /*19d90*/  FFMA.FTZ R93, R93, UR52, -R55 ;  /* 0x000000345d5d7c23 */ /* 0x000fc20008010837 */
[--C-:B------:R-:W-:Y:S01]  /*19da0*/  FFMA.FTZ R64, R64, UR52, -R55.reuse ;  /* 0x0000003440407c23 */ /* 0x100fe20008010837 */
[----:B------:R-:W-:-:S01]  /*19db0*/  FFMA.FTZ R66, R66, UR52, -R55 ;  /* 0x0000003442427c23 */ /* 0x000fc20008010837 */
[----:B------:R-:W-:Y:S01]  /*19dc0*/  FMNMX.FTZ R38, R20, R37, !PT ;  /* 0x0000002514267209 */ /* 0x000fe20007810000 */
[----:B------:R-:W-:-:S01]  /*19dd0*/  FFMA.FTZ R65, R65, UR52, -R55 ;  /* 0x0000003441417c23 */ /* 0x000fc20008010837 */
[----:B------:R-:W-:Y:S01]  /*19de0*/  MUFU.EX2 R37, R85 ;  /* 0x0000005500257308 */ /* 0x000fe20000000800 */
[----:B------:R-:W-:-:S01]  /*19df0*/  FFMA.FTZ R68, R68, UR52, -R55 ;  /* 0x0000003444447c23 */ /* 0x000fc20008010837 */
[----:B------:R-:W-:Y:S01]  /*19e00*/  FMNMX.FTZ R39, R3, R38, !PT ;  /* 0x0000002603277209 */ /* 0x000fe20007810000 */
[----:B------:R-:W-:-:S01]  /*19e10*/  FFMA.FTZ R67, R67, UR52, -R55 ;  /* 0x0000003443437c23 */ /* 0x000fc20008010837 */
[--C-:B------:R-:W-:Y:S01]  /*19e20*/  FFMA.FTZ R70, R70, UR52, -R55.reuse ;  /* 0x0000003446467c23 */ /* 0x100fe20008010837 */
[----:B------:R-:W-:-:S01]  /*19e30*/  FFMA.FTZ R50, R50, UR52, -R55 ;  /* 0x0000003432327c23 */ /* 0x000fc20008010837 */
[----:B------:R-:W-:Y:S01]  /*19e40*/  FMNMX.FTZ R39, R14, R39, !PT ;  /* 0x000000270e277209 */ /* 0x000fe20007810000 */
[----:B------:R-:W-:-:S01]  /*19e50*/  FFMA.FTZ R52, R52, UR52, -R55 ;  /* 0x0000003434347c23 */ /* 0x000fc20008010837 */
[----:B------:R-:W-:Y:S01]  /*19e60*/  FFMA.FTZ R78, R78, UR52, -R55 ;  /* 0x000000344e4e7c23 */ /* 0x000fe20008010837 */
        /* <DEDUP_REMOVED lines=13> */
[----:B0-----:R-:W-:Y:S01]  /*19f40*/  FMNMX.FTZ R82, R58, R77, !PT ;  /* 0x0000004d3a527209 */ /* 0x001fe20007810000 */
[----:B------:R-:W-:-:S03]  /*19f50*/  FFMA.FTZ R77, R92, UR52, -R55 ;  /* 0x000000345c4d7c23 */ /* 0x000fc60008010837 */
[----:B------:R-:W-:-:S03]  /*19f60*/  FMNMX.FTZ R79, R63, R82, !PT ;  /* 0x000000523f4f7209 */ /* 0x000fc60007810000 */
[----:B------:R-:W-:Y:S01]  /*19f70*/  MUFU.EX2 R31, R31 ;  /* 0x0000001f001f7308 */ /* 0x000fe20000000800 */
[----:B------:R-:W-:-:S04]  /*19f80*/  FMNMX.FTZ R79, R60, R79, !PT ;  /* 0x0000004f3c4f7209 */ /* 0x000fc80007810000 */
[----:B------:R-:W-:Y:S01]  /*19f90*/  FMNMX.FTZ R82, R62, R79, !PT ;  /* 0x0000004f3e527209 */ /* 0x000fe20007810000 */
[----:B------:R-:W-:-:S02]  /*19fa0*/  FFMA.FTZ R79, R94, UR52, -R55 ;  /* 0x000000345e4f7c23 */ /* 0x000fc40008010837 */
[----:B------:R-:W0:Y:S01]  /*19fb0*/  MUFU.EX2 R32, R32 ;  /* 0x0000002000207308 */ /* 0x000e220000000800 */
[----:B------:R-:W-:-:S04]  /*19fc0*/  FMNMX.FTZ R82, R61, R82, !PT ;  /* 0x000000523d527209 */ /* 0x000fc80007810000 */
[----:B------:R-:W-:-:S03]  /*19fd0*/  FMNMX.FTZ R81, R41, R82, !PT ;  /* 0x0000005229517209 */ /* 0x000fc60007810000 */
[----:B------:R-:W-:Y:S01]  /*19fe0*/  MUFU.EX2 R30, R30 ;  /* 0x0000001e001e7308 */ /* 0x000fe20000000800 */
[----:B------:R-:W-:-:S04]  /*19ff0*/  FMNMX.FTZ R82, R40, R81, !PT ;  /* 0x0000005128527209 */ /* 0x000fc80007810000 */
[----:B------:R-:W-:-:S03]  /*1a000*/  FMNMX.FTZ R81, R43, R82, !PT ;  /* 0x000000522b517209 */ /* 0x000fc60007810000 */
[----:B------:R-:W-:Y:S01]  /*1a010*/  MUFU.EX2 R82, R93 ;  /* 0x0000005d00527308 */ /* 0x000fe20000000800 */
[----:B------:R-:W-:Y:S01]  /*1a020*/  FMNMX.FTZ R84, R42, R81, !PT ;  /* 0x000000512a547209 */ /* 0x000fe20007810000 */
[----:B------:R-:W-:Y:S01]  /*1a030*/  FFMA.FTZ R81, R95, UR52, -R55 ;  /* 0x000000345f517c23 */ /* 0x000fe20008010837 */
[----:B0-----:R-:W-:Y:S02]  /*1a040*/  F2FP.SATFINITE.E4M3.F32.PACK_AB_MERGE_C R176, R32, R31, RZ ;  /* 0x0000001f20b0723e */ /* 0x001fe400048070ff */
[----:B------:R-:W-:Y:S02]  /*1a050*/  FMNMX.FTZ R85, R45, R84, !PT ;  /* 0x000000542d557209 */ /* 0x000fe40007810000 */
[----:B------:R-:W-:Y:S01]  /*1a060*/  F2FP.SATFINITE.E4M3.F32.PACK_AB_MERGE_C R176, R29, R28, R176 ;  /* 0x0000001c1db0723e */ /* 0x000fe200048070b0 */
[----:B------:R-:W-:Y:S01]  /*1a070*/  MUFU.EX2 R5, R5 ;  /* 0x0000000500057308 */ /* 0x000fe20000000800 */
[----:B------:R-:W-:-:S04]  /*1a080*/  FMNMX.FTZ R84, R44, R85, !PT ;  /* 0x000000552c547209 */ /* 0x000fc80007810000 */
[----:B------:R-:W-:-:S03]  /*1a090*/  FMNMX.FTZ R85, R47, R84, !PT ;  /* 0x000000542f557209 */ /* 0x000fc60007810000 */
[----:B------:R-:W-:Y:S01]  /*1a0a0*/  MUFU.EX2 R33, R33 ;  /* 0x0000002100217308 */ /* 0x000fe20000000800 */
[----:B------:R-:W-:-:S04]  /*1a0b0*/  FMNMX.FTZ R85, R46, R85, !PT ;  /* 0x000000552e557209 */ /* 0x000fc80007810000 */
[----:B------:R-:W-:-:S03]  /*1a0c0*/  FMNMX.FTZ R84, R26, R85, !PT ;  /* 0x000000551a547209 */ /* 0x000fc60007810000 */
[----:B------:R-:W0:Y:S01]  /*1a0d0*/  MUFU.EX2 R34, R34 ;  /* 0x0000002200227308 */ /* 0x000e220000000800 */
[----:B------:R-:W-:-:S04]  /*1a0e0*/  FMNMX.FTZ R84, R25, R84, !PT ;  /* 0x0000005419547209 */ /* 0x000fc80007810000 */
[----:B------:R-:W-:-:S03]  /*1a0f0*/  FMNMX.FTZ R84, R27, R84, !PT ;  /* 0x000000541b547209 */ /* 0x000fc60007810000 */
[----:B------:R-:W-:Y:S01]  /*1a100*/  MUFU.EX2 R35, R35 ;  /* 0x0000002300237308 */ /* 0x000fe20000000800 */
[----:B------:R-:W-:-:S04]  /*1a110*/  FMNMX.FTZ R85, R101, R84, !PT ;  /* 0x0000005465557209 */ /* 0x000fc80007810000 */
[----:B------:R-:W-:-:S03]  /*1a120*/  FMNMX.FTZ R84, R102, R85, !PT ;  /* 0x0000005566547209 */ /* 0x000fc60007810000 */
[----:B------:R-:W1:Y:S01]  /*1a130*/  MUFU.EX2 R48, R48 ;  /* 0x0000003000307308 */ /* 0x000e620000000800 */
[----:B------:R-:W-:Y:S02]  /*1a140*/  FMNMX.FTZ R85, R99, R84, !PT ;  /* 0x0000005463557209 */ /* 0x000fe40007810000 */
[----:B0-----:R-:W-:Y:S02]  /*1a150*/  F2FP.SATFINITE.E4M3.F32.PACK_AB_MERGE_C R178, R34, R33, RZ ;  /* 0x0000002122b2723e */ /* 0x001fe400048070ff */
        /* <DEDUP_REMOVED lines=8> */
[----:B------:R-:W-:-:S01]  /*1a1e0*/  FFMA.FTZ R53, R54, UR52, -R55 ;  /* 0x0000003436357c23 */ /* 0x000fc20008010837 */
[----:B------:R-:W0:Y:S01]  /*1a1f0*/  SHFL.BFLY PT, R89, R86, 0x2, 0x1f ;  /* 0x0c401f0056597f89 */ /* 0x000e2200000e0000 */
[----:B------:R-:W-:-:S01]  /*1a200*/  FFMA.FTZ R54, R96, UR52, -R55 ;  /* 0x0000003460367c23 */ /* 0x000fc20008010837 */
[----:B------:R-:W2:Y:S01]  /*1a210*/  MUFU.EX2 R75, R75 ;  /* 0x0000004b004b7308 */ /* 0x000ea20000000800 */
[----:B------:R-:W-:-:S02]  /*1a220*/  F2FP.SATFINITE.E4M3.F32.PACK_AB_MERGE_C R178, R5, R30, R178 ;  /* 0x0000001e05b2723e */ /* 0x000fc400048070b2 */
[----:B-1----:R-:W-:-:S04]  /*1a230*/  F2FP.SATFINITE.E4M3.F32.PACK_AB_MERGE_C R180, R48, R37, RZ ;  /* 0x0000002530b4723e */ /* 0x002fc800048070ff */
[----:B------:R-:W-:Y:S01]  /*1a240*/  F2FP.SATFINITE.E4M3.F32.PACK_AB_MERGE_C R180, R36, R35, R180 ;  /* 0x0000002324b4723e */ /* 0x000fe200048070b4 */
[----:B------:R-:W-:Y:S08]  /*1a250*/  MUFU.EX2 R77, R77 ;  /* 0x0000004d004d7308 */ /* 0x000ff00000000800 */
[----:B------:R-:W-:Y:S01]  /*1a260*/  MUFU.EX2 R74, R74 ;  /* 0x0000004a004a7308 */ /* 0x000fe20000000800 */
[----:B--2---:R-:W-:-:S04]  /*1a270*/  F2FP.SATFINITE.E4M3.F32.PACK_AB_MERGE_C R182, R80, R75, RZ ;  /* 0x0000004b50b6723e */ /* 0x004fc800048070ff */
[----:B------:R-:W-:Y:S02]  /*1a280*/  F2FP.SATFINITE.E4M3.F32.PACK_AB_MERGE_C R182, R39, R38, R182 ;  /* 0x0000002627b6723e */ /* 0x000fe400048070b6 */
[----:B0-----:R-:W-:Y:S01]  /*1a290*/  FMNMX.FTZ R89, R86, R89, !PT ;  /* 0x0000005956597209 */ /* 0x001fe20007810000 */
[--C-:B------:R-:W-:Y:S01]  /*1a2a0*/  FFMA.FTZ R86, R98, UR52, -R55.reuse ;  /* 0x0000003462567c23 */ /* 0x100fe20008010837 */
[----:B------:R-:W-:-:S01]  /*1a2b0*/  FFMA.FTZ R55, R76, UR52, -R55 ;  /* 0x000000344c377c23 */ /* 0x000fc20008010837 */
[----:B------:R-:W0:Y:S02]  /*1a2c0*/  MUFU.EX2 R79, R79 ;  /* 0x0000004f004f7308 */ /* 0x000e240000000800 */
[----:B------:R-:W1:Y:S06]  /*1a2d0*/  SHFL.BFLY PT, R90, R89, 0x1, 0x1f ;  /* 0x0c201f00595a7f89 */ /* 0x000e6c00000e0000 */
[----:B------:R-:W-:Y:S08]  /*1a2e0*/  MUFU.EX2 R81, R81 ;  /* 0x0000005100517308 */ /* 0x000ff00000000800 */
[----:B------:R-:W-:Y:S01]  /*1a2f0*/  MUFU.EX2 R64, R64 ;  /* 0x0000004000407308 */ /* 0x000fe20000000800 */
[----:B0-----:R-:W-:-:S04]  /*1a300*/  F2FP.SATFINITE.E4M3.F32.PACK_AB_MERGE_C R184, R82, R79, RZ ;  /* 0x0000004f52b8723e */ /* 0x001fc800048070ff */
[----:B------:R-:W-:-:S03]  /*1a310*/  F2FP.SATFINITE.E4M3.F32.PACK_AB_MERGE_C R184, R74, R77, R184 ;  /* 0x0000004d4ab8723e */ /* 0x000fc600048070b8 */
[----:B------:R-:W-:Y:S01]  /*1a320*/  MUFU.EX2 R66, R66 ;  /* 0x0000004200427308 */ /* 0x000fe20000000800 */
[----:B-1----:R-:W-:Y:S02]  /*1a330*/  FMNMX.FTZ R90, R89, R90, !PT ;  /* 0x0000005a595a7209 */ /* 0x002fe40007810000 */
[----:B------:R-:W-:Y:S02]  /*1a340*/  MOV R89, UR52 ;  /* 0x0000003400597c02 */ /* 0x000fe40008000f00 */
[----:B------:R-:W-:-:S03]  /*1a350*/  FSETP.NEU.FTZ.AND P1, PT, R90, -INF , PT ;  /* 0xff8000005a00780b */ /* 0x000fc60003f3d000 */
[----:B------:R-:W-:Y:S01]  /*1a360*/  MUFU.EX2 R65, R65 ;  /* 0x0000004100417308 */ /* 0x000fe20000000800 */
[----:B------:R-:W-:-:S05]  /*1a370*/  FFMA.FTZ R88, R90, R89, -8 ;  /* 0xc10000005a587423 */ /* 0x000fca0000010059 */
[----:B------:R-:W-:Y:S02]  /*1a380*/  FSEL R76, R88, RZ, P1 ;  /* 0x000000ff584c7208 */ /* 0x000fe40000800000 */
[----:B------:R-:W-:Y:S01]  /*1a390*/  MUFU.EX2 R68, R68 ;  /* 0x0000004400447308 */ /* 0x000fe20000000800 */
[----:B------:R-:W-:Y:S02]  /*1a3a0*/  ISETP.GE.AND P1, PT, R152, 0xa1, PT ;  /* 0x000000a19800780c */ /* 0x000fe40003f26270 */
[--C-:B------:R-:W-:Y:S01]  /*1a3b0*/  FFMA.FTZ R11, R11, UR52, -R76.reuse ;  /* 0x000000340b0b7c23 */ /* 0x100fe2000801084c */
[----:B------:R-:W-:-:S01]  /*1a3c0*/  FFMA.FTZ R24, R24, UR52, -R76 ;  /* 0x0000003418187c23 */ /* 0x000fc2000801084c */
[--C-:B------:R-:W-:Y:S01]  /*1a3d0*/  FFMA.FTZ R72, R72, UR52, -R76.reuse ;  /* 0x0000003448487c23 */ /* 0x100fe2000801084c */
[----:B------:R-:W-:-:S01]  /*1a3e0*/  FFMA.FTZ R89, R7, UR52, -R76 ;  /* 0x0000003407597c23 */ /* 0x000fc2000801084c */
[--C-:B------:R-:W-:Y:S01]  /*1a3f0*/  FFMA.FTZ R7, R21, UR52, -R76.reuse ;  /* 0x0000003415077c23 */ /* 0x100fe2000801084c */
[----:B------:R-:W-:-:S01]  /*1a400*/  FFMA.FTZ R4, R4, UR52, -R76 ;  /* 0x0000003404047c23 */ /* 0x000fc2000801084c */
[----:B------:R-:W-:Y:S01]  /*1a410*/  MUFU.EX2 R11, R11 ;  /* 0x0000000b000b7308 */ /* 0x000fe20000000800 */
[----:B------:R-:W-:-:S01]  /*1a420*/  FFMA.FTZ R21, R13, UR52, -R76 ;  /* 0x000000340d157c23 */ /* 0x000fc2000801084c */
[--C-:B------:R-:W-:Y:S01]  /*1a430*/  FFMA.FTZ R88, R6, UR52, -R76.reuse ;  /* 0x0000003406587c23 */ /* 0x100fe2000801084c */
[----:B------:R-:W-:-:S01]  /*1a440*/  FFMA.FTZ R13, R10, UR52, -R76 ;  /* 0x000000340a0d7c23 */ /* 0x000fc2000801084c */
[--C-:B------:R-:W-:Y:S01]  /*1a450*/  FFMA.FTZ R6, R20, UR52, -R76.reuse ;  /* 0x0000003414067c23 */ /* 0x100fe2000801084c */
[----:B------:R-:W-:-:S01]  /*1a460*/  FFMA.FTZ R10, R57, UR52, -R76 ;  /* 0x00000034390a7c23 */ /* 0x000fc2000801084c */
[--C-:B------:R-:W-:Y:S01]  /*1a470*/  FFMA.FTZ R93, R8, UR52, -R76.reuse ;  /* 0x00000034085d7c23 */ /* 0x100fe2000801084c */
[----:B------:R-:W-:-:S01]  /*1a480*/  FFMA.FTZ R20, R12, UR52, -R76 ;  /* 0x000000340c147c23 */ /* 0x000fc2000801084c */
[----:B------:R-:W0:Y:S01]  /*1a490*/  MUFU.EX2 R24, R24 ;  /* 0x0000001800187308 */ /* 0x000e220000000800 */
[----:B------:R-:W-:-:S01]  /*1a4a0*/  FFMA.FTZ R57, R60, UR52, -R76 ;  /* 0x000000343c397c23 */ /* 0x000fc2000801084c */
[--C-:B------:R-:W-:Y:S01]  /*1a4b0*/  FFMA.FTZ R8, R15, UR52, -R76.reuse ;  /* 0x000000340f087c23 */ /* 0x100fe2000801084c */
[----:B------:R-:W-:-:S01]  /*1a4c0*/  FFMA.FTZ R12, R63, UR52, -R76 ;  /* 0x000000343f0c7c23 */ /* 0x000fc2000801084c */
[----:B------:R-:W-:Y:S01]  /*1a4d0*/  FADD.FTZ R60, R28, R29 ;  /* 0x0000001d1c3c7221 */ /* 0x000fe20000010000 */
[----:B------:R-:W-:-:S01]  /*1a4e0*/  FFMA.FTZ R15, R56, UR52, -R76 ;  /* 0x00000034380f7c23 */ /* 0x000fc2000801084c */
[--C-:B------:R-:W-:Y:S01]  /*1a4f0*/  FFMA.FTZ R56, R59, UR52, -R76.reuse ;  /* 0x000000343b387c23 */ /* 0x100fe2000801084c */
[----:B------:R-:W-:-:S01]  /*1a500*/  FFMA.FTZ R59, R58, UR52, -R76 ;  /* 0x000000343a3b7c23 */ /* 0x000fc2000801084c */
[----:B------:R-:W1:Y:S01]  /*1a510*/  MUFU.EX2 R72, R72 ;  /* 0x0000004800487308 */ /* 0x000e620000000800 */
[----:B------:R-:W-:-:S01]  /*1a520*/  FFMA.FTZ R58, R62, UR52, -R76 ;  /* 0x000000343e3a7c23 */ /* 0x000fc2000801084c */
[----:B------:R-:W-:Y:S01]  /*1a530*/  FADD.FTZ R95, R31, R60 ;  /* 0x0000003c1f5f7221 */ /* 0x000fe20000010000 */
[----:B------:R-:W-:-:S02]  /*1a540*/  VIADD R60, R0, 0x29840 ;  /* 0x00029840003c7836 */ /* 0x000fc40000000000 */
[--C-:B------:R-:W-:Y:S01]  /*1a550*/  FFMA.FTZ R0, R41, UR52, -R76.reuse ;  /* 0x0000003429007c23 */ /* 0x100fe2000801084c */
[----:B------:R-:W-:Y:S02]  /*1a560*/  IMAD.U32 R41, RZ, RZ, UR38 ;  /* 0x00000026ff297e24 */ /* 0x000fe4000f8e00ff */
[----:B------:R-:W-:Y:S01]  /*1a570*/  FADD.FTZ R95, R32, R95 ;  /* 0x0000005f205f7221 */ /* 0x000fe20000010000 */
[----:B------:R-:W-:-:S01]  /*1a580*/  FFMA.FTZ R3, R3, UR52, -R76 ;  /* 0x0000003403037c23 */ /* 0x000fc2000801084c */
[----:B------:R-:W2:Y:S01]  /*1a590*/  MUFU.EX2 R89, R89 ;  /* 0x0000005900597308 */ /* 0x000ea20000000800 */
[----:B0-----:R-:W-:-:S01]  /*1a5a0*/  FADD.FTZ R63, R11, R24 ;  /* 0x000000180b3f7221 */ /* 0x001fc20000010000 */
[----:B------:R-:W-:Y:S01]  /*1a5b0*/  FADD.FTZ R92, R30, R95 ;  /* 0x0000005f1e5c7221 */ /* 0x000fe20000010000 */
[----:B------:R-:W-:Y:S01]  /*1a5c0*/  PRMT R60, R41, 0x654, R60 ;  /* 0x00000654293c7816 */ /* 0x000fe2000000003c */
[--C-:B------:R-:W-:Y:S01]  /*1a5d0*/  FFMA.FTZ R14, R14, UR52, -R76.reuse ;  /* 0x000000340e0e7c23 */ /* 0x100fe2000801084c */
[----:B------:R-:W-:-:S01]  /*1a5e0*/  FFMA.FTZ R41, R40, UR52, -R76 ;  /* 0x0000003428297c23 */ /* 0x000fc2000801084c */
[----:B------:R-:W-:Y:S01]  /*1a5f0*/  FADD.FTZ R92, R5, R92 ;  /* 0x0000005c055c7221 */ /* 0x000fe20000010000 */
[----:B------:R0:W-:Y:S01]  /*1a600*/  SYNCS.ARRIVE.TRANS64.RED.A1T0 RZ, [R60+URZ], RZ ;  /* 0x000000ff3cff79a7 */ /* 0x0001e2000810043f */
[----:B------:R-:W3:Y:S01]  /*1a610*/  MUFU.EX2 R7, R7 ;  /* 0x0000000700077308 */ /* 0x000ee20000000800 */
[----:B-1----:R-:W-:-:S01]  /*1a620*/  FADD.FTZ R62, R72, R63 ;  /* 0x0000003f483e7221 */ /* 0x002fc20000010000 */
[--C-:B------:R-:W-:Y:S01]  /*1a630*/  FFMA.FTZ R40, R43, UR52, -R76.reuse ;  /* 0x000000342b287c23 */ /* 0x100fe2000801084c */
[----:B------:R-:W-:-:S01]  /*1a640*/  FFMA.FTZ R73, R73, UR52, -R76 ;  /* 0x0000003449497c23 */ /* 0x000fc2000801084c */
[--C-:B------:R-:W-:Y:S01]  /*1a650*/  FFMA.FTZ R42, R42, UR52, -R76.reuse ;  /* 0x000000342a2a7c23 */ /* 0x100fe2000801084c */
[----:B------:R-:W-:-:S01]  /*1a660*/  FFMA.FTZ R45, R45, UR52, -R76 ;  /* 0x000000342d2d7c23 */ /* 0x000fc2000801084c */
[----:B------:R-:W-:Y:S01]  /*1a670*/  FFMA.FTZ R61, R61, UR52, -R76 ;  /* 0x000000343d3d7c23 */ /* 0x000fe2000801084c */
[----:B------:R-:W-:Y:S01]  /*1a680*/  F2FP.SATFINITE.E4M3.F32.PACK_AB_MERGE_C R186, R65, R66, RZ ;  /* 0x0000004241ba723e */ /* 0x000fe200048070ff */
[----:B------:R-:W0:Y:S01]  /*1a690*/  MUFU.EX2 R4, R4 ;  /* 0x0000000400047308 */ /* 0x000e220000000800 */
[----:B--2---:R-:W-:-:S01]  /*1a6a0*/  FADD.FTZ R62, R89, R62 ;  /* 0x0000003e593e7221 */ /* 0x004fc20000010000 */
[--C-:B------:R-:W-:Y:S01]  /*1a6b0*/  FFMA.FTZ R44, R44, UR52, -R76.reuse ;  /* 0x000000342c2c7c23 */ /* 0x100fe2000801084c */
[----:B------:R-:W-:-:S01]  /*1a6c0*/  FFMA.FTZ R47, R47, UR52, -R76 ;  /* 0x000000342f2f7c23 */ /* 0x000fc2000801084c */
[--C-:B------:R-:W-:Y:S01]  /*1a6d0*/  FFMA.FTZ R46, R46, UR52, -R76.reuse ;  /* 0x000000342e2e7c23 */ /* 0x100fe2000801084c */
[----:B------:R-:W-:-:S01]  /*1a6e0*/  FFMA.FTZ R27, R27, UR52, -R76 ;  /* 0x000000341b1b7c23 */ /* 0x000fc2000801084c */
[--C-:B------:R-:W-:Y:S01]  /*1a6f0*/  FFMA.FTZ R101, R101, UR52, -R76.reuse ;  /* 0x0000003465657c23 */ /* 0x100fe2000801084c */
[----:B------:R-:W-:-:S01]  /*1a700*/  FFMA.FTZ R102, R102, UR52, -R76 ;  /* 0x0000003466667c23 */ /* 0x000fc2000801084c */
[----:B------:R-:W1:Y:S01]  /*1a710*/  MUFU.EX2 R21, R21 ;  /* 0x0000001500157308 */ /* 0x000e620000000800 */
[----:B---3--:R-:W-:-:S01]  /*1a720*/  FADD.FTZ R63, R7, R62 ;  /* 0x0000003e073f7221 */ /* 0x008fc20000010000 */
[----:B------:R-:W-:Y:S01]  /*1a730*/  F2FP.SATFINITE.E4M3.F32.PACK_AB_MERGE_C R177, R89, R72, RZ ;  /* 0x0000004859b1723e */ /* 0x000fe200048070ff */
[----:B------:R-:W-:-:S01]  /*1a740*/  FFMA.FTZ R99, R99, UR52, -R76 ;  /* 0x0000003463637c23 */ /* 0x000fc2000801084c */
[----:B------:R-:W-:Y:S01]  /*1a750*/  FFMA.FTZ R100, R100, UR52, -R76 ;  /* 0x0000003464647c23 */ /* 0x000fe2000801084c */
[----:B------:R-:W-:Y:S01]  /*1a760*/  F2FP.SATFINITE.E4M3.F32.PACK_AB_MERGE_C R186, R64, R81, R186 ;  /* 0x0000005140ba723e */ /* 0x000fe200048070ba */
[----:B------:R-:W-:Y:S01]  /*1a770*/  IMAD.MOV.U32 R72, RZ, RZ, R87 ;  /* 0x000000ffff487224 */ /* 0x000fe200078e0057 */
[----:B------:R-:W-:Y:S01]  /*1a780*/  F2FP.SATFINITE.E4M3.F32.PACK_AB_MERGE_C R177, R24, R11, R177 ;  /* 0x0000000b18b1723e */ /* 0x000fe200048070b1 */
[----:B------:R-:W2:Y:S01]  /*1a790*/  MUFU.EX2 R88, R88 ;  /* 0x0000005800587308 */ /* 0x000ea20000000800 */
[----:B0-----:R-:W-:-:S01]  /*1a7a0*/  FADD.FTZ R60, R4, R63 ;  /* 0x0000003f043c7221 */ /* 0x001fc20000010000 */
[----:B------:R-:W-:Y:S01]  /*1a7b0*/  FADD.FTZ R63, R33, R92 ;  /* 0x0000005c213f7221 */ /* 0x000fe20000010000 */
[----:B------:R-:W-:-:S02]  /*1a7c0*/  IMAD.MOV.U32 R30, RZ, RZ, R87 ;  /* 0x000000ffff1e7224 */ /* 0x000fc400078e0057 */
[----:B------:R-:W-:-:S03]  /*1a7d0*/  IMAD.MOV.U32 R24, RZ, RZ, R87 ;  /* 0x000000ffff187224 */ /* 0x000fc600078e0057 */
[----:B------:R-:W0:Y:S01]  /*1a7e0*/  MUFU.EX2 R6, R6 ;  /* 0x0000000600067308 */ /* 0x000e220000000800 */
[----:B-1----:R-:W-:-:S01]  /*1a7f0*/  FADD.FTZ R43, R21, R60 ;  /* 0x0000003c152b7221 */ /* 0x002fc20000010000 */
[----:B------:R-:W-:-:S04]  /*1a800*/  FADD.FTZ R60, R34, R63 ;  /* 0x0000003f223c7221 */ /* 0x000fc80000010000 */
[----:B------:R-:W-:Y:S01]  /*1a810*/  FADD.FTZ R63, R35, R60 ;  /* 0x0000003c233f7221 */ /* 0x000fe20000010000 */
[----:B------:R-:W-:Y:S01]  /*1a820*/  IMAD.MOV.U32 R35, RZ, RZ, R87 ;  /* 0x000000ffff237224 */ /* 0x000fe200078e0057 */
[----:B------:R-:W1:Y:S01]  /*1a830*/  MUFU.EX2 R3, R3 ;  /* 0x0000000300037308 */ /* 0x000e620000000800 */
[----:B--2---:R-:W-:-:S01]  /*1a840*/  FADD.FTZ R43, R88, R43 ;  /* 0x0000002b582b7221 */ /* 0x004fc20000010000 */
[----:B------:R-:W-:Y:S01]  /*1a850*/  FADD.FTZ R62, R36, R63 ;  /* 0x0000003f243e7221 */ /* 0x000fe20000010000 */
[----:B------:R-:W-:Y:S01]  /*1a860*/  F2FP.SATFINITE.E4M3.F32.PACK_AB_MERGE_C R88, R88, R21, RZ ;  /* 0x000000155858723e */ /* 0x000fe200048070ff */
[----:B------:R-:W-:Y:S02]  /*1a870*/  IMAD.MOV.U32 R36, RZ, RZ, R87 ;  /* 0x000000ffff247224 */ /* 0x000fe400078e0057 */
[----:B------:R-:W-:-:S01]  /*1a880*/  FADD.FTZ R95, R37, R62 ;  /* 0x0000003e255f7221 */ /* 0x000fc20000010000 */
[----:B------:R-:W-:Y:S01]  /*1a890*/  FFMA.FTZ R62, R25, UR52, -R76 ;  /* 0x00000034193e7c23 */ /* 0x000fe2000801084c */
[----:B------:R-:W2:Y:S01]  /*1a8a0*/  MUFU.EX2 R14, R14 ;  /* 0x0000000e000e7308 */ /* 0x000ea20000000800 */
[----:B0-----:R-:W-:-:S01]  /*1a8b0*/  FADD.FTZ R60, R6, R43 ;  /* 0x0000002b063c7221 */ /* 0x001fc20000010000 */
[----:B------:R-:W-:Y:S01]  /*1a8c0*/  FADD.FTZ R95, R48, R95 ;  /* 0x0000005f305f7221 */ /* 0x000fe20000010000 */
[----:B------:R-:W-:Y:S01]  /*1a8d0*/  F2FP.SATFINITE.E4M3.F32.PACK_AB_MERGE_C R179, R4, R7, R88 ;  /* 0x0000000704b3723e */ /* 0x000fe20004807058 */
[----:B------:R-:W-:Y:S01]  /*1a8e0*/  IMAD.MOV.U32 R48, RZ, RZ, R87 ;  /* 0x000000ffff307224 */ /* 0x000fe200078e0057 */
[----:B------:R-:W-:-:S03]  /*1a8f0*/  MOV R37, R87 ;  /* 0x0000005700257202 */ /* 0x000fc60000000f00 */
[----:B------:R-:W0:Y:S01]  /*1a900*/  MUFU.EX2 R93, R93 ;  /* 0x0000005d005d7308 */ /* 0x000e220000000800 */
[----:B-1----:R-:W-:-:S01]  /*1a910*/  FADD.FTZ R63, R3, R60 ;  /* 0x0000003c033f7221 */ /* 0x002fc20000010000 */
[--C-:B------:R-:W-:Y:S01]  /*1a920*/  FFMA.FTZ R60, R26, UR52, -R76.reuse ;  /* 0x000000341a3c7c23 */ /* 0x100fe2000801084c */
[----:B------:R-:W-:-:S01]  /*1a930*/  FFMA.FTZ R76, R83, UR52, -R76 ;  /* 0x00000034534c7c23 */ /* 0x000fc2000801084c */
[----:B------:R-:W-:-:S04]  /*1a940*/  IMAD.MOV.U32 R83, RZ, RZ, R87 ;  /* 0x000000ffff537224 */ /* 0x000fc800078e0057 */
[----:B------:R-:W1:Y:S01]  /*1a950*/  MUFU.EX2 R8, R8 ;  /* 0x0000000800087308 */ /* 0x000e620000000800 */
[----:B--2---:R-:W-:-:S07]  /*1a960*/  FADD.FTZ R26, R14, R63 ;  /* 0x0000003f0e1a7221 */ /* 0x004fce0000010000 */
[----:B------:R-:W2:Y:S01]  /*1a970*/  MUFU.EX2 R13, R13 ;  /* 0x0000000d000d7308 */ /* 0x000ea20000000800 */
[----:B0-----:R-:W-:-:S01]  /*1a980*/  FADD.FTZ R63, R93, R26 ;  /* 0x0000001a5d3f7221 */ /* 0x001fc20000010000 */
[----:B------:R-:W-:Y:S01]  /*1a990*/  FADD.FTZ R26, R38, R95 ;  /* 0x0000005f261a7221 */ /* 0x000fe20000010000 */
[----:B------:R-:W-:Y:S01]  /*1a9a0*/  F2FP.SATFINITE.E4M3.F32.PACK_AB_MERGE_C R93, R93, R14, RZ ;  /* 0x0000000e5d5d723e */ /* 0x000fe200048070ff */
[----:B------:R-:W-:Y:S02]  /*1a9b0*/  IMAD.MOV.U32 R38, RZ, RZ, R87 ;  /* 0x000000ffff267224 */ /* 0x000fe400078e0057 */
[----:B------:R-:W-:-:S01]  /*1a9c0*/  FADD.FTZ R92, R39, R26 ;  /* 0x0000001a275c7221 */ /* 0x000fc20000010000 */
[----:B------:R-:W-:Y:S01]  /*1a9d0*/  F2FP.SATFINITE.E4M3.F32.PACK_AB_MERGE_C R181, R3, R6, R93 ;  /* 0x0000000603b5723e */ /* 0x000fe2000480705d */
[----:B------:R-:W0:Y:S01]  /*1a9e0*/  MUFU.EX2 R20, R20 ;  /* 0x0000001400147308 */ /* 0x000e220000000800 */
[--C-:B------:R-:W-:Y:S02]  /*1a9f0*/  IMAD.MOV.U32 R39, RZ, RZ, R87.reuse ;  /* 0x000000ffff277224 */ /* 0x100fe400078e0057 */
[----:B------:R-:W-:Y:S01]  /*1aa00*/  FADD.FTZ R95, R75, R92 ;  /* 0x0000005c4b5f7221 */ /* 0x000fe20000010000 */
[----:B------:R-:W-:-:S03]  /*1aa10*/  IMAD.MOV.U32 R75, RZ, RZ, R87 ;  /* 0x000000ffff4b7224 */ /* 0x000fc600078e0057 */
[----:B------:R-:W-:Y:S01]  /*1aa20*/  FADD.FTZ R92, R80, R95 ;  /* 0x0000005f505c7221 */ /* 0x000fe20000010000 */
[----:B------:R-:W-:Y:S01]  /*1aa30*/  IMAD.MOV.U32 R80, RZ, RZ, R87 ;  /* 0x000000ffff507224 */ /* 0x000fe200078e0057 */
[----:B------:R-:W3:Y:S08]  /*1aa40*/  MUFU.EX2 R73, R73 ;  /* 0x0000004900497308 */ /* 0x000ef00000000800 */
[----:B------:R-:W4:Y:S08]  /*1aa50*/  MUFU.EX2 R10, R10 ;  /* 0x0000000a000a7308 */ /* 0x000f300000000800 */
[----:B------:R1:W-:Y:S08]  /*1aa60*/  MUFU.EX2 R43, R42 ;  /* 0x0000002a002b7308 */ /* 0x0003f00000000800 */
[----:B------:R-:W5:Y:S01]  /*1aa70*/  MUFU.EX2 R15, R15 ;  /* 0x0000000f000f7308 */ /* 0x000f620000000800 */
[----:B-1----:R-:W-:-:S04]  /*1aa80*/  FADD.FTZ R42, R8, R63 ;  /* 0x0000003f082a7221 */ /* 0x002fc80000010000 */
[----:B--2---:R-:W-:-:S03]  /*1aa90*/  FADD.FTZ R63, R13, R42 ;  /* 0x0000002a0d3f7221 */ /* 0x004fc60000010000 */
[----:B------:R-:W1:Y:S01]  /*1aaa0*/  MUFU.EX2 R56, R56 ;  /* 0x0000003800387308 */ /* 0x000e620000000800 */
[----:B0-----:R-:W-:-:S01]  /*1aab0*/  FADD.FTZ R42, R20, R63 ;  /* 0x0000003f142a7221 */ /* 0x001fc20000010000 */
[----:B------:R-:W-:-:S03]  /*1aac0*/  IMAD.MOV.U32 R63, RZ, RZ, R87 ;  /* 0x000000ffff3f7224 */ /* 0x000fc600078e0057 */
[C---:B---3--:R-:W-:Y:S01]  /*1aad0*/  FADD.FTZ R31, R73.reuse, R42 ;  /* 0x0000002a491f7221 */ /* 0x048fe20000010000 */
[----:B------:R-:W-:Y:S01]  /*1aae0*/  F2FP.SATFINITE.E4M3.F32.PACK_AB_MERGE_C R73, R73, R20, RZ ;  /* 0x000000144949723e */ /* 0x000fe200048070ff */
[----:B------:R-:W-:Y:S01]  /*1aaf0*/  IMAD.MOV.U32 R42, RZ, RZ, R87 ;  /* 0x000000ffff2a7224 */ /* 0x000fe200078e0057 */
[----:B------:R-:W0:Y:S01]  /*1ab00*/  MUFU.EX2 R59, R59 ;  /* 0x0000003b003b7308 */ /* 0x000e220000000800 */
[----:B----4-:R-:W-:-:S01]  /*1ab10*/  FADD.FTZ R32, R10, R31 ;  /* 0x0000001f0a207221 */ /* 0x010fc20000010000 */
[----:B------:R-:W-:Y:S02]  /*1ab20*/  F2FP.SATFINITE.E4M3.F32.PACK_AB_MERGE_C R183, R13, R8, R73 ;  /* 0x000000080db7723e */ /* 0x000fe40004807049 */
[----:B------:R-:W-:Y:S01]  /*1ab30*/  MOV R73, R87 ;  /* 0x0000005700497202 */ /* 0x000fe20000000f00 */
[----:B-----5:R-:W-:-:S03]  /*1ab40*/  FADD.FTZ R31, R15, R32 ;  /* 0x000000200f1f7221 */ /* 0x020fc60000010000 */
[----:B------:R2:W-:Y:S01]  /*1ab50*/  MUFU.EX2 R25, R45 ;  /* 0x0000002d00197308 */ /* 0x0005e20000000800 */
[----:B-1----:R-:W-:-:S07]  /*1ab60*/  FADD.FTZ R32, R56, R31 ;  /* 0x0000001f38207221 */ /* 0x002fce0000010000 */
[----:B------:R-:W1:Y:S01]  /*1ab70*/  MUFU.EX2 R12, R12 ;  /* 0x0000000c000c7308 */ /* 0x000e620000000800 */
[----:B--2---:R-:W-:-:S01]  /*1ab80*/  FADD.FTZ R45, R77, R92 ;  /* 0x0000005c4d2d7221 */ /* 0x004fc20000010000 */
[C---:B0-----:R-:W-:Y:S01]  /*1ab90*/  FADD.FTZ R21, R59.reuse, R32 ;  /* 0x000000203b157221 */ /* 0x041fe20000010000 */
[----:B------:R-:W-:Y:S01]  /*1aba0*/  F2FP.SATFINITE.E4M3.F32.PACK_AB_MERGE_C R56, R59, R56, RZ ;  /* 0x000000383b38723e */ /* 0x000fe200048070ff */
[----:B------:R-:W-:Y:S02]  /*1abb0*/  IMAD.MOV.U32 R59, RZ, RZ, R87 ;  /* 0x000000ffff3b7224 */ /* 0x000fe400078e0057 */
[----:B------:R-:W-:-:S01]  /*1abc0*/  FADD.FTZ R34, R74, R45 ;  /* 0x0000002d4a227221 */ /* 0x000fc20000010000 */
[----:B------:R-:W-:Y:S01]  /*1abd0*/  MOV R77, R87 ;  /* 0x00000057004d7202 */ /* 0x000fe20000000f00 */
[----:B------:R-:W-:Y:S01]  /*1abe0*/  IMAD.MOV.U32 R74, RZ, RZ, R87 ;  /* 0x000000ffff4a7224 */ /* 0x000fe200078e0057 */
[----:B------:R-:W0:Y:S01]  /*1abf0*/  MUFU.EX2 R57, R57 ;  /* 0x0000003900397308 */ /* 0x000e220000000800 */
[----:B------:R-:W-:-:S01]  /*1ac00*/  FADD.FTZ R33, R79, R34 ;  /* 0x000000224f217221 */ /* 0x000fc20000010000 */
[----:B------:R-:W-:Y:S01]  /*1ac10*/  F2FP.SATFINITE.E4M3.F32.PACK_AB_MERGE_C R185, R15, R10, R56 ;  /* 0x0000000a0fb9723e */ /* 0x000fe20004807038 */
[----:B------:R-:W-:Y:S01]  /*1ac20*/  IMAD.MOV.U32 R79, RZ, RZ, R87 ;  /* 0x000000ffff4f7224 */ /* 0x000fe200078e0057 */
[----:B------:R-:W-:Y:S01]  /*1ac30*/  MOV R45, R87 ;  /* 0x00000057002d7202 */ /* 0x000fe20000000f00 */
[----:B------:R-:W-:-:S01]  /*1ac40*/  FADD.FTZ R82, R82, R33 ;  /* 0x0000002152527221 */ /* 0x000fc20000010000 */
[----:B------:R-:W-:-:S02]  /*1ac50*/  IMAD.MOV.U32 R56, RZ, RZ, R87 ;  /* 0x000000ffff387224 */ /* 0x000fc400078e0057 */
[----:B------:R-:W2:Y:S01]  /*1ac60*/  MUFU.EX2 R58, R58 ;  /* 0x0000003a003a7308 */ /* 0x000ea20000000800 */
[----:B------:R-:W-:-:S01]  /*1ac70*/  FADD.FTZ R31, R81, R82 ;  /* 0x00000052511f7221 */ /* 0x000fc20000010000 */
[----:B-1----:R-:W-:Y:S01]  /*1ac80*/  FADD.FTZ R14, R12, R21 ;  /* 0x000000150c0e7221 */ /* 0x002fe20000010000 */
[----:B------:R-:W-:Y:S01]  /*1ac90*/  IMAD.MOV.U32 R82, RZ, RZ, R87 ;  /* 0x000000ffff527224 */ /* 0x000fe200078e0057 */
[----:B------:R-:W-:Y:S01]  /*1aca0*/  MOV R81, R87 ;  /* 0x0000005700517202 */ /* 0x000fe20000000f00 */
[----:B------:R-:W-:-:S01]  /*1acb0*/  FADD.FTZ R31, R64, R31 ;  /* 0x0000001f401f7221 */ /* 0x000fc20000010000 */
[----:B------:R-:W-:Y:S02]  /*1acc0*/  IMAD.MOV.U32 R64, RZ, RZ, R87 ;  /* 0x000000ffff407224 */ /* 0x000fe400078e0057 */
[----:B------:R-:W1:Y:S01]  /*1acd0*/  MUFU.EX2 R61, R61 ;  /* 0x0000003d003d7308 */ /* 0x000e620000000800 */
        /* <DEDUP_REMOVED lines=8> */
[----:B------:R-:W-:Y:S01]  /*1ad60*/  FADD.FTZ R14, R68, R65 ;  /* 0x00000041440e7221 */ /* 0x000fe20000010000 */
[-C--:B------:R-:W-:Y:S01]  /*1ad70*/  MOV R65, R87.reuse ;  /* 0x0000005700417202 */ /* 0x080fe20000000f00 */
[----:B------:R-:W-:Y:S01]  /*1ad80*/  IMAD.MOV.U32 R31, RZ, RZ, R87 ;  /* 0x000000ffff1f7224 */ /* 0x000fe200078e0057 */
[----:B------:R-:W-:-:S03]  /*1ad90*/  MOV R33, R87 ;  /* 0x0000005700217202 */ /* 0x000fc60000000f00 */
[----:B------:R-:W2:Y:S01]  /*1ada0*/  MUFU.EX2 R67, R67 ;  /* 0x0000004300437308 */ /* 0x000ea20000000800 */
[C---:B-1----:R-:W-:Y:S01]  /*1adb0*/  F2FP.SATFINITE.E4M3.F32.PACK_AB_MERGE_C R58, R61.reuse, R58, RZ ;  /* 0x0000003a3d3a723e */ /* 0x042fe200048070ff */
[----:B------:R-:W-:-:S03]  /*1adc0*/  FADD.FTZ R61, R61, R20 ;  /* 0x000000143d3d7221 */ /* 0x000fc60000010000 */
[----:B------:R-:W-:Y:S01]  /*1add0*/  F2FP.SATFINITE.E4M3.F32.PACK_AB_MERGE_C R187, R57, R12, R58 ;  /* 0x0000000c39bb723e */ /* 0x000fe2000480703a */
[----:B------:R-:W-:Y:S01]  /*1ade0*/  IMAD.MOV.U32 R58, RZ, RZ, R87 ;  /* 0x000000ffff3a7224 */ /* 0x000fe200078e0057 */
[----:B------:R-:W-:Y:S01]  /*1adf0*/  MOV R57, R87 ;  /* 0x0000005700397202 */ /* 0x000fe20000000f00 */
[----:B------:R-:W1:Y:S01]  /*1ae00*/  MUFU.EX2 R41, R41 ;  /* 0x0000002900297308 */ /* 0x000e620000000800 */
[----:B0-----:R-:W-:-:S01]  /*1ae10*/  FADD.FTZ R20, R0, R61 ;  /* 0x0000003d00147221 */ /* 0x001fc20000010000 */
[----:B------:R-:W-:-:S06]  /*1ae20*/  MOV R61, R87 ;  /* 0x00000057003d7202 */ /* 0x000fcc0000000f00 */
[----:B------:R-:W0:Y:S01]  /*1ae30*/  MUFU.EX2 R70, R70 ;  /* 0x0000004600467308 */ /* 0x000e220000000800 */
[----:B--2---:R-:W-:-:S07]  /*1ae40*/  FADD.FTZ R5, R67, R14 ;  /* 0x0000000e43057221 */ /* 0x004fce0000010000 */
[----:B------:R-:W2:Y:S01]  /*1ae50*/  MUFU.EX2 R40, R40 ;  /* 0x0000002800287308 */ /* 0x000ea20000000800 */
[----:B-1----:R-:W-:-:S07]  /*1ae60*/  FADD.FTZ R29, R41, R20 ;  /* 0x00000014291d7221 */ /* 0x002fce0000010000 */
[----:B------:R-:W1:Y:S01]  /*1ae70*/  MUFU.EX2 R85, R85 ;  /* 0x0000005500557308 */ /* 0x000e620000000800 */
[----:B0-----:R-:W-:-:S07]  /*1ae80*/  FADD.FTZ R20, R70, R5 ;  /* 0x0000000546147221 */ /* 0x001fce0000010000 */
[----:B------:R-:W0:Y:S01]  /*1ae90*/  MUFU.EX2 R69, R69 ;  /* 0x0000004500457308 */ /* 0x000e220000000800 */
[----:B--2---:R-:W-:-:S01]  /*1aea0*/  FADD.FTZ R28, R40, R29 ;  /* 0x0000001d281c7221 */ /* 0x004fc20000010000 */
[----:B------:R-:W-:-:S03]  /*1aeb0*/  F2FP.SATFINITE.E4M3.F32.PACK_AB_MERGE_C R40, R43, R40, RZ ;  /* 0x000000282b28723e */ /* 0x000fc600048070ff */
[----:B------:R-:W-:Y:S01]  /*1aec0*/  FADD.FTZ R28, R43, R28 ;  /* 0x0000001c2b1c7221 */ /* 0x000fe20000010000 */
[----:B------:R-:W-:Y:S01]  /*1aed0*/  F2FP.SATFINITE.E4M3.F32.PACK_AB_MERGE_C R189, R41, R0, R40 ;  /* 0x0000000029bd723e */ /* 0x000fe20004807028 */
[----:B------:R-:W-:Y:S01]  /*1aee0*/  IMAD.MOV.U32 R43, RZ, RZ, R87 ;  /* 0x000000ffff2b7224 */ /* 0x000fe200078e0057 */
[----:B------:R-:W2:Y:S01]  /*1aef0*/  MUFU.EX2 R84, R84 ;  /* 0x0000005400547308 */ /* 0x000ea20000000800 */
[----:B-1----:R-:W-:-:S01]  /*1af00*/  FADD.FTZ R20, R85, R20 ;  /* 0x0000001455147221 */ /* 0x002fc20000010000 */
[----:B------:R-:W-:Y:S01]  /*1af10*/  FADD.FTZ R29, R25, R28 ;  /* 0x0000001c191d7221 */ /* 0x000fe20000010000 */
[----:B------:R-:W-:Y:S01]  /*1af20*/  F2FP.SATFINITE.E4M3.F32.PACK_AB_MERGE_C R188, R85, R70, RZ ;  /* 0x0000004655bc723e */ /* 0x000fe200048070ff */
[--C-:B------:R-:W-:Y:S01]  /*1af30*/  IMAD.MOV.U32 R70, RZ, RZ, R87.reuse ;  /* 0x000000ffff467224 */ /* 0x100fe200078e0057 */
[----:B------:R-:W-:Y:S01]  /*1af40*/  MOV R85, R87 ;  /* 0x0000005700557202 */ /* 0x000fe20000000f00 */
[----:B------:R-:W-:Y:S01]  /*1af50*/  IMAD.MOV.U32 R40, RZ, RZ, R87 ;  /* 0x000000ffff287224 */ /* 0x000fe200078e0057 */
[----:B------:R-:W-:Y:S01]  /*1af60*/  F2FP.SATFINITE.E4M3.F32.PACK_AB_MERGE_C R188, R67, R68, R188 ;  /* 0x0000004443bc723e */ /* 0x000fe200048070bc */
[----:B------:R1:W3:Y:S01]  /*1af70*/  MUFU.EX2 R26, R44 ;  /* 0x0000002c001a7308 */ /* 0x0002e20000000800 */
[----:B0-----:R-:W-:-:S01]  /*1af80*/  FADD.FTZ R5, R69, R20 ;  /* 0x0000001445057221 */ /* 0x001fc20000010000 */
[--C-:B------:R-:W-:Y:S01]  /*1af90*/  IMAD.MOV.U32 R68, RZ, RZ, R87.reuse ;  /* 0x000000ffff447224 */ /* 0x100fe200078e0057 */
[----:B------:R-:W-:Y:S01]  /*1afa0*/  MOV R41, R87 ;  /* 0x0000005700297202 */ /* 0x000fe20000000f00 */
[----:B------:R-:W-:-:S04]  /*1afb0*/  IMAD.MOV.U32 R67, RZ, RZ, R87 ;  /* 0x000000ffff437224 */ /* 0x000fc800078e0057 */
[----:B------:R-:W-:Y:S01]  /*1afc0*/  MUFU.EX2 R49, R49 ;  /* 0x0000003100317308 */ /* 0x000fe20000000800 */
[----:B--2---:R-:W-:-:S01]  /*1afd0*/  FADD.FTZ R20, R84, R5 ;  /* 0x0000000554147221 */ /* 0x004fc20000010000 */
[----:B-1----:R-:W-:-:S06]  /*1afe0*/  IMAD.MOV.U32 R44, RZ, RZ, R87 ;  /* 0x000000ffff2c7224 */ /* 0x002fcc00078e0057 */
[----:B------:R-:W0:Y:S01]  /*1aff0*/  MUFU.EX2 R50, R50 ;  /* 0x0000003200327308 */ /* 0x000e220000000800 */
[----:B---3--:R-:W-:-:S01]  /*1b000*/  FADD.FTZ R28, R26, R29 ;  /* 0x0000001d1a1c7221 */ /* 0x008fc20000010000 */
[----:B------:R-:W-:-:S06]  /*1b010*/  MOV R29, R87 ;  /* 0x00000057001d7202 */ /* 0x000fcc0000000f00 */
[----:B------:R-:W1:Y:S08]  /*1b020*/  MUFU.EX2 R47, R47 ;  /* 0x0000002f002f7308 */ /* 0x000e700000000800 */
[----:B------:R-:W2:Y:S01]  /*1b030*/  MUFU.EX2 R46, R46 ;  /* 0x0000002e002e7308 */ /* 0x000ea20000000800 */
[----:B0-----:R-:W-:Y:S01]  /*1b040*/  F2FP.SATFINITE.E4M3.F32.PACK_AB_MERGE_C R190, R50, R49, RZ ;  /* 0x0000003132be723e */ /* 0x001fe200048070ff */
[----:B------:R-:W-:-:S03]  /*1b050*/  FADD.FTZ R49, R49, R20 ;  /* 0x0000001431317221 */ /* 0x000fc60000010000 */
[----:B------:R-:W-:Y:S01]  /*1b060*/  F2FP.SATFINITE.E4M3.F32.PACK_AB_MERGE_C R190, R84, R69, R190 ;  /* 0x0000004554be723e */ /* 0x000fe200048070be */
[----:B------:R-:W-:-:S01]  /*1b070*/  FADD.FTZ R50, R50, R49 ;  /* 0x0000003132327221 */ /* 0x000fc20000010000 */
[----:B------:R-:W-:Y:S01]  /*1b080*/  IMAD.MOV.U32 R84, RZ, RZ, R87 ;  /* 0x000000ffff547224 */ /* 0x000fe200078e0057 */
[----:B------:R-:W-:Y:S01]  /*1b090*/  MUFU.EX2 R53, R53 ;  /* 0x0000003500357308 */ /* 0x000fe20000000800 */
[----:B-1----:R-:W-:-:S01]  /*1b0a0*/  FADD.FTZ R5, R47, R28 ;  /* 0x0000001c2f057221 */ /* 0x002fc20000010000 */
[-C--:B------:R-:W-:Y:S01]  /*1b0b0*/  MOV R69, R87.reuse ;  /* 0x0000005700457202 */ /* 0x080fe20000000f00 */
[----:B------:R-:W-:Y:S01]  /*1b0c0*/  IMAD.MOV.U32 R28, RZ, RZ, R87 ;  /* 0x000000ffff1c7224 */ /* 0x000fe200078e0057 */
[----:B------:R-:W-:-:S04]  /*1b0d0*/  MOV R49, R87 ;  /* 0x0000005700317202 */ /* 0x000fc80000000f00 */
[----:B------:R-:W0:Y:S01]  /*1b0e0*/  MUFU.EX2 R54, R54 ;  /* 0x0000003600367308 */ /* 0x000e220000000800 */
[----:B--2---:R-:W-:-:S01]  /*1b0f0*/  FADD.FTZ R5, R46, R5 ;  /* 0x000000052e057221 */ /* 0x004fc20000010000 */
[----:B------:R-:W-:Y:S01]  /*1b100*/  F2FP.SATFINITE.E4M3.F32.PACK_AB_MERGE_C R47, R46, R47, RZ ;  /* 0x0000002f2e2f723e */ /* 0x000fe200048070ff */
[----:B------:R-:W-:-:S03]  /*1b110*/  IMAD.MOV.U32 R46, RZ, RZ, R87 ;  /* 0x000000ffff2e7224 */ /* 0x000fc600078e0057 */
[----:B------:R-:W-:Y:S01]  /*1b120*/  F2FP.SATFINITE.E4M3.F32.PACK_AB_MERGE_C R191, R26, R25, R47 ;  /* 0x000000191abf723e */ /* 0x000fe2000480702f */
[--C-:B------:R-:W-:Y:S01]  /*1b130*/  IMAD.MOV.U32 R47, RZ, RZ, R87.reuse ;  /* 0x000000ffff2f7224 */ /* 0x100fe200078e0057 */
[----:B------:R-:W1:Y:S01]  /*1b140*/  MUFU.EX2 R51, R51 ;  /* 0x0000003300337308 */ /* 0x000e620000000800 */
[----:B------:R-:W-:Y:S01]  /*1b150*/  IMAD.MOV.U32 R26, RZ, RZ, R87 ;  /* 0x000000ffff1a7224 */ /* 0x000fe200078e0057 */
[----:B------:R-:W-:-:S06]  /*1b160*/  MOV R25, R87 ;  /* 0x0000005700197202 */ /* 0x000fcc0000000f00 */
[----:B------:R-:W2:Y:S01]  /*1b170*/  MUFU.EX2 R60, R60 ;  /* 0x0000003c003c7308 */ /* 0x000ea20000000800 */
[----:B0-----:R-:W-:-:S07]  /*1b180*/  F2FP.SATFINITE.E4M3.F32.PACK_AB_MERGE_C R20, R54, R53, RZ ;  /* 0x000000353614723e */ /* 0x001fce00048070ff */
[----:B------:R-:W0:Y:S01]  /*1b190*/  MUFU.EX2 R52, R52 ;  /* 0x0000003400347308 */ /* 0x000e220000000800 */
[----:B-1----:R-:W-:-:S01]  /*1b1a0*/  FADD.FTZ R11, R51, R50 ;  /* 0x00000032330b7221 */ /* 0x002fc20000010000 */
[----:B------:R-:W-:-:S06]  /*1b1b0*/  IMAD.MOV.U32 R50, RZ, RZ, R87 ;  /* 0x000000ffff327224 */ /* 0x000fcc00078e0057 */
[----:B------:R1:W3:Y:S01]  /*1b1c0*/  MUFU.EX2 R21, R62 ;  /* 0x0000003e00157308 */ /* 0x0002e20000000800 */
[----:B--2---:R-:W-:-:S07]  /*1b1d0*/  FADD.FTZ R4, R60, R5 ;  /* 0x000000053c047221 */ /* 0x004fce0000010000 */
[----:B------:R-:W2:Y:S01]  /*1b1e0*/  MUFU.EX2 R27, R27 ;  /* 0x0000001b001b7308 */ /* 0x000ea20000000800 */
[C---:B0-----:R-:W-:Y:S01]  /*1b1f0*/  F2FP.SATFINITE.E4M3.F32.PACK_AB_MERGE_C R192, R52.reuse, R51, R20 ;  /* 0x0000003334c0723e */ /* 0x041fe20004807014 */
[----:B------:R-:W-:Y:S01]  /*1b200*/  FADD.FTZ R52, R52, R11 ;  /* 0x0000000b34347221 */ /* 0x000fe20000010000 */
[--C-:B-1----:R-:W-:Y:S02]  /*1b210*/  IMAD.MOV.U32 R62, RZ, RZ, R87.reuse ;  /* 0x000000ffff3e7224 */ /* 0x102fe400078e0057 */
[----:B------:R-:W-:Y:S02]  /*1b220*/  IMAD.MOV.U32 R51, RZ, RZ, R87 ;  /* 0x000000ffff337224 */ /* 0x000fe400078e0057 */
[----:B------:R-:W-:-:S01]  /*1b230*/  FADD.FTZ R53, R53, R52 ;  /* 0x0000003435357221 */ /* 0x000fc20000010000 */
[----:B------:R-:W-:Y:S01]  /*1b240*/  IMAD.MOV.U32 R52, RZ, RZ, R87 ;  /* 0x000000ffff347224 */ /* 0x000fe200078e0057 */
[----:B------:R-:W0:Y:S01]  /*1b250*/  MUFU.EX2 R14, R101 ;  /* 0x00000065000e7308 */ /* 0x000e220000000800 */
[----:B---3--:R-:W-:-:S01]  /*1b260*/  FADD.FTZ R4, R21, R4 ;  /* 0x0000000415047221 */ /* 0x008fc20000010000 */
[----:B------:R-:W-:Y:S01]  /*1b270*/  FADD.FTZ R54, R54, R53 ;  /* 0x0000003536367221 */ /* 0x000fe20000010000 */
[----:B------:R-:W-:-:S05]  /*1b280*/  MOV R53, R87 ;  /* 0x0000005700357202 */ /* 0x000fca0000000f00 */
[----:B------:R-:W1:Y:S01]  /*1b290*/  MUFU.EX2 R71, R71 ;  /* 0x0000004700477308 */ /* 0x000e620000000800 */
[----:B--2---:R-:W-:-:S07]  /*1b2a0*/  FADD.FTZ R5, R27, R4 ;  /* 0x000000041b057221 */ /* 0x004fce0000010000 */
[----:B------:R-:W2:Y:S01]  /*1b2b0*/  MUFU.EX2 R102, R102 ;  /* 0x0000006600667308 */ /* 0x000ea20000000800 */
[----:B0-----:R-:W-:-:S01]  /*1b2c0*/  FADD.FTZ R5, R14, R5 ;  /* 0x000000050e057221 */ /* 0x001fc20000010000 */
[----:B------:R-:W-:-:S04]  /*1b2d0*/  F2FP.SATFINITE.E4M3.F32.PACK_AB_MERGE_C R27, R14, R27, RZ ;  /* 0x0000001b0e1b723e */ /* 0x000fc800048070ff */
[----:B------:R-:W-:Y:S01]  /*1b2e0*/  F2FP.SATFINITE.E4M3.F32.PACK_AB_MERGE_C R193, R21, R60, R27 ;  /* 0x0000003c15c1723e */ /* 0x000fe2000480701b */
[----:B------:R-:W-:Y:S01]  /*1b2f0*/  IMAD.MOV.U32 R60, RZ, RZ, R87 ;  /* 0x000000ffff3c7224 */ /* 0x000fe200078e0057 */
[----:B------:R-:W0:Y:S01]  /*1b300*/  MUFU.EX2 R86, R86 ;  /* 0x0000005600567308 */ /* 0x000e220000000800 */
[----:B-1----:R-:W-:-:S01]  /*1b310*/  FADD.FTZ R7, R71, R54 ;  /* 0x0000003647077221 */ /* 0x002fc20000010000 */
[--C-:B------:R-:W-:Y:S02]  /*1b320*/  IMAD.MOV.U32 R54, RZ, RZ, R87.reuse ;  /* 0x000000ffff367224 */ /* 0x100fe400078e0057 */
[----:B------:R-:W-:-:S04]  /*1b330*/  IMAD.MOV.U32 R27, RZ, RZ, R87 ;  /* 0x000000ffff1b7224 */ /* 0x000fc800078e0057 */
[----:B------:R-:W1:Y:S01]  /*1b340*/  MUFU.EX2 R99, R99 ;  /* 0x0000006300637308 */ /* 0x000e620000000800 */
[----:B--2---:R-:W-:-:S07]  /*1b350*/  FADD.FTZ R4, R102, R5 ;  /* 0x0000000566047221 */ /* 0x004fce0000010000 */
[----:B------:R-:W2:Y:S01]  /*1b360*/  MUFU.EX2 R78, R78 ;  /* 0x0000004e004e7308 */ /* 0x000ea20000000800 */
[----:B0-----:R-:W-:-:S07]  /*1b370*/  FADD.FTZ R7, R86, R7 ;  /* 0x0000000756077221 */ /* 0x001fce0000010000 */
[----:B------:R-:W0:Y:S01]  /*1b380*/  MUFU.EX2 R55, R55 ;  /* 0x0000003700377308 */ /* 0x000e220000000800 */
[----:B-1----:R-:W-:-:S07]  /*1b390*/  FADD.FTZ R5, R99, R4 ;  /* 0x0000000463057221 */ /* 0x002fce0000010000 */
[----:B------:R-:W-:Y:S01]  /*1b3a0*/  MUFU.EX2 R100, R100 ;  /* 0x0000006400647308 */ /* 0x000fe20000000800 */
[----:B--2---:R-:W-:-:S07]  /*1b3b0*/  FADD.FTZ R0, R78, R7 ;  /* 0x000000074e007221 */ /* 0x004fce0000010000 */
[----:B------:R1:W2:Y:S01]  /*1b3c0*/  MUFU.EX2 R3, R76 ;  /* 0x0000004c00037308 */ /* 0x0002a20000000800 */
[C---:B0-----:R-:W-:Y:S01]  /*1b3d0*/  F2FP.SATFINITE.E4M3.F32.PACK_AB_MERGE_C R6, R55.reuse, R78, RZ ;  /* 0x0000004e3706723e */ /* 0x041fe200048070ff */
[----:B------:R-:W-:Y:S01]  /*1b3e0*/  FADD.FTZ R0, R55, R0 ;  /* 0x0000000037007221 */ /* 0x000fe20000010000 */
[--C-:B------:R-:W-:Y:S02]  /*1b3f0*/  IMAD.MOV.U32 R78, RZ, RZ, R87.reuse ;  /* 0x000000ffff4e7224 */ /* 0x100fe400078e0057 */
[----:B------:R-:W-:Y:S01]  /*1b400*/  F2FP.SATFINITE.E4M3.F32.PACK_AB_MERGE_C R194, R86, R71, R6 ;  /* 0x0000004756c2723e */ /* 0x000fe20004807006 */
[--C-:B------:R-:W-:Y:S02]  /*1b410*/  IMAD.MOV.U32 R86, RZ, RZ, R87.reuse ;  /* 0x000000ffff567224 */ /* 0x100fe400078e0057 */
[--C-:B------:R-:W-:Y:S02]  /*1b420*/  IMAD.MOV.U32 R71, RZ, RZ, R87.reuse ;  /* 0x000000ffff477224 */ /* 0x100fe400078e0057 */
[----:B-1----:R-:W-:-:S02]  /*1b430*/  IMAD.MOV.U32 R76, RZ, RZ, R87 ;  /* 0x000000ffff4c7224 */ /* 0x002fc400078e0057 */
[----:B------:R-:W-:Y:S01]  /*1b440*/  IMAD.MOV.U32 R55, RZ, RZ, R87 ;  /* 0x000000ffff377224 */ /* 0x000fe200078e0057 */
[----:B--2---:R-:W-:Y:S01]  /*1b450*/  F2FP.SATFINITE.E4M3.F32.PACK_AB_MERGE_C R4, R3, R100, RZ ;  /* 0x000000640304723e */ /* 0x004fe200048070ff */
[----:B------:R-:W-:-:S03]  /*1b460*/  FADD.FTZ R100, R100, R5 ;  /* 0x0000000564647221 */ /* 0x000fc60000010000 */
[----:B------:R-:W-:Y:S01]  /*1b470*/  F2FP.SATFINITE.E4M3.F32.PACK_AB_MERGE_C R195, R99, R102, R4 ;  /* 0x0000006663c3723e */ /* 0x000fe20004807004 */
[----:B------:R-:W-:-:S01]  /*1b480*/  FADD.FTZ R3, R3, R100 ;  /* 0x0000006403037221 */ /* 0x000fc20000010000 */
[----:B------:R-:W-:Y:S06]  /*1b490*/  @!P1 BRA `(.L_x_588) ;  /* 0x0000003c00a49947 */ /* 0x000fec0003800000 */
[----:B------:R-:W-:Y:S01]  /*1b4a0*/  VIADD R4, R154, 0xfffffffe ;  /* 0xfffffffe9a047836 */ /* 0x000fe20000000000 */
[----:B------:R-:W-:Y:S01]  /*1b4b0*/  MOV R6, R91 ;  /* 0x0000005b00067202 */ /* 0x000fe20000000f00 */
[----:B------:R-:W-:Y:S01]  /*1b4c0*/  IMAD.MOV.U32 R5, RZ, RZ, R90 ;  /* 0x000000ffff057224 */ /* 0x000fe200078e005a */
[----:B------:R-:W-:Y:S01]  /*1b4d0*/  CS2R R86, SRZ ;  /* 0x0000000000567805 */ /* 0x000fe2000001ff00 */
[----:B------:R-:W-:Y:S01]  /*1b4e0*/  IMAD.MOV.U32 R7, RZ, RZ, R211 ;  /* 0x000000ffff077224 */ /* 0x000fe200078e00d3 */
[----:B------:R-:W-:Y:S01]  /*1b4f0*/  CS2R R84, SRZ ;  /* 0x0000000000547805 */ /* 0x000fe2000001ff00 */
[----:B------:R-:W-:Y:S01]  /*1b500*/  IMAD.MOV.U32 R8, RZ, RZ, R205 ;  /* 0x000000ffff087224 */ /* 0x000fe200078e00cd */
        /* <DEDUP_REMOVED lines=29> */
[----:B------:R-:W-:-:S07]  /*1b6e0*/  CS2R R24, SRZ ;  /* 0x0000000000187805 */ /* 0x000fce000001ff00 */
.L_x_600:
[----:B------:R-:W-:Y:S01]  /*1b6f0*/  ISETP.NE.AND P1, PT, R8, 0x1, PT ;  /* 0x000000010800780c */ /* 0x000fe20003f25270 */
[----:B------:R-:W-:Y:S05]  /*1b700*/  YIELD ;  /* 0x0000000000007946 */ /* 0x000fea0003800000 */
[----:B------:R-:W-:Y:S02]  /*1b710*/  SEL R10, RZ, 0x1, P1 ;  /* 0x00000001ff0a7807 */ /* 0x000fe40000800000 */
[----:B------:R-:W-:Y:S02]  /*1b720*/  ISETP.NE.AND P1, PT, R168, RZ, PT ;  /* 0x000000ffa800720c */ /* 0x000fe40003f25270 */
[----:B------:R-:W-:-:S11]  /*1b730*/  LOP3.LUT R211, R7, R10, RZ, 0x3c, !PT ;  /* 0x0000000a07d37212 */ /* 0x000fd600078e3cff */
[----:B------:R-:W-:Y:S05]  /*1b740*/  @P1 BRA `(.L_x_589) ;  /* 0x00000000003c1947 */ /* 0x000fea0003800000 */
[----:B------:R-:W-:Y:S05]  /*1b750*/  @!P0 BRA `(.L_x_590) ;  /* 0x0000000000048947 */ /* 0x000fea0003800000 */
[----:B------:R-:W-:Y:S01]  /*1b760*/  BPT.TRAP 0x1 ;  /* 0x000000040000795c */ /* 0x000fe20000300000 */
.L_x_590:
[----:B------:R-:W-:-:S05]  /*1b770*/  VIADD R10, R8, 0x1 ;  /* 0x00000001080a7836 */ /* 0x000fca0000000000 */
[----:B------:R-:W-:-:S04]  /*1b780*/  ISETP.NE.AND P2, PT, R10, 0x2, PT ;  /* 0x000000020a00780c */ /* 0x000fc80003f45270 */
[----:B------:R-:W-:Y:S02]  /*1b790*/  SEL R11, R10, RZ, P2 ;  /* 0x000000ff0a0b7207 */ /* 0x000fe40001000000 */
[----:B------:R-:W-:Y:S02]  /*1b7a0*/  SHF.L.U32 R10, R211, 0x1f, RZ ;  /* 0x0000001fd30a7819 */ /* 0x000fe400000006ff */
[----:B------:R-:W-:-:S04]  /*1b7b0*/  LEA R11, R11, R18, 0x3 ;  /* 0x000000120b0b7211 */ /* 0x000fc800078e18ff */
[----:B------:R0:W1:Y:S01]  /*1b7c0*/  SYNCS.PHASECHK.TRANS64.TRYWAIT P2, [R11+URZ+0x29830], R10 ;  /* 0x0298300a0b0075a7 */ /* 0x000062000804017f */
[----:B------:R-:W-:Y:S05]  /*1b7d0*/  @!P0 BRA `(.L_x_591) ;  /* 0x0000000000048947 */ /* 0x000fea0003800000 */
[----:B------:R-:W-:Y:S01]  /*1b7e0*/  BPT.TRAP 0x1 ;  /* 0x000000040000795c */ /* 0x000fe20000300000 */
.L_x_591:
[----:B------:R-:W-:Y:S04]  /*1b7f0*/  BSSY B0, `(.L_x_589) ;  /* 0x0000004000007945 */ /* 0x000fe80003800000 */
[----:B-1----:R-:W-:Y:S05]  /*1b800*/  @P2 BRA `(.L_x_592) ;  /* 0x0000000000082947 */ /* 0x002fea0003800000 */
[----:B------:R-:W1:Y:S02]  /*1b810*/  SYNCS.PHASECHK.TRANS64.TRYWAIT P2, [R11+URZ+0x29830], R10 ;  /* 0x0298300a0b0075a7 */ /* 0x000e64000804017f */
[----:B-1----:R-:W-:Y:S05]  /*1b820*/  @!P2 BRA `(.L_x_593) ;  /* 0x000000f40074a947 */ /* 0x002fea0003800000 */
.L_x_592:
[----:B------:R-:W-:Y:S05]  /*1b830*/  BSYNC B0 ;  /* 0x0000000000007941 */ /* 0x000fea0003800000 */
.L_x_589:
[----:B01----:R-:W0:Y:S01]  /*1b840*/  S2R R10, SR_TID.X ;  /* 0x00000000000a7919 */ /* 0x003e220000002100 */
[----:B------:R-:W-:Y:S01]  /*1b850*/  VIADD R205, R8, 0x1 ;  /* 0x0000000108cd7836 */ /* 0x000fe20000000000 */
[----:B------:R-:W-:Y:S05]  /*1b860*/  WARPSYNC.ALL ;  /* 0x0000000000007948 */ /* 0x000fea0003800000 */
[C---:B------:R-:W-:Y:S01]  /*1b870*/  ISETP.NE.AND P2, PT, R205.reuse, 0x2, PT ;  /* 0x00000002cd00780c */ /* 0x040fe20003f45270 */
[----:B------:R-:W-:Y:S01]  /*1b880*/  UMOV UR20, UR28 ;  /* 0x0000001c00147c82 */ /* 0x000fe20008000000 */
[----:B------:R-:W-:Y:S01]  /*1b890*/  MOV R11, 0x80000020 ;  /* 0x80000020000b7802 */ /* 0x000fe20000000f00 */
[----:B------:R-:W-:Y:S01]  /*1b8a0*/  UMOV UR21, UR29 ;  /* 0x0000001d00157c82 */ /* 0x000fe20008000000 */
[----:B------:R-:W-:Y:S01]  /*1b8b0*/  SEL R205, R205, RZ, P2 ;  /* 0x000000ffcdcd7207 */ /* 0x000fe20001000000 */
[----:B------:R-:W-:Y:S01]  /*1b8c0*/  IMAD.MOV.U32 R13, RZ, RZ, -0x7fffffe0 ;  /* 0x80000020ff0d7424 */ /* 0x000fe200078e00ff */
[----:B------:R-:W-:Y:S01]  /*1b8d0*/  R2UR UR23, R11 ;  /* 0x000000000b1772ca */ /* 0x000fe200000e0000 */
[----:B------:R-:W-:Y:S01]  /*1b8e0*/  UMOV UR24, UR28 ;  /* 0x0000001c00187c82 */ /* 0x000fe20008000000 */
[----:B------:R-:W-:Y:S01]  /*1b8f0*/  UMOV UR25, UR29 ;  /* 0x0000001d00197c82 */ /* 0x000fe20008000000 */
[----:B------:R-:W-:Y:S01]  /*1b900*/  IMAD.MOV.U32 R21, RZ, RZ, -0x7fffffe0 ;  /* 0x80000020ff157424 */ /* 0x000fe200078e00ff */
[----:B------:R-:W-:Y:S01]  /*1b910*/  R2UR UR27, R13 ;  /* 0x000000000d1b72ca */ /* 0x000fe200000e0000 */
[----:B------:R-:W-:Y:S01]  /*1b920*/  IMAD.MOV.U32 R15, RZ, RZ, -0x7fffffe0 ;  /* 0x80000020ff0f7424 */ /* 0x000fe200078e00ff */
[----:B------:R-:W-:Y:S01]  /*1b930*/  UMOV UR32, UR28 ;  /* 0x0000001c00207c82 */ /* 0x000fe20008000000 */
[----:B------:R-:W-:Y:S01]  /*1b940*/  UMOV UR33, UR29 ;  /* 0x0000001d00217c82 */ /* 0x000fe20008000000 */
[----:B------:R-:W-:Y:S01]  /*1b950*/  R2UR UR31, R21 ;  /* 0x00000000151f72ca */ /* 0x000fe200000e0000 */
[----:B------:R-:W-:Y:S01]  /*1b960*/  UMOV UR40, UR28 ;  /* 0x0000001c00287c82 */ /* 0x000fe20008000000 */
[----:B------:R-:W-:Y:S01]  /*1b970*/  R2UR UR35, R15 ;  /* 0x000000000f2372ca */ /* 0x000fe200000e0000 */
[----:B------:R-:W-:Y:S01]  /*1b980*/  UMOV UR41, UR29 ;  /* 0x0000001d00297c82 */ /* 0x000fe20008000000 */
[----:B------:R-:W-:Y:S01]  /*1b990*/  R2UR UR43, R13 ;  /* 0x000000000d2b72ca */ /* 0x000fe200000e0000 */
[----:B------:R-:W-:Y:S01]  /*1b9a0*/  IMAD.MOV.U32 R15, RZ, RZ, -0x7fffffe0 ;  /* 0x80000020ff0f7424 */ /* 0x000fe200078e00ff */
[----:B------:R-:W-:Y:S01]  /*1b9b0*/  R2UR UR47, R21 ;  /* 0x00000000152f72ca */ /* 0x000fe200000e0000 */
[----:B------:R-:W-:Y:S01]  /*1b9c0*/  IMAD.MOV.U32 R13, RZ, RZ, -0x7fffffe0 ;  /* 0x80000020ff0d7424 */ /* 0x000fe200078e00ff */
[----:B------:R-:W-:-:S02]  /*1b9d0*/  MOV R11, 0x80000020 ;  /* 0x80000020000b7802 */ /* 0x000fc40000000f00 */
[----:B0-----:R-:W-:-:S05]  /*1b9e0*/  SHF.R.U32.HI R10, RZ, 0x7, R10 ;  /* 0x00000007ff0a7819 */ /* 0x001fca000001160a */
[----:B------:R-:W-:Y:S02]  /*1b9f0*/  VIADD R88, R10, 0x8 ;  /* 0x000000080a587836 */ /* 0x000fe40000000000 */
[----:B------:R-:W-:-:S03]  /*1ba00*/  IMAD R10, R205, 0x780, R9 ;  /* 0x00000780cd0a7824 */ /* 0x000fc600078e0209 */
[----:B------:R0:W-:Y:S01]  /*1ba10*/  BAR.SYNC.DEFER_BLOCKING R88, 0x100 ;  /* 0x000400580000751d */ /* 0x0001e20000010000 */
[C---:B------:R-:W-:Y:S01]  /*1ba20*/  VIADD R12, R10.reuse, 0x80 ;  /* 0x000000800a0c7836 */ /* 0x040fe20000000000 */
[C---:B------:R-:W-:Y:S01]  /*1ba30*/  R2UR UR22, R10.reuse ;  /* 0x000000000a1672ca */ /* 0x040fe200000e0000 */
[C---:B------:R-:W-:Y:S02]  /*1ba40*/  VIADD R20, R10.reuse, 0x100 ;  /* 0x000001000a147836 */ /* 0x040fe40000000000 */
[----:B------:R-:W-:Y:S01]  /*1ba50*/  VIADD R14, R10, 0x180 ;  /* 0x000001800a0e7836 */ /* 0x000fe20000000000 */
[----:B------:R-:W-:Y:S02]  /*1ba60*/  R2UR UR26, R12 ;  /* 0x000000000c1a72ca */ /* 0x000fe400000e0000 */
[----:B------:R-:W-:Y:S01]  /*1ba70*/  R2UR UR30, R20 ;  /* 0x00000000141e72ca */ /* 0x000fe200000e0000 */
[----:B------:R-:W-:Y:S01]  /*1ba80*/  VIADD R20, R10, 0x2 ;  /* 0x000000020a147836 */ /* 0x000fe20000000000 */
[----:B------:R-:W-:-:S02]  /*1ba90*/  R2UR UR34, R14 ;  /* 0x000000000e2272ca */ /* 0x000fc400000e0000 */
[----:B------:R-:W-:Y:S02]  /*1baa0*/  IADD3 R12, R10, 0x200, RZ ;  /* 0x000002000a0c7810 */ /* 0x000fe40007ffe0ff */
[----:B------:R-:W-:Y:S02]  /*1bab0*/  R2UR UR46, R20 ;  /* 0x00000000142e72ca */ /* 0x000fe400000e0000 */
[----:B------:R-:W-:Y:S01]  /*1bac0*/  R2UR UR42, R12 ;  /* 0x000000000c2a72ca */ /* 0x000fe200000e0000 */
[C---:B------:R-:W-:Y:S01]  /*1bad0*/  VIADD R12, R10.reuse, 0x102 ;  /* 0x000001020a0c7836 */ /* 0x040fe20000000000 */
[----:B------:R-:W-:Y:S01]  /*1bae0*/  IADD3 R14, R10, 0x82, RZ ;  /* 0x000000820a0e7810 */ /* 0x000fe20007ffe0ff */
[----:B------:R-:W-:-:S06]  /*1baf0*/  WARPGROUP.ARRIVE ;  /* 0x00000000000079c5 */ /* 0x000fcc0000000000 */
[----:B------:R-:W-:Y:S01]  /*1bb00*/  QGMMA.64x32x32.F32.E4M3.E4M3 R152, gdesc[UR20], RZ, !UPT, gsb0 ;  /* 0x00600000149879f3 */ /* 0x000fe2000c0008ff */
[----:B------:R-:W-:Y:S01]  /*1bb10*/  R2UR UR22, R14 ;  /* 0x000000000e1672ca */ /* 0x000fe200000e0000 */
[----:B------:R-:W-:Y:S01]  /*1bb20*/  UMOV UR20, UR44 ;  /* 0x0000002c00147c82 */ /* 0x000fe20008000000 */
[----:B------:R-:W-:Y:S01]  /*1bb30*/  R2UR UR23, R15 ;  /* 0x000000000f1772ca */ /* 0x000fe200000e0000 */
[----:B------:R-:W-:Y:S01]  /*1bb40*/  UMOV UR21, UR45 ;  /* 0x0000002d00157c82 */ /* 0x000fe20008000000 */
[----:B------:R-:W-:Y:S02]  /*1bb50*/  WARPGROUP.DEPBAR.LE gsb0, 0x0 ;  /* 0x00008000000079c5 */ /* 0x000fe40000010000 */
[----:B------:R-:W-:-:S06]  /*1bb60*/  WARPGROUP.ARRIVE ;  /* 0x00000000000079c5 */ /* 0x000fcc0000000000 */
[----:B------:R-:W-:Y:S01]  /*1bb70*/  QGMMA.64x32x32.F32.E4M3.E4M3 R136, gdesc[UR24], RZ, !UPT, gsb0 ;  /* 0x00600000188879f3 */ /* 0x000fe2000c0008ff */
        /* <DEDUP_REMOVED lines=8> */
[----:B------:R-:W-:Y:S03]  /*1bc00*/  QGMMA.64x32x32.F32.E4M3.E4M3 R120, gdesc[UR28], RZ, !UPT, gsb0 ;  /* 0x006000001c7879f3 */ /* 0x000fe6000c0008ff */
        /* <DEDUP_REMOVED lines=10> */
[----:B0-----:R-:W-:-:S06]  /*1bcb0*/  WARPGROUP.ARRIVE ;  /* 0x00000000000079c5 */ /* 0x001fcc0000000000 */
[----:B------:R-:W-:Y:S01]  /*1bcc0*/  QGMMA.64x32x32.F32.E4M3.E4M3 R88, gdesc[UR40], RZ, !UPT, gsb0 ;  /* 0x00600000285879f3 */ /* 0x000fe2000c0008ff */
[----:B------:R-:W-:Y:S01]  /*1bcd0*/  R2UR UR42, R12 ;  /* 0x000000000c2a72ca */ /* 0x000fe200000e0000 */
[----:B------:R-:W-:Y:S01]  /*1bce0*/  UMOV UR40, UR44 ;  /* 0x0000002c00287c82 */ /* 0x000fe20008000000 */
[----:B------:R-:W-:Y:S01]  /*1bcf0*/  R2UR UR43, R13 ;  /* 0x000000000d2b72ca */ /* 0x000fe200000e0000 */
[----:B------:R-:W-:Y:S01]  /*1bd00*/  UMOV UR41, UR45 ;  /* 0x0000002d00297c82 */ /* 0x000fe20008000000 */
[----:B------:R-:W-:Y:S01]  /*1bd10*/  IMAD.MOV.U32 R13, RZ, RZ, -0x7fffffe0 ;  /* 0x80000020ff0d7424 */ /* 0x000fe200078e00ff */
[----:B------:R-:W-:-:S04]  /*1bd20*/  IADD3 R12, R10, 0x280, RZ ;  /* 0x000002800a0c7810 */ /* 0x000fc80007ffe0ff */
[----:B------:R-:W-:Y:S01]  /*1bd30*/  R2UR UR6, R12 ;  /* 0x000000000c0672ca */ /* 0x000fe200000e0000 */
[----:B------:R-:W-:Y:S01]  /*1bd40*/  VIADD R12, R10, 0x300 ;  /* 0x000003000a0c7836 */ /* 0x000fe20000000000 */
[----:B------:R-:W-:Y:S01]  /*1bd50*/  R2UR UR7, R13 ;  /* 0x000000000d0772ca */ /* 0x000fe200000e0000 */
        /* <DEDUP_REMOVED lines=40> */
[----:B------:R-:W-:Y:S02]  /*1bfe0*/  R2UR UR10, R12 ;  /* 0x000000000c0a72ca */ /* 0x000fe400000e0000 */
[----:B------:R-:W-:Y:S01]  /*1bff0*/  R2UR UR11, R13 ;  /* 0x000000000d0b72ca */ /* 0x000fe200000e0000 */
        /* <DEDUP_REMOVED lines=108> */
[C---:B------:R-:W-:Y:S01]  /*1c6c0*/  IADD3 R12, R10.reuse, 0x682, RZ ;  /* 0x000006820a0c7810 */ /* 0x040fe20007ffe0ff */
[----:B------:R-:W-:Y:S01]  /*1c6d0*/  VIADD R10, R10, 0x702 ;  /* 0x000007020a0a7836 */ /* 0x000fe20000000000 */
        /* <DEDUP_REMOVED lines=30> */
[----:B------:R-:W-:Y:S05]  /*1c8c0*/  @P1 BRA `(.L_x_594) ;  /* 0x0000000000281947 */ /* 0x000fea0003800000 */
[----:B------:R-:W-:Y:S05]  /*1c8d0*/  @!P0 BRA `(.L_x_595) ;  /* 0x0000000000048947 */ /* 0x000fea0003800000 */
[----:B------:R-:W-:Y:S01]  /*1c8e0*/  BPT.TRAP 0x1 ;  /* 0x000000040000795c */ /* 0x000fe20000300000 */
.L_x_595:
[----:B------:R-:W-:Y:S01]  /*1c8f0*/  SHF.L.U32 R7, R7, 0x1f, RZ ;  /* 0x0000001f07077819 */ /* 0x000fe200000006ff */
[----:B------:R-:W-:-:S04]  /*1c900*/  IMAD R10, R8, 0x8, R18 ;  /* 0x00000008080a7824 */ /* 0x000fc800078e0212 */
[----:B------:R0:W1:Y:S01]  /*1c910*/  SYNCS.PHASECHK.TRANS64.TRYWAIT P1, [R10+URZ+0x29850], R7 ;  /* 0x029850070a0075a7 */ /* 0x000062000802017f */
[----:B------:R-:W-:Y:S05]  /*1c920*/  @!P0 BRA `(.L_x_596) ;  /* 0x0000000000048947 */ /* 0x000fea0003800000 */
[----:B------:R-:W-:Y:S01]  /*1c930*/  BPT.TRAP 0x1 ;  /* 0x000000040000795c */ /* 0x000fe20000300000 */
.L_x_596:
[----:B-1----:R-:W-:Y:S05]  /*1c940*/  @P1 BRA `(.L_x_594) ;  /* 0x0000000000081947 */ /* 0x002fea0003800000 */
[----:B------:R-:W1:Y:S02]  /*1c950*/  SYNCS.PHASECHK.TRANS64.TRYWAIT P1, [R10+URZ+0x29850], R7 ;  /* 0x029850070a0075a7 */ /* 0x000e64000802017f */
[----:B-1----:R-:W-:Y:S05]  /*1c960*/  @!P1 BRA `(.L_x_597) ;  /* 0x000000e400389947 */ /* 0x002fea0003800000 */
.L_x_594:
[----:B01----:R-:W-:Y:S01]  /*1c970*/  VIADD R7, R18, 0x400 ;  /* 0x0000040012077836 */ /* 0x003fe20000000000 */
[----:B------:R-:W-:Y:S01]  /*1c980*/  MOV R11, 0xc0000010 ;  /* 0xc0000010000b7802 */ /* 0x000fe20000000f00 */
[----:B------:R-:W-:Y:S05]  /*1c990*/  WARPSYNC.ALL ;  /* 0x0000000000007948 */ /* 0x000fea0003800000 */
[----:B------:R-:W-:Y:S01]  /*1c9a0*/  SHF.R.U32.HI R7, RZ, 0x4, R7 ;  /* 0x00000004ff077819 */ /* 0x000fe20000011607 */
[----:B------:R-:W-:Y:S01]  /*1c9b0*/  WARPGROUP.ARRIVE ;  /* 0x00000000000079c5 */ /* 0x000fe20000000000 */
[----:B------:R-:W-:Y:S01]  /*1c9c0*/  R2UR UR7, R11 ;  /* 0x000000000b0772ca */ /* 0x000fe200000e0000 */
[----:B------:R-:W-:Y:S01]  /*1c9d0*/  IMAD.MOV.U32 R13, RZ, RZ, -0x3ffffff0 ;  /* 0xc0000010ff0d7424 */ /* 0x000fe200078e00ff */
[----:B------:R-:W-:Y:S01]  /*1c9e0*/  LOP3.LUT R7, R7, 0x3fff, RZ, 0xc0, !PT ;  /* 0x00003fff07077812 */ /* 0x000fe200078ec0ff */
[----:B------:R-:W-:-:S02]  /*1c9f0*/  IMAD.MOV.U32 R11, RZ, RZ, -0x3ffffff0 ;  /* 0xc0000010ff0b7424 */ /* 0x000fc400078e00ff */
[----:B------:R-:W0:Y:S01]  /*1ca00*/  S2R R14, SR_TID.X ;  /* 0x00000000000e7919 */ /* 0x000e220000002100 */
[----:B------:R-:W-:-:S05]  /*1ca10*/  LOP3.LUT R7, R7, 0x10000, RZ, 0xfc, !PT ;  /* 0x0001000007077812 */ /* 0x000fca00078efcff */
[----:B------:R-:W-:-:S04]  /*1ca20*/  IMAD R10, R8, 0x500, R7 ;  /* 0x00000500080a7824 */ /* 0x000fc800078e0207 */
[C---:B------:R-:W-:Y:S01]  /*1ca30*/  VIADD R12, R10.reuse, 0x100 ;  /* 0x000001000a0c7836 */ /* 0x040fe20000000000 */
[----:B------:R-:W-:-:S13]  /*1ca40*/  R2UR UR6, R10 ;  /* 0x000000000a0672ca */ /* 0x000fda00000e0000 */
[----:B------:R-:W-:Y:S01]  /*1ca50*/  QGMMA.64x128x32.F32.E4M3.E4M3 R24, R176, gdesc[UR4], R24, gsb0 ;  /* 0x01e00004b0187df3 */ /* 0x000fe20008000818 */
[----:B------:R-:W-:Y:S02]  /*1ca60*/  R2UR UR6, R12 ;  /* 0x000000000c0672ca */ /* 0x000fe400000e0000 */
[----:B------:R-:W-:Y:S01]  /*1ca70*/  R2UR UR7, R13 ;  /* 0x000000000d0772ca */ /* 0x000fe200000e0000 */
[----:B------:R-:W-:Y:S01]  /*1ca80*/  IMAD.MOV.U32 R13, RZ, RZ, -0x3ffffff0 ;  /* 0xc0000010ff0d7424 */ /* 0x000fe200078e00ff */
[----:B------:R-:W-:Y:S02]  /*1ca90*/  IADD3 R12, R10, 0x200, RZ ;  /* 0x000002000a0c7810 */ /* 0x000fe40007ffe0ff */
[----:B0-----:R-:W-:-:S04]  /*1caa0*/  SHF.R.U32.HI R14, RZ, 0x7, R14 ;  /* 0x00000007ff0e7819 */ /* 0x001fc8000001160e */
[----:B------:R-:W-:Y:S01]  /*1cab0*/  IADD3 R7, -R14, 0xb, RZ ;  /* 0x0000000b0e077810 */ /* 0x000fe20007ffe1ff */
[----:B------:R-:W-:Y:S02]  /*1cac0*/  WARPGROUP.DEPBAR.LE gsb0, 0x0 ;  /* 0x00008000000079c5 */ /* 0x000fe40000010000 */
[----:B------:R-:W-:-:S06]  /*1cad0*/  WARPGROUP.ARRIVE ;  /* 0x00000000000079c5 */ /* 0x000fcc0000000000 */
[----:B------:R-:W-:Y:S01]  /*1cae0*/  QGMMA.64x128x32.F32.E4M3.E4M3 R24, R180, gdesc[UR4], R24, gsb0 ;  /* 0x01e00004b4187df3 */ /* 0x000fe20008000818 */
[----:B------:R-:W-:Y:S01]  /*1caf0*/  R2UR UR6, R12 ;  /* 0x000000000c0672ca */ /* 0x000fe200000e0000 */
[C---:B------:R-:W-:Y:S01]  /*1cb00*/  VIADD R12, R10.reuse, 0x300 ;  /* 0x000003000a0c7836 */ /* 0x040fe20000000000 */
[----:B------:R-:W-:Y:S01]  /*1cb10*/  R2UR UR7, R13 ;  /* 0x000000000d0772ca */ /* 0x000fe200000e0000 */
[----:B------:R-:W-:Y:S01]  /*1cb20*/  VIADD R10, R10, 0x400 ;  /* 0x000004000a0a7836 */ /* 0x000fe20000000000 */
[----:B------:R-:W-:Y:S01]  /*1cb30*/  MOV R13, 0xc0000010 ;  /* 0xc0000010000d7802 */ /* 0x000fe20000000f00 */
[----:B------:R-:W-:Y:S02]  /*1cb40*/  WARPGROUP.DEPBAR.LE gsb0, 0x0 ;  /* 0x00008000000079c5 */ /* 0x000fe40000010000 */
[----:B------:R-:W-:-:S08]  /*1cb50*/  WARPGROUP.ARRIVE ;  /* 0x00000000000079c5 */ /* 0x000fd00000000000 */
[----:B------:R-:W-:Y:S01]  /*1cb60*/  QGMMA.64x128x32.F32.E4M3.E4M3 R24, R184, gdesc[UR4], R24, gsb0 ;  /* 0x01e00004b8187df3 */ /* 0x000fe20008000818 */
[----:B------:R-:W-:Y:S02]  /*1cb70*/  R2UR UR6, R12 ;  /* 0x000000000c0672ca */ /* 0x000fe400000e0000 */
[----:B------:R-:W-:Y:S01]  /*1cb80*/  R2UR UR7, R13 ;  /* 0x000000000d0772ca */ /* 0x000fe200000e0000 */
[----:B------:R-:W-:Y:S02]  /*1cb90*/  WARPGROUP.DEPBAR.LE gsb0, 0x0 ;  /* 0x00008000000079c5 */ /* 0x000fe40000010000 */
[----:B------:R-:W-:-:S10]  /*1cba0*/  WARPGROUP.ARRIVE ;  /* 0x00000000000079c5 */ /* 0x000fd40000000000 */
[----:B------:R-:W-:Y:S01]  /*1cbb0*/  QGMMA.64x128x32.F32.E4M3.E4M3 R24, R188, gdesc[UR4], R24, gsb0 ;  /* 0x01e00004bc187df3 */ /* 0x000fe20008000818 */
[----:B------:R-:W-:Y:S02]  /*1cbc0*/  R2UR UR6, R10 ;  /* 0x000000000a0672ca */ /* 0x000fe400000e0000 */
[----:B------:R-:W-:Y:S01]  /*1cbd0*/  R2UR UR7, R11 ;  /* 0x000000000b0772ca */ /* 0x000fe200000e0000 */
[----:B------:R-:W-:Y:S02]  /*1cbe0*/  WARPGROUP.DEPBAR.LE gsb0, 0x0 ;  /* 0x00008000000079c5 */ /* 0x000fe40000010000 */
[----:B------:R-:W-:-:S10]  /*1cbf0*/  WARPGROUP.ARRIVE ;  /* 0x00000000000079c5 */ /* 0x000fd40000000000 */
[----:B------:R-:W-:Y:S03]  /*1cc00*/  QGMMA.64x128x32.F32.E4M3.E4M3 R24, R192, gdesc[UR4], R24, gsb0 ;  /* 0x01e00004c0187df3 */ /* 0x000fe60008000818 */
[----:B------:R-:W-:Y:S02]  /*1cc10*/  WARPGROUP.DEPBAR.LE gsb0, 0x0 ;  /* 0x00008000000079c5 */ /* 0x000fe40000010000 */
[----:B------:R0:W-:Y:S06]  /*1cc20*/  BAR.ARV R7, 0x100 ;  /* 0x000400070000751d */ /* 0x0001ec0000002000 */
[----:B------:R-:W-:Y:S05]  /*1cc30*/  @!P0 BRA `(.L_x_598) ;  /* 0x0000000000048947 */ /* 0x000fea0003800000 */
[----:B------:R-:W-:Y:S01]  /*1cc40*/  BPT.TRAP 0x1 ;  /* 0x000000040000795c */ /* 0x000fe20000300000 */
.L_x_598:
[C---:B0-----:R-:W-:Y:S01]  /*1cc50*/  FMUL.FTZ R7, R2.reuse, R152 ;  /* 0x0000009802077220 */ /* 0x041fe20000410000 */
        /* <DEDUP_REMOVED lines=52> */
[C---:B------:R-:W-:Y:S01]  /*1cfa0*/  FMUL.FTZ R131, R2.reuse, R131 ;  /* 0x0000008302837220 */ /* 0x040fe20000410000 */
[----:B------:R-:W0:Y:S01]  /*1cfb0*/  MUFU.TANH R14, R14 ;  /* 0x0000000e000e7308 */ /* 0x000e220000002400 */
[----:B-1----:R-:W-:Y:S01]  /*1cfc0*/  FMNMX.FTZ R159, R13, R162, !PT ;  /* 0x000000a20d9f7209 */ /* 0x002fe20007810000 */
[C---:B------:R-:W-:Y:S01]  /*1cfd0*/  FMUL.FTZ R132, R2.reuse, R132 ;  /* 0x0000008402847220 */ /* 0x040fe20000410000 */
[C---:B------:R-:W-:Y:S01]  /*1cfe0*/  FMUL.FTZ R134, R2.reuse, R134 ;  /* 0x0000008602867220 */ /* 0x040fe20000410000 */
[C---:B------:R-:W-:Y:S01]  /*1cff0*/  FMUL.FTZ R133, R2.reuse, R133 ;  /* 0x0000008502857220 */ /* 0x040fe20000410000 */
[C---:B------:R-:W-:Y:S01]  /*1d000*/  FMUL.FTZ R135, R2.reuse, R135 ;  /* 0x0000008702877220 */ /* 0x040fe20000410000 */
[C---:B------:R-:W-:Y:S01]  /*1d010*/  FMUL.FTZ R104, R2.reuse, R104 ;  /* 0x0000006802687220 */ /* 0x040fe20000410000 */
[C---:B------:R-:W-:Y:S01]  /*1d020*/  FMUL.FTZ R106, R2.reuse, R106 ;  /* 0x0000006a026a7220 */ /* 0x040fe20000410000 */
        /* <DEDUP_REMOVED lines=37> */
[----:B------:R-:W-:Y:S01]  /*1d280*/  FMUL.FTZ R103, R2, R103 ;  /* 0x0000006702677220 */ /* 0x000fe20000410000 */
[----:B------:R-:W-:-:S02]  /*1d290*/  UMOV UR52, UR49 ;  /* 0x0000003100347c82 */ /* 0x000fc40008000000 */
        /* <DEDUP_REMOVED lines=13> */
[----:B-1----:R-:W-:Y:S01]  /*1d370*/  FMNMX.FTZ R160, R136, R159, !PT ;  /* 0x0000009f88a07209 */ /* 0x002fe20007810000 */
[----:B------:R-:W-:-:S06]  /*1d380*/  FMUL.FTZ R159, R2, R90 ;  /* 0x0000005a029f7220 */ /* 0x000fcc0000410000 */
[----:B------:R-:W1:Y:S01]  /*1d390*/  MUFU.TANH R139, R139 ;  /* 0x0000008b008b7308 */ /* 0x000e620000002400 */
[----:B--2---:R-:W-:-:S07]  /*1d3a0*/  FMNMX.FTZ R90, R138, R161, !PT ;  /* 0x000000a18a5a7209 */ /* 0x004fce0007810000 */
[----:B------:R-:W2:Y:S01]  /*1d3b0*/  MUFU.TANH R140, R140 ;  /* 0x0000008c008c7308 */ /* 0x000ea20000002400 */
[----:B0-----:R-:W-:Y:S01]  /*1d3c0*/  FMNMX.FTZ R161, R137, R160, !PT ;  /* 0x000000a089a17209 */ /* 0x001fe20007810000 */
[----:B------:R-:W-:-:S06]  /*1d3d0*/  FMUL.FTZ R160, R2, R91 ;  /* 0x0000005b02a07220 */ /* 0x000fcc0000410000 */
        /* <DEDUP_REMOVED lines=117> */
[----:B--2---:R-:W-:Y:S02]  /*1db30*/  FMNMX.FTZ R162, R102, R161, !PT ;  /* 0x000000a166a27209 */ /* 0x004fe40007810000 */
[----:B0-----:R-:W-:-:S05]  /*1db40*/  FMNMX.FTZ R161, R101, R90, !PT ;  /* 0x0000005a65a17209 */ /* 0x001fca0007810000 */
[----:B------:R-:W0:Y:S01]  /*1db50*/  SHFL.BFLY PT, R90, R161, 0x2, 0x1f ;  /* 0x0c401f00a15a7f89 */ /* 0x000e2200000e0000 */
[----:B-1----:R-:W-:-:S05]  /*1db60*/  FMNMX.FTZ R162, R103, R162, !PT ;  /* 0x000000a267a27209 */ /* 0x002fca0007810000 */
[----:B------:R-:W1:Y:S01]  /*1db70*/  SHFL.BFLY PT, R91, R162, 0x2, 0x1f ;  /* 0x0c401f00a25b7f89 */ /* 0x000e6200000e0000 */
[----:B0-----:R-:W-:-:S05]  /*1db80*/  FMNMX.FTZ R163, R161, R90, !PT ;  /* 0x0000005aa1a37209 */ /* 0x001fca0007810000 */
[----:B------:R-:W0:Y:S01]  /*1db90*/  SHFL.BFLY PT, R90, R163, 0x1, 0x1f ;  /* 0x0c201f00a35a7f89 */ /* 0x000e2200000e0000 */
[----:B-1----:R-:W-:Y:S02]  /*1dba0*/  FMNMX.FTZ R164, R162, R91, !PT ;  /* 0x0000005ba2a47209 */ /* 0x002fe40007810000 */
[----:B------:R-:W-:-:S03]  /*1dbb0*/  MOV R162, UR52 ;  /* 0x0000003400a27c02 */ /* 0x000fc60008000f00 */
[----:B------:R-:W1:Y:S01]  /*1dbc0*/  SHFL.BFLY PT, R165, R164, 0x1, 0x1f ;  /* 0x0c201f00a4a57f89 */ /* 0x000e6200000e0000 */
[----:B0-----:R-:W-:-:S05]  /*1dbd0*/  FMNMX.FTZ R91, R163, R90, !PT ;  /* 0x0000005aa35b7209 */ /* 0x001fca0007810000 */
[C---:B------:R-:W-:Y:S01]  /*1dbe0*/  FFMA.FTZ R161, R91.reuse, R162, -8 ;  /* 0xc10000005ba17423 */ /* 0x040fe200000100a2 */
[----:B------:R-:W-:-:S01]  /*1dbf0*/  FADD.FTZ R6, -R91, R6 ;  /* 0x000000065b067221 */ /* 0x000fc20000010100 */
[----:B-1----:R-:W-:Y:S02]  /*1dc00*/  FMNMX.FTZ R90, R164, R165, !PT ;  /* 0x000000a5a45a7209 */ /* 0x002fe40007810000 */
[----:B------:R-:W-:-:S01]  /*1dc10*/  FFMA.FTZ R162, R7, UR52, -R161 ;  /* 0x0000003407a27c23 */ /* 0x000fc200080108a1 */
[--C-:B------:R-:W-:Y:S01]  /*1dc20*/  FFMA.FTZ R7, R10, UR52, -R161.reuse ;  /* 0x000000340a077c23 */ /* 0x100fe200080108a1 */
        /* <DEDUP_REMOVED lines=37> */
[----:B------:R-:W-:Y:S01]  /*1de80*/  FFMA.FTZ R100, R101, UR52, -R161 ;  /* 0x0000003465647c23 */ /* 0x000fe200080108a1 */
[----:B------:R-:W-:-:S02]  /*1de90*/  IMAD.U32 R161, RZ, RZ, UR52 ;  /* 0x00000034ffa17e24 */ /* 0x000fc4000f8e00ff */
[----:B------:R-:W-:Y:S01]  /*1dea0*/  FMUL.FTZ R165, R6, UR52 ;  /* 0x0000003406a57c20 */ /* 0x000fe20008410000 */
[----:B------:R-:W-:-:S01]  /*1deb0*/  FADD.FTZ R6, -R90, R5 ;  /* 0x000000055a067221 */ /* 0x000fc20000010100 */
[----:B------:R-:W-:Y:S01]  /*1dec0*/  MUFU.EX2 R162, R162 ;  /* 0x000000a200a27308 */ /* 0x000fe20000000800 */
[----:B------:R-:W-:-:S01]  /*1ded0*/  FFMA.FTZ R156, R90, R161, -8 ;  /* 0xc10000005a9c7423 */ /* 0x000fc200000100a1 */
[----:B------:R-:W-:Y:S02]  /*1dee0*/  IMAD.U32 R164, RZ, RZ, UR38 ;  /* 0x00000026ffa47e24 */ /* 0x000fe4000f8e00ff */
[----:B------:R-:W-:Y:S01]  /*1def0*/  FMUL.FTZ R6, R6, UR52 ;  /* 0x0000003406067c20 */ /* 0x000fe20008410000 */
[--C-:B------:R-:W-:Y:S01]  /*1df00*/  FFMA.FTZ R161, R12, UR52, -R156.reuse ;  /* 0x000000340ca17c23 */ /* 0x100fe2000801089c */
[----:B------:R-:W-:-:S01]  /*1df10*/  FFMA.FTZ R12, R11, UR52, -R156 ;  /* 0x000000340b0c7c23 */ /* 0x000fc2000801089c */
[--C-:B------:R-:W-:Y:S01]  /*1df20*/  FFMA.FTZ R11, R15, UR52, -R156.reuse ;  /* 0x000000340f0b7c23 */ /* 0x100fe2000801089c */
[----:B------:R-:W0:Y:S01]  /*1df30*/  MUFU.EX2 R5, R165 ;  /* 0x000000a500057308 */ /* 0x000e220000000800 */
[----:B------:R-:W-:-:S01]  /*1df40*/  FFMA.FTZ R15, R153, UR52, -R156 ;  /* 0x00000034990f7c23 */ /* 0x000fc2000801089c */
[--C-:B------:R-:W-:Y:S01]  /*1df50*/  FFMA.FTZ R153, R157, UR52, -R156.reuse ;  /* 0x000000349d997c23 */ /* 0x100fe2000801089c */
[----:B------:R-:W-:-:S01]  /*1df60*/  FFMA.FTZ R20, R20, UR52, -R156 ;  /* 0x0000003414147c23 */ /* 0x000fc2000801089c */
[----:B------:R-:W-:-:S02]  /*1df70*/  IMAD R157, R205, 0x8, R18 ;  /* 0x00000008cd9d7824 */ /* 0x000fc400078e0212 */
[----:B------:R-:W-:-:S01]  /*1df80*/  FFMA.FTZ R154, R154, UR52, -R156 ;  /* 0x000000349a9a7c23 */ /* 0x000fc2000801089c */
[--C-:B------:R-:W-:Y:S01]  /*1df90*/  FFMA.FTZ R158, R158, UR52, -R156.reuse ;  /* 0x000000349e9e7c23 */ /* 0x100fe2000801089c */
[----:B------:R-:W-:-:S01]  /*1dfa0*/  FFMA.FTZ R138, R138, UR52, -R156 ;  /* 0x000000348a8a7c23 */ /* 0x000fc2000801089c */
[----:B------:R-:W-:Y:S01]  /*1dfb0*/  MUFU.EX2 R6, R6 ;  /* 0x0000000600067308 */ /* 0x000fe20000000800 */
[----:B------:R-:W-:Y:S01]  /*1dfc0*/  IADD3 R157, R157, 0x29840, RZ ;  /* 0x000298409d9d7810 */ /* 0x000fe20007ffe0ff */
[--C-:B------:R-:W-:Y:S01]  /*1dfd0*/  FFMA.FTZ R139, R139, UR52, -R156.reuse ;  /* 0x000000348b8b7c23 */ /* 0x100fe2000801089c */
[----:B------:R-:W-:-:S01]  /*1dfe0*/  FFMA.FTZ R142, R142, UR52, -R156 ;  /* 0x000000348e8e7c23 */ /* 0x000fc2000801089c */
[--C-:B------:R-:W-:Y:S01]  /*1dff0*/  FFMA.FTZ R143, R143, UR52, -R156.reuse ;  /* 0x000000348f8f7c23 */ /* 0x100fe2000801089c */
[----:B------:R-:W-:Y:S01]  /*1e000*/  PRMT R157, R164, 0x654, R157 ;  /* 0x00000654a49d7816 */ /* 0x000fe2000000009d */
[--C-:B------:R-:W-:Y:S01]  /*1e010*/  FFMA.FTZ R146, R146, UR52, -R156.reuse ;  /* 0x0000003492927c23 */ /* 0x100fe2000801089c */
[----:B------:R-:W-:-:S01]  /*1e020*/  FFMA.FTZ R147, R147, UR52, -R156 ;  /* 0x0000003493937c23 */ /* 0x000fc2000801089c */
[----:B------:R-:W1:Y:S01]  /*1e030*/  MUFU.EX2 R161, R161 ;  /* 0x000000a100a17308 */ /* 0x000e620000000800 */
[----:B0-----:R-:W-:-:S01]  /*1e040*/  FFMA.FTZ R0, R5, R0, R162 ;  /* 0x0000000005007223 */ /* 0x001fc200000100a2 */
[----:B------:R0:W-:Y:S01]  /*1e050*/  SYNCS.ARRIVE.TRANS64.RED.A1T0 RZ, [R157+URZ], RZ ;  /* 0x000000ff9dff79a7 */ /* 0x0001e2000810043f */
        /* <DEDUP_REMOVED lines=9> */
[--C-:B------:R-:W-:Y:S01]  /*1e0f0*/  FFMA.FTZ R134, R134, UR52, -R156.reuse ;  /* 0x0000003486867c23 */ /* 0x100fe2000801089c */
[----:B------:R-:W-:-:S01]  /*1e100*/  FFMA.FTZ R135, R135, UR52, -R156 ;  /* 0x0000003487877c23 */ /* 0x000fc2000801089c */
[--C-:B------:R-:W-:Y:S01]  /*1e110*/  FFMA.FTZ R106, R106, UR52, -R156.reuse ;  /* 0x000000346a6a7c23 */ /* 0x100fe2000801089c */
[----:B------:R-:W-:-:S01]  /*1e120*/  FFMA.FTZ R107, R107, UR52, -R156 ;  /* 0x000000346b6b7c23 */ /* 0x000fc2000801089c */
[----:B------:R-:W2:Y:S01]  /*1e130*/  MUFU.EX2 R12, R12 ;  /* 0x0000000c000c7308 */ /* 0x000ea20000000800 */
[----:B-1----:R-:W-:-:S01]  /*1e140*/  FFMA.FTZ R3, R6, R3, R161 ;  /* 0x0000000306037223 */ /* 0x002fc200000100a1 */
[--C-:B------:R-:W-:Y:S01]  /*1e150*/  FFMA.FTZ R110, R110, UR52, -R156.reuse ;  /* 0x000000346e6e7c23 */ /* 0x100fe2000801089c */
[----:B------:R-:W-:-:S01]  /*1e160*/  FFMA.FTZ R111, R111, UR52, -R156 ;  /* 0x000000346f6f7c23 */ /* 0x000fc2000801089c */
[--C-:B------:R-:W-:Y:S01]  /*1e170*/  FFMA.FTZ R114, R114, UR52, -R156.reuse ;  /* 0x0000003472727c23 */ /* 0x100fe2000801089c */
[----:B------:R-:W-:-:S01]  /*1e180*/  FFMA.FTZ R115, R115, UR52, -R156 ;  /* 0x0000003473737c23 */ /* 0x000fc2000801089c */
[--C-:B------:R-:W-:Y:S01]  /*1e190*/  FFMA.FTZ R118, R118, UR52, -R156.reuse ;  /* 0x0000003476767c23 */ /* 0x100fe2000801089c */
[----:B------:R-:W-:-:S01]  /*1e1a0*/  FFMA.FTZ R119, R119, UR52, -R156 ;  /* 0x0000003477777c23 */ /* 0x000fc2000801089c */
[----:B------:R-:W1:Y:S01]  /*1e1b0*/  MUFU.EX2 R10, R10 ;  /* 0x0000000a000a7308 */ /* 0x000e620000000800 */
[----:B0-----:R-:W-:-:S01]  /*1e1c0*/  FADD.FTZ R157, R7, R0 ;  /* 0x00000000079d7221 */ /* 0x001fc20000010000 */
[--C-:B------:R-:W-:Y:S01]  /*1e1d0*/  FFMA.FTZ R159, R159, UR52, -R156.reuse ;  /* 0x000000349f9f7c23 */ /* 0x100fe2000801089c */
[----:B------:R-:W-:-:S01]  /*1e1e0*/  FFMA.FTZ R160, R160, UR52, -R156 ;  /* 0x00000034a0a07c23 */ /* 0x000fc2000801089c */
[--C-:B------:R-:W-:Y:S01]  /*1e1f0*/  FFMA.FTZ R94, R94, UR52, -R156.reuse ;  /* 0x000000345e5e7c23 */ /* 0x100fe2000801089c */
[----:B------:R-:W-:-:S01]  /*1e200*/  FFMA.FTZ R95, R95, UR52, -R156 ;  /* 0x000000345f5f7c23 */ /* 0x000fc2000801089c */
[--C-:B------:R-:W-:Y:S01]  /*1e210*/  FFMA.FTZ R98, R98, UR52, -R156.reuse ;  /* 0x0000003462627c23 */ /* 0x100fe2000801089c */
[----:B------:R-:W-:-:S01]  /*1e220*/  FFMA.FTZ R99, R99, UR52, -R156 ;  /* 0x0000003463637c23 */ /* 0x000fc2000801089c */
[----:B------:R-:W0:Y:S01]  /*1e230*/  MUFU.EX2 R11, R11 ;  /* 0x0000000b000b7308 */ /* 0x000e220000000800 */
[----:B--2---:R-:W-:-:S01]  /*1e240*/  FADD.FTZ R0, R12, R3 ;  /* 0x000000030c007221 */ /* 0x004fc20000010000 */
[--C-:B------:R-:W-:Y:S01]  /*1e250*/  FFMA.FTZ R102, R102, UR52, -R156.reuse ;  /* 0x0000003466667c23 */ /* 0x100fe2000801089c */
[----:B------:R-:W-:-:S05]  /*1e260*/  FFMA.FTZ R103, R103, UR52, -R156 ;  /* 0x0000003467677c23 */ /* 0x000fca000801089c */
[----:B------:R-:W2:Y:S01]  /*1e270*/  MUFU.EX2 R13, R13 ;  /* 0x0000000d000d7308 */ /* 0x000ea20000000800 */
[----:B-1----:R-:W-:-:S07]  /*1e280*/  FADD.FTZ R156, R10, R157 ;  /* 0x0000009d0a9c7221 */ /* 0x002fce0000010000 */
[----:B------:R-:W1:Y:S01]  /*1e290*/  MUFU.EX2 R20, R20 ;  /* 0x0000001400147308 */ /* 0x000e620000000800 */
[----:B0-----:R-:W-:-:S07]  /*1e2a0*/  FADD.FTZ R3, R11, R0 ;  /* 0x000000000b037221 */ /* 0x001fce0000010000 */
[----:B------:R-:W0:Y:S01]  /*1e2b0*/  MUFU.EX2 R14, R14 ;  /* 0x0000000e000e7308 */ /* 0x000e220000000800 */
[----:B--2---:R-:W-:-:S07]  /*1e2c0*/  FADD.FTZ R157, R13, R156 ;  /* 0x0000009c0d9d7221 */ /* 0x004fce0000010000 */
        /* <DEDUP_REMOVED lines=141> */
[----:B0-----:R-:W-:-:S01]  /*1eba0*/  FADD.FTZ R156, R102, R3 ;  /* 0x00000003669c7221 */ /* 0x001fc20000010000 */
[----:B--2---:R-:W-:-:S03]  /*1ebb0*/  FADD.FTZ R0, R100, R157 ;  /* 0x0000009d64007221 */ /* 0x004fc60000010000 */
[----:B-1----:R-:W-:Y:S01]  /*1ebc0*/  FADD.FTZ R3, R103, R156 ;  /* 0x0000009c67037221 */ /* 0x002fe20000010000 */
[----:B------:R-:W-:Y:S06]  /*1ebd0*/  @!P0 BRA `(.L_x_599) ;  /* 0x0000000000048947 */ /* 0x000fec0003800000 */
[----:B------:R-:W-:Y:S01]  /*1ebe0*/  BPT.TRAP 0x1 ;  /* 0x000000040000795c */ /* 0x000fe20000300000 */
.L_x_599:
[----:B------:R-:W-:Y:S01]  /*1ebf0*/  F2FP.SATFINITE.E4M3.F32.PACK_AB_MERGE_C R10, R13, R10, RZ ;  /* 0x0000000a0d0a723e */ /* 0x000fe200048070ff */
[-C--:B------:R-:W-:Y:S01]  /*1ec00*/  FMUL.FTZ R24, R24, R5.reuse ;  /* 0x0000000518187220 */ /* 0x080fe20000410000 */
[----:B------:R-:W-:Y:S01]  /*1ec10*/  ISETP.GT.AND P1, PT, R4, RZ, PT ;  /* 0x000000ff0400720c */ /* 0x000fe20003f24270 */
[-C--:B------:R-:W-:Y:S01]  /*1ec20*/  FMUL.FTZ R25, R25, R5.reuse ;  /* 0x0000000519197220 */ /* 0x080fe20000410000 */
[----:B------:R-:W-:Y:S01]  /*1ec30*/  F2FP.SATFINITE.E4M3.F32.PACK_AB_MERGE_C R176, R7, R162, R10 ;  /* 0x000000a207b0723e */ /* 0x000fe2000480700a */
[----:B------:R-:W-:Y:S01]  /*1ec40*/  IMAD R7, R8, 0x8, R18 ;  /* 0x0000000808077824 */ /* 0x000fe200078e0212 */
[----:B------:R-:W-:Y:S01]  /*1ec50*/  MOV R8, UR38 ;  /* 0x0000002600087c02 */ /* 0x000fe20008000f00 */
[----:B------:R-:W-:Y:S01]  /*1ec60*/  FMUL.FTZ R28, R28, R5 ;  /* 0x000000051c1c7220 */ /* 0x000fe20000410000 */
[----:B------:R-:W-:Y:S01]  /*1ec70*/  F2FP.SATFINITE.E4M3.F32.PACK_AB_MERGE_C R11, R20, R11, RZ ;  /* 0x0000000b140b723e */ /* 0x000fe200048070ff */
[----:B------:R-:W-:Y:S01]  /*1ec80*/  VIADD R7, R7, 0x29860 ;  /* 0x0002986007077836 */ /* 0x000fe20000000000 */
[----:B------:R-:W-:Y:S01]  /*1ec90*/  F2FP.SATFINITE.E4M3.F32.PACK_AB_MERGE_C R152, R155, R152, RZ ;  /* 0x000000989b98723e */ /* 0x000fe200048070ff */
[----:B------:R-:W-:Y:S01]  /*1eca0*/  FMUL.FTZ R29, R29, R5 ;  /* 0x000000051d1d7220 */ /* 0x000fe20000410000 */
[----:B------:R-:W-:Y:S01]  /*1ecb0*/  F2FP.SATFINITE.E4M3.F32.PACK_AB_MERGE_C R153, R158, R153, RZ ;  /* 0x000000999e99723e */ /* 0x000fe200048070ff */
[-C--:B------:R-:W-:Y:S01]  /*1ecc0*/  FMUL.FTZ R32, R32, R5.reuse ;  /* 0x0000000520207220 */ /* 0x080fe20000410000 */
[----:B------:R-:W-:Y:S01]  /*1ecd0*/  PRMT R7, R8, 0x654, R7 ;  /* 0x0000065408077816 */ /* 0x000fe20000000007 */
[-C--:B------:R-:W-:Y:S01]  /*1ece0*/  FMUL.FTZ R33, R33, R5.reuse ;  /* 0x0000000521217220 */ /* 0x080fe20000410000 */
[----:B------:R-:W-:Y:S01]  /*1ecf0*/  F2FP.SATFINITE.E4M3.F32.PACK_AB_MERGE_C R140, R141, R140, RZ ;  /* 0x0000008c8d8c723e */ /* 0x000fe200048070ff */
[-C--:B------:R-:W-:Y:S01]  /*1ed00*/  FMUL.FTZ R36, R36, R5.reuse ;  /* 0x0000000524247220 */ /* 0x080fe20000410000 */
[----:B------:R-:W-:Y:S01]  /*1ed10*/  F2FP.SATFINITE.E4M3.F32.PACK_AB_MERGE_C R142, R143, R142, RZ ;  /* 0x0000008e8f8e723e */ /* 0x000fe200048070ff */
[----:B------:R0:W-:Y:S01]  /*1ed20*/  SYNCS.ARRIVE.TRANS64.RED.A1T0 RZ, [R7+URZ], RZ ;  /* 0x000000ff07ff79a7 */ /* 0x0001e2000810043f */
        /* <DEDUP_REMOVED lines=72> */
[----:B------:R-:W-:Y:S01]  /*1f1b0*/  VIADD R4, R4, 0xffffffff ;  /* 0xffffffff04047836 */ /* 0x000fe20000000000 */
[----:B------:R-:W-:Y:S01]  /*1f1c0*/  F2FP.SATFINITE.E4M3.F32.PACK_AB_MERGE_C R178, R21, R14, R152 ;  /* 0x0000000e15b2723e */ /* 0x000fe20004807098 */
[----:B------:R-:W-:Y:S01]  /*1f1d0*/  IMAD.MOV.U32 R6, RZ, RZ, R91 ;  /* 0x000000ffff067224 */ /* 0x000fe200078e005b */
[----:B------:R-:W-:Y:S01]  /*1f1e0*/  F2FP.SATFINITE.E4M3.F32.PACK_AB_MERGE_C R179, R154, R15, R153 ;  /* 0x0000000f9ab3723e */ /* 0x000fe20004807099 */
[----:B0-----:R-:W-:Y:S01]  /*1f1f0*/  IMAD.MOV.U32 R7, RZ, RZ, R211 ;  /* 0x000000ffff077224 */ /* 0x001fe200078e00d3 */
        /* <DEDUP_REMOVED lines=16> */
[----:B------:R-:W-:Y:S02]  /*1f300*/  MOV R5, R90 ;  /* 0x0000005a00057202 */ /* 0x000fe40000000f00 */
[----:B------:R-:W-:Y:S01]  /*1f310*/  MOV R8, R205 ;  /* 0x000000cd00087202 */ /* 0x000fe20000000f00 */
[----:B------:R-:W-:Y:S06]  /*1f320*/  @P1 BRA `(.L_x_600) ;  /* 0xffffffc000f01947 */ /* 0x000fec000383ffff */
.L_x_588:
[----:B------:R-:W-:Y:S05]  /*1f330*/  WARPSYNC.ALL ;  /* 0x0000000000007948 */ /* 0x000fea0003800000 */
[----:B------:R-:W-:Y:S06]  /*1f340*/  BAR.ARV 0x8, 0x180 ;  /* 0x0206000000007b1d */ /* 0x000fec0000002000 */
[----:B------:R-:W-:Y:S05]  /*1f350*/  @!P0 BRA `(.L_x_601) ;  /* 0x0000000000048947 */ /* 0x000fea0003800000 */
[----:B------:R-:W-:Y:S01]  /*1f360*/  BPT.TRAP 0x1 ;  /* 0x000000040000795c */ /* 0x000fe20000300000 */
.L_x_601:
[----:B------:R-:W-:Y:S01]  /*1f370*/  IMAD R11, R205, 0x8, R18 ;  /* 0x00000008cd0b7824 */ /* 0x000fe200078e0212 */
[----:B------:R-:W-:-:S04]  /*1f380*/  SHF.L.U32 R2, R211, 0x1f, RZ ;  /* 0x0000001fd3027819 */ /* 0x000fc800000006ff */
[----:B------:R0:W1:Y:S01]  /*1f390*/  SYNCS.PHASECHK.TRANS64.TRYWAIT P1, [R11+URZ+0x29850], R2 ;  /* 0x029850020b0075a7 */ /* 0x000062000802017f */
[----:B------:R-:W-:Y:S05]  /*1f3a0*/  @!P0 BRA `(.L_x_602) ;  /* 0x0000000000048947 */ /* 0x000fea0003800000 */
[----:B------:R-:W-:Y:S01]  /*1f3b0*/  BPT.TRAP 0x1 ;  /* 0x000000040000795c */ /* 0x000fe20000300000 */
.L_x_602:
[----:B------:R-:W-:-:S05]  /*1f3c0*/  VIADD R18, R18, 0x400 ;  /* 0x0000040012127836 */ /* 0x000fca0000000000 */
[----:B------:R-:W-:-:S04]  /*1f3d0*/  SHF.R.U32.HI R18, RZ, 0x4, R18 ;  /* 0x00000004ff127819 */ /* 0x000fc80000011612 */
[----:B------:R-:W-:-:S04]  /*1f3e0*/  LOP3.LUT R18, R18, 0x3fff, RZ, 0xc0, !PT ;  /* 0x00003fff12127812 */ /* 0x000fc800078ec0ff */
[----:B------:R-:W-:Y:S01]  /*1f3f0*/  LOP3.LUT R18, R18, 0x10000, RZ, 0xfc, !PT ;  /* 0x0001000012127812 */ /* 0x000fe200078efcff */
[----:B-1----:R-:W-:Y:S06]  /*1f400*/  @P1 BRA `(.L_x_603) ;  /* 0x0000000000081947 */ /* 0x002fec0003800000 */
[----:B------:R-:W1:Y:S02]  /*1f410*/  SYNCS.PHASECHK.TRANS64.TRYWAIT P1, [R11+URZ+0x29850], R2 ;  /* 0x029850020b0075a7 */ /* 0x000e64000802017f */
[----:B-1----:R-:W-:Y:S05]  /*1f420*/  @!P1 BRA `(.L_x_604) ;  /* 0x000000b8009c9947 */ /* 0x002fea0003800000 */
.L_x_603:
[----:B------:R-:W-:Y:S01]  /*1f430*/  IMAD R4, R205, 0x500, R18 ;  /* 0x00000500cd047824 */ /* 0x000fe200078e0212 */
[----:B------:R-:W-:Y:S01]  /*1f440*/  MOV R5, 0xc0000010 ;  /* 0xc000001000057802 */ /* 0x000fe20000000f00 */
[----:B------:R-:W-:Y:S05]  /*1f450*/  WARPSYNC.ALL ;  /* 0x0000000000007948 */ /* 0x000fea0003800000 */
[C---:B------:R-:W-:Y:S01]  /*1f460*/  R2UR UR6, R4.reuse ;  /* 0x00000000040672ca */ /* 0x040fe200000e0000 */
[----:B------:R-:W-:Y:S01]  /*1f470*/  WARPGROUP.ARRIVE ;  /* 0x00000000000079c5 */ /* 0x000fe20000000000 */
[----:B------:R-:W-:Y:S01]  /*1f480*/  R2UR UR7, R5 ;  /* 0x00000000050772ca */ /* 0x000fe200000e0000 */
[----:B------:R-:W-:Y:S01]  /*1f490*/  VIADD R6, R4, 0x100 ;  /* 0x0000010004067836 */ /* 0x000fe20000000000 */
[----:B------:R-:W-:Y:S01]  /*1f4a0*/  ULDC.64 UR4, c[0x0][0x9a0] ;  /* 0x0002680000047ab9 */ /* 0x000fe20000000a00 */
[----:B------:R-:W-:Y:S01]  /*1f4b0*/  IMAD.MOV.U32 R7, RZ, RZ, -0x3ffffff0 ;  /* 0xc0000010ff077424 */ /* 0x000fe200078e00ff */
[----:B------:R-:W-:-:S04]  /*1f4c0*/  ISETP.NE.U32.AND P1, PT, RZ, UR4, PT ;  /* 0x00000004ff007c0c */ /* 0x000fc8000bf25070 */
[----:B------:R-:W-:-:S05]  /*1f4d0*/  ISETP.NE.AND.EX P1, PT, RZ, UR5, PT, P1 ;  /* 0x00000005ff007c0c */ /* 0x000fca000bf25310 */
[----:B------:R-:W-:Y:S01]  /*1f4e0*/  QGMMA.64x128x32.F32.E4M3.E4M3 R24, R176, gdesc[UR4], R24, gsb0 ;  /* 0x01e00004b0187df3 */ /* 0x000fe20008000818 */
[----:B------:R-:W-:Y:S02]  /*1f4f0*/  R2UR UR6, R6 ;  /* 0x00000000060672ca */ /* 0x000fe400000e0000 */
[----:B------:R-:W-:-:S05]  /*1f500*/  R2UR UR7, R7 ;  /* 0x00000000070772ca */ /* 0x000fca00000e0000 */
[----:B------:R-:W0:Y:S01]  /*1f510*/  @P1 LDC.64 R8, c[0x0][0x9c8] ;  /* 0x00027200ff081b82 */ /* 0x000e220000000a00 */
[----:B------:R-:W-:-:S07]  /*1f520*/  @P1 SHF.R.S32.HI R13, RZ, 0x1f, R170 ;  /* 0x0000001fff0d1819 */ /* 0x000fce00000114aa */
[----:B------:R-:W2:Y:S01]  /*1f530*/  @P1 LDC.64 R6, c[0x0][0x9d0] ;  /* 0x00027400ff061b82 */ /* 0x000ea20000000a00 */
[----:B01----:R-:W-:-:S04]  /*1f540*/  @P1 IMAD R2, R224, R8, RZ ;  /* 0x00000008e0021224 */ /* 0x003fc800078e02ff */
[C---:B------:R-:W-:Y:S02]  /*1f550*/  @P1 IMAD R5, R218.reuse, R9, R2 ;  /* 0x00000009da051224 */ /* 0x040fe400078e0202 */
[----:B------:R-:W-:-:S04]  /*1f560*/  @P1 IMAD.WIDE.U32 R8, R218, R8, RZ ;  /* 0x00000008da081225 */ /* 0x000fc800078e00ff */
[----:B--2---:R-:W-:Y:S01]  /*1f570*/  @P1 IMAD R2, R13, R6, RZ ;  /* 0x000000060d021224 */ /* 0x004fe200078e02ff */
[----:B------:R-:W-:-:S03]  /*1f580*/  @P1 IADD3 R9, R9, R5, RZ ;  /* 0x0000000509091210 */ /* 0x000fc60007ffe0ff */
[C---:B------:R-:W-:Y:S02]  /*1f590*/  @P1 IMAD R5, R170.reuse, R7, R2 ;  /* 0x00000007aa051224 */ /* 0x040fe400078e0202 */
[----:B------:R-:W-:-:S04]  /*1f5a0*/  @P1 IMAD.WIDE.U32 R6, R170, R6, R8 ;  /* 0x00000006aa061225 */ /* 0x000fc800078e0008 */
[----:B------:R-:W-:Y:S01]  /*1f5b0*/  @P1 IMAD.IADD R5, R7, 0x1, R5 ;  /* 0x0000000107051824 */ /* 0x000fe200078e0205 */
[C---:B------:R-:W-:Y:S01]  /*1f5c0*/  @P1 LEA R8, P2, R6.reuse, UR4, 0x2 ;  /* 0x0000000406081c11 */ /* 0x040fe2000f8410ff */
[----:B------:R-:W-:Y:S02]  /*1f5d0*/  WARPGROUP.DEPBAR.LE gsb0, 0x0 ;  /* 0x00008000000079c5 */ /* 0x000fe40000010000 */
[----:B------:R-:W-:Y:S01]  /*1f5e0*/  WARPGROUP.ARRIVE ;  /* 0x00000000000079c5 */ /* 0x000fe20000000000 */
[----:B------:R-:W-:Y:S01]  /*1f5f0*/  @P1 LEA.HI.X R9, R6, UR5, R5, 0x2, P2 ;  /* 0x0000000506091c11 */ /* 0x000fe200090f1405 */
[----:B------:R-:W-:Y:S01]  /*1f600*/  IMAD.MOV.U32 R7, RZ, RZ, -0x3ffffff0 ;  /* 0xc0000010ff077424 */ /* 0x000fe200078e00ff */
[----:B------:R-:W-:Y:S01]  /*1f610*/  IADD3 R6, R4, 0x200, RZ ;  /* 0x0000020004067810 */ /* 0x000fe20007ffe0ff */
[----:B------:R-:W-:Y:S02]  /*1f620*/  IMAD.MOV.U32 R2, RZ, RZ, 0x3f800000 ;  /* 0x3f800000ff027424 */ /* 0x000fe400078e00ff */
[----:B------:R-:W-:Y:S01]  /*1f630*/  QGMMA.64x128x32.F32.E4M3.E4M3 R24, R180, gdesc[UR4], R24, gsb0 ;  /* 0x01e00004b4187df3 */ /* 0x000fe20008000818 */
[----:B------:R-:W-:-:S02]  /*1f640*/  R2UR UR6, R6 ;  /* 0x00000000060672ca */ /* 0x000fc400000e0000 */
[----:B------:R-:W-:Y:S01]  /*1f650*/  R2UR UR7, R7 ;  /* 0x00000000070772ca */ /* 0x000fe200000e0000 */
[----:B------:R0:W2:Y:S01]  /*1f660*/  @P1 LDG.E R2, desc[UR50][R8.64] ;  /* 0x0000003208021981 */ /* 0x0000a2000c1e1900 */
[----:B------:R-:W-:Y:S01]  /*1f670*/  VIADD R6, R4, 0x300 ;  /* 0x0000030004067836 */ /* 0x000fe20000000000 */
[----:B------:R-:W-:Y:S01]  /*1f680*/  MOV R7, 0xc0000010 ;  /* 0xc000001000077802 */ /* 0x000fe20000000f00 */
[----:B------:R-:W-:Y:S02]  /*1f690*/  WARPGROUP.DEPBAR.LE gsb0, 0x0 ;  /* 0x00008000000079c5 */ /* 0x000fe40000010000 */
[----:B------:R-:W-:-:S07]  /*1f6a0*/  WARPGROUP.ARRIVE ;  /* 0x00000000000079c5 */ /* 0x000fce0000000000 */
[----:B------:R-:W-:Y:S01]  /*1f6b0*/  QGMMA.64x128x32.F32.E4M3.E4M3 R24, R184, gdesc[UR4], R24, gsb0 ;  /* 0x01e00004b8187df3 */ /* 0x000fe20008000818 */
[----:B------:R-:W-:Y:S02]  /*1f6c0*/  R2UR UR6, R6 ;  /* 0x00000000060672ca */ /* 0x000fe400000e0000 */
[----:B------:R-:W-:Y:S01]  /*1f6d0*/  R2UR UR7, R7 ;  /* 0x00000000070772ca */ /* 0x000fe200000e0000 */
[----:B------:R-:W-:Y:S02]  /*1f6e0*/  VIADD R4, R4, 0x400 ;  /* 0x0000040004047836 */ /* 0x000fe40000000000 */
[----:B------:R-:W-:Y:S01]  /*1f6f0*/  IMAD.MOV.U32 R5, RZ, RZ, -0x3ffffff0 ;  /* 0xc0000010ff057424 */ /* 0x000fe200078e00ff */
[----:B------:R-:W1:Y:S04]  /*1f700*/  SHFL.BFLY PT, R7, R0, 0x2, 0x1f ;  /* 0x0c401f0000077f89 */ /* 0x000e6800000e0000 */
[----:B------:R-:W3:Y:S01]  /*1f710*/  SHFL.BFLY PT, R6, R3, 0x2, 0x1f ;  /* 0x0c401f0003067f89 */ /* 0x000ee200000e0000 */
[----:B------:R-:W-:-:S02]  /*1f720*/  WARPGROUP.DEPBAR.LE gsb0, 0x0 ;  /* 0x00008000000079c5 */ /* 0x000fc40000010000 */
[----:B------:R-:W-:-:S06]  /*1f730*/  WARPGROUP.ARRIVE ;  /* 0x00000000000079c5 */ /* 0x000fcc0000000000 */
[----:B------:R-:W-:Y:S01]  /*1f740*/  QGMMA.64x128x32.F32.E4M3.E4M3 R24, R188, gdesc[UR4], R24, gsb0 ;  /* 0x01e00004bc187df3 */ /* 0x000fe20008000818 */
[----:B------:R-:W-:Y:S02]  /*1f750*/  R2UR UR6, R4 ;  /* 0x00000000040672ca */ /* 0x000fe400000e0000 */
[----:B------:R-:W-:Y:S01]  /*1f760*/  R2UR UR7, R5 ;  /* 0x00000000050772ca */ /* 0x000fe200000e0000 */
[----:B-1----:R-:W-:-:S01]  /*1f770*/  FADD.FTZ R7, R7, R0 ;  /* 0x0000000007077221 */ /* 0x002fc20000010000 */
[----:B---3--:R-:W-:-:S04]  /*1f780*/  FADD.FTZ R6, R6, R3 ;  /* 0x0000000306067221 */ /* 0x008fc80000010000 */
[----:B------:R-:W0:Y:S04]  /*1f790*/  SHFL.BFLY PT, R4, R7, 0x1, 0x1f ;  /* 0x0c201f0007047f89 */ /* 0x000e2800000e0000 */
[----:B------:R-:W1:Y:S01]  /*1f7a0*/  SHFL.BFLY PT, R5, R6, 0x1, 0x1f ;  /* 0x0c201f0006057f89 */ /* 0x000e6200000e0000 */
[----:B------:R-:W-:Y:S01]  /*1f7b0*/  MOV R3, RZ ;  /* 0x000000ff00037202 */ /* 0x000fe20000000f00 */
[----:B0-----:R-:W-:Y:S01]  /*1f7c0*/  FADD.FTZ R8, R7, R4 ;  /* 0x0000000407087221 */ /* 0x001fe20000010000 */
[----:B-1----:R-:W-:-:S04]  /*1f7d0*/  FADD.FTZ R10, R6, R5 ;  /* 0x00000005060a7221 */ /* 0x002fc80000010000 */
[C---:B------:R-:W-:Y:S01]  /*1f7e0*/  FSETP.NE.FTZ.AND P1, PT, R8.reuse, RZ, PT ;  /* 0x000000ff0800720b */ /* 0x040fe20003f35000 */
[----:B------:R-:W-:Y:S01]  /*1f7f0*/  FMUL.FTZ R4, R8, 0.00390625 ;  /* 0x3b80000008047820 */ /* 0x000fe20000410000 */
[----:B------:R-:W-:-:S04]  /*1f800*/  FMUL.FTZ R12, R10, 0.00390625 ;  /* 0x3b8000000a0c7820 */ /* 0x000fc80000410000 */
[----:B------:R-:W-:Y:S02]  /*1f810*/  FSETP.NE.FTZ.AND P2, PT, R4, RZ, PT ;  /* 0x000000ff0400720b */ /* 0x000fe40003f55000 */
[----:B------:R-:W-:-:S05]  /*1f820*/  FSETP.NE.FTZ.AND P3, PT, R12, RZ, PT ;  /* 0x000000ff0c00720b */ /* 0x000fca0003f75000 */
[----:B------:R0:W-:Y:S01]  /*1f830*/  @P1 MUFU.RCP R3, R8 ;  /* 0x0000000800031308 */ /* 0x0001e20000001000 */
[----:B------:R-:W-:Y:S01]  /*1f840*/  FSETP.NE.FTZ.AND P1, PT, R10, RZ, PT ;  /* 0x000000ff0a00720b */ /* 0x000fe20003f35000 */
[----:B------:R-:W-:Y:S01]  /*1f850*/  IMAD.MOV.U32 R7, RZ, RZ, RZ ;  /* 0x000000ffff077224 */ /* 0x000fe200078e00ff */
[----:B------:R-:W-:Y:S02]  /*1f860*/  WARPGROUP.DEPBAR.LE gsb0, 0x0 ;  /* 0x00008000000079c5 */ /* 0x000fe40000010000 */
[----:B------:R-:W-:-:S06]  /*1f870*/  WARPGROUP.ARRIVE ;  /* 0x00000000000079c5 */ /* 0x000fcc0000000000 */
[----:B------:R-:W-:Y:S01]  /*1f880*/  QGMMA.64x128x32.F32.E4M3.E4M3 R24, R192, gdesc[UR4], R24, gsb0 ;  /* 0x01e00004c0187df3 */ /* 0x000fe20008000818 */
[----:B------:R-:W1:Y:S08]  /*1f890*/  @P2 MUFU.LG2 R4, R4 ;  /* 0x0000000400042308 */ /* 0x000e700000000c00 */
[----:B------:R-:W3:Y:S01]  /*1f8a0*/  @P3 MUFU.LG2 R6, R12 ;  /* 0x0000000c00063308 */ /* 0x000ee20000000c00 */
[----:B------:R-:W-:-:S07]  /*1f8b0*/  MOV R5, UR52 ;  /* 0x0000003400057c02 */ /* 0x000fce0008000f00 */
[----:B------:R-:W4:Y:S01]  /*1f8c0*/  @P1 MUFU.RCP R7, R10 ;  /* 0x0000000a00071308 */ /* 0x000f220000001000 */
[----:B------:R-:W-:Y:S02]  /*1f8d0*/  IMAD.U32 R0, RZ, RZ, UR52 ;  /* 0x00000034ff007e24 */ /* 0x000fe4000f8e00ff */
[----:B0-----:R-:W-:Y:S01]  /*1f8e0*/  @P3 FMUL.FTZ R8, R5, 0.69314718246459960938 ;  /* 0x3f31721805083820 */ /* 0x001fe20000410000 */
[----:B-1----:R-:W-:Y:S01]  /*1f8f0*/  @P2 FMUL.FTZ R5, R4, 0.69314718246459960938 ;  /* 0x3f31721804052820 */ /* 0x002fe20000410000 */
[----:B------:R-:W-:Y:S01]  /*1f900*/  @P2 FMUL.FTZ R0, R0, 0.69314718246459960938 ;  /* 0x3f31721800002820 */ /* 0x000fe20000410000 */
[----:B------:R-:W-:Y:S02]  /*1f910*/  IMAD.MOV.U32 R88, RZ, RZ, -0x800000 ;  /* 0xff800000ff587424 */ /* 0x000fe400078e00ff */
[----:B---3--:R-:W-:Y:S01]  /*1f920*/  @P3 FMUL.FTZ R9, R6, 0.69314718246459960938 ;  /* 0x3f31721806093820 */ /* 0x008fe20000410000 */
[----:B------:R-:W-:Y:S02]  /*1f930*/  IMAD.MOV.U32 R89, RZ, RZ, -0x800000 ;  /* 0xff800000ff597424 */ /* 0x000fe400078e00ff */
[----:B--2---:R-:W-:Y:S01]  /*1f940*/  FMUL.FTZ R3, R3, R2 ;  /* 0x0000000203037220 */ /* 0x004fe20000410000 */
[----:B------:R-:W-:-:S01]  /*1f950*/  @P2 FFMA.FTZ R88, R0, R91, R5 ;  /* 0x0000005b00582223 */ /* 0x000fc20000010005 */
[----:B------:R-:W-:Y:S01]  /*1f960*/  @P3 FFMA.FTZ R89, R8, R90, R9 ;  /* 0x0000005a08593223 */ /* 0x000fe20000010009 */
[----:B----4-:R-:W-:Y:S01]  /*1f970*/  FMUL.FTZ R2, R7, R2 ;  /* 0x0000000207027220 */ /* 0x010fe20000410000 */
[----:B------:R-:W-:-:S02]  /*1f980*/  WARPGROUP.DEPBAR.LE gsb0, 0x0 ;  /* 0x00008000000079c5 */ /* 0x000fc40000010000 */
[----:B------:R-:W-:Y:S05]  /*1f990*/  @!P0 BRA `(.L_x_605) ;  /* 0x0000000000048947 */ /* 0x000fea0003800000 */
[----:B------:R-:W-:Y:S01]  /*1f9a0*/  BPT.TRAP 0x1 ;  /* 0x000000040000795c */ /* 0x000fe20000300000 */
.L_x_605:
[----:B------:R-:W-:Y:S01]  /*1f9b0*/  IMAD.U32 R5, RZ, RZ, UR38 ;  /* 0x00000026ff057e24 */ /* 0x000fe2000f8e00ff */
[----:B------:R-:W-:Y:S01]  /*1f9c0*/  IADD3 R0, R11, 0x29860, RZ ;  /* 0x000298600b007810 */ /* 0x000fe20007ffe0ff */
[----:B------:R-:W-:Y:S02]  /*1f9d0*/  VIADD R205, R205, 0x1 ;  /* 0x00000001cdcd7836 */ /* 0x000fe40000000000 */
[-C--:B------:R-:W-:Y:S01]  /*1f9e0*/  FMUL.FTZ R91, R48, R3.reuse ;  /* 0x00000003305b7220 */ /* 0x080fe20000410000 */
[-C--:B------:R-:W-:Y:S01]  /*1f9f0*/  FMUL.FTZ R99, R32, R3.reuse ;  /* 0x0000000320637220 */ /* 0x080fe20000410000 */
[----:B------:R-:W-:Y:S01]  /*1fa00*/  PRMT R0, R5, 0x654, R0 ;  /* 0x0000065405007816 */ /* 0x000fe20000000000 */
[-C--:B------:R-:W-:Y:S01]  /*1fa10*/  FMUL.FTZ R97, R33, R3.reuse ;  /* 0x0000000321617220 */ /* 0x080fe20000410000 */
[----:B------:R-:W-:Y:S01]  /*1fa20*/  ISETP.NE.AND P0, PT, R205, 0x2, PT ;  /* 0x00000002cd00780c */ /* 0x000fe20003f05270 */
[-C--:B------:R-:W-:Y:S01]  /*1fa30*/  FMUL.FTZ R96, R36, R3.reuse ;  /* 0x0000000324607220 */ /* 0x080fe20000410000 */
[----:B------:R0:W-:Y:S01]  /*1fa40*/  SYNCS.ARRIVE.TRANS64.RED.A1T0 RZ, [R0+URZ], RZ ;  /* 0x000000ff00ff79a7 */ /* 0x0001e2000810043f */
[-C--:B------:R-:W-:Y:S01]  /*1fa50*/  FMUL.FTZ R94, R37, R3.reuse ;  /* 0x00000003255e7220 */ /* 0x080fe20000410000 */
[-C--:B------:R-:W-:Y:S01]  /*1fa60*/  FMUL.FTZ R95, R40, R3.reuse ;  /* 0x00000003285f7220 */ /* 0x080fe20000410000 */
[-C--:B------:R-:W-:Y:S01]  /*1fa70*/  FMUL.FTZ R93, R41, R3.reuse ;  /* 0x00000003295d7220 */ /* 0x080fe20000410000 */
[-C--:B------:R-:W-:Y:S01]  /*1fa80*/  FMUL.FTZ R92, R44, R3.reuse ;  /* 0x000000032c5c7220 */ /* 0x080fe20000410000 */
[-C--:B------:R-:W-:Y:S01]  /*1fa90*/  FMUL.FTZ R90, R45, R3.reuse ;  /* 0x000000032d5a7220 */ /* 0x080fe20000410000 */
[-C--:B------:R-:W-:Y:S01]  /*1faa0*/  FMUL.FTZ R48, R49, R3.reuse ;  /* 0x0000000331307220 */ /* 0x080fe20000410000 */
[-C--:B------:R-:W-:Y:S01]  /*1fab0*/  FMUL.FTZ R100, R28, R3.reuse ;  /* 0x000000031c647220 */ /* 0x080fe20000410000 */
[----:B0-----:R-:W-:Y:S01]  /*1fac0*/  SEL R0, RZ, 0x1, P0 ;  /* 0x00000001ff007807 */ /* 0x001fe20000000000 */
        /* <DEDUP_REMOVED lines=53> */
[----:B------:R-:W-:Y:S01]  /*1fe20*/  FMUL.FTZ R87, R87, R2 ;  /* 0x0000000257577220 */ /* 0x000fe20000410000 */
[----:B------:R-:W-:Y:S01]  /*1fe30*/  LOP3.LUT R211, R211, R0, RZ, 0x3c, !PT ;  /* 0x00000000d3d37212 */ /* 0x000fe200078e3cff */
[----:B------:R-:W-:Y:S01]  /*1fe40*/  UIADD3 UR37, UR37, 0x1, URZ ;  /* 0x0000000125257890 */ /* 0x000fe2000fffe03f */
[----:B------:R-:W-:-:S11]  /*1fe50*/  SEL R205, R205, RZ, P0 ;  /* 0x000000ffcdcd7207 */ /* 0x000fd60000000000 */
.L_x_547:
[----:B------:R-:W-:Y:S05]  /*1fe60*/  WARPSYNC.ALL ;  /* 0x0000000000007948 */ /* 0x000fea0003800000 */
[----:B------:R-:W0:Y:S08]  /*1fe70*/  S2UR UR38, SR_CgaCtaId ;  /* 0x00000000002679c3 */ /* 0x000e300000008800 */
[----:B------:R-:W-:Y:S06]  /*1fe80*/  BAR.SYNC.DEFER_BLOCKING 0x5, 0x180 ;  /* 0x0146000000007b1d */ /* 0x000fec0000010000 */
[----:B------:R-:W-:Y:S01]  /*1fe90*/  UMOV UR4, 0x400 ;  /* 0x0000040000047882 */ /* 0x000fe20000000000 */
[----:B------:R-:W-:Y:S01]  /*1fea0*/  BSSY B0, `(.L_x_606) ;  /* 0x0000275000007945 */ /* 0x000fe20003800000 */
[----:B0-----:R-:W-:-:S06]  /*1feb0*/  ULEA UR4, UR38, UR4, 0x18 ;  /* 0x0000000426047291 */ /* 0x001fcc000f8ec03f */
[----:B------:R-:W-:-:S05]  /*1fec0*/  MOV R18, UR4 ;  /* 0x0000000400127c02 */ /* 0x000fca0008000f00 */
[----:B------:R0:W1:Y:S01]  /*1fed0*/  LDS.128 R168, [R18+0x298d0] ;  /* 0x0298d00012a87984 */ /* 0x0000620000000c00 */
[----:B------:R-:W-:Y:S06]  /*1fee0*/  BAR.ARV 0x4, 0x180 ;  /* 0x0106000000007b1d */ /* 0x000fec0000002000 */
[----:B------:R-:W-:Y:S05]  /*1fef0*/  @P1 BRA `(.L_x_607) ;  /* 0x0000001800c41947 */ /* 0x000fea0003800000 */
[----:B------:R-:W2:Y:S01]  /*1ff00*/  S2R R55, SR_TID.X ;  /* 0x0000000000377919 */ /* 0x000ea20000002100 */
[----:B------:R-:W-:Y:S01]  /*1ff10*/  ULDC.64 UR4, c[0x4][0x40] ;  /* 0x0100100000047ab9 */ /* 0x000fe20000000a00 */
[----:B------:R-:W3:Y:S01]  /*1ff20*/  LDL R54, [R1+0x40] ;  /* 0x0000400001367983 */ /* 0x000ee20000100800 */
[----:B--2---:R-:W-:-:S05]  /*1ff30*/  IMAD.SHL.U32 R0, R55, 0x4, RZ ;  /* 0x0000000437007824 */ /* 0x004fca00078e00ff */
[----:B------:R-:W-:-:S04]  /*1ff40*/  LOP3.LUT R0, R0, 0xc, RZ, 0xc0, !PT ;  /* 0x0000000c00007812 */ /* 0x000fc800078ec0ff */
[----:B------:R-:W-:-:S05]  /*1ff50*/  IADD3 R2, P0, R0, UR4, RZ ;  /* 0x0000000400027c10 */ /* 0x000fca000ff1e0ff */
[----:B------:R-:W-:-:S05]  /*1ff60*/  IMAD.X R3, RZ, RZ, UR5, P0 ;  /* 0x00000005ff037e24 */ /* 0x000fca00080e06ff */
[----:B------:R2:W4:Y:S01]  /*1ff70*/  LDG.E.CONSTANT R0, desc[UR50][R2.64] ;  /* 0x0000003202007981 */ /* 0x000522000c1e9900 */
[----:B------:R-:W-:Y:S01]  /*1ff80*/  F2FP.BF16.F32.PACK_AB R50, R43, R50 ;  /* 0x000000322b32723e */ /* 0x000fe200000010ff */
[----:B------:R-:W-:Y:S01]  /*1ff90*/  UMOV UR4, 0xffffffff ;  /* 0xffffffff00047882 */ /* 0x000fe20000000000 */
[----:B------:R-:W-:Y:S01]  /*1ffa0*/  F2FP.BF16.F32.PACK_AB R43, R45, R48 ;  /* 0x000000302d2b723e */ /* 0x000fe200000010ff */
[----:B------:R-:W0:Y:S01]  /*1ffb0*/  S2R R51, SR_SWINHI ;  /* 0x0000000000337919 */ /* 0x000e220000002f00 */
[----:B------:R-:W-:Y:S02]  /*1ffc0*/  F2FP.BF16.F32.PACK_AB R41, R41, R44 ;  /* 0x0000002c2929723e */ /* 0x000fe400000010ff */
[----:B------:R-:W-:Y:S02]  /*1ffd0*/  F2FP.BF16.F32.PACK_AB R30, R30, R61 ;  /* 0x0000003d1e1e723e */ /* 0x000fe400000010ff */
[----:B------:R-:W-:Y:S02]  /*1ffe0*/  F2FP.BF16.F32.PACK_AB R61, R39, R46 ;  /* 0x0000002e273d723e */ /* 0x000fe400000010ff */
[----:B------:R-:W-:-:S02]  /*1fff0*/  F2FP.BF16.F32.PACK_AB R46, R4, R5 ;  /* 0x00000005042e723e */ /* 0x000fc400000010ff */
[----:B------:R-:W-:Y:S02]  /*20000*/  F2FP.BF16.F32.PACK_AB R34, R27, R34 ;  /* 0x000000221b22723e */ /* 0x000fe400000010ff */
[----:B------:R-:W-:Y:S02]  /*20010*/  F2FP.BF16.F32.PACK_AB R69, R25, R26 ;  /* 0x0000001a1945723e */ /* 0x000fe400000010ff */
        /* <DEDUP_REMOVED lines=10> */
[----:B------:R-:W-:Y:S02]  /*200c0*/  MOV R44, R18 ;  /* 0x00000012002c7202 */ /* 0x000fe40000000f00 */
[----:B0-----:R-:W-:Y:S02]  /*200d0*/  MOV R45, R51 ;  /* 0x00000033002d7202 */ /* 0x001fe40000000f00 */
[----:B------:R-:W-:Y:S02]  /*200e0*/  F2FP.BF16.F32.PACK_AB R77, R9, R10 ;  /* 0x0000000a094d723e */ /* 0x000fe400000010ff */
[----:B------:R-:W-:Y:S02]  /*200f0*/  F2FP.BF16.F32.PACK_AB R48, R87, R6 ;  /* 0x000000065730723e */ /* 0x000fe400000010ff */
[----:B--2---:R-:W-:Y:S02]  /*20100*/  LOP3.LUT P0, R2, R55, 0x3, RZ, 0xc0, !PT ;  /* 0x0000000337027812 */ /* 0x004fe4000780c0ff */
[----:B------:R-:W-:-:S02]  /*20110*/  F2FP.BF16.F32.PACK_AB R100, R100, R103 ;  /* 0x000000676464723e */ /* 0x000fc400000010ff */
[----:B------:R-:W-:Y:S02]  /*20120*/  F2FP.BF16.F32.PACK_AB R101, R98, R101 ;  /* 0x000000656265723e */ /* 0x000fe400000010ff */
[----:B------:R-:W-:Y:S02]  /*20130*/  ISETP.EQ.OR P0, PT, R2, 0x3, !P0 ;  /* 0x000000030200780c */ /* 0x000fe40004702670 */
        /* <DEDUP_REMOVED lines=10> */
[----:B------:R-:W-:Y:S02]  /*201e0*/  SEL R13, R100, R101, P0 ;  /* 0x00000065640d7207 */ /* 0x000fe40000000000 */
[----:B------:R-:W-:Y:S01]  /*201f0*/  SEL R3, R101, R100, P0 ;  /* 0x0000006465037207 */ /* 0x000fe20000000000 */
[----:B---3--:R-:W-:-:S03]  /*20200*/  IMAD.WIDE R4, R54, 0x2, R44 ;  /* 0x0000000236047825 */ /* 0x008fc600078e022c */
[C---:B------:R-:W-:Y:S02]  /*20210*/  IADD3 R27, P5, R4.reuse, 0x4060, RZ ;  /* 0x00004060041b7810 */ /* 0x040fe40007fbe0ff */
[C---:B------:R-:W-:Y:S02]  /*20220*/  IADD3 R25, P1, R4.reuse, 0x4040, RZ ;  /* 0x0000404004197810 */ /* 0x040fe40007f3e0ff */
[----:B------:R-:W-:Y:S02]  /*20230*/  LOP3.LUT R26, R27, 0x380, RZ, 0xc0, !PT ;  /* 0x000003801b1a7812 */ /* 0x000fe400078ec0ff */
[----:B------:R-:W-:Y:S02]  /*20240*/  LOP3.LUT R24, R25, 0x380, RZ, 0xc0, !PT ;  /* 0x0000038019187812 */ /* 0x000fe400078ec0ff */
[----:B------:R-:W-:Y:S02]  /*20250*/  IADD3 R7, P3, R4, 0x4000, RZ ;  /* 0x0000400004077810 */ /* 0x000fe40007f7e0ff */
[----:B------:R-:W-:-:S02]  /*20260*/  SHF.R.U64 R26, R26, 0x3, RZ ;  /* 0x000000031a1a7819 */ /* 0x000fc400000012ff */
[----:B------:R-:W-:Y:S02]  /*20270*/  SHF.R.U64 R24, R24, 0x3, RZ ;  /* 0x0000000318187819 */ /* 0x000fe400000012ff */
[----:B------:R-:W-:Y:S02]  /*20280*/  LOP3.LUT R14, R7, 0x380, RZ, 0xc0, !PT ;  /* 0x00000380070e7812 */ /* 0x000fe400078ec0ff */
[----:B------:R-:W-:Y:S02]  /*20290*/  LOP3.LUT R26, R26, R27, RZ, 0x3c, !PT ;  /* 0x0000001b1a1a7212 */ /* 0x000fe400078e3cff */
[----:B------:R-:W-:Y:S01]  /*202a0*/  LOP3.LUT R24, R24, R25, RZ, 0x3c, !PT ;  /* 0x0000001918187212 */ /* 0x000fe200078e3cff */
[----:B------:R-:W-:Y:S01]  /*202b0*/  IMAD.X R25, RZ, RZ, R5, P1 ;  /* 0x000000ffff197224 */ /* 0x000fe200008e0605 */
[----:B------:R-:W-:Y:S02]  /*202c0*/  IADD3.X R27, RZ, R5, RZ, P5, !PT ;  /* 0x00000005ff1b7210 */ /* 0x000fe40002ffe4ff */
[----:B------:R-:W-:-:S02]  /*202d0*/  SHF.R.U64 R14, R14, 0x3, RZ ;  /* 0x000000030e0e7819 */ /* 0x000fc400000012ff */
[C---:B------:R-:W-:Y:S02]  /*202e0*/  IADD3 R21, P2, R4.reuse, 0x4020, RZ ;  /* 0x0000402004157810 */ /* 0x040fe40007f5e0ff */
[C---:B------:R-:W-:Y:S02]  /*202f0*/  IADD3 R11, P5, R4.reuse, 0x40, RZ ;  /* 0x00000040040b7810 */ /* 0x040fe40007fbe0ff */
[C---:B------:R-:W-:Y:S02]  /*20300*/  IADD3 R15, P4, R4.reuse, 0x60, RZ ;  /* 0x00000060040f7810 */ /* 0x040fe40007f9e0ff */
[----:B------:R-:W-:Y:S02]  /*20310*/  IADD3 R9, P1, R4, 0x20, RZ ;  /* 0x0000002004097810 */ /* 0x000fe40007f3e0ff */
[----:B------:R-:W-:Y:S02]  /*20320*/  LOP3.LUT R14, R14, R7, RZ, 0x3c, !PT ;  /* 0x000000070e0e7212 */ /* 0x000fe400078e3cff */
[----:B------:R-:W-:-:S02]  /*20330*/  LOP3.LUT R20, R21, 0x380, RZ, 0xc0, !PT ;  /* 0x0000038015147812 */ /* 0x000fc400078ec0ff */
[----:B------:R-:W-:Y:S02]  /*20340*/  LOP3.LUT R6, R11, 0x380, RZ, 0xc0, !PT ;  /* 0x000003800b067812 */ /* 0x000fe400078ec0ff */
[----:B------:R-:W-:Y:S02]  /*20350*/  LOP3.LUT R7, R4, 0x380, RZ, 0xc0, !PT ;  /* 0x0000038004077812 */ /* 0x000fe400078ec0ff */
[----:B------:R-:W-:Y:S02]  /*20360*/  LOP3.LUT R10, R15, 0x380, RZ, 0xc0, !PT ;  /* 0x000003800f0a7812 */ /* 0x000fe400078ec0ff */
[----:B------:R-:W-:Y:S02]  /*20370*/  LOP3.LUT R8, R9, 0x380, RZ, 0xc0, !PT ;  /* 0x0000038009087812 */ /* 0x000fe400078ec0ff */
[----:B------:R-:W-:Y:S02]  /*20380*/  SHF.R.U64 R20, R20, 0x3, RZ ;  /* 0x0000000314147819 */ /* 0x000fe400000012ff */
[----:B------:R-:W-:-:S02]  /*20390*/  SHF.R.U64 R6, R6, 0x3, RZ ;  /* 0x0000000306067819 */ /* 0x000fc400000012ff */
[----:B------:R-:W-:Y:S02]  /*203a0*/  SHF.R.U64 R7, R7, 0x3, RZ ;  /* 0x0000000307077819 */ /* 0x000fe400000012ff */
[----:B------:R-:W-:Y:S02]  /*203b0*/  SHF.R.U64 R10, R10, 0x3, RZ ;  /* 0x000000030a0a7819 */ /* 0x000fe400000012ff */
[----:B------:R-:W-:Y:S02]  /*203c0*/  SHF.R.U64 R8, R8, 0x3, RZ ;  /* 0x0000000308087819 */ /* 0x000fe400000012ff */
[----:B------:R-:W-:Y:S01]  /*203d0*/  LOP3.LUT R20, R20, R21, RZ, 0x3c, !PT ;  /* 0x0000001514147212 */ /* 0x000fe200078e3cff */
[--C-:B------:R-:W-:Y:S01]  /*203e0*/  IMAD.X R21, RZ, RZ, R5.reuse, P2 ;  /* 0x000000ffff157224 */ /* 0x100fe200010e0605 */
[----:B------:R-:W-:Y:S01]  /*203f0*/  LOP3.LUT R6, R6, R11, RZ, 0x3c, !PT ;  /* 0x0000000b06067212 */ /* 0x000fe200078e3cff */
[--C-:B------:R-:W-:Y:S01]  /*20400*/  IMAD.X R11, RZ, RZ, R5.reuse, P4 ;  /* 0x000000ffff0b7224 */ /* 0x100fe200020e0605 */
[----:B------:R-:W-:Y:S01]  /*20410*/  LOP3.LUT R4, R7, R4, RZ, 0x3c, !PT ;  /* 0x0000000407047212 */ /* 0x000fe200078e3cff */
[----:B------:R-:W-:Y:S01]  /*20420*/  IMAD.X R7, RZ, RZ, R5, P5 ;  /* 0x000000ffff077224 */ /* 0x000fe200028e0605 */
[----:B------:R-:W-:-:S02]  /*20430*/  LOP3.LUT R10, R10, R15, RZ, 0x3c, !PT ;  /* 0x0000000f0a0a7212 */ /* 0x000fc400078e3cff */
[----:B------:R-:W-:Y:S02]  /*20440*/  LOP3.LUT R8, R8, R9, RZ, 0x3c, !PT ;  /* 0x0000000908087212 */ /* 0x000fe400078e3cff */
[-C--:B------:R-:W-:Y:S02]  /*20450*/  IADD3.X R15, RZ, R5.reuse, RZ, P3, !PT ;  /* 0x00000005ff0f7210 */ /* 0x080fe40001ffe4ff */
[-C--:B------:R-:W-:Y:S02]  /*20460*/  IADD3.X R9, RZ, R5.reuse, RZ, P1, !PT ;  /* 0x00000005ff097210 */ /* 0x080fe40000ffe4ff */
[----:B------:R-:W-:Y:S02]  /*20470*/  MOV R76, R4 ;  /* 0x00000004004c7202 */ /* 0x000fe40000000f00 */
[----:B------:R-:W-:Y:S02]  /*20480*/  MOV R62, R26 ;  /* 0x0000001a003e7202 */ /* 0x000fe40000000f00 */
[----:B------:R-:W-:-:S02]  /*20490*/  MOV R64, R24 ;  /* 0x0000001800407202 */ /* 0x000fc40000000f00 */
[----:B------:R-:W-:Y:S02]  /*204a0*/  MOV R66, R20 ;  /* 0x0000001400427202 */ /* 0x000fe40000000f00 */
[----:B------:R-:W-:Y:S02]  /*204b0*/  MOV R68, R14 ;  /* 0x0000000e00447202 */ /* 0x000fe40000000f00 */
[----:B------:R-:W-:Y:S02]  /*204c0*/  MOV R70, R10 ;  /* 0x0000000a00467202 */ /* 0x000fe40000000f00 */
[----:B------:R-:W-:Y:S02]  /*204d0*/  MOV R72, R6 ;  /* 0x0000000600487202 */ /* 0x000fe40000000f00 */
[----:B------:R-:W-:Y:S02]  /*204e0*/  MOV R74, R8 ;  /* 0x00000008004a7202 */ /* 0x000fe40000000f00 */
[----:B----4-:R-:W-:Y:S01]  /*204f0*/  LOP3.LUT R2, R0, 0x2, RZ, 0x3c, !PT ;  /* 0x0000000200027812 */ /* 0x010fe200078e3cff */
[----:B------:R-:W-:Y:S06]  /*20500*/  BRA.DIV UR4, `(.L_x_608) ;  /* 0x000000aa04787947 */ /* 0x000fec000b800000 */
[----:B------:R-:W-:Y:S01]  /*20510*/  SEL R33, R35, R32, P0 ;  /* 0x0000002023217207 */ /* 0x000fe20000000000 */
[----:B------:R-:W-:Y:S01]  /*20520*/  SHFL.IDX PT, R6, R13, R0, 0x1c1f ;  /* 0x001c1f000d067589 */ /* 0x000fe200000e0000 */
[----:B------:R-:W-:Y:S02]  /*20530*/  SEL R37, R39, R36, P0 ;  /* 0x0000002427257207 */ /* 0x000fe40000000000 */
[----:B------:R-:W-:Y:S01]  /*20540*/  SEL R7, R97, R96, P0 ;  /* 0x0000006061077207 */ /* 0x000fe20000000000 */
[----:B------:R-:W-:Y:S01]  /*20550*/  SHFL.IDX PT, R3, R3, R2, 0x1c1f ;  /* 0x001c1f0203037589 */ /* 0x000fe200000e0000 */
[----:B------:R-:W-:Y:S02]  /*20560*/  SEL R25, R52, R43, P0 ;  /* 0x0000002b34197207 */ /* 0x000fe40000000000 */
[----:B------:R-:W-:Y:S02]  /*20570*/  SEL R27, R43, R52, P0 ;  /* 0x000000342b1b7207 */ /* 0x000fe40000000000 */
[----:B------:R-:W-:Y:S01]  /*20580*/  SEL R29, R41, R40, P0 ;  /* 0x00000028291d7207 */ /* 0x000fe20000000000 */
[----:B------:R-:W-:Y:S01]  /*20590*/  SHFL.IDX PT, R7, R7, R2, 0x1c1f ;  /* 0x001c1f0207077589 */ /* 0x000fe200000e0000 */
[----:B------:R-:W-:-:S02]  /*205a0*/  SEL R31, R40, R41, P0 ;  /* 0x00000029281f7207 */ /* 0x000fc40000000000 */
[----:B------:R-:W-:Y:S01]  /*205b0*/  SEL R35, R32, R35, P0 ;  /* 0x0000002320237207 */ /* 0x000fe20000000000 */
[----:B------:R-:W-:Y:S01]  /*205c0*/  SHFL.IDX PT, R26, R25, R0, 0x1c1f ;  /* 0x001c1f00191a7589 */ /* 0x000fe200000e0000 */
[----:B------:R-:W-:Y:S02]  /*205d0*/  SEL R39, R36, R39, P0 ;  /* 0x0000002724277207 */ /* 0x000fe40000000000 */
[----:B------:R-:W-:Y:S01]  /*205e0*/  SEL R5, R96, R97, P0 ;  /* 0x0000006160057207 */ /* 0x000fe20000000000 */
[----:B------:R-:W-:Y:S01]  /*205f0*/  SHFL.IDX PT, R27, R27, R2, 0x1c1f ;  /* 0x001c1f021b1b7589 */ /* 0x000fe200000e0000 */
[----:B------:R-:W-:Y:S02]  /*20600*/  SEL R9, R92, R93, P0 ;  /* 0x0000005d5c097207 */ /* 0x000fe40000000000 */
[----:B------:R-:W-:Y:S01]  /*20610*/  SEL R41, R46, R47, P0 ;  /* 0x0000002f2e297207 */ /* 0x000fe20000000000 */
[----:B------:R-:W0:Y:S01]  /*20620*/  SHFL.IDX PT, R10, R5, R0, 0x1c1f ;  /* 0x001c1f00050a7589 */ /* 0x000e2200000e0000 */
        /* <DEDUP_REMOVED lines=14> */
[----:B------:R-:W2:Y:S01]  /*20710*/  SHFL.IDX PT, R20, R21, R2, 0x1c1f ;  /* 0x001c1f0215147589 */ /* 0x000ea200000e0000 */
[----:B------:R-:W-:Y:S02]  /*20720*/  SEL R53, R30, R53, P0 ;  /* 0x000000351e357207 */ /* 0x000fe40000000000 */
[----:B------:R-:W-:Y:S01]  /*20730*/  SEL R57, R56, R57, P0 ;  /* 0x0000003938397207 */ /* 0x000fe20000000000 */
[----:B------:R-:W3:Y:S01]  /*20740*/  SHFL.IDX PT, R30, R29, R0, 0x1c1f ;  /* 0x001c1f001d1e7589 */ /* 0x000ee200000e0000 */
[----:B------:R-:W-:-:S02]  /*20750*/  SEL R61, R61, R50, P0 ;  /* 0x000000323d3d7207 */ /* 0x000fc40000000000 */
[----:B------:R-:W-:Y:S01]  /*20760*/  SEL R65, R65, R42, P0 ;  /* 0x0000002a41417207 */ /* 0x000fe20000000000 */
[----:B------:R-:W-:Y:S01]  /*20770*/  SHFL.IDX PT, R43, R43, R2, 0x1c1f ;  /* 0x001c1f022b2b7589 */ /* 0x000fe200000e0000 */
[----:B------:R-:W-:Y:S02]  /*20780*/  SEL R69, R69, R34, P0 ;  /* 0x0000002245457207 */ /* 0x000fe40000000000 */
[----:B------:R-:W-:Y:S01]  /*20790*/  SEL R73, R38, R73, P0 ;  /* 0x0000004926497207 */ /* 0x000fe20000000000 */
[----:B------:R-:W4:Y:S01]  /*207a0*/  SHFL.IDX PT, R34, R33, R0, 0x1c1f ;  /* 0x001c1f0021227589 */ /* 0x000f2200000e0000 */
[----:B------:R-:W-:Y:S02]  /*207b0*/  SEL R75, R77, R48, P0 ;  /* 0x000000304d4b7207 */ /* 0x000fe40000000000 */
[----:B------:R-:W-:Y:S01]  /*207c0*/  SEL R77, R48, R77, P0 ;  /* 0x0000004d304d7207 */ /* 0x000fe20000000000 */
[----:B------:R-:W1:Y:S01]  /*207d0*/  SHFL.IDX PT, R38, R37, R0, 0x1c1f ;  /* 0x001c1f0025267589 */ /* 0x000e6200000e0000 */
[----:B0-----:R-:W-:-:S02]  /*207e0*/  SEL R8, R10, R7, P0 ;  /* 0x000000070a087207 */ /* 0x001fc40000000000 */
[----:B------:R-:W-:Y:S01]  /*207f0*/  SEL R24, R26, R27, P0 ;  /* 0x0000001b1a187207 */ /* 0x000fe20000000000 */
[----:B------:R-:W0:Y:S01]  /*20800*/  SHFL.IDX PT, R42, R41, R0, 0x1c1f ;  /* 0x001c1f00292a7589 */ /* 0x000e2200000e0000 */
[----:B------:R-:W-:Y:S02]  /*20810*/  SEL R4, R6, R3, P0 ;  /* 0x0000000306047207 */ /* 0x000fe40000000000 */
[----:B------:R-:W-:Y:S01]  /*20820*/  SEL R10, R7, R10, P0 ;  /* 0x0000000a070a7207 */ /* 0x000fe20000000000 */
[----:B------:R-:W-:Y:S01]  /*20830*/  SHFL.IDX PT, R47, R47, R0, 0x1c1f ;  /* 0x001c1f002f2f7589 */ /* 0x000fe200000e0000 */
[----:B--2---:R-:W-:Y:S02]  /*20840*/  SEL R12, R9, R20, P0 ;  /* 0x00000014090c7207 */ /* 0x004fe40000000000 */
[----:B------:R-:W-:Y:S01]  /*20850*/  SEL R14, R20, R9, P0 ;  /* 0x00000009140e7207 */ /* 0x000fe20000000000 */
[----:B------:R-:W-:Y:S01]  /*20860*/  SHFL.IDX PT, R51, R51, R0, 0x1c1f ;  /* 0x001c1f0033337589 */ /* 0x000fe200000e0000 */
[----:B---3--:R-:W-:-:S02]  /*20870*/  SEL R28, R30, R31, P0 ;  /* 0x0000001f1e1c7207 */ /* 0x008fc40000000000 */
[----:B------:R-:W-:Y:S01]  /*20880*/  SEL R26, R27, R26, P0 ;  /* 0x0000001a1b1a7207 */ /* 0x000fe20000000000 */
[----:B------:R-:W-:Y:S01]  /*20890*/  SHFL.IDX PT, R55, R55, R0, 0x1c1f ;  /* 0x001c1f0037377589 */ /* 0x000fe200000e0000 */
[----:B------:R-:W-:Y:S02]  /*208a0*/  SEL R30, R31, R30, P0 ;  /* 0x0000001e1f1e7207 */ /* 0x000fe40000000000 */
[----:B------:R-:W-:Y:S01]  /*208b0*/  SEL R6, R3, R6, P0 ;  /* 0x0000000603067207 */ /* 0x000fe20000000000 */
[----:B------:R-:W-:Y:S01]  /*208c0*/  SHFL.IDX PT, R59, R59, R0, 0x1c1f ;  /* 0x001c1f003b3b7589 */ /* 0x000fe200000e0000 */
[----:B----4-:R-:W-:Y:S02]  /*208d0*/  SEL R32, R34, R35, P0 ;  /* 0x0000002322207207 */ /* 0x010fe40000000000 */
[----:B------:R-:W-:Y:S01]  /*208e0*/  SEL R34, R35, R34, P0 ;  /* 0x0000002223227207 */ /* 0x000fe20000000000 */
[----:B------:R-:W-:Y:S01]  /*208f0*/  SHFL.IDX PT, R63, R63, R0, 0x1c1f ;  /* 0x001c1f003f3f7589 */ /* 0x000fe200000e0000 */
[----:B-1----:R-:W-:-:S02]  /*20900*/  SEL R36, R38, R39, P0 ;  /* 0x0000002726247207 */ /* 0x002fc40000000000 */
[----:B------:R-:W-:Y:S01]  /*20910*/  SEL R38, R39, R38, P0 ;  /* 0x0000002627267207 */ /* 0x000fe20000000000 */
[----:B------:R-:W-:Y:S01]  /*20920*/  SHFL.IDX PT, R67, R67, R0, 0x1c1f ;  /* 0x001c1f0043437589 */ /* 0x000fe200000e0000 */
[----:B0-----:R-:W-:Y:S02]  /*20930*/  SEL R40, R42, R43, P0 ;  /* 0x0000002b2a287207 */ /* 0x001fe40000000000 */
[----:B------:R-:W-:Y:S01]  /*20940*/  SEL R42, R43, R42, P0 ;  /* 0x0000002a2b2a7207 */ /* 0x000fe20000000000 */
[----:B------:R-:W-:Y:S04]  /*20950*/  SHFL.IDX PT, R71, R71, R0, 0x1c1f ;  /* 0x001c1f0047477589 */ /* 0x000fe800000e0000 */
[----:B------:R-:W0:Y:S04]  /*20960*/  SHFL.IDX PT, R46, R49, R2, 0x1c1f ;  /* 0x001c1f02312e7589 */ /* 0x000e2800000e0000 */
[----:B------:R-:W1:Y:S04]  /*20970*/  SHFL.IDX PT, R48, R53, R2, 0x1c1f ;  /* 0x001c1f0235307589 */ /* 0x000e6800000e0000 */
[----:B------:R-:W2:Y:S04]  /*20980*/  SHFL.IDX PT, R50, R57, R2, 0x1c1f ;  /* 0x001c1f0239327589 */ /* 0x000ea800000e0000 */
[----:B------:R-:W3:Y:S04]  /*20990*/  SHFL.IDX PT, R52, R61, R2, 0x1c1f ;  /* 0x001c1f023d347589 */ /* 0x000ee800000e0000 */
[----:B------:R-:W4:Y:S04]  /*209a0*/  SHFL.IDX PT, R54, R65, R2, 0x1c1f ;  /* 0x001c1f0241367589 */ /* 0x000f2800000e0000 */
[----:B------:R-:W4:Y:S04]  /*209b0*/  SHFL.IDX PT, R56, R69, R2, 0x1c1f ;  /* 0x001c1f0245387589 */ /* 0x000f2800000e0000 */
[----:B------:R-:W4:Y:S01]  /*209c0*/  SHFL.IDX PT, R58, R73, R2, 0x1c1f ;  /* 0x001c1f02493a7589 */ /* 0x000f2200000e0000 */
[----:B0-----:R-:W-:-:S02]  /*209d0*/  SEL R5, R47, R46, P0 ;  /* 0x0000002e2f057207 */ /* 0x001fc40000000000 */
[----:B------:R-:W-:Y:S01]  /*209e0*/  SEL R7, R46, R47, P0 ;  /* 0x0000002f2e077207 */ /* 0x000fe20000000000 */
[----:B------:R-:W0:Y:S01]  /*209f0*/  SHFL.IDX PT, R75, R75, R0, 0x1c1f ;  /* 0x001c1f004b4b7589 */ /* 0x000e2200000e0000 */
[----:B-1----:R-:W-:Y:S02]  /*20a00*/  SEL R9, R51, R48, P0 ;  /* 0x0000003033097207 */ /* 0x002fe40000000000 */
[----:B------:R-:W-:Y:S01]  /*20a10*/  SEL R11, R48, R51, P0 ;  /* 0x00000033300b7207 */ /* 0x000fe20000000000 */
[----:B------:R1:W0:Y:S01]  /*20a20*/  SHFL.IDX PT, R60, R77, R2, 0x1c1f ;  /* 0x001c1f024d3c7589 */ /* 0x00022200000e0000 */
[----:B--2---:R-:W-:Y:S02]  /*20a30*/  SEL R13, R55, R50, P0 ;  /* 0x00000032370d7207 */ /* 0x004fe40000000000 */
[----:B------:R-:W-:Y:S02]  /*20a40*/  SEL R15, R50, R55, P0 ;  /* 0x00000037320f7207 */ /* 0x000fe40000000000 */
[----:B---3--:R-:W-:-:S02]  /*20a50*/  SEL R25, R59, R52, P0 ;  /* 0x000000343b197207 */ /* 0x008fc40000000000 */
[----:B------:R-:W-:Y:S02]  /*20a60*/  SEL R27, R52, R59, P0 ;  /* 0x0000003b341b7207 */ /* 0x000fe40000000000 */
[----:B----4-:R-:W-:Y:S01]  /*20a70*/  SEL R29, R63, R54, P0 ;  /* 0x000000363f1d7207 */ /* 0x010fe20000000000 */
[----:B-1----:R-:W-:Y:S01]  /*20a80*/  IMAD.MOV.U32 R2, RZ, RZ, RZ ;  /* 0x000000ffff027224 */ /* 0x002fe200078e00ff */
[----:B------:R-:W-:Y:S02]  /*20a90*/  SEL R31, R54, R63, P0 ;  /* 0x0000003f361f7207 */ /* 0x000fe40000000000 */
[----:B------:R-:W-:Y:S02]  /*20aa0*/  SEL R33, R67, R56, P0 ;  /* 0x0000003843217207 */ /* 0x000fe40000000000 */
[----:B------:R-:W-:Y:S02]  /*20ab0*/  SEL R35, R56, R67, P0 ;  /* 0x0000004338237207 */ /* 0x000fe40000000000 */
[----:B------:R-:W-:-:S02]  /*20ac0*/  SEL R37, R71, R58, P0 ;  /* 0x0000003a47257207 */ /* 0x000fc40000000000 */
[----:B------:R-:W-:-:S07]  /*20ad0*/  SEL R39, R58, R71, P0 ;  /* 0x000000473a277207 */ /* 0x000fce0000000000 */
.L_x_848:
[----:B------:R-:W-:Y:S05]  /*20ae0*/  WARPSYNC.ALL ;  /* 0x0000000000007948 */ /* 0x000fea0003800000 */
[----:B------:R-:W-:Y:S01]  /*20af0*/  BAR.SYNC.DEFER_BLOCKING 0x1, 0x100 ;  /* 0x0044000000007b1d */ /* 0x000fe20000010000 */
[----:B0-----:R-:W-:-:S05]  /*20b00*/  SEL R41, R75, R60, P0 ;  /* 0x0000003c4b297207 */ /* 0x001fca0000000000 */
[----:B------:R-:W-:Y:S01]  /*20b10*/  ULDC.64 UR4, c[0x0][0xc00] ;  /* 0x0003000000047ab9 */ /* 0x000fe20000000a00 */
[----:B------:R-:W-:Y:S01]  /*20b20*/  SEL R43, R60, R75, P0 ;  /* 0x0000004b3c2b7207 */ /* 0x000fe20000000000 */
[----:B------:R-:W2:Y:S01]  /*20b30*/  LDL R3, [R1+0x3c] ;  /* 0x00003c0001037983 */ /* 0x000ea20000100800 */
[----:B------:R-:W-:Y:S01]  /*20b40*/  ISETP.NE.U32.AND P1, PT, RZ, UR4, PT ;  /* 0x00000004ff007c0c */ /* 0x000fe2000bf25070 */
[----:B------:R-:W0:Y:S01]  /*20b50*/  LDC R49, c[0x0][0xbe8] ;  /* 0x0002fa00ff317b82 */ /* 0x000e220000000800 */
[----:B------:R-:W-:Y:S02]  /*20b60*/  IADD3 R20, P2, R222, UR4, RZ ;  /* 0x00000004de147c10 */ /* 0x000fe4000ff5e0ff */
[----:B------:R-:W-:Y:S02]  /*20b70*/  ISETP.NE.AND.EX P1, PT, RZ, UR5, PT, P1 ;  /* 0x00000005ff007c0c */ /* 0x000fe4000bf25310 */
[----:B------:R-:W-:Y:S01]  /*20b80*/  IADD3.X R21, R223, UR5, RZ, P2, !PT ;  /* 0x00000005df157c10 */ /* 0x000fe200097fe4ff */
[----:B------:R-:W-:-:S02]  /*20b90*/  ULDC.64 UR4, c[0x0][0xc08] ;  /* 0x0003020000047ab9 */ /* 0x000fc40000000a00 */
[----:B------:R-:W-:Y:S01]  /*20ba0*/  ISETP.NE.U32.AND P0, PT, RZ, UR4, PT ;  /* 0x00000004ff007c0c */ /* 0x000fe2000bf05070 */
[----:B------:R1:W-:Y:S04]  /*20bb0*/  STSM.16.M88.4 [R76], R4 ;  /* 0x000000044c007844 */ /* 0x0003e80000000200 */
[----:B------:R-:W-:Y:S04]  /*20bc0*/  STSM.16.M88.4 [R74], R8 ;  /* 0x000000084a007844 */ /* 0x000fe80000000200 */
[----:B------:R2:W-:Y:S04]  /*20bd0*/  STSM.16.M88.4 [R72], R12 ;  /* 0x0000000c48007844 */ /* 0x0005e80000000200 */
[----:B------:R3:W-:Y:S04]  /*20be0*/  STSM.16.M88.4 [R70], R24 ;  /* 0x0000001846007844 */ /* 0x0007e80000000200 */
[----:B------:R3:W-:Y:S04]  /*20bf0*/  STSM.16.M88.4 [R68], R28 ;  /* 0x0000001c44007844 */ /* 0x0007e80000000200 */
[----:B------:R3:W-:Y:S04]  /*20c00*/  STSM.16.M88.4 [R66], R32 ;  /* 0x0000002042007844 */ /* 0x0007e80000000200 */
[----:B------:R3:W-:Y:S01]  /*20c10*/  STSM.16.M88.4 [R64], R36 ;  /* 0x0000002440007844 */ /* 0x0007e20000000200 */
[----:B------:R-:W-:-:S03]  /*20c20*/  ISETP.NE.AND.EX P0, PT, RZ, UR5, PT, P0 ;  /* 0x00000005ff007c0c */ /* 0x000fc6000bf05300 */
[----:B------:R3:W-:Y:S01]  /*20c30*/  STSM.16.M88.4 [R62], R40 ;  /* 0x000000283e007844 */ /* 0x0007e20000000200 */
[----:B------:R-:W-:Y:S09]  /*20c40*/  BAR.SYNC.DEFER_BLOCKING 0x1, 0x100 ;  /* 0x0044000000007b1d */ /* 0x000ff20000010000 */
[----:B------:R-:W-:Y:S01]  /*20c50*/  @P0 IADD3 R222, P3, R222, UR4, RZ ;  /* 0x00000004dede0c10 */ /* 0x000fe2000ff7e0ff */
[----:B------:R-:W-:-:S02]  /*20c60*/  ULDC UR4, c[0x0][0xa88] ;  /* 0x0002a20000047ab9 */ /* 0x000fc40000000800 */
[----:B------:R-:W-:Y:S01]  /*20c70*/  IMAD.U32 R0, RZ, RZ, UR4 ;  /* 0x00000004ff007e24 */ /* 0x000fe2000f8e00ff */
[----:B------:R-:W-:Y:S01]  /*20c80*/  @P0 IADD3.X R223, R223, UR5, RZ, P3, !PT ;  /* 0x00000005dfdf0c10 */ /* 0x000fe20009ffe4ff */
[----:B------:R3:W5:Y:S01]  /*20c90*/  @P1 LDG.E R2, desc[UR50][R20.64] ;  /* 0x0000003214021981 */ /* 0x000762000c1e1900 */
[----:B0-----:R-:W-:-:S03]  /*20ca0*/  ISETP.NE.AND P2, PT, R49, 0x1, PT ;  /* 0x000000013100780c */ /* 0x001fc60003f45270 */
[----:B------:R3:W5:Y:S10]  /*20cb0*/  @P0 LDG.E R0, desc[UR50][R222.64] ;  /* 0x00000032de000981 */ /* 0x000774000c1e1900 */
[----:B-1----:R-:W0:Y:S08]  /*20cc0*/  @P2 LDC R4, c[0x0][0xbec] ;  /* 0x0002fb00ff042b82 */ /* 0x002e300000000800 */
[----:B------:R-:W1:Y:S01]  /*20cd0*/  @P2 LDC R5, c[0x0][0xbf0] ;  /* 0x0002fc00ff052b82 */ /* 0x000e620000000800 */
[----:B--2---:R-:W-:Y:S01]  /*20ce0*/  LEA R13, R225, R3, 0x7 ;  /* 0x00000003e10d7211 */ /* 0x004fe200078e38ff */
[----:B01-3--:R-:W-:Y:S06]  /*20cf0*/  @P0 BRA `(.L_x_609) ;  /* 0x0000000000100947 */ /* 0x00bfec0003800000 */
[----:B------:R-:W-:Y:S05]  /*20d00*/  @!P1 BRA `(.L_x_609) ;  /* 0x00000000000c9947 */ /* 0x000fea0003800000 */
[----:B------:R-:W2:Y:S04]  /*20d10*/  LDG.E R3, desc[UR50][R20.64] ;  /* 0x0000003214037981 */ /* 0x000ea8000c1e1900 */
[----:B-----5:R-:W2:Y:S02]  /*20d20*/  LDG.E R0, desc[UR50][R20.64+0x4] ;  /* 0x0000043214007981 */ /* 0x020ea4000c1e1900 */
[----:B--2---:R-:W-:-:S07]  /*20d30*/  IMAD.IADD R0, R0, 0x1, -R3 ;  /* 0x0000000100007824 */ /* 0x004fce00078e0a03 */
.L_x_609:
[----:B------:R-:W2:Y:S01]  /*20d40*/  LDL R10, [R1+0x30] ;  /* 0x00003000010a7983 */ /* 0x000ea20000100800 */
[----:B------:R-:W-:Y:S01]  /*20d50*/  SHF.R.S32.HI R48, RZ, 0x1f, R221 ;  /* 0x0000001fff307819 */ /* 0x000fe200000114dd */
[----:B------:R-:W-:Y:S01]  /*20d60*/  @P2 IMAD.HI.U32 R4, R13, R4, RZ ;  /* 0x000000040d042227 */ /* 0x000fe200078e00ff */
[----:B------:R-:W-:Y:S01]  /*20d70*/  ULDC.64 UR4, c[0x0][0xb90] ;  /* 0x0002e40000047ab9 */ /* 0x000fe20000000a00 */
[----:B-----5:R-:W-:Y:S01]  /*20d80*/  SHF.R.S32.HI R3, RZ, 0x1f, R2 ;  /* 0x0000001fff037819 */ /* 0x020fe20000011402 */
[----:B------:R-:W0:Y:S01]  /*20d90*/  @P2 LDC R55, c[0x0][0xbec] ;  /* 0x0002fb00ff372b82 */ /* 0x000e220000000800 */
[----:B------:R-:W-:Y:S01]  /*20da0*/  IMAD R6, R48, UR4, RZ ;  /* 0x0000000430067c24 */ /* 0x000fe2000f8e02ff */
[----:B------:R-:W-:Y:S01]  /*20db0*/  SEL R224, R224, RZ, !P1 ;  /* 0x000000ffe0e07207 */ /* 0x000fe20004800000 */
[----:B------:R-:W-:Y:S01]  /*20dc0*/  IMAD.MOV.U32 R7, RZ, RZ, R13 ;  /* 0x000000ffff077224 */ /* 0x000fe200078e000d */
[----:B------:R-:W-:Y:S01]  /*20dd0*/  @P2 SHF.R.U32.HI R7, RZ, R5, R4 ;  /* 0x00000005ff072219 */ /* 0x000fe20000011604 */
[----:B------:R-:W-:Y:S01]  /*20de0*/  IMAD.WIDE.U32 R4, R221, UR4, R2 ;  /* 0x00000004dd047c25 */ /* 0x000fe2000f8e0002 */
[----:B------:R-:W-:-:S02]  /*20df0*/  SEL R51, R218, RZ, !P1 ;  /* 0x000000ffda337207 */ /* 0x000fc40004800000 */
[----:B------:R-:W-:Y:S01]  /*20e00*/  LEA R11, R227, R214, 0x6 ;  /* 0x000000d6e30b7211 */ /* 0x000fe200078e30ff */
[----:B------:R-:W-:Y:S01]  /*20e10*/  IMAD R9, R221, UR5, R6 ;  /* 0x00000005dd097c24 */ /* 0x000fe2000f8e0206 */
[----:B------:R-:W-:Y:S01]  /*20e20*/  ULDC.64 UR4, c[0x0][0xb98] ;  /* 0x0002e60000047ab9 */ /* 0x000fe20000000a00 */
[----:B------:R-:W-:Y:S02]  /*20e30*/  IMAD.MOV R6, RZ, RZ, -R7 ;  /* 0x000000ffff067224 */ /* 0x000fe400078e0a07 */
[----:B------:R-:W-:Y:S02]  /*20e40*/  IMAD.IADD R5, R5, 0x1, R9 ;  /* 0x0000000105057824 */ /* 0x000fe400078e0209 */
[----:B------:R-:W-:Y:S02]  /*20e50*/  IMAD R9, R49, R6, R13 ;  /* 0x0000000631097224 */ /* 0x000fe400078e020d */
[----:B------:R-:W-:Y:S02]  /*20e60*/  IMAD R6, R224, UR4, RZ ;  /* 0x00000004e0067c24 */ /* 0x000fe4000f8e02ff */
[----:B------:R-:W-:-:S04]  /*20e70*/  IMAD.WIDE.U32 R4, R51, UR4, R4 ;  /* 0x0000000433047c25 */ /* 0x000fc8000f8e0004 */
[----:B------:R-:W-:Y:S01]  /*20e80*/  IMAD.WIDE R44, R11, 0x2, R44 ;  /* 0x000000020b2c7825 */ /* 0x000fe200078e022c */
[----:B------:R-:W-:Y:S02]  /*20e90*/  SHF.R.S32.HI R11, RZ, 0x1f, R7 ;  /* 0x0000001fff0b7819 */ /* 0x000fe40000011407 */
[----:B------:R-:W-:Y:S01]  /*20ea0*/  IADD3 R4, P1, R7, R4, RZ ;  /* 0x0000000407047210 */ /* 0x000fe20007f3e0ff */
[----:B------:R-:W-:Y:S01]  /*20eb0*/  IMAD R8, R51, UR5, R6 ;  /* 0x0000000533087c24 */ /* 0x000fe2000f8e0206 */
[----:B------:R-:W-:Y:S01]  /*20ec0*/  SHF.R.S32.HI R6, RZ, 0x1f, R9 ;  /* 0x0000001fff067819 */ /* 0x000fe20000011409 */
[----:B------:R-:W-:Y:S01]  /*20ed0*/  ULDC.64 UR4, c[0x0][0xb88] ;  /* 0x0002e20000047ab9 */ /* 0x000fe20000000a00 */
[----:B------:R-:W-:Y:S01]  /*20ee0*/  IADD3 R13, P4, R44, 0x2000, RZ ;  /* 0x000020002c0d7810 */ /* 0x000fe20007f9e0ff */
[----:B------:R-:W-:Y:S01]  /*20ef0*/  IMAD R53, R0, R49, RZ ;  /* 0x0000003100357224 */ /* 0x000fe200078e02ff */
[----:B------:R-:W-:Y:S01]  /*20f00*/  IADD3.X R5, R11, R5, R8, P1, !PT ;  /* 0x000000050b057210 */ /* 0x000fe20000ffe408 */
[----:B------:R-:W-:Y:S01]  /*20f10*/  IMAD R6, R6, UR4, RZ ;  /* 0x0000000406067c24 */ /* 0x000fe2000f8e02ff */
[----:B------:R-:W-:-:S02]  /*20f20*/  IADD3 R29, P3, R44, 0x4000, RZ ;  /* 0x000040002c1d7810 */ /* 0x000fc40007f7e0ff */
[----:B------:R-:W-:Y:S01]  /*20f30*/  IADD3 R7, P0, R44, 0x1000, RZ ;  /* 0x000010002c077810 */ /* 0x000fe20007f1e0ff */
[----:B------:R-:W-:Y:S01]  /*20f40*/  IMAD R11, R9, UR5, R6 ;  /* 0x00000005090b7c24 */ /* 0x000fe2000f8e0206 */
[----:B------:R-:W-:Y:S01]  /*20f50*/  LOP3.LUT R12, R13, 0x380, RZ, 0xc0, !PT ;  /* 0x000003800d0c7812 */ /* 0x000fe200078ec0ff */
[----:B------:R-:W-:Y:S01]  /*20f60*/  IMAD.WIDE.U32 R4, R9, UR4, R4 ;  /* 0x0000000409047c25 */ /* 0x000fe2000f8e0004 */
[----:B------:R-:W-:Y:S01]  /*20f70*/  ULDC.64 UR4, c[0x0][0xb50] ;  /* 0x0002d40000047ab9 */ /* 0x000fe20000000a00 */
[----:B------:R-:W-:Y:S02]  /*20f80*/  LOP3.LUT R28, R29, 0x380, RZ, 0xc0, !PT ;  /* 0x000003801d1c7812 */ /* 0x000fe400078ec0ff */
[----:B------:R-:W-:Y:S01]  /*20f90*/  LOP3.LUT R8, R7, 0x380, RZ, 0xc0, !PT ;  /* 0x0000038007087812 */ /* 0x000fe200078ec0ff */
[----:B------:R-:W-:Y:S01]  /*20fa0*/  IMAD.X R9, RZ, RZ, R45, P0 ;  /* 0x000000ffff097224 */ /* 0x000fe200000e062d */
[----:B------:R-:W-:Y:S02]  /*20fb0*/  IADD3 R5, R5, R11, RZ ;  /* 0x0000000b05057210 */ /* 0x000fe40007ffe0ff */
[----:B------:R-:W-:-:S02]  /*20fc0*/  LEA R6, P1, R4, UR4, 0x2 ;  /* 0x0000000404067c11 */ /* 0x000fc4000f8210ff */
[----:B------:R-:W-:Y:S02]  /*20fd0*/  SHF.R.U64 R12, R12, 0x3, RZ ;  /* 0x000000030c0c7819 */ /* 0x000fe400000012ff */
[----:B------:R-:W-:Y:S01]  /*20fe0*/  LEA.HI.X R4, R4, UR5, R5, 0x2, P1 ;  /* 0x0000000504047c11 */ /* 0x000fe200088f1405 */
[----:B------:R-:W-:Y:S01]  /*20ff0*/  SHFL.IDX PT, R20, R6, RZ, 0x1c1f ;  /* 0x001c1fff06147589 */ /* 0x000fe200000e0000 */
[----:B------:R-:W-:Y:S01]  /*21000*/  IADD3 R25, P1, R44, 0x3000, RZ ;  /* 0x000030002c197810 */ /* 0x000fe20007f3e0ff */
[----:B------:R-:W-:Y:S01]  /*21010*/  ULDC.64 UR4, c[0x0][0xaa0] ;  /* 0x0002a80000047ab9 */ /* 0x000fe20000000a00 */
[----:B------:R-:W-:Y:S01]  /*21020*/  SHF.R.U64 R28, R28, 0x3, RZ ;  /* 0x000000031c1c7819 */ /* 0x000fe200000012ff */
[----:B------:R-:W1:Y:S01]  /*21030*/  SHFL.IDX PT, R21, R4, RZ, 0x1c1f ;  /* 0x001c1fff04157589 */ /* 0x000e6200000e0000 */
[----:B------:R-:W-:Y:S02]  /*21040*/  LOP3.LUT R24, R25, 0x380, RZ, 0xc0, !PT ;  /* 0x0000038019187812 */ /* 0x000fe400078ec0ff */
[----:B------:R-:W-:Y:S01]  /*21050*/  LOP3.LUT P0, RZ, R229, 0x3, RZ, 0xc0, !PT ;  /* 0x00000003e5ff7812 */ /* 0x000fe2000780c0ff */
[----:B------:R-:W-:Y:S01]  /*21060*/  SHFL.IDX PT, R46, R6, 0x1, 0x1c1f ;  /* 0x003c1f00062e7f89 */ /* 0x000fe200000e0000 */
[----:B------:R-:W-:-:S02]  /*21070*/  SHF.R.U64 R24, R24, 0x3, RZ ;  /* 0x0000000318187819 */ /* 0x000fc400000012ff */
[----:B------:R-:W-:Y:S01]  /*21080*/  SHF.R.U64 R8, R8, 0x3, RZ ;  /* 0x0000000308087819 */ /* 0x000fe200000012ff */
[----:B------:R-:W3:Y:S01]  /*21090*/  SHFL.IDX PT, R47, R4, 0x1, 0x1c1f ;  /* 0x003c1f00042f7f89 */ /* 0x000ee200000e0000 */
[----:B------:R-:W-:Y:S01]  /*210a0*/  LOP3.LUT R24, R24, R25, RZ, 0x3c, !PT ;  /* 0x0000001918187212 */ /* 0x000fe200078e3cff */
[----:B------:R-:W-:Y:S01]  /*210b0*/  IMAD.X R25, RZ, RZ, R45, P1 ;  /* 0x000000ffff197224 */ /* 0x000fe200008e062d */
[----:B------:R-:W-:Y:S02]  /*210c0*/  LOP3.LUT R12, R12, R13, RZ, 0x3c, !PT ;  /* 0x0000000d0c0c7212 */ /* 0x000fe400078e3cff */
[----:B------:R-:W-:Y:S02]  /*210d0*/  LOP3.LUT R28, R28, R29, RZ, 0x3c, !PT ;  /* 0x0000001d1c1c7212 */ /* 0x000fe400078e3cff */
[----:B------:R-:W-:Y:S02]  /*210e0*/  LOP3.LUT R8, R8, R7, RZ, 0x3c, !PT ;  /* 0x0000000708087212 */ /* 0x000fe400078e3cff */
[----:B------:R-:W-:-:S02]  /*210f0*/  IADD3.X R13, RZ, R45, RZ, P4, !PT ;  /* 0x0000002dff0d7210 */ /* 0x000fc400027fe4ff */
[----:B------:R-:W-:Y:S02]  /*21100*/  IADD3.X R29, RZ, R45, RZ, P3, !PT ;  /* 0x0000002dff1d7210 */ /* 0x000fe40001ffe4ff */
[C---:B------:R-:W-:Y:S02]  /*21110*/  IADD3 R33, P5, R44.reuse, 0x5000, RZ ;  /* 0x000050002c217810 */ /* 0x040fe40007fbe0ff */
[C---:B------:R-:W-:Y:S02]  /*21120*/  IADD3 R37, P4, R44.reuse, 0x6000, RZ ;  /* 0x000060002c257810 */ /* 0x040fe40007f9e0ff */
[C---:B------:R-:W-:Y:S02]  /*21130*/  LOP3.LUT R7, R44.reuse, 0x380, RZ, 0xc0, !PT ;  /* 0x000003802c077812 */ /* 0x040fe400078ec0ff */
[----:B------:R-:W-:Y:S02]  /*21140*/  IADD3 R5, P3, R44, 0x7000, RZ ;  /* 0x000070002c057810 */ /* 0x000fe40007f7e0ff */
[----:B------:R-:W-:-:S02]  /*21150*/  LOP3.LUT R32, R33, 0x380, RZ, 0xc0, !PT ;  /* 0x0000038021207812 */ /* 0x000fc400078ec0ff */
[----:B------:R-:W-:Y:S02]  /*21160*/  LOP3.LUT R36, R37, 0x380, RZ, 0xc0, !PT ;  /* 0x0000038025247812 */ /* 0x000fe400078ec0ff */
[----:B------:R-:W-:Y:S02]  /*21170*/  SHF.R.U64 R7, R7, 0x3, RZ ;  /* 0x0000000307077819 */ /* 0x000fe400000012ff */
[----:B------:R-:W-:Y:S02]  /*21180*/  SHF.R.U64 R32, R32, 0x3, RZ ;  /* 0x0000000320207819 */ /* 0x000fe400000012ff */
[----:B------:R-:W-:Y:S02]  /*21190*/  SHF.R.U64 R36, R36, 0x3, RZ ;  /* 0x0000000324247819 */ /* 0x000fe400000012ff */
[----:B------:R-:W-:Y:S02]  /*211a0*/  LOP3.LUT R44, R7, R44, RZ, 0x3c, !PT ;  /* 0x0000002c072c7212 */ /* 0x000fe400078e3cff */
[----:B------:R-:W-:Y:S01]  /*211b0*/  LOP3.LUT R32, R32, R33, RZ, 0x3c, !PT ;  /* 0x0000002120207212 */ /* 0x000fe200078e3cff */
[--C-:B------:R-:W-:Y:S01]  /*211c0*/  IMAD.X R33, RZ, RZ, R45.reuse, P5 ;  /* 0x000000ffff217224 */ /* 0x100fe200028e062d */
[----:B------:R-:W-:Y:S01]  /*211d0*/  LOP3.LUT R36, R36, R37, RZ, 0x3c, !PT ;  /* 0x0000002524247212 */ /* 0x000fe200078e3cff */
[----:B------:R-:W-:Y:S01]  /*211e0*/  IMAD.X R37, RZ, RZ, R45, P4 ;  /* 0x000000ffff257224 */ /* 0x000fe200020e062d */
[----:B------:R-:W-:Y:S01]  /*211f0*/  IADD3.X R41, RZ, R45, RZ, P3, !PT ;  /* 0x0000002dff297210 */ /* 0x000fe20001ffe4ff */
[----:B------:R-:W-:Y:S01]  /*21200*/  IMAD R3, R3, UR4, RZ ;  /* 0x0000000403037c24 */ /* 0x000fe2000f8e02ff */
[----:B------:R-:W-:Y:S01]  /*21210*/  BSSY B1, `(.L_x_610) ;  /* 0x0000053000017945 */ /* 0x000fe20003800000 */
[----:B------:R-:W-:-:S02]  /*21220*/  SHF.R.S32.HI R50, RZ, 0x1f, R219 ;  /* 0x0000001fff327819 */ /* 0x000fc400000114db */
[----:B------:R-:W-:Y:S01]  /*21230*/  SHF.R.S32.HI R52, RZ, 0x1f, R214 ;  /* 0x0000001fff347819 */ /* 0x000fe200000114d6 */
[----:B--2---:R-:W-:-:S04]  /*21240*/  IMAD R10, R225, 0x80, R10 ;  /* 0x00000080e10a7824 */ /* 0x004fc800078e020a */
[C---:B------:R-:W-:Y:S01]  /*21250*/  VIADD R0, R10.reuse, 0x8 ;  /* 0x000000080a007836 */ /* 0x040fe20000000000 */
[----:B------:R-:W-:-:S04]  /*21260*/  ISETP.GE.OR P1, PT, R10, R53, P0 ;  /* 0x000000350a00720c */ /* 0x000fc80000726670 */
[----:B------:R-:W-:Y:S02]  /*21270*/  ISETP.GE.OR P0, PT, R0, R53, P0 ;  /* 0x000000350000720c */ /* 0x000fe40000706670 */
[----:B------:R-:W-:-:S04]  /*21280*/  LOP3.LUT R0, R5, 0x380, RZ, 0xc0, !PT ;  /* 0x0000038005007812 */ /* 0x000fc800078ec0ff */
[----:B------:R-:W-:-:S03]  /*21290*/  SHF.R.U64 R0, R0, 0x3, RZ ;  /* 0x0000000300007819 */ /* 0x000fc600000012ff */
[----:B-1----:R1:W-:Y:S01]  /*212a0*/  @!P1 ST.E desc[UR50][R20.64], R88 ;  /* 0x0000005814009985 */ /* 0x0023e2000c101932 */
[----:B------:R-:W-:-:S03]  /*212b0*/  LOP3.LUT R40, R0, R5, RZ, 0x3c, !PT ;  /* 0x0000000500287212 */ /* 0x000fc600078e3cff */
[----:B---3--:R2:W-:Y:S04]  /*212c0*/  @!P0 ST.E desc[UR50][R46.64], R89 ;  /* 0x000000592e008985 */ /* 0x0085e8000c101932 */
[----:B------:R3:W5:Y:S01]  /*212d0*/  LD.E.128 R4, desc[UR50][R44.64] ;  /* 0x000000322c047980 */ /* 0x000762000c101d00 */
[----:B------:R-:W-:Y:S02]  /*212e0*/  IMAD R0, R220, 0x20, R227 ;  /* 0x00000020dc007824 */ /* 0x000fe400078e02e3 */
[C---:B-1----:R-:W-:Y:S01]  /*212f0*/  IMAD R21, R2.reuse, UR5, R3 ;  /* 0x0000000502157c24 */ /* 0x042fe2000f8e0203 */
[----:B------:R-:W5:Y:S04]  /*21300*/  LD.E.128 R8, desc[UR50][R8.64] ;  /* 0x0000003208087980 */ /* 0x000f68000c101d00 */
[----:B------:R-:W5:Y:S01]  /*21310*/  LD.E.128 R12, desc[UR50][R12.64] ;  /* 0x000000320c0c7980 */ /* 0x000f62000c101d00 */
[----:B---3--:R-:W1:Y:S01]  /*21320*/  @P2 LDC R45, c[0x0][0xbf0] ;  /* 0x0002fc00ff2d2b82 */ /* 0x008e620000000800 */
[----:B------:R-:W-:Y:S01]  /*21330*/  IMAD.WIDE.U32 R2, R2, UR4, RZ ;  /* 0x0000000402027c25 */ /* 0x000fe2000f8e00ff */
[----:B------:R-:W-:Y:S01]  /*21340*/  ULDC.64 UR4, c[0x0][0xae8] ;  /* 0x0002ba0000047ab9 */ /* 0x000fe20000000a00 */
[----:B------:R-:W-:Y:S01]  /*21350*/  LEA R44, R225, R0, 0x7 ;  /* 0x00000000e12c7211 */ /* 0x000fe200078e38ff */
[----:B------:R-:W5:Y:S01]  /*21360*/  LD.E.128 R24, desc[UR50][R24.64] ;  /* 0x0000003218187980 */ /* 0x000f62000c101d00 */
[----:B------:R-:W-:-:S02]  /*21370*/  IMAD.IADD R3, R3, 0x1, R21 ;  /* 0x0000000103037824 */ /* 0x000fc400078e0215 */
[----:B------:R-:W-:Y:S01]  /*21380*/  IMAD R20, R48, UR4, RZ ;  /* 0x0000000430147c24 */ /* 0x000fe2000f8e02ff */
[----:B------:R-:W5:Y:S01]  /*21390*/  LD.E.128 R28, desc[UR50][R28.64] ;  /* 0x000000321c1c7980 */ /* 0x000f62000c101d00 */
[----:B------:R-:W-:-:S03]  /*213a0*/  IMAD.WIDE.U32 R2, R221, UR4, R2 ;  /* 0x00000004dd027c25 */ /* 0x000fc6000f8e0002 */
[----:B------:R-:W5:Y:S01]  /*213b0*/  LD.E.128 R32, desc[UR50][R32.64] ;  /* 0x0000003220207980 */ /* 0x000f62000c101d00 */
[----:B------:R-:W-:Y:S01]  /*213c0*/  IMAD R21, R221, UR5, R20 ;  /* 0x00000005dd157c24 */ /* 0x000fe2000f8e0214 */
[----:B------:R-:W-:Y:S01]  /*213d0*/  ULDC.64 UR4, c[0x0][0xaf0] ;  /* 0x0002bc0000047ab9 */ /* 0x000fe20000000a00 */
[----:B0-----:R-:W-:Y:S01]  /*213e0*/  @P2 IMAD.HI.U32 R0, R44, R55, RZ ;  /* 0x000000372c002227 */ /* 0x001fe200078e00ff */
[----:B------:R-:W5:Y:S03]  /*213f0*/  LD.E.128 R36, desc[UR50][R36.64] ;  /* 0x0000003224247980 */ /* 0x000f66000c101d00 */
[----:B------:R-:W-:Y:S01]  /*21400*/  IMAD.IADD R3, R3, 0x1, R21 ;  /* 0x0000000103037824 */ /* 0x000fe200078e0215 */
[----:B------:R-:W5:Y:S01]  /*21410*/  LD.E.128 R40, desc[UR50][R40.64] ;  /* 0x0000003228287980 */ /* 0x000f62000c101d00 */
[----:B------:R-:W-:Y:S02]  /*21420*/  IMAD.MOV.U32 R21, RZ, RZ, R44 ;  /* 0x000000ffff157224 */ /* 0x000fe400078e002c */
[----:B------:R-:W-:Y:S01]  /*21430*/  IMAD R20, R224, UR4, RZ ;  /* 0x00000004e0147c24 */ /* 0x000fe2000f8e02ff */
[----:B-1----:R-:W-:Y:S01]  /*21440*/  @P2 SHF.R.U32.HI R21, RZ, R45, R0 ;  /* 0x0000002dff152219 */ /* 0x002fe20000011600 */
[C---:B------:R-:W-:Y:S01]  /*21450*/  IMAD.WIDE.U32 R2, R51.reuse, UR4, R2 ;  /* 0x0000000433027c25 */ /* 0x040fe2000f8e0002 */
[----:B------:R-:W-:Y:S01]  /*21460*/  @!PT LDS RZ, [RZ] ;  /* 0x00000000fffff984 */ /* 0x000fe20000000800 */
[----:B------:R-:W-:Y:S01]  /*21470*/  @!PT LDS RZ, [RZ] ;  /* 0x00000000fffff984 */ /* 0x000fe20000000800 */
[----:B------:R-:W-:Y:S01]  /*21480*/  @!PT LDS RZ, [RZ] ;  /* 0x00000000fffff984 */ /* 0x000fe20000000800 */
[----:B------:R-:W-:Y:S01]  /*21490*/  @!PT LDS RZ, [RZ] ;  /* 0x00000000fffff984 */ /* 0x000fe20000000800 */
[----:B------:R0:W-:Y:S06]  /*214a0*/  MEMBAR.ALL.CTA ;  /* 0x0000000000007992 */ /* 0x0001ec0000008000 */
[----:B0-----:R-:W0:Y:S01]  /*214b0*/  FENCE.VIEW.ASYNC.S ;  /* 0x00000000000073c6 */ /* 0x001e220000000000 */
[----:B------:R-:W-:Y:S01]  /*214c0*/  SHF.R.S32.HI R0, RZ, 0x1f, R21 ;  /* 0x0000001fff007819 */ /* 0x000fe20000011415 */
[----:B------:R-:W-:Y:S01]  /*214d0*/  IMAD R45, R51, UR5, R20 ;  /* 0x00000005332d7c24 */ /* 0x000fe2000f8e0214 */
[----:B------:R-:W-:Y:S01]  /*214e0*/  IADD3 R20, -R21, RZ, RZ ;  /* 0x000000ff15147210 */ /* 0x000fe20007ffe1ff */
[----:B------:R-:W-:Y:S01]  /*214f0*/  ULDC.64 UR4, c[0x0][0xae0] ;  /* 0x0002b80000047ab9 */ /* 0x000fe20000000a00 */
[----:B--2---:R-:W-:-:S02]  /*21500*/  IMAD R46, R225, 0x80, R227 ;  /* 0x00000080e12e7824 */ /* 0x004fc400078e02e3 */
[----:B------:R-:W-:Y:S02]  /*21510*/  IMAD.IADD R3, R3, 0x1, R45 ;  /* 0x0000000103037824 */ /* 0x000fe400078e022d */
[----:B------:R-:W-:Y:S01]  /*21520*/  IMAD R0, R0, UR4, RZ ;  /* 0x0000000400007c24 */ /* 0x000fe2000f8e02ff */
[----:B------:R-:W-:Y:S01]  /*21530*/  ISETP.GE.AND P2, PT, R46, R53, PT ;  /* 0x000000352e00720c */ /* 0x000fe20003f46270 */
[----:B------:R-:W-:Y:S02]  /*21540*/  IMAD R45, R49, R20, R44 ;  /* 0x00000014312d7224 */ /* 0x000fe400078e022c */
[C---:B------:R-:W-:Y:S02]  /*21550*/  IMAD R47, R21.reuse, UR5, R0 ;  /* 0x00000005152f7c24 */ /* 0x040fe4000f8e0200 */
[----:B------:R-:W-:Y:S01]  /*21560*/  IMAD.WIDE.U32 R2, R21, UR4, R2 ;  /* 0x0000000415027c25 */ /* 0x000fe2000f8e0002 */
[----:B------:R-:W-:Y:S01]  /*21570*/  SHF.R.S32.HI R0, RZ, 0x1f, R45 ;  /* 0x0000001fff007819 */ /* 0x000fe2000001142d */
[----:B------:R-:W-:-:S03]  /*21580*/  ULDC.64 UR4, c[0x0][0xad8] ;  /* 0x0002b60000047ab9 */ /* 0x000fc60000000a00 */
[----:B------:R-:W-:Y:S01]  /*21590*/  IADD3 R3, R3, R47, RZ ;  /* 0x0000002f03037210 */ /* 0x000fe20007ffe0ff */
[----:B------:R-:W-:Y:S02]  /*215a0*/  IMAD R20, R0, UR4, RZ ;  /* 0x0000000400147c24 */ /* 0x000fe4000f8e02ff */
[C---:B------:R-:W-:Y:S02]  /*215b0*/  VIADD R0, R46.reuse, 0x20 ;  /* 0x000000202e007836 */ /* 0x040fe40000000000 */
[C---:B------:R-:W-:Y:S01]  /*215c0*/  IMAD R21, R45.reuse, UR5, R20 ;  /* 0x000000052d157c24 */ /* 0x040fe2000f8e0214 */
[----:B------:R-:W-:Y:S01]  /*215d0*/  IADD3 R20, R46, 0x40, RZ ;  /* 0x000000402e147810 */ /* 0x000fe20007ffe0ff */
[----:B------:R-:W-:Y:S01]  /*215e0*/  IMAD.WIDE.U32 R2, R45, UR4, R2 ;  /* 0x000000042d027c25 */ /* 0x000fe2000f8e0002 */
[-C--:B------:R-:W-:Y:S01]  /*215f0*/  ISETP.GE.AND P0, PT, R0, R53.reuse, PT ;  /* 0x000000350000720c */ /* 0x080fe20003f06270 */
[----:B------:R-:W-:Y:S01]  /*21600*/  ULDC.64 UR4, c[0x0][0xa80] ;  /* 0x0002a00000047ab9 */ /* 0x000fe20000000a00 */
[----:B------:R-:W-:Y:S01]  /*21610*/  ISETP.GE.AND P1, PT, R20, R53, PT ;  /* 0x000000351400720c */ /* 0x000fe20003f26270 */
[----:B------:R-:W-:Y:S01]  /*21620*/  VIADD R0, R18, 0x29820 ;  /* 0x0002982012007836 */ /* 0x000fe20000000000 */
[----:B------:R-:W-:Y:S01]  /*21630*/  LEA R44, P3, R2, UR4, 0x1 ;  /* 0x00000004022c7c11 */ /* 0x000fe2000f8608ff */
[----:B------:R-:W-:-:S03]  /*21640*/  IMAD.IADD R3, R3, 0x1, R21 ;  /* 0x0000000103037824 */ /* 0x000fc600078e0215 */
[----:B------:R-:W-:Y:S01]  /*21650*/  PRMT R0, RZ, 0x654, R0 ;  /* 0x00000654ff007816 */ /* 0x000fe20000000000 */
[----:B0-----:R0:W1:Y:S01]  /*21660*/  SHFL.IDX PT, R20, R44, RZ, 0x181f ;  /* 0x00181fff2c147589 */ /* 0x00106200000e0000 */
[----:B------:R-:W-:Y:S02]  /*21670*/  LEA.HI.X R45, R2, UR5, R3, 0x1, P3 ;  /* 0x00000005022d7c11 */ /* 0x000fe400098f0c03 */
[----:B------:R2:W-:Y:S03]  /*21680*/  SYNCS.ARRIVE.TRANS64.RED.A1T0 RZ, [R0+URZ], RZ ;  /* 0x000000ff00ff79a7 */ /* 0x0005e6000810043f */
[----:B--2---:R0:W2:Y:S01]  /*21690*/  SHFL.IDX PT, R0, R45, RZ, 0x181f ;  /* 0x00181fff2d007589 */ /* 0x0040a200000e0000 */
[----:B------:R-:W-:Y:S05]  /*216a0*/  @P2 BRA `(.L_x_611) ;  /* 0x0000000000242947 */ /* 0x000fea0003800000 */
[----:B------:R-:W-:Y:S02]  /*216b0*/  ULDC UR4, c[0x0][0xac8] ;  /* 0x0002b20000047ab9 */ /* 0x000fe40000000800 */
[----:B------:R-:W-:Y:S02]  /*216c0*/  ISETP.GE.AND P2, PT, R214, UR4, PT ;  /* 0x00000004d6007c0c */ /* 0x000fe4000bf46270 */
[----:B------:R-:W-:-:S11]  /*216d0*/  ISETP.GE.AND P3, PT, R219, UR4, PT ;  /* 0x00000004db007c0c */ /* 0x000fd6000bf66270 */
[CC--:B-1----:R-:W-:Y:S02]  /*216e0*/  @!P2 LEA R2, P4, R214.reuse, R20.reuse, 0x1 ;  /* 0x00000014d602a211 */ /* 0x0c2fe400078808ff */
[C---:B------:R-:W-:Y:S02]  /*216f0*/  @!P3 LEA R20, P5, R219.reuse, R20, 0x1 ;  /* 0x00000014db14b211 */ /* 0x040fe400078a08ff */
[-C--:B--2---:R-:W-:Y:S02]  /*21700*/  @!P2 LEA.HI.X R3, R214, R0.reuse, R52, 0x1, P4 ;  /* 0x00000000d603a211 */ /* 0x084fe400020f0c34 */
[----:B------:R-:W-:-:S03]  /*21710*/  @!P3 LEA.HI.X R21, R219, R0, R50, 0x1, P5 ;  /* 0x00000000db15b211 */ /* 0x000fc600028f0c32 */
[----:B-----5:R3:W-:Y:S04]  /*21720*/  @!P2 ST.E.128 desc[UR50][R2.64], R4 ;  /* 0x000000040200a985 */ /* 0x0207e8000c101d32 */
[----:B------:R3:W-:Y:S02]  /*21730*/  @!P3 ST.E.128 desc[UR50][R20.64], R28 ;  /* 0x0000001c1400b985 */ /* 0x0007e4000c101d32 */
.L_x_611:
[----:B------:R-:W-:Y:S05]  /*21740*/  BSYNC B1 ;  /* 0x0000000000017941 */ /* 0x000fea0003800000 */
.L_x_610:
[----:B--2---:R2:W4:Y:S01]  /*21750*/  SHFL.IDX PT, R0, R45, 0x1, 0x181f ;  /* 0x00381f002d007f89 */ /* 0x00452200000e0000 */
[----:B------:R-:W-:Y:S03]  /*21760*/  BSSY B1, `(.L_x_612) ;  /* 0x000000c000017945 */ /* 0x000fe60003800000 */
[----:B---3-5:R2:W3:Y:S01]  /*21770*/  SHFL.IDX PT, R4, R44, 0x1, 0x181f ;  /* 0x00381f002c047f89 */ /* 0x0284e200000e0000 */
[----:B------:R-:W-:Y:S05]  /*21780*/  @P0 BRA `(.L_x_613) ;  /* 0x0000000000240947 */ /* 0x000fea0003800000 */
[----:B------:R-:W-:Y:S02]  /*21790*/  ULDC UR4, c[0x0][0xac8] ;  /* 0x0002b20000047ab9 */ /* 0x000fe40000000800 */
[----:B------:R-:W-:Y:S02]  /*217a0*/  ISETP.GE.AND P3, PT, R214, UR4, PT ;  /* 0x00000004d6007c0c */ /* 0x000fe4000bf66270 */
[----:B------:R-:W-:-:S11]  /*217b0*/  ISETP.GE.AND P4, PT, R219, UR4, PT ;  /* 0x00000004db007c0c */ /* 0x000fd6000bf86270 */
[CC--:B---3--:R-:W-:Y:S02]  /*217c0*/  @!P3 LEA R2, P0, R214.reuse, R4.reuse, 0x1 ;  /* 0x00000004d602b211 */ /* 0x0c8fe400078008ff */
[C---:B------:R-:W-:Y:S02]  /*217d0*/  @!P4 LEA R4, P2, R219.reuse, R4, 0x1 ;  /* 0x00000004db04c211 */ /* 0x040fe400078408ff */
[-C--:B----4-:R-:W-:Y:S02]  /*217e0*/  @!P3 LEA.HI.X R3, R214, R0.reuse, R52, 0x1, P0 ;  /* 0x00000000d603b211 */ /* 0x090fe400000f0c34 */
[----:B------:R-:W-:-:S03]  /*217f0*/  @!P4 LEA.HI.X R5, R219, R0, R50, 0x1, P2 ;  /* 0x00000000db05c211 */ /* 0x000fc600010f0c32 */
[----:B------:R3:W-:Y:S04]  /*21800*/  @!P3 ST.E.128 desc[UR50][R2.64], R8 ;  /* 0x000000080200b985 */ /* 0x0007e8000c101d32 */
[----:B------:R3:W-:Y:S02]  /*21810*/  @!P4 ST.E.128 desc[UR50][R4.64], R32 ;  /* 0x000000200400c985 */ /* 0x0007e4000c101d32 */
.L_x_613:
[----:B------:R-:W-:Y:S05]  /*21820*/  BSYNC B1 ;  /* 0x0000000000017941 */ /* 0x000fea0003800000 */
.L_x_612:
[----:B----4-:R4:W0:Y:S01]  /*21830*/  SHFL.IDX PT, R0, R45, 0x2, 0x181f ;  /* 0x00581f002d007f89 */ /* 0x01082200000e0000 */
[----:B------:R-:W-:Y:S03]  /*21840*/  BSSY B1, `(.L_x_614) ;  /* 0x000000c000017945 */ /* 0x000fe60003800000 */
[----:B---3--:R4:W3:Y:S01]  /*21850*/  SHFL.IDX PT, R4, R44, 0x2, 0x181f ;  /* 0x00581f002c047f89 */ /* 0x0088e200000e0000 */
[----:B------:R-:W-:Y:S05]  /*21860*/  @P1 BRA `(.L_x_615) ;  /* 0x0000000000241947 */ /* 0x000fea0003800000 */
[----:B------:R-:W-:Y:S02]  /*21870*/  ULDC UR4, c[0x0][0xac8] ;  /* 0x0002b20000047ab9 */ /* 0x000fe40000000800 */
[----:B------:R-:W-:Y:S02]  /*21880*/  ISETP.GE.AND P2, PT, R214, UR4, PT ;  /* 0x00000004d6007c0c */ /* 0x000fe4000bf46270 */
[----:B------:R-:W-:-:S11]  /*21890*/  ISETP.GE.AND P3, PT, R219, UR4, PT ;  /* 0x00000004db007c0c */ /* 0x000fd6000bf66270 */
[CC--:B---3--:R-:W-:Y:S02]  /*218a0*/  @!P2 LEA R2, P0, R214.reuse, R4.reuse, 0x1 ;  /* 0x00000004d602a211 */ /* 0x0c8fe400078008ff */
[C---:B------:R-:W-:Y:S02]  /*218b0*/  @!P3 LEA R4, P1, R219.reuse, R4, 0x1 ;  /* 0x00000004db04b211 */ /* 0x040fe400078208ff */
[-C--:B0-----:R-:W-:Y:S02]  /*218c0*/  @!P2 LEA.HI.X R3, R214, R0.reuse, R52, 0x1, P0 ;  /* 0x00000000d603a211 */ /* 0x081fe400000f0c34 */
[----:B------:R-:W-:-:S03]  /*218d0*/  @!P3 LEA.HI.X R5, R219, R0, R50, 0x1, P1 ;  /* 0x00000000db05b211 */ /* 0x000fc600008f0c32 */
[----:B------:R0:W-:Y:S04]  /*218e0*/  @!P2 ST.E.128 desc[UR50][R2.64], R12 ;  /* 0x0000000c0200a985 */ /* 0x0001e8000c101d32 */
[----:B------:R0:W-:Y:S02]  /*218f0*/  @!P3 ST.E.128 desc[UR50][R4.64], R36 ;  /* 0x000000240400b985 */ /* 0x0001e4000c101d32 */
.L_x_615:
[----:B------:R-:W-:Y:S05]  /*21900*/  BSYNC B1 ;  /* 0x0000000000017941 */ /* 0x000fea0003800000 */
.L_x_614:
[----:B0-----:R-:W-:Y:S01]  /*21910*/  VIADD R0, R46, 0x60 ;  /* 0x000000602e007836 */ /* 0x001fe20000000000 */
[----:B--2-4-:R-:W0:Y:S04]  /*21920*/  SHFL.IDX PT, R45, R45, 0x3, 0x181f ;  /* 0x00781f002d2d7f89 */ /* 0x014e2800000e0000 */
[----:B------:R-:W-:Y:S01]  /*21930*/  ISETP.GE.AND P0, PT, R0, R53, PT ;  /* 0x000000350000720c */ /* 0x000fe20003f06270 */
[----:B------:R-:W2:-:S12]  /*21940*/  SHFL.IDX PT, R44, R44, 0x3, 0x181f ;  /* 0x00781f002c2c7f89 */ /* 0x000e9800000e0000 */
[----:B------:R-:W-:Y:S05]  /*21950*/  @P0 BRA `(.L_x_616) ;  /* 0x0000000c00240947 */ /* 0x000fea0003800000 */
[----:B------:R-:W-:Y:S02]  /*21960*/  ULDC UR4, c[0x0][0xac8] ;  /* 0x0002b20000047ab9 */ /* 0x000fe40000000800 */
[----:B------:R-:W-:-:S13]  /*21970*/  ISETP.GE.AND P1, PT, R214, UR4, PT ;  /* 0x00000004d6007c0c */ /* 0x000fda000bf26270 */
[----:B--2---:R-:W-:-:S04]  /*21980*/  @!P1 LEA R2, P0, R214, R44, 0x1 ;  /* 0x0000002cd6029211 */ /* 0x004fc800078008ff */
[----:B0-----:R-:W-:Y:S02]  /*21990*/  @!P1 LEA.HI.X R3, R214, R45, R52, 0x1, P0 ;  /* 0x0000002dd6039211 */ /* 0x001fe400000f0c34 */
[----:B------:R-:W-:-:S03]  /*219a0*/  ISETP.GE.AND P0, PT, R219, UR4, PT ;  /* 0x00000004db007c0c */ /* 0x000fc6000bf06270 */
[----:B------:R4:W-:Y:S10]  /*219b0*/  @!P1 ST.E.128 desc[UR50][R2.64], R24 ;  /* 0x0000001802009985 */ /* 0x0009f4000c101d32 */
[----:B------:R-:W-:Y:S05]  /*219c0*/  @P0 BRA `(.L_x_616) ;  /* 0x0000000c00080947 */ /* 0x000fea0003800000 */
[----:B----4-:R-:W-:-:S04]  /*219d0*/  LEA R2, P0, R219, R44, 0x1 ;  /* 0x0000002cdb027211 */ /* 0x010fc800078008ff */
[----:B------:R-:W-:-:S05]  /*219e0*/  LEA.HI.X R3, R219, R45, R50, 0x1, P0 ;  /* 0x0000002ddb037211 */ /* 0x000fca00000f0c32 */
[----:B------:R0:W-:Y:S01]  /*219f0*/  ST.E.128 desc[UR50][R2.64], R40 ;  /* 0x0000002802007985 */ /* 0x0001e2000c101d32 */
[----:B------:R-:W-:Y:S05]  /*21a00*/  BRA `(.L_x_616) ;  /* 0x0000000800f87947 */ /* 0x000fea0003800000 */
.L_x_607:
[----:B------:R-:W-:Y:S01]  /*21a10*/  ULDC.64 UR4, c[0x0][0xc00] ;  /* 0x0003000000047ab9 */ /* 0x000fe20000000a00 */
[----:B------:R-:W-:Y:S01]  /*21a20*/  MOV R0, RZ ;  /* 0x000000ff00007202 */ /* 0x000fe20000000f00 */
[----:B------:R-:W2:Y:S01]  /*21a30*/  LDC R21, c[0x0][0xbe8] ;  /* 0x0002fa00ff157b82 */ /* 0x000ea20000000800 */
[----:B------:R-:W-:Y:S02]  /*21a40*/  ISETP.NE.U32.AND P0, PT, RZ, UR4, PT ;  /* 0x00000004ff007c0c */ /* 0x000fe4000bf05070 */
[----:B------:R-:W-:Y:S02]  /*21a50*/  IADD3 R2, P1, R222, UR4, RZ ;  /* 0x00000004de027c10 */ /* 0x000fe4000ff3e0ff */
[----:B------:R-:W-:Y:S02]  /*21a60*/  ISETP.NE.AND.EX P0, PT, RZ, UR5, PT, P0 ;  /* 0x00000005ff007c0c */ /* 0x000fe4000bf05300 */
[----:B------:R-:W-:Y:S01]  /*21a70*/  IADD3.X R3, R223, UR5, RZ, P1, !PT ;  /* 0x00000005df037c10 */ /* 0x000fe20008ffe4ff */
[----:B------:R-:W-:-:S02]  /*21a80*/  ULDC.64 UR4, c[0x0][0xc08] ;  /* 0x0003020000047ab9 */ /* 0x000fc40000000a00 */
[----:B------:R-:W-:-:S04]  /*21a90*/  ISETP.NE.U32.AND P1, PT, RZ, UR4, PT ;  /* 0x00000004ff007c0c */ /* 0x000fc8000bf25070 */
[----:B------:R-:W-:-:S04]  /*21aa0*/  ISETP.NE.AND.EX P1, PT, RZ, UR5, PT, P1 ;  /* 0x00000005ff007c0c */ /* 0x000fc8000bf25310 */
[----:B------:R3:W5:Y:S01]  /*21ab0*/  @P0 LDG.E R0, desc[UR50][R2.64] ;  /* 0x0000003202000981 */ /* 0x000762000c1e1900 */
[----:B------:R-:W4:Y:S08]  /*21ac0*/  S2R R4, SR_TID.X ;  /* 0x0000000000047919 */ /* 0x000f300000002100 */
[----:B------:R-:W-:Y:S01]  /*21ad0*/  @P1 IADD3 R222, P2, R222, UR4, RZ ;  /* 0x00000004dede1c10 */ /* 0x000fe2000ff5e0ff */
[----:B------:R-:W-:-:S02]  /*21ae0*/  ULDC UR4, c[0x0][0xa88] ;  /* 0x0002a20000047ab9 */ /* 0x000fc40000000800 */
[----:B------:R-:W-:Y:S01]  /*21af0*/  IMAD.U32 R6, RZ, RZ, UR4 ;  /* 0x00000004ff067e24 */ /* 0x000fe2000f8e00ff */
[----:B------:R-:W-:-:S05]  /*21b00*/  @P1 IADD3.X R223, R223, UR5, RZ, P2, !PT ;  /* 0x00000005dfdf1c10 */ /* 0x000fca00097fe4ff */
[----:B------:R3:W5:Y:S01]  /*21b10*/  @P1 LDG.E R6, desc[UR50][R222.64] ;  /* 0x00000032de061981 */ /* 0x000762000c1e1900 */
[----:B--2---:R-:W-:-:S13]  /*21b20*/  ISETP.NE.AND P2, PT, R21, 0x1, PT ;  /* 0x000000011500780c */ /* 0x004fda0003f45270 */
[----:B------:R-:W2:Y:S01]  /*21b30*/  @P2 LDC R14, c[0x0][0xbec] ;  /* 0x0002fb00ff0e2b82 */ /* 0x000ea20000000800 */
[----:B----4-:R-:W-:-:S07]  /*21b40*/  VIADD R4, R4, 0xffffff80 ;  /* 0xffffff8004047836 */ /* 0x010fce0000000000 */
[----:B------:R-:W4:Y:S01]  /*21b50*/  @P2 LDC R25, c[0x0][0xbf0] ;  /* 0x0002fc00ff192b82 */ /* 0x000f220000000800 */
[----:B------:R-:W-:Y:S01]  /*21b60*/  ISETP.GE.AND P3, PT, R4, 0x80, PT ;  /* 0x000000800400780c */ /* 0x000fe20003f66270 */
[----:B---3--:R-:W-:-:S12]  /*21b70*/  @P1 BRA `(.L_x_617) ;  /* 0x0000000000101947 */ /* 0x008fd80003800000 */
[----:B------:R-:W-:Y:S05]  /*21b80*/  @!P0 BRA `(.L_x_617) ;  /* 0x00000000000c8947 */ /* 0x000fea0003800000 */
[----:B------:R-:W3:Y:S04]  /*21b90*/  LDG.E R5, desc[UR50][R2.64] ;  /* 0x0000003202057981 */ /* 0x000ee8000c1e1900 */
[----:B-----5:R-:W3:Y:S02]  /*21ba0*/  LDG.E R6, desc[UR50][R2.64+0x4] ;  /* 0x0000043202067981 */ /* 0x020ee4000c1e1900 */
[----:B---3--:R-:W-:-:S07]  /*21bb0*/  IADD3 R6, -R5, R6, RZ ;  /* 0x0000000605067210 */ /* 0x008fce0007ffe1ff */
.L_x_617:
[----:B------:R-:W-:Y:S01]  /*21bc0*/  BSSY B1, `(.L_x_618) ;  /* 0x000002e000017945 */ /* 0x000fe20003800000 */
[----:B------:R-:W-:Y:S02]  /*21bd0*/  SHF.R.S32.HI R12, RZ, 0x1f, R221 ;  /* 0x0000001fff0c7819 */ /* 0x000fe400000114dd */
[----:B------:R-:W-:Y:S02]  /*21be0*/  SEL R13, R218, RZ, !P0 ;  /* 0x000000ffda0d7207 */ /* 0x000fe40004000000 */
[----:B------:R-:W-:Y:S02]  /*21bf0*/  SEL R224, R224, RZ, !P0 ;  /* 0x000000ffe0e07207 */ /* 0x000fe40004000000 */
[----:B-----5:R-:W-:Y:S01]  /*21c00*/  SHF.R.S32.HI R11, RZ, 0x1f, R0 ;  /* 0x0000001fff0b7819 */ /* 0x020fe20000011400 */
[----:B------:R-:W-:Y:S06]  /*21c10*/  @P3 BRA `(.L_x_619) ;  /* 0x0000000000a03947 */ /* 0x000fec0003800000 */
[----:B------:R-:W3:Y:S01]  /*21c20*/  S2R R2, SR_TID.X ;  /* 0x0000000000027919 */ /* 0x000ee20000002100 */
[----:B------:R-:W5:Y:S02]  /*21c30*/  LDC R9, c[0x0][0xbe8] ;  /* 0x0002fa00ff097b82 */ /* 0x000f640000000800 */
[----:B-----5:R-:W-:Y:S02]  /*21c40*/  IMAD R3, R6, R9, RZ ;  /* 0x0000000906037224 */ /* 0x020fe400078e02ff */
[----:B---3--:R-:W-:-:S04]  /*21c50*/  IMAD R2, R225, 0x80, R2 ;  /* 0x00000080e1027824 */ /* 0x008fc800078e0202 */
[----:B------:R-:W-:-:S05]  /*21c60*/  VIADD R10, R2, 0xffffff80 ;  /* 0xffffff80020a7836 */ /* 0x000fca0000000000 */
[----:B------:R-:W-:-:S13]  /*21c70*/  ISETP.GE.AND P0, PT, R10, R3, PT ;  /* 0x000000030a00720c */ /* 0x000fda0003f06270 */
[----:B------:R-:W-:Y:S05]  /*21c80*/  @P0 BRA `(.L_x_619) ;  /* 0x0000000000840947 */ /* 0x000fea0003800000 */
[----:B------:R-:W-:Y:S01]  /*21c90*/  ISETP.NE.AND P0, PT, R9, 0x1, PT ;  /* 0x000000010900780c */ /* 0x000fe20003f05270 */
[----:B------:R-:W-:Y:S01]  /*21ca0*/  ULDC.64 UR4, c[0x0][0xb90] ;  /* 0x0002e40000047ab9 */ /* 0x000fe20000000a00 */
[----:B------:R-:W-:Y:S01]  /*21cb0*/  IMAD.MOV.U32 R2, RZ, RZ, R0 ;  /* 0x000000ffff027224 */ /* 0x000fe200078e0000 */
[----:B------:R-:W-:Y:S01]  /*21cc0*/  MOV R5, R10 ;  /* 0x0000000a00057202 */ /* 0x000fe20000000f00 */
[----:B------:R-:W-:Y:S02]  /*21cd0*/  IMAD R8, R12, UR4, RZ ;  /* 0x000000040c087c24 */ /* 0x000fe4000f8e02ff */
[----:B------:R-:W-:Y:S02]  /*21ce0*/  IMAD.MOV.U32 R3, RZ, RZ, R11 ;  /* 0x000000ffff037224 */ /* 0x000fe400078e000b */
[----:B------:R-:W-:-:S05]  /*21cf0*/  IMAD.WIDE.U32 R2, R221, UR4, R2 ;  /* 0x00000004dd027c25 */ /* 0x000fca000f8e0002 */
[----:B------:R-:W3:Y:S08]  /*21d00*/  @P0 LDC R7, c[0x0][0xbec] ;  /* 0x0002fb00ff070b82 */ /* 0x000ef00000000800 */
[----:B------:R-:W5:Y:S01]  /*21d10*/  @P0 LDC R15, c[0x0][0xbf0] ;  /* 0x0002fc00ff0f0b82 */ /* 0x000f620000000800 */
[----:B---3--:R-:W-:-:S04]  /*21d20*/  @P0 IMAD.HI.U32 R4, R10, R7, RZ ;  /* 0x000000070a040227 */ /* 0x008fc800078e00ff */
[----:B------:R-:W-:Y:S01]  /*21d30*/  IMAD R7, R221, UR5, R8 ;  /* 0x00000005dd077c24 */ /* 0x000fe2000f8e0208 */
[----:B------:R-:W-:Y:S01]  /*21d40*/  ULDC.64 UR4, c[0x0][0xb98] ;  /* 0x0002e60000047ab9 */ /* 0x000fe20000000a00 */
[----:B-----5:R-:W-:Y:S01]  /*21d50*/  @P0 SHF.R.U32.HI R5, RZ, R15, R4 ;  /* 0x0000000fff050219 */ /* 0x020fe20000011604 */
[----:B------:R-:W-:Y:S02]  /*21d60*/  IMAD R4, R224, UR4, RZ ;  /* 0x00000004e0047c24 */ /* 0x000fe4000f8e02ff */
[----:B------:R-:W-:Y:S02]  /*21d70*/  IADD3 R3, R3, R7, RZ ;  /* 0x0000000703037210 */ /* 0x000fe40007ffe0ff */
[----:B------:R-:W-:Y:S02]  /*21d80*/  IMAD.MOV R7, RZ, RZ, -R5 ;  /* 0x000000ffff077224 */ /* 0x000fe400078e0a05 */
[----:B------:R-:W-:-:S04]  /*21d90*/  IMAD.WIDE.U32 R2, R13, UR4, R2 ;  /* 0x000000040d027c25 */ /* 0x000fc8000f8e0002 */
[----:B------:R-:W-:Y:S01]  /*21da0*/  IMAD R7, R9, R7, R10 ;  /* 0x0000000709077224 */ /* 0x000fe200078e020a */
[----:B------:R-:W-:Y:S01]  /*21db0*/  SHF.R.S32.HI R9, RZ, 0x1f, R5 ;  /* 0x0000001fff097819 */ /* 0x000fe20000011405 */
[----:B------:R-:W-:Y:S01]  /*21dc0*/  IMAD R8, R13, UR5, R4 ;  /* 0x000000050d087c24 */ /* 0x000fe2000f8e0204 */
[----:B------:R-:W-:Y:S01]  /*21dd0*/  IADD3 R2, P0, R5, R2, RZ ;  /* 0x0000000205027210 */ /* 0x000fe20007f1e0ff */
[----:B------:R-:W-:Y:S01]  /*21de0*/  ULDC.64 UR4, c[0x0][0xb88] ;  /* 0x0002e20000047ab9 */ /* 0x000fe20000000a00 */
[----:B------:R-:W-:Y:S02]  /*21df0*/  SHF.R.S32.HI R4, RZ, 0x1f, R7 ;  /* 0x0000001fff047819 */ /* 0x000fe40000011407 */
[----:B------:R-:W-:-:S03]  /*21e00*/  IADD3.X R3, R9, R3, R8, P0, !PT ;  /* 0x0000000309037210 */ /* 0x000fc600007fe408 */
[----:B------:R-:W-:Y:S02]  /*21e10*/  IMAD R4, R4, UR4, RZ ;  /* 0x0000000404047c24 */ /* 0x000fe4000f8e02ff */
[----:B------:R-:W-:-:S04]  /*21e20*/  IMAD.WIDE.U32 R2, R7, UR4, R2 ;  /* 0x0000000407027c25 */ /* 0x000fc8000f8e0002 */
[----:B------:R-:W-:Y:S01]  /*21e30*/  IMAD R5, R7, UR5, R4 ;  /* 0x0000000507057c24 */ /* 0x000fe2000f8e0204 */
[----:B------:R-:W-:Y:S02]  /*21e40*/  ULDC.64 UR4, c[0x0][0xb50] ;  /* 0x0002d40000047ab9 */ /* 0x000fe40000000a00 */
[----:B------:R-:W-:Y:S01]  /*21e50*/  LEA R4, P0, R2, UR4, 0x2 ;  /* 0x0000000402047c11 */ /* 0x000fe2000f8010ff */
[----:B------:R-:W-:-:S05]  /*21e60*/  IMAD.IADD R3, R3, 0x1, R5 ;  /* 0x0000000103037824 */ /* 0x000fca00078e0205 */
[----:B------:R-:W-:Y:S02]  /*21e70*/  LEA.HI.X R5, R2, UR5, R3, 0x2, P0 ;  /* 0x0000000502057c11 */ /* 0x000fe400080f1403 */
[----:B------:R-:W-:-:S05]  /*21e80*/  MOV R3, 0xff800000 ;  /* 0xff80000000037802 */ /* 0x000fca0000000f00 */
[----:B------:R3:W-:Y:S02]  /*21e90*/  STG.E desc[UR50][R4.64], R3 ;  /* 0x0000000304007986 */ /* 0x0007e4000c101932 */
.L_x_619:
[----:B------:R-:W-:Y:S05]  /*21ea0*/  BSYNC B1 ;  /* 0x0000000000017941 */ /* 0x000fea0003800000 */
.L_x_618:
[----:B------:R-:W-:Y:S02]  /*21eb0*/  ULDC.64 UR4, c[0x0][0xaa0] ;  /* 0x0002a80000047ab9 */ /* 0x000fe40000000a00 */
[----:B---3--:R-:W-:-:S04]  /*21ec0*/  IMAD R3, R11, UR4, RZ ;  /* 0x000000040b037c24 */ /* 0x008fc8000f8e02ff */
[C---:B------:R-:W-:Y:S02]  /*21ed0*/  IMAD R5, R0.reuse, UR5, R3 ;  /* 0x0000000500057c24 */ /* 0x040fe4000f8e0203 */
[----:B------:R-:W-:Y:S01]  /*21ee0*/  IMAD.WIDE.U32 R2, R0, UR4, RZ ;  /* 0x0000000400027c25 */ /* 0x000fe2000f8e00ff */
[----:B------:R-:W-:-:S03]  /*21ef0*/  ULDC.64 UR4, c[0x0][0xae8] ;  /* 0x0002ba0000047ab9 */ /* 0x000fc60000000a00 */
[----:B------:R-:W-:Y:S02]  /*21f00*/  IMAD R0, R220, 0x20, R227 ;  /* 0x00000020dc007824 */ /* 0x000fe400078e02e3 */
[----:B------:R-:W-:Y:S02]  /*21f10*/  IMAD.IADD R3, R3, 0x1, R5 ;  /* 0x0000000103037824 */ /* 0x000fe400078e0205 */
[----:B------:R-:W-:Y:S01]  /*21f20*/  IMAD R4, R12, UR4, RZ ;  /* 0x000000040c047c24 */ /* 0x000fe2000f8e02ff */
[----:B------:R-:W-:Y:S01]  /*21f30*/  LEA R9, R225, R0, 0x7 ;  /* 0x00000000e1097211 */ /* 0x000fe200078e38ff */
[----:B------:R-:W-:-:S04]  /*21f40*/  IMAD.WIDE.U32 R2, R221, UR4, R2 ;  /* 0x00000004dd027c25 */ /* 0x000fc8000f8e0002 */
[----:B--2---:R-:W-:-:S04]  /*21f50*/  @P2 IMAD.HI.U32 R0, R9, R14, RZ ;  /* 0x0000000e09002227 */ /* 0x004fc800078e00ff */
[----:B------:R-:W-:Y:S01]  /*21f60*/  IMAD R7, R221, UR5, R4 ;  /* 0x00000005dd077c24 */ /* 0x000fe2000f8e0204 */
[----:B------:R-:W-:Y:S01]  /*21f70*/  ULDC.64 UR4, c[0x0][0xaf0] ;  /* 0x0002bc0000047ab9 */ /* 0x000fe20000000a00 */
[----:B------:R-:W-:Y:S01]  /*21f80*/  IMAD.MOV.U32 R5, RZ, RZ, R9 ;  /* 0x000000ffff057224 */ /* 0x000fe200078e0009 */
[----:B----4-:R-:W-:Y:S01]  /*21f90*/  @P2 SHF.R.U32.HI R5, RZ, R25, R0 ;  /* 0x00000019ff052219 */ /* 0x010fe20000011600 */
[----:B------:R-:W-:Y:S02]  /*21fa0*/  IMAD R4, R224, UR4, RZ ;  /* 0x00000004e0047c24 */ /* 0x000fe4000f8e02ff */
[----:B------:R-:W-:Y:S01]  /*21fb0*/  IMAD.IADD R3, R3, 0x1, R7 ;  /* 0x0000000103037824 */ /* 0x000fe200078e0207 */
[----:B------:R-:W-:Y:S01]  /*21fc0*/  SHF.R.S32.HI R0, RZ, 0x1f, R5 ;  /* 0x0000001fff007819 */ /* 0x000fe20000011405 */
[----:B------:R-:W-:Y:S01]  /*21fd0*/  IMAD R7, R13, UR5, R4 ;  /* 0x000000050d077c24 */ /* 0x000fe2000f8e0204 */
[----:B------:R-:W-:Y:S01]  /*21fe0*/  IADD3 R4, -R5, RZ, RZ ;  /* 0x000000ff05047210 */ /* 0x000fe20007ffe1ff */
[----:B------:R-:W-:Y:S01]  /*21ff0*/  IMAD.WIDE.U32 R2, R13, UR4, R2 ;  /* 0x000000040d027c25 */ /* 0x000fe2000f8e0002 */
[----:B------:R-:W-:-:S03]  /*22000*/  ULDC.64 UR4, c[0x0][0xae0] ;  /* 0x0002b80000047ab9 */ /* 0x000fc60000000a00 */
[----:B------:R-:W-:Y:S02]  /*22010*/  IMAD.IADD R3, R3, 0x1, R7 ;  /* 0x0000000103037824 */ /* 0x000fe400078e0207 */
[----:B------:R-:W-:Y:S02]  /*22020*/  IMAD R0, R0, UR4, RZ ;  /* 0x0000000400007c24 */ /* 0x000fe4000f8e02ff */
[----:B------:R-:W-:Y:S02]  /*22030*/  IMAD R7, R21, R4, R9 ;  /* 0x0000000415077224 */ /* 0x000fe400078e0209 */
[C---:B------:R-:W-:Y:S02]  /*22040*/  IMAD R9, R5.reuse, UR5, R0 ;  /* 0x0000000505097c24 */ /* 0x040fe4000f8e0200 */
[----:B------:R-:W-:Y:S01]  /*22050*/  IMAD.WIDE.U32 R2, R5, UR4, R2 ;  /* 0x0000000405027c25 */ /* 0x000fe2000f8e0002 */
[----:B------:R-:W-:Y:S01]  /*22060*/  SHF.R.S32.HI R0, RZ, 0x1f, R7 ;  /* 0x0000001fff007819 */ /* 0x000fe20000011407 */
[----:B------:R-:W-:-:S02]  /*22070*/  ULDC.64 UR4, c[0x0][0xad8] ;  /* 0x0002b60000047ab9 */ /* 0x000fc40000000a00 */
[----:B------:R-:W-:Y:S02]  /*22080*/  IMAD.IADD R3, R3, 0x1, R9 ;  /* 0x0000000103037824 */ /* 0x000fe400078e0209 */
[----:B------:R-:W-:Y:S02]  /*22090*/  IMAD R0, R0, UR4, RZ ;  /* 0x0000000400007c24 */ /* 0x000fe4000f8e02ff */
[----:B------:R-:W-:-:S04]  /*220a0*/  IMAD.WIDE.U32 R4, R7, UR4, R2 ;  /* 0x0000000407047c25 */ /* 0x000fc8000f8e0002 */
[----:B------:R-:W-:Y:S01]  /*220b0*/  IMAD R3, R7, UR5, R0 ;  /* 0x0000000507037c24 */ /* 0x000fe2000f8e0200 */
[----:B------:R-:W-:Y:S02]  /*220c0*/  ULDC.64 UR4, c[0x0][0xa80] ;  /* 0x0002a00000047ab9 */ /* 0x000fe40000000a00 */
[----:B------:R-:W-:Y:S01]  /*220d0*/  LEA R2, P0, R4, UR4, 0x1 ;  /* 0x0000000404027c11 */ /* 0x000fe2000f8008ff */
[----:B------:R-:W-:Y:S01]  /*220e0*/  UMOV UR4, 0xffffffff ;  /* 0xffffffff00047882 */ /* 0x000fe20000000000 */
[----:B------:R-:W-:-:S04]  /*220f0*/  IADD3 R3, R5, R3, RZ ;  /* 0x0000000305037210 */ /* 0x000fc80007ffe0ff */
[----:B------:R-:W-:Y:S01]  /*22100*/  LEA.HI.X R3, R4, UR5, R3, 0x1, P0 ;  /* 0x0000000504037c11 */ /* 0x000fe200080f0c03 */
[----:B------:R-:W-:Y:S06]  /*22110*/  BRA.DIV UR4, `(.L_x_620) ;  /* 0x0000009e04707947 */ /* 0x000fec000b800000 */
[----:B------:R2:W3:Y:S04]  /*22120*/  SHFL.IDX PT, R0, R3, RZ, 0x181f ;  /* 0x00181fff03007589 */ /* 0x0004e800000e0000 */
[----:B------:R2:W4:Y:S02]  /*22130*/  SHFL.IDX PT, R14, R2, RZ, 0x181f ;  /* 0x00181fff020e7589 */ /* 0x00052400000e0000 */
.L_x_851:
[----:B------:R-:W-:Y:S01]  /*22140*/  IMAD R21, R6, R21, RZ ;  /* 0x0000001506157224 */ /* 0x000fe200078e02ff */
[----:B------:R-:W-:Y:S01]  /*22150*/  BSSY B1, `(.L_x_621) ;  /* 0x000000f000017945 */ /* 0x000fe20003800000 */
[----:B------:R-:W-:-:S05]  /*22160*/  IMAD R6, R225, 0x80, R227 ;  /* 0x00000080e1067824 */ /* 0x000fca00078e02e3 */
[----:B------:R-:W-:-:S13]  /*22170*/  ISETP.GE.AND P0, PT, R6, R21, PT ;  /* 0x000000150600720c */ /* 0x000fda0003f06270 */
[----:B------:R-:W-:Y:S05]  /*22180*/  @P0 BRA `(.L_x_622) ;  /* 0x00000000002c0947 */ /* 0x000fea0003800000 */
[----:B------:R-:W-:Y:S01]  /*22190*/  ULDC UR4, c[0x0][0xac8] ;  /* 0x0002b20000047ab9 */ /* 0x000fe20000000800 */
[----:B------:R-:W-:Y:S02]  /*221a0*/  SHF.R.S32.HI R8, RZ, 0x1f, R214 ;  /* 0x0000001fff087819 */ /* 0x000fe400000114d6 */
[----:B------:R-:W-:Y:S02]  /*221b0*/  ISETP.GE.AND P2, PT, R214, UR4, PT ;  /* 0x00000004d6007c0c */ /* 0x000fe4000bf46270 */
[----:B------:R-:W-:Y:S02]  /*221c0*/  ISETP.GE.AND P3, PT, R219, UR4, PT ;  /* 0x00000004db007c0c */ /* 0x000fe4000bf66270 */
[----:B------:R-:W-:-:S09]  /*221d0*/  SHF.R.S32.HI R7, RZ, 0x1f, R219 ;  /* 0x0000001fff077819 */ /* 0x000fd200000114db */
[CC--:B----4-:R-:W-:Y:S02]  /*221e0*/  @!P2 LEA R4, P0, R214.reuse, R14.reuse, 0x1 ;  /* 0x0000000ed604a211 */ /* 0x0d0fe400078008ff */
[C---:B------:R-:W-:Y:S02]  /*221f0*/  @!P3 LEA R14, P1, R219.reuse, R14, 0x1 ;  /* 0x0000000edb0eb211 */ /* 0x040fe400078208ff */
[-C--:B---3--:R-:W-:Y:S02]  /*22200*/  @!P2 LEA.HI.X R5, R214, R0.reuse, R8, 0x1, P0 ;  /* 0x00000000d605a211 */ /* 0x088fe400000f0c08 */
[----:B------:R-:W-:-:S03]  /*22210*/  @!P3 LEA.HI.X R15, R219, R0, R7, 0x1, P1 ;  /* 0x00000000db0fb211 */ /* 0x000fc600008f0c07 */
[----:B------:R3:W-:Y:S04]  /*22220*/  @!P2 ST.E.128 desc[UR50][R4.64], RZ ;  /* 0x000000ff0400a985 */ /* 0x0007e8000c101d32 */
[----:B------:R3:W-:Y:S02]  /*22230*/  @!P3 ST.E.128 desc[UR50][R14.64], RZ ;  /* 0x000000ff0e00b985 */ /* 0x0007e4000c101d32 */
.L_x_622:
[----:B------:R-:W-:Y:S05]  /*22240*/  BSYNC B1 ;  /* 0x0000000000017941 */ /* 0x000fea0003800000 */
.L_x_621:
[----:B------:R-:W-:-:S03]  /*22250*/  UMOV UR4, 0xffffffff ;  /* 0xffffffff00047882 */ /* 0x000fc60000000000 */
[----:B------:R-:W-:Y:S05]  /*22260*/  BRA.DIV UR4, `(.L_x_623) ;  /* 0x0000009e04507947 */ /* 0x000fea000b800000 */
[----:B---3--:R3:W0:Y:S04]  /*22270*/  SHFL.IDX PT, R0, R3, 0x1, 0x181f ;  /* 0x00381f0003007f89 */ /* 0x00862800000e0000 */
[----:B----4-:R3:W4:Y:S02]  /*22280*/  SHFL.IDX PT, R14, R2, 0x1, 0x181f ;  /* 0x00381f00020e7f89 */ /* 0x01072400000e0000 */
.L_x_855:
[----:B------:R-:W-:Y:S01]  /*22290*/  VIADD R4, R6, 0x20 ;  /* 0x0000002006047836 */ /* 0x000fe20000000000 */
[----:B------:R-:W-:Y:S04]  /*222a0*/  BSSY B1, `(.L_x_624) ;  /* 0x000000e000017945 */ /* 0x000fe80003800000 */
        /* <DEDUP_REMOVED lines=9> */
[-C--:B0-----:R-:W-:Y:S02]  /*22340*/  @!P2 LEA.HI.X R5, R214, R0.reuse, R8, 0x1, P0 ;  /* 0x00000000d605a211 */ /* 0x081fe400000f0c08 */
[----:B------:R-:W-:-:S03]  /*22350*/  @!P3 LEA.HI.X R15, R219, R0, R7, 0x1, P1 ;  /* 0x00000000db0fb211 */ /* 0x000fc600008f0c07 */
[----:B------:R0:W-:Y:S04]  /*22360*/  @!P2 ST.E.128 desc[UR50][R4.64], RZ ;  /* 0x000000ff0400a985 */ /* 0x0001e8000c101d32 */
[----:B------:R0:W-:Y:S02]  /*22370*/  @!P3 ST.E.128 desc[UR50][R14.64], RZ ;  /* 0x000000ff0e00b985 */ /* 0x0001e4000c101d32 */
.L_x_625:
[----:B------:R-:W-:Y:S05]  /*22380*/  BSYNC B1 ;  /* 0x0000000000017941 */ /* 0x000fea0003800000 */
.L_x_624:
[----:B------:R-:W-:-:S03]  /*22390*/  UMOV UR4, 0xffffffff ;  /* 0xffffffff00047882 */ /* 0x000fc60000000000 */
[----:B------:R-:W-:Y:S05]  /*223a0*/  BRA.DIV UR4, `(.L_x_626) ;  /* 0x0000009e04487947 */ /* 0x000fea000b800000 */
[----:B0-----:R0:W0:Y:S04]  /*223b0*/  SHFL.IDX PT, R0, R3, 0x2, 0x181f ;  /* 0x00581f0003007f89 */ /* 0x00102800000e0000 */
[----:B----4-:R4:W0:Y:S02]  /*223c0*/  SHFL.IDX PT, R14, R2, 0x2, 0x181f ;  /* 0x00581f00020e7f89 */ /* 0x01082400000e0000 */
.L_x_859:
[----:B------:R-:W-:Y:S01]  /*223d0*/  IADD3 R4, R6, 0x40, RZ ;  /* 0x0000004006047810 */ /* 0x000fe20007ffe0ff */
[----:B------:R-:W-:Y:S03]  /*223e0*/  BSSY B1, `(.L_x_627) ;  /* 0x000000e000017945 */ /* 0x000fe60003800000 */
[----:B------:R-:W-:-:S13]  /*223f0*/  ISETP.GE.AND P0, PT, R4, R21, PT ;  /* 0x000000150400720c */ /* 0x000fda0003f06270 */
[----:B------:R-:W-:Y:S05]  /*22400*/  @P0 BRA `(.L_x_628) ;  /* 0x00000000002c0947 */ /* 0x000fea0003800000 */
[----:B------:R-:W-:Y:S01]  /*22410*/  ULDC UR4, c[0x0][0xac8] ;  /* 0x0002b20000047ab9 */ /* 0x000fe20000000800 */
[----:B------:R-:W-:Y:S02]  /*22420*/  SHF.R.S32.HI R8, RZ, 0x1f, R214 ;  /* 0x0000001fff087819 */ /* 0x000fe400000114d6 */
[----:B------:R-:W-:Y:S02]  /*22430*/  ISETP.GE.AND P2, PT, R214, UR4, PT ;  /* 0x00000004d6007c0c */ /* 0x000fe4000bf46270 */
[----:B------:R-:W-:Y:S02]  /*22440*/  ISETP.GE.AND P3, PT, R219, UR4, PT ;  /* 0x00000004db007c0c */ /* 0x000fe4000bf66270 */
[----:B------:R-:W-:-:S09]  /*22450*/  SHF.R.S32.HI R7, RZ, 0x1f, R219 ;  /* 0x0000001fff077819 */ /* 0x000fd200000114db */
[CC--:B0-----:R-:W-:Y:S02]  /*22460*/  @!P2 LEA R4, P0, R214.reuse, R14.reuse, 0x1 ;  /* 0x0000000ed604a211 */ /* 0x0c1fe400078008ff */
[C---:B------:R-:W-:Y:S02]  /*22470*/  @!P3 LEA R14, P1, R219.reuse, R14, 0x1 ;  /* 0x0000000edb0eb211 */ /* 0x040fe400078208ff */
[-C--:B------:R-:W-:Y:S02]  /*22480*/  @!P2 LEA.HI.X R5, R214, R0.reuse, R8, 0x1, P0 ;  /* 0x00000000d605a211 */ /* 0x080fe400000f0c08 */
[----:B------:R-:W-:-:S03]  /*22490*/  @!P3 LEA.HI.X R15, R219, R0, R7, 0x1, P1 ;  /* 0x00000000db0fb211 */ /* 0x000fc600008f0c07 */
[----:B------:R0:W-:Y:S04]  /*224a0*/  @!P2 ST.E.128 desc[UR50][R4.64], RZ ;  /* 0x000000ff0400a985 */ /* 0x0001e8000c101d32 */
[----:B------:R0:W-:Y:S02]  /*224b0*/  @!P3 ST.E.128 desc[UR50][R14.64], RZ ;  /* 0x000000ff0e00b985 */ /* 0x0001e4000c101d32 */
.L_x_628:
[----:B------:R-:W-:Y:S05]  /*224c0*/  BSYNC B1 ;  /* 0x0000000000017941 */ /* 0x000fea0003800000 */
.L_x_627:
[----:B------:R-:W-:-:S03]  /*224d0*/  UMOV UR4, 0xffffffff ;  /* 0xffffffff00047882 */ /* 0x000fc60000000000 */
[----:B------:R-:W-:Y:S05]  /*224e0*/  BRA.DIV UR4, `(.L_x_629) ;  /* 0x0000009e04407947 */ /* 0x000fea000b800000 */
[----:B0-----:R0:W0:Y:S04]  /*224f0*/  SHFL.IDX PT, R0, R3, 0x3, 0x181f ;  /* 0x00781f0003007f89 */ /* 0x00102800000e0000 */
[----:B------:R0:W0:Y:S02]  /*22500*/  SHFL.IDX PT, R14, R2, 0x3, 0x181f ;  /* 0x00781f00020e7f89 */ /* 0x00002400000e0000 */
.L_x_863:
[----:B0-234-:R-:W-:-:S05]  /*22510*/  VIADD R2, R6, 0x60 ;  /* 0x0000006006027836 */ /* 0x01dfca0000000000 */
[----:B------:R-:W-:-:S13]  /*22520*/  ISETP.GE.AND P0, PT, R2, R21, PT ;  /* 0x000000150200720c */ /* 0x000fda0003f06270 */
[----:B------:R-:W-:Y:S05]  /*22530*/  @P0 BRA `(.L_x_616) ;  /* 0x00000000002c0947 */ /* 0x000fea0003800000 */
[----:B------:R-:W-:Y:S01]  /*22540*/  ULDC UR4, c[0x0][0xac8] ;  /* 0x0002b20000047ab9 */ /* 0x000fe20000000800 */
[----:B------:R-:W-:Y:S02]  /*22550*/  SHF.R.S32.HI R5, RZ, 0x1f, R214 ;  /* 0x0000001fff057819 */ /* 0x000fe400000114d6 */
[----:B------:R-:W-:Y:S02]  /*22560*/  ISETP.GE.AND P2, PT, R214, UR4, PT ;  /* 0x00000004d6007c0c */ /* 0x000fe4000bf46270 */
[----:B------:R-:W-:Y:S02]  /*22570*/  ISETP.GE.AND P3, PT, R219, UR4, PT ;  /* 0x00000004db007c0c */ /* 0x000fe4000bf66270 */
[----:B------:R-:W-:-:S09]  /*22580*/  SHF.R.S32.HI R4, RZ, 0x1f, R219 ;  /* 0x0000001fff047819 */ /* 0x000fd200000114db */
[CC--:B------:R-:W-:Y:S02]  /*22590*/  @!P2 LEA R2, P0, R214.reuse, R14.reuse, 0x1 ;  /* 0x0000000ed602a211 */ /* 0x0c0fe400078008ff */
[C---:B------:R-:W-:Y:S02]  /*225a0*/  @!P3 LEA R14, P1, R219.reuse, R14, 0x1 ;  /* 0x0000000edb0eb211 */ /* 0x040fe400078208ff */
[-C--:B------:R-:W-:Y:S02]  /*225b0*/  @!P2 LEA.HI.X R3, R214, R0.reuse, R5, 0x1, P0 ;  /* 0x00000000d603a211 */ /* 0x080fe400000f0c05 */
[----:B------:R-:W-:-:S03]  /*225c0*/  @!P3 LEA.HI.X R15, R219, R0, R4, 0x1, P1 ;  /* 0x00000000db0fb211 */ /* 0x000fc600008f0c04 */
[----:B------:R0:W-:Y:S04]  /*225d0*/  @!P2 ST.E.128 desc[UR50][R2.64], RZ ;  /* 0x000000ff0200a985 */ /* 0x0001e8000c101d32 */
[----:B------:R0:W-:Y:S02]  /*225e0*/  @!P3 ST.E.128 desc[UR50][R14.64], RZ ;  /* 0x000000ff0e00b985 */ /* 0x0001e4000c101d32 */
.L_x_616:
[----:B------:R-:W-:Y:S05]  /*225f0*/  BSYNC B0 ;  /* 0x0000000000007941 */ /* 0x000fea0003800000 */
.L_x_606:
[----:B------:R-:W-:Y:S02]  /*22600*/  ULDC UR4, c[0x0][0xc3c] ;  /* 0x00030f0000047ab9 */ /* 0x000fe40000000800 */
[----:B-1----:R-:W-:-:S13]  /*22610*/  ISETP.GE.AND P0, PT, R171, UR4, PT ;  /* 0x00000004ab007c0c */ /* 0x002fda000bf06270 */
[----:B------:R-:W-:Y:S05]  /*22620*/  @!P0 BRA `(.L_x_630) ;  /* 0xfffffdec00c48947 */ /* 0x000fea000383ffff */
[----:B------:R-:W-:Y:S05]  /*22630*/  BRA `(.L_x_431) ;  /* 0x0000007800707947 */ /* 0x000fea0003800000 */
.L_x_429:
[----:B------:R-:W-:-:S08]  /*22640*/  NOP ;  /* 0x0000000000007918 */ /* 0x000fd00000000000 */
[----:B------:R-:W0:-:S00]  /*22650*/  USETMAXREG.DEALLOC.CTAPOOL 0x28 ;  /* 0x00000028000079c8 */ /* 0x000e0000080e0500 */
[----:B0-----:R-:W2:Y:S01]  /*22660*/  LDL.LU R3, [R1] ;  /* 0x0000000001037983 */ /* 0x001ea20000300800 */
[----:B------:R-:W-:-:S06]  /*22670*/  LOP3.LUT R0, R0, 0x3, RZ, 0xc0, !PT ;  /* 0x0000000300007812 */ /* 0x000fcc00078ec0ff */
[----:B------:R-:W0:Y:S02]  /*22680*/  SHFL.IDX PT, R0, R0, RZ, 0x1f ;  /* 0x00001fff00007589 */ /* 0x000e2400000e0000 */
[----:B0-----:R-:W-:-:S13]  /*22690*/  ISETP.NE.AND P0, PT, R0, RZ, PT ;  /* 0x000000ff0000720c */ /* 0x001fda0003f05270 */
[----:B------:R-:W-:Y:S01]  /*226a0*/  @P0 BAR.SYNC.DEFER_BLOCKING 0x5, 0x180 ;  /* 0x0146000000000b1d */ /* 0x000fe20000010000 */
[----:B--2---:R-:W-:-:S04]  /*226b0*/  LOP3.LUT R3, R3, 0xfffffeff, RZ, 0xc0, !PT ;  /* 0xfffffeff03037812 */ /* 0x004fc800078ec0ff */
[----:B------:R-:W-:-:S05]  /*226c0*/  @P0 LOP3.LUT R3, R3, 0x100, RZ, 0xfc, !PT ;  /* 0x0000010003030812 */ /* 0x000fca00078efcff */
[----:B------:R0:W-:Y:S02]  /*226d0*/  STL [R1], R3 ;  /* 0x0000000301007387 */ /* 0x0001e40000100800 */
[----:B0-----:R-:W-:-:S04]  /*226e0*/  @P0 MOV R3, 0x400 ;  /* 0x0000040000030802 */ /* 0x001fc80000000f00 */
[----:B------:R-:W-:-:S05]  /*226f0*/  @P0 LEA R2, R2, R3, 0x18 ;  /* 0x0000000302020211 */ /* 0x000fca00078ec0ff */
[----:B------:R0:W1:Y:S01]  /*22700*/  @P0 LDS.128 R16, [R2+0x298d0] ;  /* 0x0298d00002100984 */ /* 0x0000620000000c00 */
[----:B------:R-:W-:Y:S06]  /*22710*/  @P0 BAR.ARV 0x4, 0x180 ;  /* 0x0106000000000b1d */ /* 0x000fec0000002000 */
[----:B------:R-:W-:Y:S05]  /*22720*/  @P0 BRA `(.L_x_631) ;  /* 0x0000000800040947 */ /* 0x000fea0003800000 */
[----:B------:R-:W2:Y:S01]  /*22730*/  S2R R4, SR_TID.X ;  /* 0x0000000000047919 */ /* 0x000ea20000002100 */
[----:B------:R-:W-:Y:S01]  /*22740*/  ULDC UR4, c[0x0][0xc3c] ;  /* 0x00030f0000047ab9 */ /* 0x000fe20000000800 */
[----:B------:R-:W-:Y:S01]  /*22750*/  IMAD.MOV.U32 R0, RZ, RZ, RZ ;  /* 0x000000ffff007224 */ /* 0x000fe200078e00ff */
[----:B------:R-:W3:Y:S01]  /*22760*/  S2UR UR6, SR_CTAID.X ;  /* 0x00000000000679c3 */ /* 0x000ee20000002500 */
[----:B------:R-:W-:Y:S01]  /*22770*/  ULDC UR5, c[0x0][0xc38] ;  /* 0x00030e0000057ab9 */ /* 0x000fe20000000800 */
[----:B--2---:R-:W-:-:S04]  /*22780*/  LOP3.LUT R5, R4, 0x1f, RZ, 0xc0, !PT ;  /* 0x0000001f04057812 */ /* 0x004fc800078ec0ff */
[----:B------:R-:W-:-:S04]  /*22790*/  ISETP.NE.AND P0, PT, R5, 0x1f, PT ;  /* 0x0000001f0500780c */ /* 0x000fc80003f05270 */
[----:B------:R-:W-:-:S13]  /*227a0*/  ISETP.GE.OR P1, PT, R5, UR4, !P0 ;  /* 0x0000000405007c0c */ /* 0x000fda000c726670 */
[----:B0-----:R-:W0:Y:S02]  /*227b0*/  @!P1 LDC.64 R2, c[0x0][0xc80] ;  /* 0x00032000ff029b82 */ /* 0x001e240000000a00 */
[----:B0-----:R-:W-:-:S05]  /*227c0*/  @!P1 IMAD.WIDE.U32 R2, R5, 0x4, R2 ;  /* 0x0000000405029825 */ /* 0x001fca00078e0002 */
[----:B------:R-:W2:Y:S01]  /*227d0*/  @!P1 LDG.E R0, desc[UR50][R2.64] ;  /* 0x0000003202009981 */ /* 0x000ea2000c1e1900 */
[C---:B------:R-:W-:Y:S01]  /*227e0*/  ISETP.NE.AND P1, PT, R5.reuse, RZ, PT ;  /* 0x000000ff0500720c */ /* 0x040fe20003f25270 */
[----:B------:R-:W-:Y:S01]  /*227f0*/  UMOV UR4, URZ ;  /* 0x0000003f00047c82 */ /* 0x000fe20008000000 */
[C---:B------:R-:W-:Y:S01]  /*22800*/  ISETP.GE.U32.AND P2, PT, R5.reuse, 0x2, PT ;  /* 0x000000020500780c */ /* 0x040fe20003f46070 */
[----:B-1----:R-:W-:Y:S01]  /*22810*/  IMAD.MOV.U32 R16, RZ, RZ, RZ ;  /* 0x000000ffff107224 */ /* 0x002fe200078e00ff */
[C---:B------:R-:W-:Y:S02]  /*22820*/  ISETP.GE.U32.AND P3, PT, R5.reuse, 0x4, PT ;  /* 0x000000040500780c */ /* 0x040fe40003f66070 */
[C---:B------:R-:W-:Y:S02]  /*22830*/  ISETP.GE.U32.AND P4, PT, R5.reuse, 0x8, PT ;  /* 0x000000080500780c */ /* 0x040fe40003f86070 */
[----:B------:R-:W-:Y:S01]  /*22840*/  ISETP.GE.U32.AND P5, PT, R5, 0x10, PT ;  /* 0x000000100500780c */ /* 0x000fe20003fa6070 */
[----:B--2---:R-:W0:Y:S02]  /*22850*/  SHFL.UP PT, R4, R0, 0x1, RZ ;  /* 0x0420000000047989 */ /* 0x004e2400000e00ff */
        /* <DEDUP_REMOVED lines=14> */
[----:B------:R-:W0:Y:S02]  /*22940*/  SHFL.IDX PT, R4, R7, 0x1f, 0x1f ;  /* 0x03e01f0007047f89 */ /* 0x000e2400000e0000 */
[----:B0-----:R-:W-:-:S05]  /*22950*/  IMAD R4, R4, UR5, RZ ;  /* 0x0000000504047c24 */ /* 0x001fca000f8e02ff */
[----:B---3--:R-:W-:Y:S02]  /*22960*/  ISETP.GT.AND P6, PT, R4, UR6, PT ;  /* 0x0000000604007c0c */ /* 0x008fe4000bfc4270 */
[----:B------:R-:W-:-:S11]  /*22970*/  MOV R3, R4 ;  /* 0x0000000400037202 */ /* 0x000fd60000000f00 */
[----:B------:R-:W-:Y:S05]  /*22980*/  @P6 BRA `(.L_x_632) ;  /* 0x00000000009c6947 */ /* 0x000fea0003800000 */
[----:B------:R-:W0:Y:S01]  /*22990*/  LDC R10, c[0x0][0xc3c] ;  /* 0x00030f00ff0a7b82 */ /* 0x000e220000000800 */
[----:B------:R-:W-:Y:S01]  /*229a0*/  IMAD.MOV.U32 R4, RZ, RZ, R3 ;  /* 0x000000ffff047224 */ /* 0x000fe200078e0003 */
[----:B------:R-:W-:Y:S01]  /*229b0*/  UMOV UR4, URZ ;  /* 0x0000003f00047c82 */ /* 0x000fe20008000000 */
[----:B------:R-:W-:Y:S01]  /*229c0*/  ULDC UR7, c[0x0][0xc3c] ;  /* 0x00030f0000077ab9 */ /* 0x000fe20000000800 */
[----:B------:R-:W-:-:S05]  /*229d0*/  ULDC UR5, c[0x0][0xc38] ;  /* 0x00030e0000057ab9 */ /* 0x000fca0000000800 */
.L_x_636:
[----:B------:R-:W-:Y:S01]  /*229e0*/  UIADD3 UR4, UR4, 0x1f, URZ ;  /* 0x0000001f04047890 */ /* 0x000fe2000fffe03f */
[----:B------:R-:W-:-:S05]  /*229f0*/  IMAD.U32 R19, RZ, RZ, UR7 ;  /* 0x00000007ff137e24 */ /* 0x000fca000f8e00ff */
[----:B0-----:R-:W-:-:S13]  /*22a00*/  ISETP.LE.AND P6, PT, R10, UR4, PT ;  /* 0x000000040a007c0c */ /* 0x001fda000bfc3270 */
[----:B------:R-:W-:Y:S05]  /*22a10*/  @P6 BRA `(.L_x_633) ;  /* 0x0000000400246947 */ /* 0x000fea0003800000 */
[----:B------:R-:W-:Y:S01]  /*22a20*/  IADD3 R7, R5, UR4, RZ ;  /* 0x0000000405077c10 */ /* 0x000fe2000fffe0ff */
[----:B------:R-:W-:Y:S01]  /*22a30*/  BSSY B0, `(.L_x_634) ;  /* 0x0000007000007945 */ /* 0x000fe20003800000 */
[----:B------:R-:W-:Y:S02]  /*22a40*/  IMAD.MOV.U32 R0, RZ, RZ, RZ ;  /* 0x000000ffff007224 */ /* 0x000fe400078e00ff */
[----:B------:R-:W-:-:S13]  /*22a50*/  ISETP.GE.OR P6, PT, R7, R10, !P0 ;  /* 0x0000000a0700720c */ /* 0x000fda00047c6670 */
[----:B------:R-:W-:Y:S05]  /*22a60*/  @P6 BRA `(.L_x_635) ;  /* 0x00000000000c6947 */ /* 0x000fea0003800000 */
[----:B------:R-:W0:Y:S02]  /*22a70*/  LDC.64 R2, c[0x0][0xc80] ;  /* 0x00032000ff027b82 */ /* 0x000e240000000a00 */
[----:B0-----:R-:W-:-:S05]  /*22a80*/  IMAD.WIDE R2, R7, 0x4, R2 ;  /* 0x0000000407027825 */ /* 0x001fca00078e0202 */
[----:B------:R0:W5:Y:S02]  /*22a90*/  LDG.E R0, desc[UR50][R2.64] ;  /* 0x0000003202007981 */ /* 0x000164000c1e1900 */
.L_x_635:
[----:B------:R-:W-:Y:S05]  /*22aa0*/  BSYNC B0 ;  /* 0x0000000000007941 */ /* 0x000fea0003800000 */
.L_x_634:
        /* <DEDUP_REMOVED lines=15> */
[----:B------:R-:W0:Y:S02]  /*22ba0*/  SHFL.IDX PT, R3, R9, 0x1f, 0x1f ;  /* 0x03e01f0009037f89 */ /* 0x000e2400000e0000 */
[----:B0-----:R-:W-:-:S04]  /*22bb0*/  IMAD R3, R3, UR5, RZ ;  /* 0x0000000503037c24 */ /* 0x001fc8000f8e02ff */
[----:B------:R-:W-:-:S05]  /*22bc0*/  IMAD.IADD R4, R3, 0x1, R4 ;  /* 0x0000000103047824 */ /* 0x000fca00078e0204 */
[----:B------:R-:W-:-:S13]  /*22bd0*/  ISETP.GT.AND P6, PT, R4, UR6, PT ;  /* 0x0000000604007c0c */ /* 0x000fda000bfc4270 */
[----:B------:R-:W-:Y:S05]  /*22be0*/  @!P6 BRA `(.L_x_636) ;  /* 0xfffffffc007ce947 */ /* 0x000fea000383ffff */
[----:B------:R-:W-:-:S07]  /*22bf0*/  IMAD.MOV.U32 R7, RZ, RZ, R9 ;  /* 0x000000ffff077224 */ /* 0x000fce00078e0009 */
.L_x_632:
[----:B------:R-:W-:-:S05]  /*22c00*/  IADD3 R8, -R3, R4, RZ ;  /* 0x0000000403087210 */ /* 0x000fca0007ffe1ff */
[----:B------:R-:W-:-:S05]  /*22c10*/  IMAD R2, R7, UR5, R8 ;  /* 0x0000000507027c24 */ /* 0x000fca000f8e0208 */
[----:B------:R-:W-:-:S13]  /*22c20*/  ISETP.GT.AND P0, PT, R2, UR6, PT ;  /* 0x0000000602007c0c */ /* 0x000fda000bf04270 */
[----:B------:R-:W-:-:S04]  /*22c30*/  VOTE.ANY R4, PT, !P0 ;  /* 0x0000000000047806 */ /* 0x000fc800040e0100 */
[----:B------:R-:W0:Y:S01]  /*22c40*/  POPC R19, R4 ;  /* 0x0000000400137309 */ /* 0x000e220000000000 */
[----:B------:R-:W-:Y:S01]  /*22c50*/  ISETP.NE.AND P0, PT, R4, RZ, PT ;  /* 0x000000ff0400720c */ /* 0x000fe20003f05270 */
[----:B0-----:R-:W0:Y:S02]  /*22c60*/  SHFL.IDX PT, R10, R0, R19, 0x1f ;  /* 0x00001f13000a7589 */ /* 0x001e2400000e0000 */
[----:B0-----:R-:W-:-:S04]  /*22c70*/  IABS R9, R10 ;  /* 0x0000000a00097213 */ /* 0x001fc80000000000 */
[----:B------:R-:W0:Y:S08]  /*22c80*/  I2F.RP R6, R9 ;  /* 0x0000000900067306 */ /* 0x000e300000209400 */
[----:B0-----:R-:W0:Y:S02]  /*22c90*/  MUFU.RCP R6, R6 ;  /* 0x0000000600067308 */ /* 0x001e240000001000 */
[----:B0-----:R-:W-:-:S06]  /*22ca0*/  VIADD R2, R6, 0xffffffe ;  /* 0x0ffffffe06027836 */ /* 0x001fcc0000000000 */
[----:B------:R0:W1:Y:S01]  /*22cb0*/  F2I.FTZ.U32.TRUNC.NTZ R3, R2 ;  /* 0x0000000200037305 */ /* 0x000062000021f000 */
[----:B------:R-:W-:Y:S05]  /*22cc0*/  @!P0 BRA `(.L_x_637) ;  /* 0x0000000000088947 */ /* 0x000fea0003800000 */
[----:B------:R-:W-:-:S06]  /*22cd0*/  VIADD R16, R19, 0xffffffff ;  /* 0xffffffff13107836 */ /* 0x000fcc0000000000 */
[----:B------:R2:W3:Y:S02]  /*22ce0*/  SHFL.IDX PT, R16, R7, R16, 0x1f ;  /* 0x00001f1007107589 */ /* 0x0004e400000e0000 */
.L_x_637:
[----:B---3--:R-:W-:Y:S01]  /*22cf0*/  IMAD R16, R16, UR5, R8 ;  /* 0x0000000510107c24 */ /* 0x008fe2000f8e0208 */
[----:B0-----:R-:W-:Y:S01]  /*22d00*/  IABS R2, R10 ;  /* 0x0000000a00027213 */ /* 0x001fe20000000000 */
[----:B------:R-:W-:Y:S01]  /*22d10*/  VIADD R19, R19, UR4 ;  /* 0x0000000413137c36 */ /* 0x000fe20008000000 */
[----:B-1----:R-:W-:Y:S02]  /*22d20*/  IADD3 R0, RZ, -R3, RZ ;  /* 0x80000003ff007210 */ /* 0x002fe40007ffe0ff */
[----:B------:R-:W-:Y:S01]  /*22d30*/  IADD3 R11, -R16, UR6, RZ ;  /* 0x00000006100b7c10 */ /* 0x000fe2000fffe1ff */
[----:B------:R-:W-:Y:S02]  /*22d40*/  IMAD.MOV R4, RZ, RZ, -R2 ;  /* 0x000000ffff047224 */ /* 0x000fe400078e0a02 */
[----:B--2---:R-:W-:Y:S01]  /*22d50*/  IMAD R7, R0, R9, RZ ;  /* 0x0000000900077224 */ /* 0x004fe200078e02ff */
[----:B------:R-:W-:Y:S01]  /*22d60*/  IABS R0, R11 ;  /* 0x0000000b00007213 */ /* 0x000fe20000000000 */
[----:B------:R-:W-:-:S04]  /*22d70*/  IMAD.MOV.U32 R2, RZ, RZ, RZ ;  /* 0x000000ffff027224 */ /* 0x000fc800078e00ff */
[----:B------:R-:W-:Y:S01]  /*22d80*/  IMAD.HI.U32 R2, R3, R7, R2 ;  /* 0x0000000703027227 */ /* 0x000fe200078e0002 */
[----:B------:R-:W-:-:S03]  /*22d90*/  MOV R3, R0 ;  /* 0x0000000000037202 */ /* 0x000fc60000000f00 */
[----:B------:R-:W-:Y:S02]  /*22da0*/  IMAD.MOV.U32 R0, RZ, RZ, R4 ;  /* 0x000000ffff007224 */ /* 0x000fe400078e0004 */
[----:B------:R-:W-:-:S04]  /*22db0*/  IMAD.HI.U32 R2, R2, R3, RZ ;  /* 0x0000000302027227 */ /* 0x000fc800078e00ff */
[----:B------:R-:W-:-:S05]  /*22dc0*/  IMAD R0, R2, R0, R3 ;  /* 0x0000000002007224 */ /* 0x000fca00078e0203 */
[----:B------:R-:W-:-:S13]  /*22dd0*/  ISETP.GT.U32.AND P1, PT, R9, R0, PT ;  /* 0x000000000900720c */ /* 0x000fda0003f24070 */
[----:B------:R-:W-:Y:S01]  /*22de0*/  @!P1 IMAD.IADD R0, R0, 0x1, -R9 ;  /* 0x0000000100009824 */ /* 0x000fe200078e0a09 */
[----:B------:R-:W-:Y:S02]  /*22df0*/  @!P1 IADD3 R2, R2, 0x1, RZ ;  /* 0x0000000102029810 */ /* 0x000fe40007ffe0ff */
[----:B------:R-:W-:Y:S02]  /*22e00*/  ISETP.NE.AND P1, PT, R10, RZ, PT ;  /* 0x000000ff0a00720c */ /* 0x000fe40003f25270 */
[----:B------:R-:W-:Y:S02]  /*22e10*/  ISETP.GE.U32.AND P0, PT, R0, R9, PT ;  /* 0x000000090000720c */ /* 0x000fe40003f06070 */
[----:B------:R-:W-:-:S04]  /*22e20*/  LOP3.LUT R0, R11, R10, RZ, 0x3c, !PT ;  /* 0x0000000a0b007212 */ /* 0x000fc800078e3cff */
[----:B------:R-:W-:-:S07]  /*22e30*/  ISETP.GE.AND P2, PT, R0, RZ, PT ;  /* 0x000000ff0000720c */ /* 0x000fce0003f46270 */
[----:B------:R-:W-:-:S06]  /*22e40*/  @P0 VIADD R2, R2, 0x1 ;  /* 0x0000000102020836 */ /* 0x000fcc0000000000 */
[----:B------:R-:W-:Y:S01]  /*22e50*/  @!P2 IMAD.MOV R2, RZ, RZ, -R2 ;  /* 0x000000ffff02a224 */ /* 0x000fe200078e0a02 */
[----:B------:R-:W-:-:S04]  /*22e60*/  @!P1 LOP3.LUT R2, RZ, R10, RZ, 0x33, !PT ;  /* 0x0000000aff029212 */ /* 0x000fc800078e33ff */
[----:B------:R-:W-:Y:S01]  /*22e70*/  IADD3 R17, -R2, RZ, RZ ;  /* 0x000000ff02117210 */ /* 0x000fe20007ffe1ff */
[----:B------:R-:W-:-:S04]  /*22e80*/  IMAD.MOV.U32 R18, RZ, RZ, R2 ;  /* 0x000000ffff127224 */ /* 0x000fc800078e0002 */
[----:B------:R-:W-:Y:S01]  /*22e90*/  IMAD R17, R10, R17, R11 ;  /* 0x000000110a117224 */ /* 0x000fe200078e020b */
[----:B------:R-:W-:Y:S06]  /*22ea0*/  BRA `(.L_x_638) ;  /* 0x00000000000c7947 */ /* 0x000fec0003800000 */
.L_x_633:
[----:B------:R-:W-:Y:S01]  /*22eb0*/  MOV R17, RZ ;  /* 0x000000ff00117202 */ /* 0x000fe20000000f00 */
[----:B------:R-:W-:Y:S02]  /*22ec0*/  IMAD.U32 R16, RZ, RZ, UR6 ;  /* 0x00000006ff107e24 */ /* 0x000fe4000f8e00ff */
[----:B------:R-:W-:-:S07]  /*22ed0*/  IMAD.MOV.U32 R18, RZ, RZ, RZ ;  /* 0x000000ffff127224 */ /* 0x000fce00078e00ff */
.L_x_638:
[----:B------:R-:W-:-:S13]  /*22ee0*/  ISETP.NE.AND P0, PT, R5, RZ, PT ;  /* 0x000000ff0500720c */ /* 0x000fda0003f05270 */
[----:B------:R-:W0:Y:S01]  /*22ef0*/  @!P0 S2R R3, SR_CgaCtaId ;  /* 0x0000000000038919 */ /* 0x000e220000008800 */
[----:B------:R-:W-:-:S04]  /*22f00*/  @!P0 MOV R0, 0x400 ;  /* 0x0000040000008802 */ /* 0x000fc80000000f00 */
[----:B0-----:R-:W-:-:S05]  /*22f10*/  @!P0 LEA R0, R3, R0, 0x18 ;  /* 0x0000000003008211 */ /* 0x001fca00078ec0ff */
[----:B------:R2:W-:Y:S01]  /*22f20*/  @!P0 STS.128 [R0+0x298d0], R16 ;  /* 0x0298d01000008388 */ /* 0x0005e20000000c00 */
[----:B------:R-:W-:Y:S06]  /*22f30*/  BAR.ARV 0x5, 0x180 ;  /* 0x0146000000007b1d */ /* 0x000fec0000002000 */
.L_x_631:
[----:B------:R3:W-:Y:S01]  /*22f40*/  STL [R1+0x48], RZ ;  /* 0x000048ff01007387 */ /* 0x0007e20000100800 */
[----:B------:R-:W-:Y:S01]  /*22f50*/  ULDC UR4, c[0x0][0xc3c] ;  /* 0x00030f0000047ab9 */ /* 0x000fe20000000800 */
[----:B------:R-:W-:Y:S01]  /*22f60*/  MOV R34, 0x1 ;  /* 0x0000000100227802 */ /* 0x000fe20000000f00 */
[----:B------:R-:W-:Y:S01]  /*22f70*/  IMAD.MOV.U32 R23, RZ, RZ, RZ ;  /* 0x000000ffff177224 */ /* 0x000fe200078e00ff */
[----:B-1----:R-:W-:-:S13]  /*22f80*/  ISETP.GE.AND P0, PT, R19, UR4, PT ;  /* 0x0000000413007c0c */ /* 0x002fda000bf06270 */
[----:B---3--:R-:W-:Y:S05]  /*22f90*/  @P0 BRA `(.L_x_639) ;  /* 0x0000006c001c0947 */ /* 0x008fea0003800000 */
[----:B------:R-:W1:Y:S01]  /*22fa0*/  S2R R12, SR_TID.X ;  /* 0x00000000000c7919 */ /* 0x000e620000002100 */
[----:B------:R-:W3:Y:S01]  /*22fb0*/  S2UR UR4, SR_CgaCtaId ;  /* 0x00000000000479c3 */ /* 0x000ee20000008800 */
[----:B------:R-:W-:Y:S01]  /*22fc0*/  MOV R22, 0x400 ;  /* 0x0000040000167802 */ /* 0x000fe20000000f00 */
[----:B------:R-:W-:Y:S01]  /*22fd0*/  BSSY B7, `(.L_x_639) ;  /* 0x00006c3000077945 */ /* 0x000fe20003800000 */
[----:B------:R-:W-:Y:S01]  /*22fe0*/  IMAD.MOV.U32 R35, RZ, RZ, 0x1 ;  /* 0x00000001ff237424 */ /* 0x000fe200078e00ff */
[----:B------:R-:W-:Y:S01]  /*22ff0*/  MOV R28, RZ ;  /* 0x000000ff001c7202 */ /* 0x000fe20000000f00 */
[----:B------:R-:W-:Y:S01]  /*23000*/  IMAD.MOV.U32 R23, RZ, RZ, RZ ;  /* 0x000000ffff177224 */ /* 0x000fe200078e00ff */
[----:B------:R-:W-:Y:S01]  /*23010*/  ULDC.64 UR40, c[0x0][0x198] ;  /* 0x0000660000287ab9 */ /* 0x000fe20000000a00 */
[----:B------:R-:W-:Y:S01]  /*23020*/  IMAD.MOV.U32 R34, RZ, RZ, 0x1 ;  /* 0x00000001ff227424 */ /* 0x000fe200078e00ff */
[----:B------:R-:W-:Y:S02]  /*23030*/  ULOP3.LUT UR39, UR36, 0x2, URZ, 0xfc, !UPT ;  /* 0x0000000224277892 */ /* 0x000fe4000f8efc3f */
[----:B------:R-:W-:Y:S01]  /*23040*/  ULOP3.LUT UR37, UR36, 0x1, URZ, 0xfc, !UPT ;  /* 0x0000000124257892 */ /* 0x000fe2000f8efc3f */
[----:B------:R-:W-:Y:S01]  /*23050*/  ULDC UR38, c[0x0][0xc] ;  /* 0x0000030000267ab9 */ /* 0x000fe20000000800 */
[C---:B-1----:R-:W-:Y:S01]  /*23060*/  LOP3.LUT R10, R12.reuse, 0x7f, RZ, 0xc0, !PT ;  /* 0x0000007f0c0a7812 */ /* 0x042fe200078ec0ff */
[C---:B0-----:R-:W-:Y:S01]  /*23070*/  IMAD.SHL.U32 R2, R12.reuse, 0x10, RZ ;  /* 0x000000100c027824 */ /* 0x041fe200078e00ff */
[C---:B------:R-:W-:Y:S01]  /*23080*/  SHF.L.U32 R3, R12.reuse, 0x7, RZ ;  /* 0x000000070c037819 */ /* 0x040fe200000006ff */
[C---:B------:R-:W-:Y:S01]  /*23090*/  IMAD.SHL.U32 R11, R12.reuse, 0x2, RZ ;  /* 0x000000020c0b7824 */ /* 0x040fe200078e00ff */
[----:B------:R-:W-:Y:S01]  /*230a0*/  SHF.R.U32.HI R7, RZ, 0x5, R10 ;  /* 0x00000005ff077819 */ /* 0x000fe2000001160a */
[----:B------:R-:W-:Y:S01]  /*230b0*/  IMAD.SHL.U32 R37, R12, 0x4, RZ ;  /* 0x000000040c257824 */ /* 0x000fe200078e00ff */
[----:B--2---:R-:W-:-:S02]  /*230c0*/  LOP3.LUT R0, R2, 0x1b0, RZ, 0xc0, !PT ;  /* 0x000001b002007812 */ /* 0x004fc400078ec0ff */
[----:B------:R-:W-:Y:S01]  /*230d0*/  SHF.R.U32.HI R5, RZ, 0x1, R12 ;  /* 0x00000001ff057819 */ /* 0x000fe2000001160c */
[----:B------:R-:W-:Y:S01]  /*230e0*/  IMAD.SHL.U32 R9, R7, 0x200, RZ ;  /* 0x0000020007097824 */ /* 0x000fe200078e00ff */
[----:B------:R-:W-:Y:S02]  /*230f0*/  LOP3.LUT R4, R3, 0x380, RZ, 0xc0, !PT ;  /* 0x0000038003047812 */ /* 0x000fe400078ec0ff */
[----:B------:R-:W-:Y:S02]  /*23100*/  LOP3.LUT R11, R0, 0x30, R11, 0x78, !PT ;  /* 0x00000030000b7812 */ /* 0x000fe400078e780b */
[----:B------:R-:W-:Y:S02]  /*23110*/  SHF.L.U32 R0, R12, 0x5, RZ ;  /* 0x000000050c007819 */ /* 0x000fe400000006ff */
[----:B------:R-:W-:Y:S02]  /*23120*/  LOP3.LUT R6, R9, 0x40, R2, 0xf8, !PT ;  /* 0x0000004009067812 */ /* 0x000fe400078ef802 */
[----:B------:R-:W-:-:S02]  /*23130*/  LOP3.LUT R5, R4, 0x30, R5, 0xf8, !PT ;  /* 0x0000003004057812 */ /* 0x000fc400078ef805 */
[----:B------:R-:W-:Y:S02]  /*23140*/  LOP3.LUT R4, R0, 0x80, RZ, 0xc0, !PT ;  /* 0x0000008000047812 */ /* 0x000fe400078ec0ff */
[----:B------:R-:W-:Y:S02]  /*23150*/  LOP3.LUT R8, R6, R11, RZ, 0xfc, !PT ;  /* 0x0000000b06087212 */ /* 0x000fe400078efcff */
[----:B------:R-:W-:Y:S02]  /*23160*/  LOP3.LUT R6, R4, 0x10, R12, 0xf8, !PT ;  /* 0x0000001004067812 */ /* 0x000fe400078ef80c */
[----:B------:R-:W-:Y:S01]  /*23170*/  LOP3.LUT R9, R9, 0x60, R0, 0xf8, !PT ;  /* 0x0000006009097812 */ /* 0x000fe200078ef800 */
[----:B------:R-:W-:Y:S01]  /*23180*/  STL [R1+0x18], R8 ;  /* 0x0000180801007387 */ /* 0x000fe20000100800 */
[----:B------:R-:W-:Y:S02]  /*23190*/  LOP3.LUT R4, R5, 0x70, R2, 0x78, !PT ;  /* 0x0000007005047812 */ /* 0x000fe400078e7802 */
[----:B------:R-:W-:-:S02]  /*231a0*/  LOP3.LUT R6, R6, 0x10, R37, 0x78, !PT ;  /* 0x0000001006067812 */ /* 0x000fc400078e7825 */
[----:B------:R-:W-:Y:S02]  /*231b0*/  LOP3.LUT R9, R9, 0x100, R0, 0xf8, !PT ;  /* 0x0000010009097812 */ /* 0x000fe400078ef800 */
[----:B------:R-:W-:Y:S02]  /*231c0*/  LOP3.LUT R4, R4, 0xc00, R3, 0xf8, !PT ;  /* 0x00000c0004047812 */ /* 0x000fe400078ef803 */
[----:B------:R-:W-:Y:S02]  /*231d0*/  LOP3.LUT R3, R9, R6, RZ, 0xfc, !PT ;  /* 0x0000000609037212 */ /* 0x000fe400078efcff */
[----:B------:R-:W-:Y:S01]  /*231e0*/  R2P PR, R12, 0x14 ;  /* 0x000000140c007804 */ /* 0x000fe20000000000 */
[----:B------:R3:W-:Y:S01]  /*231f0*/  STL [R1+0x24], R4 ;  /* 0x0000240401007387 */ /* 0x0007e20000100800 */
[----:B------:R-:W-:Y:S02]  /*23200*/  LOP3.LUT R11, R0, 0x380, RZ, 0xc0, !PT ;  /* 0x00000380000b7812 */ /* 0x000fe400078ec0ff */
[----:B------:R-:W-:Y:S01]  /*23210*/  SHF.L.U32 R6, R7, 0xa, RZ ;  /* 0x0000000a07067819 */ /* 0x000fe200000006ff */
[----:B------:R0:W-:Y:S01]  /*23220*/  STL [R1+0x20], R3 ;  /* 0x0000200301007387 */ /* 0x0001e20000100800 */
[----:B------:R-:W-:-:S02]  /*23230*/  SHF.R.U32.HI R5, RZ, 0x2, R10 ;  /* 0x00000002ff057819 */ /* 0x000fc4000001160a */
[----:B------:R-:W-:Y:S02]  /*23240*/  LOP3.LUT R11, R11, 0x30, R2, 0xf8, !PT ;  /* 0x000000300b0b7812 */ /* 0x000fe400078ef802 */
[----:B------:R-:W-:Y:S01]  /*23250*/  LOP3.LUT R2, R2, 0x30, RZ, 0xc0, !PT ;  /* 0x0000003002027812 */ /* 0x000fe200078ec0ff */
[----:B---3--:R-:W-:Y:S01]  /*23260*/  IMAD.U32 R4, RZ, RZ, UR4 ;  /* 0x00000004ff047e24 */ /* 0x008fe2000f8e00ff */
[----:B------:R-:W-:Y:S02]  /*23270*/  LOP3.LUT R0, R5, 0x60, R0, 0xf8, !PT ;  /* 0x0000006005007812 */ /* 0x000fe400078ef800 */
[----:B------:R-:W-:Y:S01]  /*23280*/  LOP3.LUT R37, R11, 0x70, R37, 0x78, !PT ;  /* 0x000000700b257812 */ /* 0x000fe200078e7825 */
[----:B0-----:R-:W-:Y:S01]  /*23290*/  IMAD.MOV.U32 R3, RZ, RZ, 0x40 ;  /* 0x00000040ff037424 */ /* 0x001fe200078e00ff */
[----:B------:R-:W-:-:S04]  /*232a0*/  LEA R22, R4, R22, 0x18 ;  /* 0x0000001604167211 */ /* 0x000fc800078ec0ff */
[C---:B------:R-:W-:Y:S02]  /*232b0*/  SEL R6, R3.reuse, 0xffffffc0, !P2 ;  /* 0xffffffc003067807 */ /* 0x040fe40005000000 */
[----:B------:R-:W-:-:S03]  /*232c0*/  SEL R3, R3, 0xffffffc0, !P4 ;  /* 0xffffffc003037807 */ /* 0x000fc60006000000 */
[----:B------:R-:W-:Y:S04]  /*232d0*/  STL [R1+0x28], R6 ;  /* 0x0000280601007387 */ /* 0x000fe80000100800 */
[----:B------:R0:W-:Y:S04]  /*232e0*/  STL [R1+0x14], R4 ;  /* 0x0000140401007387 */ /* 0x0001e80000100800 */
[----:B------:R1:W-:Y:S04]  /*232f0*/  STL [R1+0x4], R3 ;  /* 0x0000040301007387 */ /* 0x0003e80000100800 */
[----:B------:R2:W-:Y:S01]  /*23300*/  STL [R1+0x48], RZ ;  /* 0x000048ff01007387 */ /* 0x0005e20000100800 */
[----:B0-----:R-:W-:-:S02]  /*23310*/  LOP3.LUT R4, R2, 0x40, RZ, 0xfc, !PT ;  /* 0x0000004002047812 */ /* 0x001fc400078efcff */
[----:B-1----:R-:W-:Y:S02]  /*23320*/  LOP3.LUT R3, R2, 0x80, RZ, 0xfc, !PT ;  /* 0x0000008002037812 */ /* 0x002fe400078efcff */
[----:B------:R-:W-:Y:S02]  /*23330*/  LOP3.LUT R2, R0, 0x80, RZ, 0xfc, !PT ;  /* 0x0000008000027812 */ /* 0x000fe400078efcff */
[----:B------:R-:W-:-:S05]  /*23340*/  IADD3 R0, R22, R8, RZ ;  /* 0x0000000816007210 */ /* 0x000fca0007ffe0ff */
[----:B------:R2:W-:Y:S02]  /*23350*/  STL [R1+0x2c], R0 ;  /* 0x00002c0001007387 */ /* 0x0005e40000100800 */
.L_x_755:
[----:B0-----:R-:W0:Y:S02]  /*23360*/  LDC.64 R24, c[0x0][0xc88] ;  /* 0x00032200ff187b82 */ /* 0x001e240000000a00 */
[----:B0-----:R-:W-:-:S06]  /*23370*/  IMAD.WIDE R24, R19, 0x4, R24 ;  /* 0x0000000413187825 */ /* 0x001fcc00078e0218 */
[----:B------:R-:W2:Y:S01]  /*23380*/  LDG.E R24, desc[UR50][R24.64] ;  /* 0x0000003218187981 */ /* 0x000ea2000c1e1900 */
[----:B------:R-:W-:Y:S05]  /*23390*/  YIELD ;  /* 0x0000000000007946 */ /* 0x000fea0003800000 */
[----:B------:R-:W-:Y:S01]  /*233a0*/  ULDC.64 UR4, c[0x0][0xa28] ;  /* 0x00028a0000047ab9 */ /* 0x000fe20000000a00 */
[----:B------:R-:W-:Y:S01]  /*233b0*/  ULDC.64 UR8, c[0x0][0xa18] ;  /* 0x0002860000087ab9 */ /* 0x000fe20000000a00 */
[----:B------:R-:W-:Y:S01]  /*233c0*/  ISETP.NE.U32.AND P0, PT, RZ, UR4, PT ;  /* 0x00000004ff007c0c */ /* 0x000fe2000bf05070 */
[----:B------:R-:W-:Y:S01]  /*233d0*/  IMAD.MOV.U32 R9, RZ, RZ, RZ ;  /* 0x000000ffff097224 */ /* 0x000fe200078e00ff */
[----:B------:R-:W-:-:S02]  /*233e0*/  ULDC.64 UR6, c[0x0][0xa10] ;  /* 0x0002840000067ab9 */ /* 0x000fc40000000a00 */
[----:B------:R-:W-:Y:S02]  /*233f0*/  ISETP.NE.AND.EX P0, PT, RZ, UR5, PT, P0 ;  /* 0x00000005ff007c0c */ /* 0x000fe4000bf05300 */
[----:B------:R-:W-:-:S04]  /*23400*/  ISETP.NE.U32.AND P2, PT, RZ, UR8, PT ;  /* 0x00000008ff007c0c */ /* 0x000fc8000bf45070 */
[----:B------:R-:W-:Y:S02]  /*23410*/  ISETP.NE.AND.EX P2, PT, RZ, UR9, PT, P2 ;  /* 0x00000009ff007c0c */ /* 0x000fe4000bf45320 */
[----:B------:R-:W-:Y:S02]  /*23420*/  MOV R29, RZ ;  /* 0x000000ff001d7202 */ /* 0x000fe40000000f00 */
[----:B-12---:R-:W-:-:S03]  /*23430*/  SHF.R.S32.HI R0, RZ, 0x1f, R24 ;  /* 0x0000001fff007819 */ /* 0x006fc60000011418 */
[C---:B---3--:R-:W-:Y:S01]  /*23440*/  @P0 LEA R2, P1, R24.reuse, UR4, 0x2 ;  /* 0x0000000418020c11 */ /* 0x048fe2000f8210ff */
[C---:B------:R-:W-:Y:S01]  /*23450*/  IMAD.SHL.U32 R26, R24.reuse, 0x4, RZ ;  /* 0x00000004181a7824 */ /* 0x040fe200078e00ff */
[C-C-:B------:R-:W-:Y:S01]  /*23460*/  SHF.L.U64.HI R27, R24.reuse, 0x2, R0.reuse ;  /* 0x00000002181b7819 */ /* 0x140fe20000010200 */
[----:B------:R0:W-:Y:S01]  /*23470*/  STL [R1+0x40], R0 ;  /* 0x0000400001007387 */ /* 0x0001e20000100800 */
[----:B------:R-:W-:Y:S01]  /*23480*/  @P0 LEA.HI.X R3, R24, UR5, R0, 0x2, P1 ;  /* 0x0000000518030c11 */ /* 0x000fe200088f1400 */
[----:B------:R-:W-:-:S04]  /*23490*/  ULDC.64 UR4, c[0x0][0xa00] ;  /* 0x0002800000047ab9 */ /* 0x000fc80000000a00 */
[----:B------:R1:W2:Y:S01]  /*234a0*/  @P0 LDG.E R9, desc[UR50][R2.64] ;  /* 0x0000003202090981 */ /* 0x0002a2000c1e1900 */
[----:B------:R-:W-:Y:S02]  /*234b0*/  ISETP.NE.U32.AND P0, PT, RZ, UR4, PT ;  /* 0x00000004ff007c0c */ /* 0x000fe4000bf05070 */
[----:B------:R-:W-:Y:S01]  /*234c0*/  ISETP.NE.U32.AND P1, PT, RZ, UR6, PT ;  /* 0x00000006ff007c0c */ /* 0x000fe2000bf25070 */
[----:B0-----:R-:W-:Y:S01]  /*234d0*/  IMAD.MOV.U32 R0, RZ, RZ, RZ ;  /* 0x000000ffff007224 */ /* 0x001fe200078e00ff */
[----:B------:R-:W-:Y:S02]  /*234e0*/  ISETP.NE.AND.EX P0, PT, RZ, UR5, PT, P0 ;  /* 0x00000005ff007c0c */ /* 0x000fe4000bf05300 */
[----:B------:R-:W-:Y:S02]  /*234f0*/  ISETP.NE.AND.EX P1, PT, RZ, UR7, PT, P1 ;  /* 0x00000007ff007c0c */ /* 0x000fe4000bf25310 */
[C---:B------:R-:W-:Y:S02]  /*23500*/  IADD3 R4, P4, R26.reuse, UR6, RZ ;  /* 0x000000061a047c10 */ /* 0x040fe4000ff9e0ff */
[----:B-1----:R-:W-:Y:S01]  /*23510*/  IADD3 R2, P3, R26, UR4, RZ ;  /* 0x000000041a027c10 */ /* 0x002fe2000ff7e0ff */
[----:B------:R-:W-:Y:S01]  /*23520*/  ULDC UR4, c[0x0][0x288] ;  /* 0x0000a20000047ab9 */ /* 0x000fe20000000800 */
[----:B------:R-:W-:-:S02]  /*23530*/  IADD3.X R5, R27, UR7, RZ, P4, !PT ;  /* 0x000000071b057c10 */ /* 0x000fc4000a7fe4ff */
[C---:B------:R-:W-:Y:S02]  /*23540*/  IADD3.X R3, R27.reuse, UR5, RZ, P3, !PT ;  /* 0x000000051b037c10 */ /* 0x040fe40009ffe4ff */
[----:B------:R-:W-:Y:S01]  /*23550*/  @P2 IADD3 R6, P3, R26, UR8, RZ ;  /* 0x000000081a062c10 */ /* 0x000fe2000ff7e0ff */
[----:B------:R-:W-:Y:S01]  /*23560*/  IMAD.U32 R8, RZ, RZ, UR4 ;  /* 0x00000004ff087e24 */ /* 0x000fe2000f8e00ff */
[----:B------:R-:W-:Y:S01]  /*23570*/  ULDC.64 UR4, c[0x0][0x418] ;  /* 0x0001060000047ab9 */ /* 0x000fe20000000a00 */
[----:B------:R-:W5:Y:S01]  /*23580*/  @P0 LDG.E R29, desc[UR50][R2.64] ;  /* 0x00000032021d0981 */ /* 0x000f62000c1e1900 */
[----:B------:R-:W-:-:S03]  /*23590*/  @P2 IADD3.X R7, R27, UR9, RZ, P3, !PT ;  /* 0x000000091b072c10 */ /* 0x000fc60009ffe4ff */
[----:B------:R-:W5:Y:S04]  /*235a0*/  @P1 LDG.E R0, desc[UR50][R4.64] ;  /* 0x0000003204001981 */ /* 0x000f68000c1e1900 */
[----:B------:R0:W3:Y:S01]  /*235b0*/  @P2 LDG.E R8, desc[UR50][R6.64] ;  /* 0x0000003206082981 */ /* 0x0000e2000c1e1900 */
[----:B------:R-:W-:-:S03]  /*235c0*/  UISETP.NE.U32.AND UP0, UPT, UR4, URZ, UPT ;  /* 0x0000003f0400728c */ /* 0x000fc6000bf05070 */
[----:B------:R-:W-:Y:S01]  /*235d0*/  ULDC UR4, c[0x0][0x424] ;  /* 0x0001090000047ab9 */ /* 0x000fe20000000800 */
[----:B------:R-:W-:-:S03]  /*235e0*/  UISETP.NE.AND.EX UP0, UPT, UR5, URZ, UPT, UP0 ;  /* 0x0000003f0500728c */ /* 0x000fc6000bf05300 */
[----:B------:R-:W-:Y:S01]  /*235f0*/  ULDC UR5, c[0x0][0x2f0] ;  /* 0x0000bc0000057ab9 */ /* 0x000fe20000000800 */
[----:B------:R-:W-:-:S04]  /*23600*/  USEL UR4, UR4, 0x1, UP0 ;  /* 0x0000000104047887 */ /* 0x000fc80008000000 */
[----:B------:R-:W-:-:S03]  /*23610*/  UIMAD UR4, UR4, UR5, URZ ;  /* 0x00000005040472a4 */ /* 0x000fc6000f8e023f */
[----:B------:R-:W-:Y:S02]  /*23620*/  ULDC UR5, c[0x0][0x348] ;  /* 0x0000d20000057ab9 */ /* 0x000fe40000000800 */
[----:B0-----:R-:W-:Y:S01]  /*23630*/  MOV R6, UR5 ;  /* 0x0000000500067c02 */ /* 0x001fe20008000f00 */
[----:B------:R-:W-:Y:S01]  /*23640*/  IMAD.U32 R7, RZ, RZ, UR4 ;  /* 0x00000004ff077e24 */ /* 0x000fe2000f8e00ff */
[----:B--2---:R0:W-:Y:S04]  /*23650*/  STL [R1+0xc], R9 ;  /* 0x00000c0901007387 */ /* 0x0041e80000100800 */
[----:B---3--:R0:W-:Y:S01]  /*23660*/  STL [R1+0x44], R8 ;  /* 0x0000440801007387 */ /* 0x0081e20000100800 */
[----:B------:R-:W-:Y:S05]  /*23670*/  @P2 BRA `(.L_x_640) ;  /* 0x0000000000142947 */ /* 0x000fea0003800000 */
[----:B------:R-:W-:Y:S05]  /*23680*/  @!P0 BRA `(.L_x_640) ;  /* 0x0000000000108947 */ /* 0x000fea0003800000 */
[----:B0-----:R-:W2:Y:S04]  /*23690*/  LDG.E R8, desc[UR50][R2.64] ;  /* 0x0000003202087981 */ /* 0x001ea8000c1e1900 */
[----:B------:R-:W2:Y:S02]  /*236a0*/  LDG.E R2, desc[UR50][R2.64+0x4] ;  /* 0x0000043202027981 */ /* 0x000ea4000c1e1900 */
[----:B--2---:R-:W-:-:S05]  /*236b0*/  IMAD.IADD R2, R2, 0x1, -R8 ;  /* 0x0000000102027824 */ /* 0x004fca00078e0a08 */
[----:B------:R1:W-:Y:S02]  /*236c0*/  STL [R1+0x44], R2 ;  /* 0x0000440201007387 */ /* 0x0003e40000100800 */
.L_x_640:
[----:B------:R-:W-:Y:S01]  /*236d0*/  ULDC.64 UR4, c[0x0][0xa20] ;  /* 0x0002880000047ab9 */ /* 0x000fe20000000a00 */
[----:B------:R-:W-:Y:S02]  /*236e0*/  MOV R33, R24 ;  /* 0x0000001800217202 */ /* 0x000fe40000000f00 */
[----:B------:R-:W-:-:S04]  /*236f0*/  ISETP.NE.U32.AND P0, PT, RZ, UR4, PT ;  /* 0x00000004ff007c0c */ /* 0x000fc8000bf05070 */
[----:B------:R-:W-:-:S13]  /*23700*/  ISETP.NE.AND.EX P0, PT, RZ, UR5, PT, P0 ;  /* 0x00000005ff007c0c */ /* 0x000fda000bf05300 */
[----:B------:R-:W-:Y:S05]  /*23710*/  @!P0 BRA `(.L_x_641) ;  /* 0x0000000000108947 */ /* 0x000fea0003800000 */
[----:B-1----:R-:W-:-:S04]  /*23720*/  IADD3 R2, P0, R26, UR4, RZ ;  /* 0x000000041a027c10 */ /* 0x002fc8000ff1e0ff */
[----:B------:R-:W-:-:S05]  /*23730*/  IADD3.X R3, R27, UR5, RZ, P0, !PT ;  /* 0x000000051b037c10 */ /* 0x000fca00087fe4ff */
[----:B------:R2:W5:Y:S01]  /*23740*/  LDG.E R7, desc[UR50][R2.64] ;  /* 0x0000003202077981 */ /* 0x000562000c1e1900 */
[----:B------:R-:W-:Y:S05]  /*23750*/  BRA `(.L_x_642) ;  /* 0x0000000000247947 */ /* 0x000fea0003800000 */
.L_x_641:
[----:B------:R-:W-:Y:S02]  /*23760*/  ULDC.64 UR4, c[0x0][0xa08] ;  /* 0x0002820000047ab9 */ /* 0x000fe40000000a00 */
[----:B------:R-:W-:-:S04]  /*23770*/  ISETP.NE.U32.AND P0, PT, RZ, UR4, PT ;  /* 0x00000004ff007c0c */ /* 0x000fc8000bf05070 */
[----:B------:R-:W-:-:S13]  /*23780*/  ISETP.NE.AND.EX P0, PT, RZ, UR5, PT, P0 ;  /* 0x00000005ff007c0c */ /* 0x000fda000bf05300 */
[----:B------:R-:W-:Y:S05]  /*23790*/  @!P0 BRA `(.L_x_642) ;  /* 0x0000000000148947 */ /* 0x000fea0003800000 */
[----:B-1----:R-:W1:Y:S02]  /*237a0*/  LDC.64 R2, c[0x0][0xa08] ;  /* 0x00028200ff027b82 */ /* 0x002e640000000a00 */
[----:B-1----:R-:W-:-:S05]  /*237b0*/  IMAD.WIDE R2, R33, 0x4, R2 ;  /* 0x0000000421027825 */ /* 0x002fca00078e0202 */
[----:B------:R-:W2:Y:S04]  /*237c0*/  LDG.E R7, desc[UR50][R2.64] ;  /* 0x0000003202077981 */ /* 0x000ea8000c1e1900 */
[----:B------:R-:W2:Y:S02]  /*237d0*/  LDG.E R2, desc[UR50][R2.64+0x4] ;  /* 0x0000043202027981 */ /* 0x000ea4000c1e1900 */
[----:B--2---:R-:W-:-:S07]  /*237e0*/  IMAD.IADD R7, R2, 0x1, -R7 ;  /* 0x0000000102077824 */ /* 0x004fce00078e0a07 */
.L_x_642:
[----:B-12---:R-:W2:Y:S04]  /*237f0*/  @P1 LDG.E R2, desc[UR50][R4.64] ;  /* 0x0000003204021981 */ /* 0x006ea8000c1e1900 */
[----:B------:R-:W2:Y:S01]  /*23800*/  @P1 LDG.E R4, desc[UR50][R4.64+0x4] ;  /* 0x0000043204041981 */ /* 0x000ea2000c1e1900 */
[----:B-----5:R-:W-:Y:S01]  /*23810*/  IADD3 R7, -R9, R7, RZ ;  /* 0x0000000709077210 */ /* 0x020fe20007ffe1ff */
[----:B------:R-:W-:Y:S01]  /*23820*/  BSSY B0, `(.L_x_643) ;  /* 0x0000118000007945 */ /* 0x000fe20003800000 */
[----:B--2---:R-:W-:-:S04]  /*23830*/  @P1 IMAD.IADD R6, R4, 0x1, -R2 ;  /* 0x0000000104061824 */ /* 0x004fc800078e0a02 */
[----:B------:R-:W-:-:S04]  /*23840*/  IMAD.IADD R25, R7, 0x1, R6 ;  /* 0x0000000107197824 */ /* 0x000fc800078e0206 */
[----:B------:R-:W-:-:S04]  /*23850*/  VIADD R32, R25, 0x9f ;  /* 0x0000009f19207836 */ /* 0x000fc80000000000 */
[----:B------:R-:W-:-:S05]  /*23860*/  IMAD.HI R32, R32, 0x66666667, RZ ;  /* 0x6666666720207827 */ /* 0x000fca00078e02ff */
[----:B------:R-:W-:-:S04]  /*23870*/  SHF.R.U32.HI R2, RZ, 0x1f, R32 ;  /* 0x0000001fff027819 */ /* 0x000fc80000011620 */
[----:B------:R-:W-:-:S05]  /*23880*/  LEA.HI.SX32 R32, R32, R2, 0x1a ;  /* 0x0000000220207211 */ /* 0x000fca00078fd2ff */
[----:B------:R-:W-:Y:S01]  /*23890*/  IMAD R2, R32, 0xa0, -R7 ;  /* 0x000000a020027824 */ /* 0x000fe200078e0a07 */
[----:B------:R-:W-:-:S04]  /*238a0*/  IADD3 R7, -R7, RZ, RZ ;  /* 0x000000ff07077210 */ /* 0x000fc80007ffe1ff */
[----:B------:R-:W-:Y:S02]  /*238b0*/  VIMNMX R2, R2, R6, PT ;  /* 0x0000000602027248 */ /* 0x000fe40003fe0100 */
[----:B------:R-:W-:-:S04]  /*238c0*/  VIMNMX R7, RZ, R7, !PT ;  /* 0x00000007ff077248 */ /* 0x000fc80007fe0100 */
[----:B------:R-:W-:Y:S01]  /*238d0*/  ISETP.GT.AND P0, PT, R2, R7, PT ;  /* 0x000000070200720c */ /* 0x000fe20003f04270 */
[----:B------:R-:W-:-:S05]  /*238e0*/  IMAD.WIDE.U32 R4, R7, -0x33333333, RZ ;  /* 0xcccccccd07047825 */ /* 0x000fca00078e00ff */
[----:B------:R-:W-:-:S05]  /*238f0*/  SHF.R.U32.HI R4, RZ, 0x7, R5 ;  /* 0x00000007ff047819 */ /* 0x000fca0000011605 */
[----:B------:R-:W-:Y:S02]  /*23900*/  IMAD.MOV.U32 R3, RZ, RZ, R4 ;  /* 0x000000ffff037224 */ /* 0x000fe400078e0004 */
[----:B------:R-:W-:-:S04]  /*23910*/  @P0 VIADD R2, R2, 0x9f ;  /* 0x0000009f02020836 */ /* 0x000fc80000000000 */
[----:B------:R-:W-:-:S05]  /*23920*/  @P0 IMAD.HI R2, R2, 0x66666667, RZ ;  /* 0x6666666702020827 */ /* 0x000fca00078e02ff */
[----:B------:R-:W-:-:S04]  /*23930*/  @P0 SHF.R.U32.HI R5, RZ, 0x1f, R2 ;  /* 0x0000001fff050819 */ /* 0x000fc80000011602 */
[----:B------:R-:W-:Y:S02]  /*23940*/  @P0 LEA.HI.SX32 R3, R2, R5, 0x1a ;  /* 0x0000000502030211 */ /* 0x000fe400078fd2ff */
[----:B------:R-:W-:Y:S02]  /*23950*/  PLOP3.LUT P0, PT, PT, PT, PT, 0x80, 0x0 ;  /* 0x000000000000781c */ /* 0x000fe40003f0f070 */
[----:B------:R-:W-:-:S13]  /*23960*/  ISETP.GT.AND P2, PT, R3, R4, PT ;  /* 0x000000040300720c */ /* 0x000fda0003f44270 */
[----:B------:R-:W-:Y:S05]  /*23970*/  @!P2 BRA `(.L_x_644) ;  /* 0x000000100008a947 */ /* 0x000fea0003800000 */
[----:B------:R-:W-:Y:S01]  /*23980*/  UMOV UR4, 0xffffffff ;  /* 0xffffffff00047882 */ /* 0x000fe20000000000 */
[----:B------:R-:W-:Y:S02]  /*23990*/  SEL R2, R33, RZ, !P1 ;  /* 0x000000ff21027207 */ /* 0x000fe40004800000 */
[----:B------:R-:W-:Y:S05]  /*239a0*/  BRA.DIV UR4, `(.L_x_645) ;  /* 0x0000008a04587947 */ /* 0x000fea000b800000 */
[----:B------:R-:W1:Y:S02]  /*239b0*/  S2R R5, SR_TID.X ;  /* 0x0000000000057919 */ /* 0x000e640000002100 */
[----:B-1----:R-:W-:-:S04]  /*239c0*/  SHF.R.U32.HI R5, RZ, 0x5, R5 ;  /* 0x00000005ff057819 */ /* 0x002fc80000011605 */
[----:B------:R-:W-:-:S05]  /*239d0*/  LOP3.LUT R5, R5, 0x3, RZ, 0xc0, !PT ;  /* 0x0000000305057812 */ /* 0x000fca00078ec0ff */
[----:B------:R1:W2:Y:S02]  /*239e0*/  SHFL.IDX PT, R14, R5, RZ, 0x1f ;  /* 0x00001fff050e7589 */ /* 0x0002a400000e0000 */
.L_x_866:
[----:B--2---:R-:W-:Y:S02]  /*239f0*/  ISETP.NE.AND P0, PT, R14, RZ, PT ;  /* 0x000000ff0e00720c */ /* 0x004fe40003f05270 */
[----:B------:R-:W-:-:S11]  /*23a00*/  PLOP3.LUT P6, PT, PT, PT, PT, 0x8, 0x0 ;  /* 0x000000000000781c */ /* 0x000fd60003fce170 */
[----:B------:R-:W-:Y:S05]  /*23a10*/  @P0 BRA `(.L_x_646) ;  /* 0x00000000000c0947 */ /* 0x000fea0003800000 */
[----:B------:R-:W-:-:S03]  /*23a20*/  UMOV UR4, 0xffffffff ;  /* 0xffffffff00047882 */ /* 0x000fc60000000000 */
[----:B------:R-:W-:Y:S05]  /*23a30*/  BRA.DIV UR4, `(.L_x_647) ;  /* 0x0000008a04687947 */ /* 0x000fea000b800000 */
[----:B------:R-:W-:-:S13]  /*23a40*/  ELECT P6, URZ, PT ;  /* 0x00000000003f782f */ /* 0x000fda00038c0000 */
.L_x_646:
[----:B-1----:R-:W2:Y:S01]  /*23a50*/  LDL R5, [R1+0x48] ;  /* 0x0000480001057983 */ /* 0x002ea20000100800 */
[----:B------:R-:W-:Y:S01]  /*23a60*/  BSSY B1, `(.L_x_648) ;  /* 0x0000008000017945 */ /* 0x000fe20003800000 */
[----:B--2---:R-:W-:-:S04]  /*23a70*/  IADD3 R5, R5, 0x1, RZ ;  /* 0x0000000105057810 */ /* 0x004fc80007ffe0ff */
[----:B------:R-:W-:-:S04]  /*23a80*/  LEA.HI R6, R5, R5, RZ, 0x1 ;  /* 0x0000000505067211 */ /* 0x000fc800078f08ff */
[----:B------:R-:W-:-:S05]  /*23a90*/  LOP3.LUT R6, R6, 0xfffffffe, RZ, 0xc0, !PT ;  /* 0xfffffffe06067812 */ /* 0x000fca00078ec0ff */
[----:B------:R-:W-:-:S05]  /*23aa0*/  IMAD.IADD R5, R5, 0x1, -R6 ;  /* 0x0000000105057824 */ /* 0x000fca00078e0a06 */
[----:B------:R-:W-:-:S04]  /*23ab0*/  SHF.L.U32 R5, R5, 0x1f, RZ ;  /* 0x0000001f05057819 */ /* 0x000fc800000006ff */
[----:B------:R-:W1:Y:S02]  /*23ac0*/  SYNCS.PHASECHK.TRANS64.TRYWAIT P0, [R22+URZ+0x29820], R5 ;  /* 0x02982005160075a7 */ /* 0x000e64000800017f */
[----:B-1----:R-:W-:Y:S05]  /*23ad0*/  @!P0 BRA `(.L_x_649) ;  /* 0x0000008800608947 */ /* 0x002fea0003800000 */
.L_x_869:
[----:B------:R-:W-:Y:S05]  /*23ae0*/  BSYNC B1 ;  /* 0x0000000000017941 */ /* 0x000fea0003800000 */
.L_x_648:
[----:B------:R-:W-:Y:S04]  /*23af0*/  BSSY B1, `(.L_x_650) ;  /* 0x000006c000017945 */ /* 0x000fe80003800000 */
[----:B------:R-:W-:Y:S05]  /*23b00*/  @!P6 BRA `(.L_x_651) ;  /* 0x0000000400a8e947 */ /* 0x000fea0003800000 */
[----:B0-----:R-:W-:Y:S01]  /*23b10*/  IMAD R9, R28, 0x8, R22 ;  /* 0x000000081c097824 */ /* 0x001fe200078e0216 */
[----:B------:R-:W-:Y:S01]  /*23b20*/  SHF.L.U32 R8, R35, 0x1f, RZ ;  /* 0x0000001f23087819 */ /* 0x000fe200000006ff */
[----:B------:R-:W0:Y:S01]  /*23b30*/  S2R R6, SR_TID.X ;  /* 0x0000000000067919 */ /* 0x000e220000002100 */
[----:B------:R-:W-:Y:S02]  /*23b40*/  BSSY B2, `(.L_x_652) ;  /* 0x0000005000027945 */ /* 0x000fe40003800000 */
[----:B------:R-:W2:Y:S01]  /*23b50*/  SYNCS.PHASECHK.TRANS64.TRYWAIT P0, [R9+URZ+0x298a0], R8 ;  /* 0x0298a008090075a7 */ /* 0x000ea2000800017f */
[----:B0-----:R-:W-:-:S04]  /*23b60*/  LOP3.LUT R6, R6, 0x7f, RZ, 0xc0, !PT ;  /* 0x0000007f06067812 */ /* 0x001fc800078ec0ff */
[----:B------:R-:W-:Y:S01]  /*23b70*/  ISETP.NE.AND P1, PT, R6, RZ, PT ;  /* 0x000000ff0600720c */ /* 0x000fe20003f25270 */
[----:B--2---:R-:W-:-:S12]  /*23b80*/  @!P0 BRA `(.L_x_653) ;  /* 0x0000008800488947 */ /* 0x004fd80003800000 */
.L_x_870:
[----:B------:R-:W-:Y:S05]  /*23b90*/  BSYNC B2 ;  /* 0x0000000000027941 */ /* 0x000fea0003800000 */
.L_x_652:
[----:B------:R-:W-:Y:S04]  /*23ba0*/  BSSY B2, `(.L_x_654) ;  /* 0x0000009000027945 */ /* 0x000fe80003800000 */
[----:B------:R-:W-:Y:S05]  /*23bb0*/  @P1 BRA `(.L_x_655) ;  /* 0x00000000001c1947 */ /* 0x000fea0003800000 */
[----:B-1----:R-:W1:Y:S02]  /*23bc0*/  S2R R5, SR_TID.X ;  /* 0x0000000000057919 */ /* 0x002e640000002100 */
[----:B-1----:R-:W-:Y:S02]  /*23bd0*/  LOP3.LUT R6, R5, 0x1f, RZ, 0xc0, !PT ;  /* 0x0000001f05067812 */ /* 0x002fe400078ec0ff */
[----:B------:R-:W-:Y:S02]  /*23be0*/  MOV R5, 0x7800 ;  /* 0x0000780000057802 */ /* 0x000fe40000000f00 */
[----:B------:R-:W-:Y:S02]  /*23bf0*/  ISETP.NE.AND P0, PT, R6, RZ, PT ;  /* 0x000000ff0600720c */ /* 0x000fe40003f05270 */
[----:B------:R2:W-:Y:S11]  /*23c00*/  SYNCS.ARRIVE.TRANS64 RZ, [R9+URZ+0x29890], R5 ;  /* 0x0298900509ff79a7 */ /* 0x0005f6000800003f */
[----:B--2---:R-:W-:Y:S05]  /*23c10*/  @!P0 BRA `(.L_x_655) ;  /* 0x0000000000048947 */ /* 0x004fea0003800000 */
[----:B------:R-:W-:Y:S01]  /*23c20*/  BPT.TRAP 0x1 ;  /* 0x000000040000795c */ /* 0x000fe20000300000 */
.L_x_655:
[----:B------:R-:W-:Y:S05]  /*23c30*/  BSYNC B2 ;  /* 0x0000000000027941 */ /* 0x000fea0003800000 */
.L_x_654:
[----:B------:R-:W-:Y:S01]  /*23c40*/  IMAD.MOV.U32 R11, RZ, RZ, RZ ;  /* 0x000000ffff0b7224 */ /* 0x000fe200078e00ff */
[----:B------:R-:W-:Y:S01]  /*23c50*/  UIADD3 UR4, UP0, UR40, 0x570, URZ ;  /* 0x0000057028047890 */ /* 0x000fe2000ff1e03f */
[----:B------:R-:W-:Y:S01]  /*23c60*/  IMAD R6, R3, 0xa0, R0 ;  /* 0x000000a003067824 */ /* 0x000fe200078e0200 */
[----:B------:R-:W-:Y:S01]  /*23c70*/  PLOP3.LUT P0, PT, PT, PT, PT, 0x80, 0x0 ;  /* 0x000000000000781c */ /* 0x000fe20003f0f070 */
[----:B------:R-:W-:Y:S01]  /*23c80*/  IMAD R7, R28, 0x7800, R22 ;  /* 0x000078001c077824 */ /* 0x000fe200078e0216 */
[----:B------:R-:W-:Y:S01]  /*23c90*/  R2UR UR10, R11 ;  /* 0x000000000b0a72ca */ /* 0x000fe200000e0000 */
[----:B------:R-:W-:Y:S01]  /*23ca0*/  VIADD R6, R6, 0xffffff60 ;  /* 0xffffff6006067836 */ /* 0x000fe20000000000 */
[----:B-1----:R-:W-:Y:S01]  /*23cb0*/  IADD3 R5, R9, 0x29890, RZ ;  /* 0x0002989009057810 */ /* 0x002fe20007ffe0ff */
[----:B------:R-:W-:Y:S01]  /*23cc0*/  VIADD R10, R7, 0x1a400 ;  /* 0x0001a400070a7836 */ /* 0x000fe20000000000 */
[----:B------:R-:W-:Y:S01]  /*23cd0*/  UIADD3.X UR5, URZ, UR41, URZ, UP0, !UPT ;  /* 0x000000293f057290 */ /* 0x000fe200087fe43f */
[----:B------:R-:W-:Y:S01]  /*23ce0*/  UMOV UR6, 0x0 ;  /* 0x0000000000067882 */ /* 0x000fe20000000000 */
[----:B------:R-:W-:-:S10]  /*23cf0*/  UMOV UR7, 0x12f00000 ;  /* 0x12f0000000077882 */ /* 0x000fd40000000000 */
.L_x_656:
[----:B------:R-:W-:-:S13]  /*23d00*/  @P0 ELECT P2, URZ, PT ;  /* 0x00000000003f082f */ /* 0x000fda0003840000 */
[----:B------:R-:W-:Y:S02]  /*23d10*/  @P2 R2UR UR13, R2 ;  /* 0x00000000020d22ca */ /* 0x000fe400000e0000 */
[----:B------:R-:W-:Y:S02]  /*23d20*/  @P2 R2UR UR12, R18 ;  /* 0x00000000120c22ca */ /* 0x000fe400000e0000 */
[----:B------:R-:W-:Y:S02]  /*23d30*/  @P2 R2UR UR11, R6 ;  /* 0x00000000060b22ca */ /* 0x000fe400000e0000 */
[----:B------:R-:W-:Y:S02]  /*23d40*/  @P2 R2UR UR9, R5 ;  /* 0x00000000050922ca */ /* 0x000fe400000e0000 */
[----:B------:R-:W-:Y:S02]  /*23d50*/  @P2 R2UR UR8, R10 ;  /* 0x000000000a0822ca */ /* 0x000fe400000e0000 */
[----:B------:R-:W-:-:S02]  /*23d60*/  @P2 PLOP3.LUT P0, PT, P2, PT, PT, 0x8, 0x0 ;  /* 0x000000000000281c */ /* 0x000fc4000170e170 */
[----:B------:R-:W-:-:S09]  /*23d70*/  PLOP3.LUT P2, PT, PT, PT, PT, 0x8, 0x0 ;  /* 0x000000000000781c */ /* 0x000fd20003f4e170 */
[----:B------:R1:W-:Y:S02]  /*23d80*/  UTMALDG.4D [UR8], [UR4], desc[UR6] ;  /* 0x00000608040075b4 */ /* 0x0003e40008019000 */
[----:B-1----:R-:W-:Y:S05]  /*23d90*/  @P0 BRA.U.ANY `(.L_x_656) ;  /* 0xfffffffd00d80947 */ /* 0x002fea000393ffff */
[----:B------:R-:W-:Y:S01]  /*23da0*/  PLOP3.LUT P0, PT, PT, PT, PT, 0x80, 0x0 ;  /* 0x000000000000781c */ /* 0x000fe20003f0f070 */
[----:B------:R-:W-:Y:S01]  /*23db0*/  VIADD R10, R7, 0x1cc00 ;  /* 0x0001cc00070a7836 */ /* 0x000fe20000000000 */
[----:B------:R-:W-:Y:S01]  /*23dc0*/  UMOV UR6, 0x0 ;  /* 0x0000000000067882 */ /* 0x000fe20000000000 */
[----:B------:R-:W-:Y:S01]  /*23dd0*/  UMOV UR7, 0x12f00000 ;  /* 0x12f0000000077882 */ /* 0x000fe20000000000 */
[----:B------:R-:W-:-:S09]  /*23de0*/  UMOV UR10, 0x40 ;  /* 0x00000040000a7882 */ /* 0x000fd20000000000 */
.L_x_657:
        /* <DEDUP_REMOVED lines=11> */
[----:B------:R-:W-:Y:S01]  /*23ea0*/  UMOV UR6, 0x0 ;  /* 0x0000000000067882 */ /* 0x000fe20000000000 */
[----:B------:R-:W-:Y:S01]  /*23eb0*/  IADD3 R7, R7, 0x1f400, RZ ;  /* 0x0001f40007077810 */ /* 0x000fe20007ffe0ff */
[----:B------:R-:W-:Y:S01]  /*23ec0*/  UMOV UR7, 0x12f00000 ;  /* 0x12f0000000077882 */ /* 0x000fe20000000000 */
[----:B------:R-:W-:-:S09]  /*23ed0*/  UMOV UR10, 0x80 ;  /* 0x00000080000a7882 */ /* 0x000fd20000000000 */
.L_x_658:
        /* <DEDUP_REMOVED lines=10> */
[----:B------:R-:W1:Y:S01]  /*23f80*/  SYNCS.PHASECHK.TRANS64.TRYWAIT P0, [R9+URZ+0x298c0], R8 ;  /* 0x0298c008090075a7 */ /* 0x000e62000800017f */
[----:B------:R-:W-:Y:S04]  /*23f90*/  BSSY B2, `(.L_x_659) ;  /* 0x0000002000027945 */ /* 0x000fe80003800000 */
[----:B-1----:R-:W-:Y:S05]  /*23fa0*/  @!P0 BRA `(.L_x_660) ;  /* 0x0000008400548947 */ /* 0x002fea0003800000 */
.L_x_871:
[----:B------:R-:W-:Y:S05]  /*23fb0*/  BSYNC B2 ;  /* 0x0000000000027941 */ /* 0x000fea0003800000 */
.L_x_659:
[----:B------:R-:W-:Y:S01]  /*23fc0*/  BSSY B2, `(.L_x_661) ;  /* 0x000000b000027945 */ /* 0x000fe20003800000 */
[----:B------:R-:W-:Y:S02]  /*23fd0*/  IMAD.MOV.U32 R12, RZ, RZ, 0x0 ;  /* 0x00000000ff0c7424 */ /* 0x000fe400078e00ff */
[----:B------:R-:W-:Y:S01]  /*23fe0*/  IMAD.MOV.U32 R13, RZ, RZ, 0x12f00000 ;  /* 0x12f00000ff0d7424 */ /* 0x000fe200078e00ff */
[----:B------:R-:W-:Y:S06]  /*23ff0*/  @P1 BRA `(.L_x_662) ;  /* 0x00000000001c1947 */ /* 0x000fec0003800000 */
[----:B------:R-:W2:Y:S02]  /*24000*/  S2R R5, SR_TID.X ;  /* 0x0000000000057919 */ /* 0x000ea40000002100 */
[----:B--2---:R-:W-:Y:S02]  /*24010*/  LOP3.LUT R7, R5, 0x1f, RZ, 0xc0, !PT ;  /* 0x0000001f05077812 */ /* 0x004fe400078ec0ff */
[----:B------:R-:W-:Y:S02]  /*24020*/  MOV R5, 0x5000 ;  /* 0x0000500000057802 */ /* 0x000fe40000000f00 */
[----:B------:R-:W-:Y:S02]  /*24030*/  ISETP.NE.AND P0, PT, R7, RZ, PT ;  /* 0x000000ff0700720c */ /* 0x000fe40003f05270 */
[----:B------:R2:W-:Y:S11]  /*24040*/  SYNCS.ARRIVE.TRANS64 RZ, [R9+URZ+0x298b0], R5 ;  /* 0x0298b00509ff79a7 */ /* 0x0005f6000800003f */
[----:B--2---:R-:W-:Y:S05]  /*24050*/  @!P0 BRA `(.L_x_662) ;  /* 0x0000000000048947 */ /* 0x004fea0003800000 */
[----:B------:R-:W-:Y:S01]  /*24060*/  BPT.TRAP 0x1 ;  /* 0x000000040000795c */ /* 0x000fe20000300000 */
.L_x_662:
[----:B------:R-:W-:Y:S05]  /*24070*/  BSYNC B2 ;  /* 0x0000000000027941 */ /* 0x000fea0003800000 */
.L_x_661:
[----:B------:R-:W-:Y:S01]  /*24080*/  R2UR UR10, R11 ;  /* 0x000000000b0a72ca */ /* 0x000fe200000e0000 */
[----:B------:R-:W-:Y:S01]  /*24090*/  IMAD R5, R28, 0x5000, R22 ;  /* 0x000050001c057824 */ /* 0x000fe200078e0216 */
[----:B------:R-:W-:Y:S01]  /*240a0*/  R2UR UR6, R12 ;  /* 0x000000000c0672ca */ /* 0x000fe200000e0000 */
[----:B------:R-:W-:Y:S01]  /*240b0*/  UIADD3 UR4, UP0, UR40, 0x670, URZ ;  /* 0x0000067028047890 */ /* 0x000fe2000ff1e03f */
[----:B------:R-:W-:Y:S01]  /*240c0*/  R2UR UR7, R13 ;  /* 0x000000000d0772ca */ /* 0x000fe200000e0000 */
[----:B01----:R-:W-:Y:S01]  /*240d0*/  VIADD R9, R9, 0x298b0 ;  /* 0x000298b009097836 */ /* 0x003fe20000000000 */
[----:B------:R-:W-:Y:S01]  /*240e0*/  PLOP3.LUT P0, PT, PT, PT, PT, 0x80, 0x0 ;  /* 0x000000000000781c */ /* 0x000fe20003f0f070 */
[----:B------:R-:W-:Y:S01]  /*240f0*/  VIADD R5, R5, 0xa400 ;  /* 0x0000a40005057836 */ /* 0x000fe20000000000 */
[----:B------:R-:W-:-:S12]  /*24100*/  UIADD3.X UR5, URZ, UR41, URZ, UP0, !UPT ;  /* 0x000000293f057290 */ /* 0x000fd800087fe43f */
.L_x_663:
        /* <DEDUP_REMOVED lines=9> */
[----:B--2---:R-:W-:Y:S05]  /*241a0*/  @P0 BRA.U.ANY `(.L_x_663) ;  /* 0xfffffffd00d80947 */ /* 0x004fea000393ffff */
.L_x_651:
[----:B------:R-:W-:Y:S05]  /*241b0*/  BSYNC B1 ;  /* 0x0000000000017941 */ /* 0x000fea0003800000 */
.L_x_650:
[----:B0-----:R-:W-:Y:S01]  /*241c0*/  VIADD R9, R3, 0xfffffffe ;  /* 0xfffffffe03097836 */ /* 0x001fe20000000000 */
[----:B------:R-:W-:Y:S02]  /*241d0*/  IADD3 R28, R28, 0x1, RZ ;  /* 0x000000011c1c7810 */ /* 0x000fe40007ffe0ff */
[----:B------:R-:W-:Y:S02]  /*241e0*/  PLOP3.LUT P0, PT, PT, PT, PT, 0x8, 0x0 ;  /* 0x000000000000781c */ /* 0x000fe40003f0e170 */
[----:B------:R-:W-:Y:S02]  /*241f0*/  ISETP.GE.AND P2, PT, R9, R4, PT ;  /* 0x000000040900720c */ /* 0x000fe40003f46270 */
[----:B------:R-:W-:-:S04]  /*24200*/  ISETP.NE.AND P1, PT, R28, 0x2, PT ;  /* 0x000000021c00780c */ /* 0x000fc80003f25270 */
[----:B------:R-:W-:Y:S02]  /*24210*/  SEL R3, RZ, 0x1, P1 ;  /* 0x00000001ff037807 */ /* 0x000fe40000800000 */
[----:B------:R-:W-:Y:S02]  /*24220*/  SEL R28, R28, RZ, P1 ;  /* 0x000000ff1c1c7207 */ /* 0x000fe40000800000 */
[----:B------:R-:W-:-:S03]  /*24230*/  LOP3.LUT R35, R35, R3, RZ, 0x3c, !PT ;  /* 0x0000000323237212 */ /* 0x000fc600078e3cff */
[----:B------:R-:W-:Y:S05]  /*24240*/  @!P2 BRA `(.L_x_644) ;  /* 0x0000000400d4a947 */ /* 0x000fea0003800000 */
.L_x_678:
[----:B------:R-:W-:Y:S05]  /*24250*/  YIELD ;  /* 0x0000000000007946 */ /* 0x000fea0003800000 */
[----:B------:R-:W-:Y:S04]  /*24260*/  BSSY B1, `(.L_x_664) ;  /* 0x000006b000017945 */ /* 0x000fe80003800000 */
[----:B------:R-:W-:Y:S05]  /*24270*/  @!P6 BRA `(.L_x_665) ;  /* 0x0000000400a4e947 */ /* 0x000fea0003800000 */
[----:B------:R-:W-:Y:S01]  /*24280*/  IMAD R8, R28, 0x8, R22 ;  /* 0x000000081c087824 */ /* 0x000fe200078e0216 */
[----:B------:R-:W-:Y:S01]  /*24290*/  SHF.L.U32 R7, R35, 0x1f, RZ ;  /* 0x0000001f23077819 */ /* 0x000fe200000006ff */
[----:B------:R-:W0:Y:S01]  /*242a0*/  S2R R3, SR_TID.X ;  /* 0x0000000000037919 */ /* 0x000e220000002100 */
[----:B------:R-:W-:Y:S02]  /*242b0*/  BSSY B2, `(.L_x_666) ;  /* 0x0000005000027945 */ /* 0x000fe40003800000 */
[----:B------:R-:W2:Y:S01]  /*242c0*/  SYNCS.PHASECHK.TRANS64.TRYWAIT P1, [R8+URZ+0x298a0], R7 ;  /* 0x0298a007080075a7 */ /* 0x000ea2000802017f */
[----:B0-----:R-:W-:-:S04]  /*242d0*/  LOP3.LUT R3, R3, 0x7f, RZ, 0xc0, !PT ;  /* 0x0000007f03037812 */ /* 0x001fc800078ec0ff */
[----:B------:R-:W-:Y:S01]  /*242e0*/  ISETP.NE.AND P2, PT, R3, RZ, PT ;  /* 0x000000ff0300720c */ /* 0x000fe20003f45270 */
[----:B--2---:R-:W-:-:S12]  /*242f0*/  @!P1 BRA `(.L_x_667) ;  /* 0x0000008000949947 */ /* 0x004fd80003800000 */
.L_x_872:
[----:B------:R-:W-:Y:S05]  /*24300*/  BSYNC B2 ;  /* 0x0000000000027941 */ /* 0x000fea0003800000 */
.L_x_666:
[----:B------:R-:W-:Y:S04]  /*24310*/  BSSY B2, `(.L_x_668) ;  /* 0x0000009000027945 */ /* 0x000fe80003800000 */
[----:B------:R-:W-:Y:S05]  /*24320*/  @P2 BRA `(.L_x_669) ;  /* 0x00000000001c2947 */ /* 0x000fea0003800000 */
[----:B------:R-:W1:Y:S02]  /*24330*/  S2R R3, SR_TID.X ;  /* 0x0000000000037919 */ /* 0x000e640000002100 */
[----:B-1----:R-:W-:Y:S02]  /*24340*/  LOP3.LUT R5, R3, 0x1f, RZ, 0xc0, !PT ;  /* 0x0000001f03057812 */ /* 0x002fe400078ec0ff */
[----:B------:R-:W-:Y:S02]  /*24350*/  MOV R3, 0x7800 ;  /* 0x0000780000037802 */ /* 0x000fe40000000f00 */
[----:B------:R-:W-:Y:S02]  /*24360*/  ISETP.NE.AND P1, PT, R5, RZ, PT ;  /* 0x000000ff0500720c */ /* 0x000fe40003f25270 */
[----:B------:R2:W-:Y:S11]  /*24370*/  SYNCS.ARRIVE.TRANS64 RZ, [R8+URZ+0x29890], R3 ;  /* 0x0298900308ff79a7 */ /* 0x0005f6000800003f */
[----:B--2---:R-:W-:Y:S05]  /*24380*/  @!P1 BRA `(.L_x_669) ;  /* 0x0000000000049947 */ /* 0x004fea0003800000 */
[----:B------:R-:W-:Y:S01]  /*24390*/  BPT.TRAP 0x1 ;  /* 0x000000040000795c */ /* 0x000fe20000300000 */
.L_x_669:
[----:B------:R-:W-:Y:S05]  /*243a0*/  BSYNC B2 ;  /* 0x0000000000027941 */ /* 0x000fea0003800000 */
.L_x_668:
[----:B------:R-:W-:Y:S01]  /*243b0*/  IMAD.MOV.U32 R11, RZ, RZ, RZ ;  /* 0x000000ffff0b7224 */ /* 0x000fe200078e00ff */
[----:B------:R-:W-:Y:S01]  /*243c0*/  UIADD3 UR4, UP0, UR40, 0x570, URZ ;  /* 0x0000057028047890 */ /* 0x000fe2000ff1e03f */
[----:B------:R-:W-:Y:S01]  /*243d0*/  IMAD R6, R28, 0x7800, R22 ;  /* 0x000078001c067824 */ /* 0x000fe200078e0216 */
[----:B------:R-:W-:Y:S01]  /*243e0*/  PLOP3.LUT P1, PT, PT, PT, PT, 0x80, 0x0 ;  /* 0x000000000000781c */ /* 0x000fe20003f2f070 */
[----:B-1----:R-:W-:Y:S01]  /*243f0*/  IMAD R5, R9, 0xa0, R0 ;  /* 0x000000a009057824 */ /* 0x002fe200078e0200 */
[----:B------:R-:W-:Y:S01]  /*24400*/  R2UR UR10, R11 ;  /* 0x000000000b0a72ca */ /* 0x000fe200000e0000 */
[----:B------:R-:W-:Y:S01]  /*24410*/  VIADD R3, R8, 0x29890 ;  /* 0x0002989008037836 */ /* 0x000fe20000000000 */
[----:B------:R-:W-:Y:S01]  /*24420*/  IADD3 R10, R6, 0x1a400, RZ ;  /* 0x0001a400060a7810 */ /* 0x000fe20007ffe0ff */
[----:B------:R-:W-:Y:S01]  /*24430*/  UIADD3.X UR5, URZ, UR41, URZ, UP0, !UPT ;  /* 0x000000293f057290 */ /* 0x000fe200087fe43f */
[----:B------:R-:W-:Y:S01]  /*24440*/  UMOV UR6, 0x0 ;  /* 0x0000000000067882 */ /* 0x000fe20000000000 */
[----:B------:R-:W-:-:S10]  /*24450*/  UMOV UR7, 0x12f00000 ;  /* 0x12f0000000077882 */ /* 0x000fd40000000000 */
.L_x_670:
        /* <DEDUP_REMOVED lines=15> */
.L_x_671:
        /* <DEDUP_REMOVED lines=15> */
.L_x_672:
        /* <DEDUP_REMOVED lines=13> */
.L_x_873:
[----:B------:R-:W-:Y:S05]  /*24710*/  BSYNC B2 ;  /* 0x0000000000027941 */ /* 0x000fea0003800000 */
.L_x_673:
[----:B------:R-:W-:Y:S01]  /*24720*/  BSSY B2, `(.L_x_675) ;  /* 0x000000b000027945 */ /* 0x000fe20003800000 */
[----:B------:R-:W-:Y:S01]  /*24730*/  MOV R6, 0x0 ;  /* 0x0000000000067802 */ /* 0x000fe20000000f00 */
[----:B01----:R-:W-:Y:S02]  /*24740*/  IMAD.MOV.U32 R7, RZ, RZ, 0x12f00000 ;  /* 0x12f00000ff077424 */ /* 0x003fe400078e00ff */
[----:B------:R-:W-:Y:S05]  /*24750*/  @P2 BRA `(.L_x_676) ;  /* 0x00000000001c2947 */ /* 0x000fea0003800000 */
[----:B------:R-:W0:Y:S02]  /*24760*/  S2R R3, SR_TID.X ;  /* 0x0000000000037919 */ /* 0x000e240000002100 */
[----:B0-----:R-:W-:Y:S01]  /*24770*/  LOP3.LUT R10, R3, 0x1f, RZ, 0xc0, !PT ;  /* 0x0000001f030a7812 */ /* 0x001fe200078ec0ff */
[----:B------:R-:W-:-:S03]  /*24780*/  IMAD.MOV.U32 R3, RZ, RZ, 0x5000 ;  /* 0x00005000ff037424 */ /* 0x000fc600078e00ff */
[----:B------:R-:W-:Y:S01]  /*24790*/  ISETP.NE.AND P1, PT, R10, RZ, PT ;  /* 0x000000ff0a00720c */ /* 0x000fe20003f25270 */
[----:B------:R0:W-:-:S12]  /*247a0*/  SYNCS.ARRIVE.TRANS64 RZ, [R8+URZ+0x298b0], R3 ;  /* 0x0298b00308ff79a7 */ /* 0x0001d8000800003f */
[----:B0-----:R-:W-:Y:S05]  /*247b0*/  @!P1 BRA `(.L_x_676) ;  /* 0x0000000000049947 */ /* 0x001fea0003800000 */
[----:B------:R-:W-:Y:S01]  /*247c0*/  BPT.TRAP 0x1 ;  /* 0x000000040000795c */ /* 0x000fe20000300000 */
.L_x_676:
[----:B------:R-:W-:Y:S05]  /*247d0*/  BSYNC B2 ;  /* 0x0000000000027941 */ /* 0x000fea0003800000 */
.L_x_675:
[----:B------:R-:W-:Y:S01]  /*247e0*/  R2UR UR10, R11 ;  /* 0x000000000b0a72ca */ /* 0x000fe200000e0000 */
[----:B------:R-:W-:Y:S01]  /*247f0*/  IMAD R3, R28, 0x5000, R22 ;  /* 0x000050001c037824 */ /* 0x000fe200078e0216 */
[----:B------:R-:W-:Y:S01]  /*24800*/  R2UR UR6, R6 ;  /* 0x00000000060672ca */ /* 0x000fe200000e0000 */
[----:B------:R-:W-:Y:S01]  /*24810*/  UIADD3 UR4, UP0, UR40, 0x670, URZ ;  /* 0x0000067028047890 */ /* 0x000fe2000ff1e03f */
[----:B------:R-:W-:Y:S01]  /*24820*/  R2UR UR7, R7 ;  /* 0x00000000070772ca */ /* 0x000fe200000e0000 */
[----:B------:R-:W-:Y:S01]  /*24830*/  VIADD R3, R3, 0xa400 ;  /* 0x0000a40003037836 */ /* 0x000fe20000000000 */
[----:B------:R-:W-:Y:S01]  /*24840*/  PLOP3.LUT P1, PT, PT, PT, PT, 0x80, 0x0 ;  /* 0x000000000000781c */ /* 0x000fe20003f2f070 */
[----:B------:R-:W-:Y:S01]  /*24850*/  UIADD3.X UR5, URZ, UR41, URZ, UP0, !UPT ;  /* 0x000000293f057290 */ /* 0x000fe200087fe43f */
[----:B------:R-:W-:-:S11]  /*24860*/  IADD3 R8, R8, 0x298b0, RZ ;  /* 0x000298b008087810 */ /* 0x000fd60007ffe0ff */
.L_x_677:
        /* <DEDUP_REMOVED lines=9> */
[----:B0-----:R-:W-:Y:S05]  /*24900*/  @P1 BRA.U.ANY `(.L_x_677) ;  /* 0xfffffffd00d81947 */ /* 0x001fea000393ffff */
.L_x_665:
[----:B------:R-:W-:Y:S05]  /*24910*/  BSYNC B1 ;  /* 0x0000000000017941 */ /* 0x000fea0003800000 */
.L_x_664:
[C---:B------:R-:W-:Y:S01]  /*24920*/  ISETP.GT.AND P2, PT, R9.reuse, R4, PT ;  /* 0x000000040900720c */ /* 0x040fe20003f44270 */
[----:B------:R-:W-:Y:S01]  /*24930*/  VIADD R28, R28, 0x1 ;  /* 0x000000011c1c7836 */ /* 0x000fe20000000000 */
[----:B------:R-:W-:-:S04]  /*24940*/  IADD3 R9, R9, -0x1, RZ ;  /* 0xffffffff09097810 */ /* 0x000fc80007ffe0ff */
[----:B------:R-:W-:-:S04]  /*24950*/  ISETP.NE.AND P1, PT, R28, 0x2, PT ;  /* 0x000000021c00780c */ /* 0x000fc80003f25270 */
[----:B------:R-:W-:Y:S02]  /*24960*/  SEL R3, RZ, 0x1, P1 ;  /* 0x00000001ff037807 */ /* 0x000fe40000800000 */
[----:B------:R-:W-:Y:S02]  /*24970*/  SEL R28, R28, RZ, P1 ;  /* 0x000000ff1c1c7207 */ /* 0x000fe40000800000 */
[----:B------:R-:W-:Y:S01]  /*24980*/  LOP3.LUT R35, R35, R3, RZ, 0x3c, !PT ;  /* 0x0000000323237212 */ /* 0x000fe200078e3cff */
[----:B------:R-:W-:Y:S06]  /*24990*/  @P2 BRA `(.L_x_678) ;  /* 0xfffffff8002c2947 */ /* 0x000fec000383ffff */
.L_x_644:
[----:B------:R-:W-:Y:S05]  /*249a0*/  BSYNC B0 ;  /* 0x0000000000007941 */ /* 0x000fea0003800000 */
.L_x_643:
[----:B------:R-:W-:Y:S05]  /*249b0*/  @!P0 WARPSYNC.ALL ;  /* 0x0000000000008948 */ /* 0x000fea0003800000 */
[----:B------:R-:W-:Y:S01]  /*249c0*/  @!P0 BAR.SYNC.DEFER_BLOCKING 0xc, 0x180 ;  /* 0x0306000000008b1d */ /* 0x000fe20000010000 */
[----:B------:R-:W-:-:S13]  /*249d0*/  ISETP.GT.AND P0, PT, R25, RZ, PT ;  /* 0x000000ff1900720c */ /* 0x000fda0003f04270 */
[----:B------:R-:W-:Y:S05]  /*249e0*/  @P0 BRA `(.L_x_679) ;  /* 0x0000000000440947 */ /* 0x000fea0003800000 */
[----:B------:R-:W2:Y:S02]  /*249f0*/  S2R R3, SR_TID.X ;  /* 0x0000000000037919 */ /* 0x000ea40000002100 */
[----:B--2---:R-:W-:-:S04]  /*24a00*/  LOP3.LUT R3, R3, 0x7f, RZ, 0xc0, !PT ;  /* 0x0000007f03037812 */ /* 0x004fc800078ec0ff */
[----:B------:R-:W-:-:S13]  /*24a10*/  ISETP.NE.AND P0, PT, R3, RZ, PT ;  /* 0x000000ff0300720c */ /* 0x000fda0003f05270 */
[----:B------:R-:W-:Y:S05]  /*24a20*/  @P0 BRA `(.L_x_680) ;  /* 0x0000004400ec0947 */ /* 0x000fea0003800000 */
[----:B-1----:R-:W1:Y:S01]  /*24a30*/  S2R R5, SR_LANEID ;  /* 0x0000000000057919 */ /* 0x002e620000000000 */
[----:B------:R-:W-:Y:S01]  /*24a40*/  VOTEU.ANY UR4, UPT, PT ;  /* 0x0000000000047886 */ /* 0x000fe200038e0100 */
[----:B------:R-:W2:Y:S01]  /*24a50*/  LDC.64 R2, c[0x0][0xc60] ;  /* 0x00031800ff027b82 */ /* 0x000ea20000000a00 */
[----:B------:R-:W1:Y:S02]  /*24a60*/  FLO.U32 R0, UR4 ;  /* 0x0000000400007d00 */ /* 0x000e6400080e0000 */
[----:B-1----:R-:W-:-:S06]  /*24a70*/  ISETP.EQ.U32.AND P0, PT, R0, R5, PT ;  /* 0x000000050000720c */ /* 0x002fcc0003f02070 */
[----:B------:R-:W2:Y:S07]  /*24a80*/  POPC R5, UR4 ;  /* 0x0000000400057d09 */ /* 0x000eae0008000000 */
[----:B--2---:R-:W2:Y:S01]  /*24a90*/  @P0 ATOMG.E.ADD.STRONG.GPU PT, R3, desc[UR50][R2.64], R5 ;  /* 0x00000005020309a8 */ /* 0x004ea200081ee1f2 */
[----:B------:R-:W1:Y:S02]  /*24aa0*/  S2R R4, SR_LTMASK ;  /* 0x0000000000047919 */ /* 0x000e640000003900 */
[----:B-1----:R-:W-:-:S04]  /*24ab0*/  LOP3.LUT R4, R4, UR4, RZ, 0xc0, !PT ;  /* 0x0000000404047c12 */ /* 0x002fc8000f8ec0ff */
[----:B------:R-:W1:Y:S01]  /*24ac0*/  POPC R7, R4 ;  /* 0x0000000400077309 */ /* 0x000e620000000000 */
[----:B--2---:R-:W1:Y:S02]  /*24ad0*/  SHFL.IDX PT, R0, R3, R0, 0x1f ;  /* 0x00001f0003007589 */ /* 0x004e6400000e0000 */
[----:B-1----:R-:W-:Y:S01]  /*24ae0*/  IADD3 R16, R0, UR38, R7 ;  /* 0x0000002600107c10 */ /* 0x002fe2000fffe007 */
[----:B------:R-:W-:Y:S06]  /*24af0*/  BRA `(.L_x_680) ;  /* 0x0000004400b87947 */ /* 0x000fec0003800000 */
.L_x_679:
        /* <DEDUP_REMOVED lines=9> */
[----:B-1----:R-:W-:Y:S01]  /*24b90*/  MOV R5, UR7 ;  /* 0x0000000700057c02 */ /* 0x002fe20008000f00 */
[----:B------:R-:W1:Y:S01]  /*24ba0*/  LDC.64 R2, c[0x4][R2] ;  /* 0x0100000002027b82 */ /* 0x000e620000000a00 */
[----:B------:R-:W-:Y:S01]  /*24bb0*/  IMAD.U32 R6, RZ, RZ, UR8 ;  /* 0x00000008ff067e24 */ /* 0x000fe2000f8e00ff */
[----:B------:R-:W-:Y:S01]  /*24bc0*/  MOV R10, UR4 ;  /* 0x00000004000a7c02 */ /* 0x000fe20008000f00 */
[----:B------:R-:W-:Y:S01]  /*24bd0*/  IMAD.U32 R7, RZ, RZ, UR9 ;  /* 0x00000009ff077e24 */ /* 0x000fe2000f8e00ff */
[----:B------:R-:W-:Y:S01]  /*24be0*/  MOV R12, 0x1 ;  /* 0x00000001000c7802 */ /* 0x000fe20000000f00 */
[----:B------:R-:W-:-:S02]  /*24bf0*/  IMAD.U32 R11, RZ, RZ, UR5 ;  /* 0x00000005ff0b7e24 */ /* 0x000fc4000f8e00ff */
[----:B0-----:R-:W-:Y:S02]  /*24c00*/  IMAD.MOV.U32 R8, RZ, RZ, 0x70 ;  /* 0x00000070ff087424 */ /* 0x001fe400078e00ff */
[----:B------:R-:W-:-:S07]  /*24c10*/  IMAD.MOV.U32 R13, RZ, RZ, RZ ;  /* 0x000000ffff0d7224 */ /* 0x000fce00078e00ff */
[----:B------:R-:W-:-:S07]  /*24c20*/  LEPC R20, `(.L_x_682) ;  /* 0x000000001014794e */ /* 0x000fce0000000000 */
[----:B-1----:R-:W-:Y:S05]  /*24c30*/  CALL.ABS.NOINC R2 ;  /* 0x0000000002007343 */ /* 0x002fea0003c00000 */
.L_x_682:
[----:B------:R-:W-:Y:S05]  /*24c40*/  BSYNC B6 ;  /* 0x0000000000067941 */ /* 0x000fea0003800000 */
.L_x_681:
[----:B------:R-:W2:Y:S01]  /*24c50*/  LDL.LU R30, [R1] ;  /* 0x00000000011e7983 */ /* 0x000ea20000300800 */
[----:B------:R-:W-:Y:S01]  /*24c60*/  VIADD R0, R22, 0xa400 ;  /* 0x0000a40016007836 */ /* 0x000fe20000000000 */
[----:B------:R-:W-:Y:S04]  /*24c70*/  BSSY B6, `(.L_x_683) ;  /* 0x0000016000067945 */ /* 0x000fe80003800000 */
[----:B------:R-:W-:Y:S02]  /*24c80*/  LOP3.LUT P0, RZ, R0, 0x3ff, RZ, 0xc0, !PT ;  /* 0x000003ff00ff7812 */ /* 0x000fe4000780c0ff */
[----:B--2---:R-:W-:-:S11]  /*24c90*/  LOP3.LUT R30, R30, 0xfffffffe, RZ, 0xc0, !PT ;  /* 0xfffffffe1e1e7812 */ /* 0x004fd600078ec0ff */
[----:B------:R-:W-:-:S05]  /*24ca0*/  @P0 LOP3.LUT R30, R30, 0x1, RZ, 0xfc, !PT ;  /* 0x000000011e1e0812 */ /* 0x000fca00078efcff */
[----:B------:R2:W-:Y:S01]  /*24cb0*/  STL [R1], R30 ;  /* 0x0000001e01007387 */ /* 0x0005e20000100800 */
[----:B------:R-:W-:Y:S05]  /*24cc0*/  @!P0 BRA `(.L_x_684) ;  /* 0x0000000000408947 */ /* 0x000fea0003800000 */
[----:B------:R-:W-:Y:S01]  /*24cd0*/  MOV R2, 0x0 ;  /* 0x0000000000027802 */ /* 0x000fe20000000f00 */
[----:B------:R-:W-:Y:S01]  /*24ce0*/  ULDC.64 UR6, c[0x4][0xc8] ;  /* 0x0100320000067ab9 */ /* 0x000fe20000000a00 */
[----:B------:R-:W-:Y:S01]  /*24cf0*/  ULDC.64 UR8, c[0x4][0xd0] ;  /* 0x0100340000087ab9 */ /* 0x000fe20000000a00 */
[----:B------:R-:W-:Y:S01]  /*24d00*/  ULDC.64 UR4, c[0x4][0x10] ;  /* 0x0100040000047ab9 */ /* 0x000fe20000000a00 */
[----:B------:R-:W-:Y:S01]  /*24d10*/  MOV R4, UR6 ;  /* 0x0000000600047c02 */ /* 0x000fe20008000f00 */
[----:B-1----:R-:W-:Y:S01]  /*24d20*/  IMAD.U32 R5, RZ, RZ, UR7 ;  /* 0x00000007ff057e24 */ /* 0x002fe2000f8e00ff */
[----:B------:R-:W1:Y:S01]  /*24d30*/  LDC.64 R2, c[0x4][R2] ;  /* 0x0100000002027b82 */ /* 0x000e620000000a00 */
[----:B------:R-:W-:Y:S01]  /*24d40*/  IMAD.U32 R6, RZ, RZ, UR8 ;  /* 0x00000008ff067e24 */ /* 0x000fe2000f8e00ff */
[----:B------:R-:W-:Y:S01]  /*24d50*/  MOV R7, UR9 ;  /* 0x0000000900077c02 */ /* 0x000fe20008000f00 */
[----:B------:R-:W-:Y:S01]  /*24d60*/  IMAD.U32 R10, RZ, RZ, UR4 ;  /* 0x00000004ff0a7e24 */ /* 0x000fe2000f8e00ff */
[----:B0-----:R-:W-:Y:S01]  /*24d70*/  MOV R8, 0x70 ;  /* 0x0000007000087802 */ /* 0x001fe20000000f00 */
[----:B------:R-:W-:-:S02]  /*24d80*/  IMAD.U32 R11, RZ, RZ, UR5 ;  /* 0x00000005ff0b7e24 */ /* 0x000fc4000f8e00ff */
[----:B------:R-:W-:Y:S02]  /*24d90*/  IMAD.MOV.U32 R12, RZ, RZ, 0x1 ;  /* 0x00000001ff0c7424 */ /* 0x000fe400078e00ff */
[----:B------:R-:W-:-:S07]  /*24da0*/  IMAD.MOV.U32 R13, RZ, RZ, RZ ;  /* 0x000000ffff0d7224 */ /* 0x000fce00078e00ff */
[----:B------:R-:W-:-:S07]  /*24db0*/  LEPC R20, `(.L_x_684) ;  /* 0x000000001014794e */ /* 0x000fce0000000000 */
[----:B-12---:R-:W-:Y:S05]  /*24dc0*/  CALL.ABS.NOINC R2 ;  /* 0x0000000002007343 */ /* 0x006fea0003c00000 */
.L_x_684:
[----:B------:R-:W-:Y:S05]  /*24dd0*/  BSYNC B6 ;  /* 0x0000000000067941 */ /* 0x000fea0003800000 */
.L_x_683:
[----:B------:R-:W-:Y:S01]  /*24de0*/  IADD3 R0, R22, 0x400, RZ ;  /* 0x0000040016007810 */ /* 0x000fe20007ffe0ff */
[----:B------:R-:W-:Y:S03]  /*24df0*/  BSSY B6, `(.L_x_685) ;  /* 0x0000013000067945 */ /* 0x000fe60003800000 */
        /* <DEDUP_REMOVED lines=8> */
[----:B------:R-:W3:Y:S01]  /*24e80*/  LDC.64 R2, c[0x4][R2] ;  /* 0x0100000002027b82 */ /* 0x000ee20000000a00 */
[----:B-1----:R-:W-:Y:S01]  /*24e90*/  IMAD.U32 R5, RZ, RZ, UR7 ;  /* 0x00000007ff057e24 */ /* 0x002fe2000f8e00ff */
[----:B------:R-:W-:Y:S01]  /*24ea0*/  MOV R11, UR5 ;  /* 0x00000005000b7c02 */ /* 0x000fe20008000f00 */
[----:B------:R-:W-:Y:S01]  /*24eb0*/  IMAD.U32 R7, RZ, RZ, UR9 ;  /* 0x00000009ff077e24 */ /* 0x000fe2000f8e00ff */
[----:B------:R-:W-:Y:S01]  /*24ec0*/  MOV R13, RZ ;  /* 0x000000ff000d7202 */ /* 0x000fe20000000f00 */
[----:B------:R-:W-:-:S02]  /*24ed0*/  IMAD.U32 R10, RZ, RZ, UR4 ;  /* 0x00000004ff0a7e24 */ /* 0x000fc4000f8e00ff */
[----:B0-----:R-:W-:Y:S02]  /*24ee0*/  IMAD.MOV.U32 R8, RZ, RZ, 0x70 ;  /* 0x00000070ff087424 */ /* 0x001fe400078e00ff */
[----:B------:R-:W-:-:S07]  /*24ef0*/  IMAD.MOV.U32 R12, RZ, RZ, 0x1 ;  /* 0x00000001ff0c7424 */ /* 0x000fce00078e00ff */
[----:B------:R-:W-:-:S07]  /*24f00*/  LEPC R20, `(.L_x_686) ;  /* 0x000000001014794e */ /* 0x000fce0000000000 */
[----:B--23--:R-:W-:Y:S05]  /*24f10*/  CALL.ABS.NOINC R2 ;  /* 0x0000000002007343 */ /* 0x00cfea0003c00000 */
.L_x_686:
[----:B------:R-:W-:Y:S05]  /*24f20*/  BSYNC B6 ;  /* 0x0000000000067941 */ /* 0x000fea0003800000 */
.L_x_685:
        /* <DEDUP_REMOVED lines=19> */
.L_x_688:
[----:B------:R-:W-:Y:S05]  /*25060*/  BSYNC B6 ;  /* 0x0000000000067941 */ /* 0x000fea0003800000 */
.L_x_687:
[----:B------:R-:W-:Y:S01]  /*25070*/  ULDC.64 UR4, c[0x0][0x9f8] ;  /* 0x00027e0000047ab9 */ /* 0x000fe20000000a00 */
[----:B------:R-:W3:Y:S01]  /*25080*/  LDL R31, [R1+0xc] ;  /* 0x00000c00011f7983 */ /* 0x000ee20000100800 */
[----:B------:R-:W-:Y:S01]  /*25090*/  ISETP.NE.U32.AND P0, PT, RZ, UR4, PT ;  /* 0x00000004ff007c0c */ /* 0x000fe2000bf05070 */
[----:B------:R-:W4:Y:S01]  /*250a0*/  LDC R11, c[0x0][0x430] ;  /* 0x00010c00ff0b7b82 */ /* 0x000f220000000800 */
[----:B------:R-:W0:Y:S02]  /*250b0*/  S2R R2, SR_TID.X ;  /* 0x0000000000027919 */ /* 0x000e240000002100 */
[----:B------:R-:W-:-:S13]  /*250c0*/  ISETP.NE.AND.EX P0, PT, RZ, UR5, PT, P0 ;  /* 0x00000005ff007c0c */ /* 0x000fda000bf05300 */
[----:B------:R-:W-:Y:S01]  /*250d0*/  @P0 IADD3 R26, P1, R26, UR4, RZ ;  /* 0x000000041a1a0c10 */ /* 0x000fe2000ff3e0ff */
[----:B------:R-:W-:Y:S01]  /*250e0*/  IMAD.MOV.U32 R0, RZ, RZ, 0xa0 ;  /* 0x000000a0ff007424 */ /* 0x000fe200078e00ff */
[----:B------:R-:W1:Y:S01]  /*250f0*/  S2R R21, SR_TID.X ;  /* 0x0000000000157919 */ /* 0x000e620000002100 */
[----:B------:R-:W-:Y:S01]  /*25100*/  ULDC UR4, c[0x0][0x2f4] ;  /* 0x0000bd0000047ab9 */ /* 0x000fe20000000800 */
[----:B------:R-:W-:Y:S01]  /*25110*/  @P0 IADD3.X R27, R27, UR5, RZ, P1, !PT ;  /* 0x000000051b1b0c10 */ /* 0x000fe20008ffe4ff */
[----:B------:R-:W-:Y:S01]  /*25120*/  IMAD R0, R32, R0, -0xa0 ;  /* 0xffffff6020007424 */ /* 0x000fe200078e0200 */
[----:B--2---:R-:W-:Y:S01]  /*25130*/  LOP3.LUT R30, R30, 0xffffffbf, RZ, 0xc0, !PT ;  /* 0xffffffbf1e1e7812 */ /* 0x004fe200078ec0ff */
[----:B------:R-:W-:Y:S02]  /*25140*/  ULDC UR5, c[0x0][0x320] ;  /* 0x0000c80000057ab9 */ /* 0x000fe40000000800 */
[----:B------:R-:W2:Y:S01]  /*25150*/  @P0 LDG.E R33, desc[UR50][R26.64] ;  /* 0x000000321a210981 */ /* 0x000ea2000c1e1900 */
[----:B----4-:R-:W-:-:S02]  /*25160*/  ISETP.NE.AND P2, PT, R11, 0x1, PT ;  /* 0x000000010b00780c */ /* 0x010fc40003f45270 */
[C---:B0-----:R-:W-:Y:S01]  /*25170*/  LOP3.LUT R20, R2.reuse, 0x7f, RZ, 0xc0, !PT ;  /* 0x0000007f02147812 */ /* 0x041fe200078ec0ff */
[----:B------:R-:W-:-:S03]  /*25180*/  IMAD.SHL.U32 R2, R2, 0x20, RZ ;  /* 0x0000002002027824 */ /* 0x000fc600078e00ff */
[----:B------:R-:W-:-:S07]  /*25190*/  SHF.R.U32.HI R20, RZ, 0x2, R20 ;  /* 0x00000002ff147819 */ /* 0x000fce0000011614 */
[----:B------:R-:W0:Y:S01]  /*251a0*/  @P2 LDC R6, c[0x0][0x434] ;  /* 0x00010d00ff062b82 */ /* 0x000e220000000800 */
[----:B------:R-:W-:Y:S02]  /*251b0*/  LOP3.LUT R2, R20, 0x60, R2, 0xf8, !PT ;  /* 0x0000006014027812 */ /* 0x000fe400078ef802 */
[----:B------:R-:W4:Y:S02]  /*251c0*/  S2R R20, SR_TID.X ;  /* 0x0000000000147919 */ /* 0x000f240000002100 */
[----:B------:R-:W-:-:S03]  /*251d0*/  IADD3 R9, R2, R0, RZ ;  /* 0x0000000002097210 */ /* 0x000fc60007ffe0ff */
[----:B------:R-:W0:Y:S01]  /*251e0*/  @P2 LDC R7, c[0x0][0x438] ;  /* 0x00010e00ff072b82 */ /* 0x000e220000000800 */
[----:B------:R-:W-:-:S13]  /*251f0*/  ISETP.GE.AND P1, PT, R9, R25, PT ;  /* 0x000000190900720c */ /* 0x000fda0003f26270 */
[----:B------:R-:W2:Y:S08]  /*25200*/  @!P1 LDC.64 R2, c[0x0][0x428] ;  /* 0x00010a00ff029b82 */ /* 0x000eb00000000a00 */
[----:B-1----:R-:W1:Y:S01]  /*25210*/  @!P1 LDC.64 R4, c[0x0][0x418] ;  /* 0x00010600ff049b82 */ /* 0x002e620000000a00 */
[----:B----4-:R-:W-:-:S04]  /*25220*/  LOP3.LUT R20, R20, 0x7f, RZ, 0xc0, !PT ;  /* 0x0000007f14147812 */ /* 0x010fc800078ec0ff */
[----:B------:R-:W-:Y:S01]  /*25230*/  SHF.R.U32.HI R12, RZ, 0x2, R20 ;  /* 0x00000002ff0c7819 */ /* 0x000fe20000011614 */
[----:B------:R-:W-:-:S05]  /*25240*/  IMAD.SHL.U32 R20, R21, 0x20, RZ ;  /* 0x0000002015147824 */ /* 0x000fca00078e00ff */
[----:B------:R-:W-:-:S04]  /*25250*/  LOP3.LUT R20, R12, 0x60, R20, 0xf8, !PT ;  /* 0x000000600c147812 */ /* 0x000fc800078ef814 */
[----:B------:R-:W-:-:S04]  /*25260*/  LOP3.LUT R20, R20, 0x80, RZ, 0xfc, !PT ;  /* 0x0000008014147812 */ /* 0x000fc800078efcff */
[----:B------:R-:W-:Y:S01]  /*25270*/  IADD3 R0, R20, R0, RZ ;  /* 0x0000000014007210 */ /* 0x000fe20007ffe0ff */
[----:B------:R-:W-:Y:S01]  /*25280*/  UMOV UR6, 0xffffffff ;  /* 0xffffffff00067882 */ /* 0x000fe20000000000 */
[----:B---3--:R-:W-:-:S04]  /*25290*/  IMAD.IADD R9, R9, 0x1, R31 ;  /* 0x0000000109097824 */ /* 0x008fc800078e021f */
[----:B0-----:R-:W-:-:S04]  /*252a0*/  @P2 IMAD.HI.U32 R6, R9, R6, RZ ;  /* 0x0000000609062227 */ /* 0x001fc800078e00ff */
[----:B------:R-:W-:Y:S01]  /*252b0*/  IMAD.MOV.U32 R8, RZ, RZ, R9 ;  /* 0x000000ffff087224 */ /* 0x000fe200078e0009 */
[----:B------:R-:W-:-:S04]  /*252c0*/  @P2 SHF.R.U32.HI R8, RZ, R7, R6 ;  /* 0x00000007ff082219 */ /* 0x000fc80000011606 */
[----:B------:R-:W-:Y:S02]  /*252d0*/  @!P1 SHF.R.S32.HI R7, RZ, 0x1f, R8 ;  /* 0x0000001fff079819 */ /* 0x000fe40000011408 */
[----:B------:R-:W-:Y:S02]  /*252e0*/  @!P1 MOV R6, R8 ;  /* 0x0000000800069202 */ /* 0x000fe40000000f00 */
[----:B--2---:R-:W-:-:S03]  /*252f0*/  SHF.R.S32.HI R14, RZ, 0x1f, R33 ;  /* 0x0000001fff0e7819 */ /* 0x004fc60000011421 */
[----:B------:R-:W-:-:S04]  /*25300*/  @!P1 IMAD.WIDE.U32 R6, R33, R2, R6 ;  /* 0x0000000221069225 */ /* 0x000fc800078e0006 */
[----:B------:R-:W-:-:S04]  /*25310*/  @!P1 IMAD R10, R14, R2, RZ ;  /* 0x000000020e0a9224 */ /* 0x000fc800078e02ff */
[----:B------:R-:W-:Y:S01]  /*25320*/  @!P1 IMAD R2, R33, R3, R10 ;  /* 0x0000000321029224 */ /* 0x000fe200078e020a */
[----:B-1----:R-:W-:Y:S02]  /*25330*/  @!P1 LEA R12, P0, R6, R4, 0x2 ;  /* 0x00000004060c9211 */ /* 0x002fe400078010ff */
[----:B------:R-:W0:Y:S01]  /*25340*/  @P2 LDC R4, c[0x0][0x434] ;  /* 0x00010d00ff042b82 */ /* 0x000e220000000800 */
[----:B------:R-:W-:-:S05]  /*25350*/  @!P1 IMAD.IADD R2, R7, 0x1, R2 ;  /* 0x0000000107029824 */ /* 0x000fca00078e0202 */
[----:B------:R-:W-:Y:S02]  /*25360*/  @!P1 LEA.HI.X R13, R6, R5, R2, 0x2, P0 ;  /* 0x00000005060d9211 */ /* 0x000fe400000f1402 */
[----:B------:R-:W-:Y:S01]  /*25370*/  ISETP.GE.AND P0, PT, R0, R25, PT ;  /* 0x000000190000720c */ /* 0x000fe20003f06270 */
[----:B------:R-:W1:Y:S03]  /*25380*/  @P2 LDC R5, c[0x0][0x438] ;  /* 0x00010e00ff052b82 */ /* 0x000e660000000800 */
[----:B------:R-:W-:Y:S01]  /*25390*/  ISETP.GT.U32.OR P0, PT, R20, 0x9f, P0 ;  /* 0x0000009f1400780c */ /* 0x000fe20000704470 */
[----:B------:R-:W-:-:S12]  /*253a0*/  IMAD.IADD R10, R0, 0x1, R31 ;  /* 0x00000001000a7824 */ /* 0x000fd800078e021f */
[----:B------:R-:W2:Y:S01]  /*253b0*/  @!P0 LDC.64 R2, c[0x0][0x428] ;  /* 0x00010a00ff028b82 */ /* 0x000ea20000000a00 */
[----:B0-----:R-:W-:-:S04]  /*253c0*/  @P2 IMAD.HI.U32 R4, R10, R4, RZ ;  /* 0x000000040a042227 */ /* 0x001fc800078e00ff */
[----:B------:R-:W-:Y:S01]  /*253d0*/  IMAD.MOV.U32 R0, RZ, RZ, R10 ;  /* 0x000000ffff007224 */ /* 0x000fe200078e000a */
[----:B-1----:R-:W-:Y:S02]  /*253e0*/  @P2 SHF.R.U32.HI R0, RZ, R5, R4 ;  /* 0x00000005ff002219 */ /* 0x002fe40000011604 */
[----:B------:R-:W-:Y:S01]  /*253f0*/  IADD3 R4, -R8, RZ, RZ ;  /* 0x000000ff08047210 */ /* 0x000fe20007ffe1ff */
[----:B------:R0:W-:Y:S04]  /*25400*/  STL [R1+0x10], R14 ;  /* 0x0000100e01007387 */ /* 0x0001e80000100800 */
[----:B------:R-:W-:Y:S02]  /*25410*/  IMAD R9, R11, R4, R9 ;  /* 0x000000040b097224 */ /* 0x000fe400078e0209 */
[----:B--2---:R-:W-:-:S02]  /*25420*/  @!P0 IMAD R4, R14, R2, RZ ;  /* 0x000000020e048224 */ /* 0x004fc400078e02ff */
[----:B0-----:R-:W0:Y:S01]  /*25430*/  S2R R14, SR_TID.X ;  /* 0x00000000000e7919 */ /* 0x001e220000002100 */
[----:B------:R-:W-:Y:S01]  /*25440*/  @!P0 SHF.R.S32.HI R5, RZ, 0x1f, R0 ;  /* 0x0000001fff058819 */ /* 0x000fe20000011400 */
[----:B------:R-:W-:Y:S02]  /*25450*/  @!P0 IMAD R6, R33, R3, R4 ;  /* 0x0000000321068224 */ /* 0x000fe400078e0204 */
[----:B------:R-:W-:-:S04]  /*25460*/  @!P0 IMAD.MOV.U32 R4, RZ, RZ, R0 ;  /* 0x000000ffff048224 */ /* 0x000fc800078e0000 */
[----:B------:R-:W-:Y:S02]  /*25470*/  @!P0 IMAD.WIDE.U32 R4, R33, R2, R4 ;  /* 0x0000000221048225 */ /* 0x000fe400078e0004 */
[----:B------:R-:W1:Y:S02]  /*25480*/  @!P0 LDC.64 R2, c[0x0][0x418] ;  /* 0x00010600ff028b82 */ /* 0x000e640000000a00 */
[----:B------:R-:W-:Y:S02]  /*25490*/  IMAD.U32 R8, RZ, RZ, UR39 ;  /* 0x00000027ff087e24 */ /* 0x000fe4000f8e00ff */
[----:B------:R-:W-:Y:S01]  /*254a0*/  @!P0 IMAD.IADD R5, R6, 0x1, R5 ;  /* 0x0000000106058824 */ /* 0x000fe200078e0205 */
[----:B------:R-:W-:Y:S02]  /*254b0*/  CS2R R6, SRZ ;  /* 0x0000000000067805 */ /* 0x000fe4000001ff00 */
[----:B------:R-:W-:-:S04]  /*254c0*/  ISETP.NE.AND P3, PT, R8, 0x3, PT ;  /* 0x000000030800780c */ /* 0x000fc80003f65270 */
[----:B------:R2:W5:Y:S01]  /*254d0*/  @!P1 LDG.E R6, desc[UR50][R12.64] ;  /* 0x000000320c069981 */ /* 0x000562000c1e1900 */
[----:B0-----:R-:W-:Y:S01]  /*254e0*/  IMAD.SHL.U32 R31, R14, 0x10, RZ ;  /* 0x000000100e1f7824 */ /* 0x001fe200078e00ff */
[----:B-1----:R-:W-:-:S04]  /*254f0*/  @!P0 LEA R2, P2, R4, R2, 0x2 ;  /* 0x0000000204028211 */ /* 0x002fc800078410ff */
[----:B------:R-:W-:Y:S02]  /*25500*/  LOP3.LUT R31, R31, 0x30, RZ, 0xc0, !PT ;  /* 0x000000301f1f7812 */ /* 0x000fe400078ec0ff */
[----:B------:R-:W-:Y:S02]  /*25510*/  @!P0 LEA.HI.X R3, R4, R3, R5, 0x2, P2 ;  /* 0x0000000304038211 */ /* 0x000fe400010f1405 */
[C---:B------:R-:W-:Y:S02]  /*25520*/  ISETP.GE.AND P1, PT, R31.reuse, UR4, PT ;  /* 0x000000041f007c0c */ /* 0x040fe4000bf26270 */
[----:B------:R-:W-:Y:S01]  /*25530*/  SHF.L.U32 R15, R14, 0x4, RZ ;  /* 0x000000040e0f7819 */ /* 0x000fe200000006ff */
[----:B------:R2:W5:Y:S01]  /*25540*/  @!P0 LDG.E R7, desc[UR50][R2.64] ;  /* 0x0000003202078981 */ /* 0x000562000c1e1900 */
[----:B------:R-:W-:Y:S02]  /*25550*/  LOP3.LUT R14, R31, 0x40, RZ, 0xfc, !PT ;  /* 0x000000401f0e7812 */ /* 0x000fe400078efcff */
[----:B------:R-:W-:-:S02]  /*25560*/  @P3 LOP3.LUT R30, R30, 0x40, RZ, 0xfc, !PT ;  /* 0x000000401e1e3812 */ /* 0x000fc400078efcff */
[----:B------:R-:W-:Y:S02]  /*25570*/  LOP3.LUT R15, R15, 0x30, RZ, 0xc0, !PT ;  /* 0x000000300f0f7812 */ /* 0x000fe400078ec0ff */
[----:B------:R-:W-:Y:S02]  /*25580*/  ISETP.GE.AND P0, PT, R14, UR4, PT ;  /* 0x000000040e007c0c */ /* 0x000fe4000bf06270 */
[----:B------:R-:W-:Y:S02]  /*25590*/  LOP3.LUT R30, R30, 0xffffffef, RZ, 0xc0, !PT ;  /* 0xffffffef1e1e7812 */ /* 0x000fe400078ec0ff */
[----:B------:R-:W-:Y:S02]  /*255a0*/  LOP3.LUT R15, R15, 0x80, RZ, 0xfc, !PT ;  /* 0x000000800f0f7812 */ /* 0x000fe400078efcff */
[----:B------:R-:W-:Y:S02]  /*255b0*/  @P1 LOP3.LUT R30, R30, 0x10, RZ, 0xfc, !PT ;  /* 0x000000101e1e1812 */ /* 0x000fe400078efcff */
[----:B------:R-:W-:-:S02]  /*255c0*/  ISETP.GE.AND P2, PT, R15, UR4, PT ;  /* 0x000000040f007c0c */ /* 0x000fc4000bf46270 */
[----:B------:R-:W-:-:S04]  /*255d0*/  LOP3.LUT R30, R30, 0xfffffff7, RZ, 0xc0, !PT ;  /* 0xfffffff71e1e7812 */ /* 0x000fc800078ec0ff */
[----:B------:R-:W-:-:S04]  /*255e0*/  @P0 LOP3.LUT R30, R30, 0x8, RZ, 0xfc, !PT ;  /* 0x000000081e1e0812 */ /* 0x000fc800078efcff */
[----:B------:R-:W-:Y:S02]  /*255f0*/  LOP3.LUT R30, R30, 0xfffffffb, RZ, 0xc0, !PT ;  /* 0xfffffffb1e1e7812 */ /* 0x000fe400078ec0ff */
[----:B------:R-:W-:Y:S02]  /*25600*/  ISETP.GE.AND P1, PT, R31, UR5, PT ;  /* 0x000000051f007c0c */ /* 0x000fe4000bf26270 */
[----:B------:R-:W-:Y:S02]  /*25610*/  @P2 LOP3.LUT R30, R30, 0x4, RZ, 0xfc, !PT ;  /* 0x000000041e1e2812 */ /* 0x000fe400078efcff */
[----:B------:R-:W-:Y:S02]  /*25620*/  ISETP.GE.AND P0, PT, R14, UR5, PT ;  /* 0x000000050e007c0c */ /* 0x000fe4000bf06270 */
[----:B------:R-:W-:-:S04]  /*25630*/  LOP3.LUT R30, R30, 0xfffffffe, RZ, 0xc0, !PT ;  /* 0xfffffffe1e1e7812 */ /* 0x000fc800078ec0ff */
[----:B------:R-:W-:-:S04]  /*25640*/  LOP3.LUT R30, R30, 0xfffffffd, RZ, 0xc0, !PT ;  /* 0xfffffffd1e1e7812 */ /* 0x000fc800078ec0ff */
[----:B------:R-:W-:-:S04]  /*25650*/  @P1 LOP3.LUT R30, R30, 0x2, RZ, 0xfc, !PT ;  /* 0x000000021e1e1812 */ /* 0x000fc800078efcff */
[----:B------:R-:W-:-:S05]  /*25660*/  @P0 LOP3.LUT R30, R30, 0x1, RZ, 0xfc, !PT ;  /* 0x000000011e1e0812 */ /* 0x000fca00078efcff */
[----:B------:R2:W-:Y:S01]  /*25670*/  STL [R1], R30 ;  /* 0x0000001e01007387 */ /* 0x0005e20000100800 */
[----:B------:R-:W-:-:S05]  /*25680*/  IADD3 R0, -R0, RZ, RZ ;  /* 0x000000ff00007210 */ /* 0x000fca0007ffe1ff */
[----:B------:R-:W-:Y:S01]  /*25690*/  IMAD R10, R11, R0, R10 ;  /* 0x000000000b0a7224 */ /* 0x000fe200078e020a */
[----:B------:R-:W-:Y:S06]  /*256a0*/  BRA.DIV UR6, `(.L_x_689) ;  /* 0x0000006e06d07947 */ /* 0x000fec000b800000 */
.L_x_876:
[----:B------:R-:W-:Y:S01]  /*256b0*/  ISETP.GT.U32.AND P0, PT, R20, 0x9f, PT ;  /* 0x0000009f1400780c */ /* 0x000fe20003f04070 */
[----:B------:R-:W-:Y:S01]  /*256c0*/  IMAD.MOV.U32 R0, RZ, RZ, R30 ;  /* 0x000000ffff007224 */ /* 0x000fe200078e001e */
[----:B------:R-:W-:Y:S01]  /*256d0*/  SHF.R.S32.HI R36, RZ, 0x1f, R18 ;  /* 0x0000001fff247819 */ /* 0x000fe20000011412 */
[----:B--2---:R-:W-:-:S03]  /*256e0*/  VIADD R12, R32, 0xffffffff ;  /* 0xffffffff200c7836 */ /* 0x004fc60000000000 */
[----:B------:R-:W-:-:S07]  /*256f0*/  LOP3.LUT R0, R0, 0xffffffdf, RZ, 0xc0, !PT ;  /* 0xffffffdf00007812 */ /* 0x000fce00078ec0ff */
[----:B------:R-:W-:-:S05]  /*25700*/  @P0 LOP3.LUT R0, R0, 0x20, RZ, 0xfc, !PT ;  /* 0x0000002000000812 */ /* 0x000fca00078efcff */
[----:B------:R0:W-:Y:S01]  /*25710*/  STL [R1], R0 ;  /* 0x0000000001007387 */ /* 0x0001e20000100800 */
[----:B------:R-:W-:Y:S05]  /*25720*/  @!P3 BRA `(.L_x_690) ;  /* 0x000000000004b947 */ /* 0x000fea0003800000 */
[----:B------:R-:W-:Y:S01]  /*25730*/  BPT.TRAP 0x1 ;  /* 0x000000040000795c */ /* 0x000fe20000300000 */
.L_x_690:
[----:B0-----:R-:W-:Y:S01]  /*25740*/  LEA R0, R23, R22, 0x3 ;  /* 0x0000001617007211 */ /* 0x001fe200078e18ff */
[----:B------:R-:W-:Y:S01]  /*25750*/  BSSY B0, `(.L_x_691) ;  /* 0x0000007000007945 */ /* 0x000fe20003800000 */
[----:B------:R-:W-:Y:S02]  /*25760*/  SHF.L.U32 R2, R34, 0x1f, RZ ;  /* 0x0000001f22027819 */ /* 0x000fe400000006ff */
[----:B------:R-:W-:Y:S02]  /*25770*/  SHF.R.S32.HI R3, RZ, 0x1f, R9 ;  /* 0x0000001fff037819 */ /* 0x000fe40000011409 */
[----:B------:R-:W0:Y:S01]  /*25780*/  SYNCS.PHASECHK.TRANS64.TRYWAIT P0, [R0+URZ+0x29880], R2 ;  /* 0x02988002000075a7 */ /* 0x000e22000800017f */
[----:B------:R1:W-:Y:S04]  /*25790*/  STL [R1+0x3c], R2 ;  /* 0x00003c0201007387 */ /* 0x0003e80000100800 */
[----:B------:R1:W-:Y:S02]  /*257a0*/  STL [R1+0x34], R3 ;  /* 0x0000340301007387 */ /* 0x0003e40000100800 */
[----:B01----:R-:W-:Y:S05]  /*257b0*/  @!P0 BRA `(.L_x_692) ;  /* 0x0000006c00bc8947 */ /* 0x003fea0003800000 */
.L_x_877:
[----:B------:R-:W-:Y:S05]  /*257c0*/  BSYNC B0 ;  /* 0x0000000000007941 */ /* 0x000fea0003800000 */
.L_x_691:
[----:B0-----:R-:W2:Y:S01]  /*257d0*/  LDL R2, [R1+0x34] ;  /* 0x0000340001027983 */ /* 0x001ea20000100800 */
[----:B------:R-:W-:-:S03]  /*257e0*/  ULDC.64 UR4, c[0x0][0x328] ;  /* 0x0000ca0000047ab9 */ /* 0x000fc60000000a00 */
[----:B------:R-:W3:Y:S01]  /*257f0*/  LDL R20, [R1] ;  /* 0x0000000001147983 */ /* 0x000ee20000100800 */
[----:B-----5:R-:W-:Y:S01]  /*25800*/  SHF.R.S32.HI R5, RZ, 0x1f, R6 ;  /* 0x0000001fff057819 */ /* 0x020fe20000011406 */
[----:B------:R-:W-:Y:S01]  /*25810*/  ULDC.64 UR6, c[0x0][0x338] ;  /* 0x0000ce0000067ab9 */ /* 0x000fe20000000a00 */
[----:B------:R-:W-:Y:S01]  /*25820*/  SHF.R.S32.HI R30, RZ, 0x1f, R10 ;  /* 0x0000001fff1e7819 */ /* 0x000fe2000001140a */
[----:B------:R-:W0:Y:S01]  /*25830*/  S2R R13, SR_TID.X ;  /* 0x00000000000d7919 */ /* 0x000e220000002100 */
[----:B------:R-:W-:Y:S01]  /*25840*/  SHF.R.S32.HI R31, RZ, 0x1f, R7 ;  /* 0x0000001fff1f7819 */ /* 0x000fe20000011407 */
[----:B------:R-:W-:Y:S01]  /*25850*/  ULDC.64 UR8, c[0x0][0x330] ;  /* 0x0000cc0000087ab9 */ /* 0x000fe20000000a00 */
[----:B------:R-:W-:Y:S01]  /*25860*/  ULDC.64 UR10, c[0x0][0x318] ;  /* 0x0000c600000a7ab9 */ /* 0x000fe20000000a00 */
[----:B------:R1:W-:Y:S01]  /*25870*/  STL [R1+0x38], R5 ;  /* 0x0000380501007387 */ /* 0x0003e20000100800 */
[----:B------:R-:W-:-:S04]  /*25880*/  IMAD R8, R36, UR8, RZ ;  /* 0x0000000824087c24 */ /* 0x000fc8000f8e02ff */
[----:B------:R-:W-:Y:S01]  /*25890*/  IMAD R8, R18, UR9, R8 ;  /* 0x0000000912087c24 */ /* 0x000fe2000f8e0208 */
[----:B0-----:R-:W-:-:S04]  /*258a0*/  LOP3.LUT R13, R13, 0x7f, RZ, 0xc0, !PT ;  /* 0x0000007f0d0d7812 */ /* 0x001fc800078ec0ff */
[--C-:B------:R-:W-:Y:S02]  /*258b0*/  SHF.R.U32.HI R14, RZ, 0x2, R13.reuse ;  /* 0x00000002ff0e7819 */ /* 0x100fe4000001160d */
[----:B------:R-:W-:-:S05]  /*258c0*/  SHF.R.U32.HI R13, RZ, 0x5, R13 ;  /* 0x00000005ff0d7819 */ /* 0x000fca000001160d */
[----:B------:R-:W-:Y:S02]  /*258d0*/  IMAD.SHL.U32 R13, R13, 0x400, RZ ;  /* 0x000004000d0d7824 */ /* 0x000fe400078e00ff */
[----:B--2---:R-:W-:-:S04]  /*258e0*/  IMAD R2, R2, UR4, RZ ;  /* 0x0000000402027c24 */ /* 0x004fc8000f8e02ff */
[C---:B------:R-:W-:Y:S01]  /*258f0*/  IMAD R4, R9.reuse, UR5, R2 ;  /* 0x0000000509047c24 */ /* 0x040fe2000f8e0202 */
[----:B---3--:R-:W-:Y:S01]  /*25900*/  LOP3.LUT P1, RZ, R20, 0x1, RZ, 0xc0, !PT ;  /* 0x0000000114ff7812 */ /* 0x008fe2000782c0ff */
[----:B------:R-:W-:-:S04]  /*25910*/  IMAD.WIDE.U32 R2, R9, UR4, RZ ;  /* 0x0000000409027c25 */ /* 0x000fc8000f8e00ff */
[----:B------:R-:W-:Y:S02]  /*25920*/  IMAD.IADD R3, R3, 0x1, R4 ;  /* 0x0000000103037824 */ /* 0x000fe400078e0204 */
[----:B------:R-:W-:Y:S02]  /*25930*/  IMAD R4, R5, UR6, RZ ;  /* 0x0000000605047c24 */ /* 0x000fe4000f8e02ff */
[----:B------:R-:W-:-:S04]  /*25940*/  IMAD.WIDE.U32 R2, R6, UR6, R2 ;  /* 0x0000000606027c25 */ /* 0x000fc8000f8e0002 */
[----:B------:R-:W-:-:S04]  /*25950*/  IMAD R4, R6, UR7, R4 ;  /* 0x0000000706047c24 */ /* 0x000fc8000f8e0204 */
[----:B------:R-:W-:Y:S02]  /*25960*/  IMAD.IADD R3, R3, 0x1, R4 ;  /* 0x0000000103037824 */ /* 0x000fe400078e0204 */
[----:B------:R-:W-:Y:S02]  /*25970*/  IMAD R4, R30, UR4, RZ ;  /* 0x000000041e047c24 */ /* 0x000fe4000f8e02ff */
[----:B------:R-:W-:-:S04]  /*25980*/  IMAD.WIDE.U32 R2, R18, UR8, R2 ;  /* 0x0000000812027c25 */ /* 0x000fc8000f8e0002 */
[----:B------:R-:W-:Y:S01]  /*25990*/  IMAD R11, R10, UR5, R4 ;  /* 0x000000050a0b7c24 */ /* 0x000fe2000f8e0204 */
[----:B------:R-:W-:Y:S01]  /*259a0*/  IADD3 R2, P0, R2, UR10, RZ ;  /* 0x0000000a02027c10 */ /* 0x000fe2000ff1e0ff */
[----:B-1----:R-:W-:Y:S01]  /*259b0*/  IMAD.WIDE.U32 R4, R10, UR4, RZ ;  /* 0x000000040a047c25 */ /* 0x002fe2000f8e00ff */
[----:B------:R-:W-:Y:S02]  /*259c0*/  UMOV UR4, 0xffffffff ;  /* 0xffffffff00047882 */ /* 0x000fe40000000000 */
[----:B------:R-:W-:Y:S02]  /*259d0*/  IADD3.X R3, R3, UR11, R8, P0, !PT ;  /* 0x0000000b03037c10 */ /* 0x000fe400087fe408 */
[----:B------:R-:W-:Y:S01]  /*259e0*/  IADD3 R5, R5, R11, RZ ;  /* 0x0000000b05057210 */ /* 0x000fe20007ffe0ff */
[----:B------:R-:W-:-:S04]  /*259f0*/  IMAD R11, R31, UR6, RZ ;  /* 0x000000061f0b7c24 */ /* 0x000fc8000f8e02ff */
[C---:B------:R-:W-:Y:S02]  /*25a00*/  IMAD R11, R7.reuse, UR7, R11 ;  /* 0x00000007070b7c24 */ /* 0x040fe4000f8e020b */
[----:B------:R-:W-:-:S04]  /*25a10*/  IMAD.WIDE.U32 R4, R7, UR6, R4 ;  /* 0x0000000607047c25 */ /* 0x000fc8000f8e0004 */
[----:B------:R-:W-:Y:S02]  /*25a20*/  IMAD.IADD R5, R5, 0x1, R11 ;  /* 0x0000000105057824 */ /* 0x000fe400078e020b */
[----:B------:R-:W-:-:S03]  /*25a30*/  IMAD.WIDE.U32 R4, R18, UR8, R4 ;  /* 0x0000000812047c25 */ /* 0x000fc6000f8e0004 */
[----:B------:R-:W-:-:S04]  /*25a40*/  IADD3 R27, P0, R4, UR10, RZ ;  /* 0x0000000a041b7c10 */ /* 0x000fc8000ff1e0ff */
[----:B------:R-:W-:Y:S01]  /*25a50*/  IADD3.X R26, R8, UR11, R5, P0, !PT ;  /* 0x0000000b081a7c10 */ /* 0x000fe200087fe405 */
[----:B------:R-:W-:Y:S02]  /*25a60*/  IMAD R8, R12, -0xa0, R25 ;  /* 0xffffff600c087824 */ /* 0x000fe400078e0219 */
[----:B------:R-:W-:-:S03]  /*25a70*/  IMAD R5, R23, 0x5000, R13 ;  /* 0x0000500017057824 */ /* 0x000fc600078e020d */
[----:B------:R-:W-:-:S04]  /*25a80*/  IADD3 R8, -R14, R8, RZ ;  /* 0x000000080e087210 */ /* 0x000fc80007ffe1ff */
[----:B------:R-:W-:Y:S01]  /*25a90*/  ISETP.GE.AND P5, PT, R8, 0x1, PT ;  /* 0x000000010800780c */ /* 0x000fe20003fa6270 */
[----:B------:R-:W-:-:S12]  /*25aa0*/  BRA.DIV UR4, `(.L_x_693) ;  /* 0x0000006e04187947 */ /* 0x000fd8000b800000 */
[----:B------:R-:W2:Y:S04]  /*25ab0*/  LDL R15, [R1+0x4] ;  /* 0x00000400010f7983 */ /* 0x000ea80000100800 */
[----:B------:R-:W3:Y:S01]  /*25ac0*/  LDL.LU R11, [R1] ;  /* 0x00000000010b7983 */ /* 0x000ee20000300800 */
[----:B------:R-:W0:Y:S03]  /*25ad0*/  S2R R12, SR_TID.X ;  /* 0x00000000000c7919 */ /* 0x000e260000002100 */
[----:B------:R-:W-:Y:S01]  /*25ae0*/  SHFL.IDX PT, R4, R3, RZ, 0x1c1f ;  /* 0x001c1fff03047589 */ /* 0x000fe200000e0000 */
[----:B0-----:R-:W-:-:S03]  /*25af0*/  IMAD.SHL.U32 R14, R12, 0x10, RZ ;  /* 0x000000100c0e7824 */ /* 0x001fc600078e00ff */
[----:B------:R-:W0:Y:S02]  /*25b00*/  SHFL.IDX PT, R12, R2, RZ, 0x1c1f ;  /* 0x001c1fff020c7589 */ /* 0x000e2400000e0000 */
[----:B------:R-:W-:-:S04]  /*25b10*/  LOP3.LUT R14, R14, 0x30, RZ, 0xc0, !PT ;  /* 0x000000300e0e7812 */ /* 0x000fc800078ec0ff */
[----:B0-----:R-:W-:-:S05]  /*25b20*/  IADD3 R12, P0, R14, R12, RZ ;  /* 0x0000000c0e0c7210 */ /* 0x001fca0007f1e0ff */
[----:B------:R-:W-:Y:S01]  /*25b30*/  IMAD.X R13, RZ, RZ, R4, P0 ;  /* 0x000000ffff0d7224 */ /* 0x000fe200000e0604 */
[----:B------:R-:W-:Y:S01]  /*25b40*/  IADD3 R4, R22, R5, R37 ;  /* 0x0000000516047210 */ /* 0x000fe20007ffe025 */
[----:B------:R-:W-:Y:S01]  /*25b50*/  SHFL.IDX PT, R21, R3, 0x1, 0x1c1f ;  /* 0x003c1f0003157f89 */ /* 0x000fe200000e0000 */
[C---:B------:R-:W-:Y:S02]  /*25b60*/  ISETP.GE.AND P4, PT, R8.reuse, 0x21, PT ;  /* 0x000000210800780c */ /* 0x040fe40003f86270 */
[C---:B------:R-:W-:Y:S02]  /*25b70*/  ISETP.GE.AND P3, PT, R8.reuse, 0x41, PT ;  /* 0x000000410800780c */ /* 0x040fe40003f66270 */
[----:B------:R-:W-:Y:S02]  /*25b80*/  ISETP.GE.AND P2, PT, R8, 0x61, PT ;  /* 0x000000610800780c */ /* 0x000fe40003f46270 */
[----:B---3--:R-:W-:-:S04]  /*25b90*/  LOP3.LUT P6, RZ, R11, 0x2, RZ, 0xc0, !PT ;  /* 0x000000020bff7812 */ /* 0x008fc800078cc0ff */
[----:B------:R-:W-:Y:S02]  /*25ba0*/  ISETP.LT.OR P0, PT, R8, 0x1, P6 ;  /* 0x000000010800780c */ /* 0x000fe40003701670 */
[----:B--2---:R-:W-:-:S11]  /*25bb0*/  IADD3 R5, R15, R4, RZ ;  /* 0x000000040f057210 */ /* 0x004fd60007ffe0ff */
[----:B------:R-:W-:Y:S01]  /*25bc0*/  LDGSTS.E.BYPASS.LTC128B.128 [R4+0xa400], desc[UR50][R12.64], !P0 ;  /* 0x0a4000000c047fae */ /* 0x000fe2000c101d72 */
[----:B------:R-:W-:-:S13]  /*25bd0*/  ISETP.LT.OR P0, PT, R8, 0x1, P1 ;  /* 0x000000010800780c */ /* 0x000fda0000f01670 */
[----:B------:R0:W-:Y:S04]  /*25be0*/  LDGSTS.E.BYPASS.LTC128B.128 [R5+0xa400], desc[UR50][R12.64+0x40], !P0 ;  /* 0x0a4000400c057fae */ /* 0x0001e8000c101d72 */
[----:B0-----:R-:W0:Y:S02]  /*25bf0*/  SHFL.IDX PT, R12, R2, 0x1, 0x1c1f ;  /* 0x003c1f00020c7f89 */ /* 0x001e2400000e0000 */
[----:B0-----:R-:W-:-:S05]  /*25c00*/  IADD3 R12, P0, R14, R12, RZ ;  /* 0x0000000c0e0c7210 */ /* 0x001fca0007f1e0ff */
[----:B------:R-:W-:Y:S01]  /*25c10*/  IMAD.X R13, RZ, RZ, R21, P0 ;  /* 0x000000ffff0d7224 */ /* 0x000fe200000e0615 */
[----:B------:R-:W-:-:S13]  /*25c20*/  ISETP.LT.OR P0, PT, R8, 0x21, P6 ;  /* 0x000000210800780c */ /* 0x000fda0003701670 */
[----:B------:R-:W-:Y:S01]  /*25c30*/  LDGSTS.E.BYPASS.LTC128B.128 [R4+0xb400], desc[UR50][R12.64], !P0 ;  /* 0x0b4000000c047fae */ /* 0x000fe2000c101d72 */
[----:B------:R-:W-:-:S03]  /*25c40*/  ISETP.LT.OR P0, PT, R8, 0x21, P1 ;  /* 0x000000210800780c */ /* 0x000fc60000f01670 */
[----:B------:R-:W-:Y:S10]  /*25c50*/  SHFL.IDX PT, R21, R3, 0x2, 0x1c1f ;  /* 0x005c1f0003157f89 */ /* 0x000ff400000e0000 */
[----:B------:R0:W-:Y:S04]  /*25c60*/  LDGSTS.E.BYPASS.LTC128B.128 [R5+0xb400], desc[UR50][R12.64+0x40], !P0 ;  /* 0x0b4000400c057fae */ /* 0x0001e8000c101d72 */
[----:B0-----:R-:W0:Y:S04]  /*25c70*/  SHFL.IDX PT, R12, R2, 0x2, 0x1c1f ;  /* 0x005c1f00020c7f89 */ /* 0x001e2800000e0000 */
[----:B------:R-:W1:Y:S04]  /*25c80*/  SHFL.IDX PT, R2, R2, 0x3, 0x1c1f ;  /* 0x007c1f0002027f89 */ /* 0x000e6800000e0000 */
[----:B------:R-:W2:Y:S01]  /*25c90*/  SHFL.IDX PT, R3, R3, 0x3, 0x1c1f ;  /* 0x007c1f0003037f89 */ /* 0x000ea200000e0000 */
[----:B0-----:R-:W-:-:S05]  /*25ca0*/  IADD3 R12, P0, R14, R12, RZ ;  /* 0x0000000c0e0c7210 */ /* 0x001fca0007f1e0ff */
[----:B------:R-:W-:Y:S01]  /*25cb0*/  IMAD.X R13, RZ, RZ, R21, P0 ;  /* 0x000000ffff0d7224 */ /* 0x000fe200000e0615 */
[----:B------:R-:W-:-:S13]  /*25cc0*/  ISETP.LT.OR P0, PT, R8, 0x41, P6 ;  /* 0x000000410800780c */ /* 0x000fda0003701670 */
[----:B------:R-:W-:Y:S01]  /*25cd0*/  LDGSTS.E.BYPASS.LTC128B.128 [R4+0xc400], desc[UR50][R12.64], !P0 ;  /* 0x0c4000000c047fae */ /* 0x000fe2000c101d72 */
[----:B------:R-:W-:-:S13]  /*25ce0*/  ISETP.LT.OR P0, PT, R8, 0x41, P1 ;  /* 0x000000410800780c */ /* 0x000fda0000f01670 */
[----:B------:R-:W-:Y:S01]  /*25cf0*/  LDGSTS.E.BYPASS.LTC128B.128 [R5+0xc400], desc[UR50][R12.64+0x40], !P0 ;  /* 0x0c4000400c057fae */ /* 0x000fe2000c101d72 */
[----:B-1----:R-:W-:-:S04]  /*25d00*/  IADD3 R2, P0, R14, R2, RZ ;  /* 0x000000020e027210 */ /* 0x002fc80007f1e0ff */
[----:B--2---:R-:W-:Y:S02]  /*25d10*/  IADD3.X R3, RZ, R3, RZ, P0, !PT ;  /* 0x00000003ff037210 */ /* 0x004fe400007fe4ff */
[----:B------:R-:W-:-:S13]  /*25d20*/  ISETP.LT.OR P0, PT, R8, 0x61, P6 ;  /* 0x000000610800780c */ /* 0x000fda0003701670 */
[----:B------:R-:W-:Y:S01]  /*25d30*/  LDGSTS.E.BYPASS.LTC128B.128 [R4+0xd400], desc[UR50][R2.64], !P0 ;  /* 0x0d40000002047fae */ /* 0x000fe2000c101d72 */
[----:B------:R-:W-:Y:S02]  /*25d40*/  ISETP.LT.OR P0, PT, R8, 0x61, P1 ;  /* 0x000000610800780c */ /* 0x000fe40000f01670 */
[----:B------:R-:W-:-:S11]  /*25d50*/  LOP3.LUT R11, R11, 0xffffff7f, RZ, 0xc0, !PT ;  /* 0xffffff7f0b0b7812 */ /* 0x000fd600078ec0ff */
[----:B------:R0:W-:Y:S01]  /*25d60*/  LDGSTS.E.BYPASS.LTC128B.128 [R5+0xd400], desc[UR50][R2.64+0x40], !P0 ;  /* 0x0d40004002057fae */ /* 0x0001e2000c101d72 */
[----:B------:R-:W-:-:S13]  /*25d70*/  ISETP.GE.AND P0, PT, R8, 0x81, PT ;  /* 0x000000810800780c */ /* 0x000fda0003f06270 */
[----:B------:R-:W-:Y:S01]  /*25d80*/  @P0 LOP3.LUT R11, R11, 0x80, RZ, 0xfc, !PT ;  /* 0x000000800b0b0812 */ /* 0x000fe200078efcff */
[----:B0-----:R0:W1:Y:S04]  /*25d90*/  SHFL.IDX PT, R3, R26, RZ, 0x1c1f ;  /* 0x001c1fff1a037589 */ /* 0x00106800000e0000 */
[----:B------:R0:W2:Y:S04]  /*25da0*/  SHFL.IDX PT, R2, R27, RZ, 0x1c1f ;  /* 0x001c1fff1b027589 */ /* 0x0000a800000e0000 */
[----:B------:R0:W-:Y:S02]  /*25db0*/  STL [R1], R11 ;  /* 0x0000000b01007387 */ /* 0x0001e40000100800 */
.L_x_889:
[----:B------:R-:W4:Y:S01]  /*25dc0*/  LDL R12, [R1] ;  /* 0x00000000010c7983 */ /* 0x000f220000100800 */
[----:B0-----:R-:W0:Y:S02]  /*25dd0*/  S2R R11, SR_TID.X ;  /* 0x00000000000b7919 */ /* 0x001e240000002100 */
[----:B0-----:R-:W-:-:S05]  /*25de0*/  IMAD.SHL.U32 R11, R11, 0x10, RZ ;  /* 0x000000100b0b7824 */ /* 0x001fca00078e00ff */
[----:B------:R-:W-:-:S04]  /*25df0*/  LOP3.LUT R11, R11, 0x30, RZ, 0xc0, !PT ;  /* 0x000000300b0b7812 */ /* 0x000fc800078ec0ff */
[----:B--2---:R-:W-:-:S05]  /*25e00*/  IADD3 R2, P0, R11, R2, RZ ;  /* 0x000000020b027210 */ /* 0x004fca0007f1e0ff */
[----:B-1----:R-:W-:Y:S01]  /*25e10*/  IMAD.X R3, RZ, RZ, R3, P0 ;  /* 0x000000ffff037224 */ /* 0x002fe200000e0603 */
[----:B----4-:R-:W-:-:S04]  /*25e20*/  LOP3.LUT P6, RZ, R12, 0x2, RZ, 0xc0, !PT ;  /* 0x000000020cff7812 */ /* 0x010fc800078cc0ff */
        /* <DEDUP_REMOVED lines=9> */
.L_x_694:
[----:B------:R-:W-:Y:S02]  /*25ec0*/  PLOP3.LUT P1, PT, P1, P0, PT, 0xa2, 0x0 ;  /* 0x000000000000781c */ /* 0x000fe40000f21472 */
[----:B------:R-:W-:-:S08]  /*25ed0*/  @P0 R2UR P1, UR4, R0 ;  /* 0x00000000000402ca */ /* 0x000fd00000020000 */
[----:B------:R-:W-:-:S05]  /*25ee0*/  @P0 PLOP3.LUT P0, PT, P1, PT, PT, 0x80, 0x0 ;  /* 0x000000000000081c */ /* 0x000fca0000f0f070 */
[----:B------:R-:W-:Y:S01]  /*25ef0*/  @!P1 SYNCS.ARRIVE.TRANS64.RED.A0T1 RZ, [UR4+0x29870], RZ ;  /* 0x029870ffffff99a7 */ /* 0x000fe20008200404 */
[----:B------:R-:W-:Y:S07]  /*25f00*/  @!P1 ARRIVES.LDGSTSBAR.64.TRANSCNT [UR4+0x29870] ;  /* 0x02987000ff0099b0 */ /* 0x000fee0008000a84 */
[----:B------:R-:W-:Y:S05]  /*25f10*/  @P0 BRA.U.ANY `(.L_x_694) ;  /* 0xfffffffd00e80947 */ /* 0x000fea000393ffff */
[----:B------:R-:W-:Y:S01]  /*25f20*/  NOP ;  /* 0x0000000000007918 */ /* 0x000fe20000000000 */
[----:B0-----:R-:W-:-:S04]  /*25f30*/  MOV R2, UR39 ;  /* 0x0000002700027c02 */ /* 0x001fc80008000f00 */
[----:B------:R-:W-:-:S13]  /*25f40*/  ISETP.NE.AND P6, PT, R2, 0x3, PT ;  /* 0x000000030200780c */ /* 0x000fda0003fc5270 */
[----:B------:R-:W-:Y:S05]  /*25f50*/  @!P6 BRA `(.L_x_695) ;  /* 0x000000000004e947 */ /* 0x000fea0003800000 */
[----:B------:R-:W-:Y:S01]  /*25f60*/  BPT.TRAP 0x1 ;  /* 0x000000040000795c */ /* 0x000fe20000300000 */
.L_x_695:
[----:B------:R0:W-:Y:S01]  /*25f70*/  SYNCS.ARRIVE.TRANS64.A1T0 RZ, [R0+URZ+0x29870], RZ ;  /* 0x029870ff00ff79a7 */ /* 0x0001e2000810003f */
[----:B------:R-:W-:Y:S05]  /*25f80*/  @!P6 BRA `(.L_x_696) ;  /* 0x000000000004e947 */ /* 0x000fea0003800000 */
[----:B------:R-:W-:Y:S01]  /*25f90*/  BPT.TRAP 0x1 ;  /* 0x000000040000795c */ /* 0x000fe20000300000 */
.L_x_696:
[----:B------:R-:W2:Y:S01]  /*25fa0*/  LDL R2, [R1+0x3c] ;  /* 0x00003c0001027983 */ /* 0x000ea20000100800 */
[----:B------:R-:W-:Y:S01]  /*25fb0*/  BSSY B0, `(.L_x_697) ;  /* 0x0000003000007945 */ /* 0x000fe20003800000 */
[----:B--2---:R-:W1:Y:S03]  /*25fc0*/  SYNCS.PHASECHK.TRANS64.TRYWAIT P0, [R0+URZ+0x29840], R2 ;  /* 0x02984002000075a7 */ /* 0x004e66000800017f */
[----:B-1----:R-:W-:Y:S05]  /*25fd0*/  @!P0 BRA `(.L_x_698) ;  /* 0x0000006c00bc8947 */ /* 0x002fea0003800000 */
.L_x_890:
[----:B------:R-:W-:Y:S05]  /*25fe0*/  BSYNC B0 ;  /* 0x0000000000007941 */ /* 0x000fea0003800000 */
.L_x_697:
[----:B-1----:R-:W2:Y:S01]  /*25ff0*/  LDL.LU R2, [R1+0x34] ;  /* 0x0000340001027983 */ /* 0x002ea20000300800 */
[----:B------:R-:W-:Y:S01]  /*26000*/  ULDC.64 UR4, c[0x0][0x300] ;  /* 0x0000c00000047ab9 */ /* 0x000fe20000000a00 */
[----:B------:R-:W-:Y:S02]  /*26010*/  ULDC.64 UR6, c[0x0][0x310] ;  /* 0x0000c40000067ab9 */ /* 0x000fe40000000a00 */
[----:B------:R-:W4:Y:S04]  /*26020*/  LDL.LU R5, [R1+0x38] ;  /* 0x0000380001057983 */ /* 0x000f280000300800 */
[----:B------:R-:W3:Y:S04]  /*26030*/  LDL R11, [R1+0x18] ;  /* 0x00001800010b7983 */ /* 0x000ee80000100800 */
[----:B------:R1:W5:Y:S01]  /*26040*/  LDL R20, [R1] ;  /* 0x0000000001147983 */ /* 0x0003620000100800 */
[----:B------:R-:W-:-:S04]  /*26050*/  IMAD R8, R31, UR6, RZ ;  /* 0x000000061f087c24 */ /* 0x000fc8000f8e02ff */
[----:B------:R-:W-:Y:S02]  /*26060*/  IMAD R8, R7, UR7, R8 ;  /* 0x0000000707087c24 */ /* 0x000fe4000f8e0208 */
[----:B--2---:R-:W-:-:S04]  /*26070*/  IMAD R2, R2, UR4, RZ ;  /* 0x0000000402027c24 */ /* 0x004fc8000f8e02ff */
[C---:B------:R-:W-:Y:S02]  /*26080*/  IMAD R4, R9.reuse, UR5, R2 ;  /* 0x0000000509047c24 */ /* 0x040fe4000f8e0202 */
[----:B------:R-:W-:-:S04]  /*26090*/  IMAD.WIDE.U32 R2, R9, UR4, RZ ;  /* 0x0000000409027c25 */ /* 0x000fc8000f8e00ff */
[----:B------:R-:W-:Y:S02]  /*260a0*/  IMAD.IADD R3, R3, 0x1, R4 ;  /* 0x0000000103037824 */ /* 0x000fe400078e0204 */
[----:B----4-:R-:W-:Y:S02]  /*260b0*/  IMAD R4, R5, UR6, RZ ;  /* 0x0000000605047c24 */ /* 0x010fe4000f8e02ff */
[----:B------:R-:W-:-:S04]  /*260c0*/  IMAD.WIDE.U32 R2, R6, UR6, R2 ;  /* 0x0000000606027c25 */ /* 0x000fc8000f8e0002 */
[----:B------:R-:W-:Y:S02]  /*260d0*/  IMAD R4, R6, UR7, R4 ;  /* 0x0000000706047c24 */ /* 0x000fe4000f8e0204 */
[----:B------:R-:W-:Y:S02]  /*260e0*/  IMAD R6, R30, UR4, RZ ;  /* 0x000000041e067c24 */ /* 0x000fe4000f8e02ff */
[----:B------:R-:W-:Y:S01]  /*260f0*/  IMAD.IADD R5, R3, 0x1, R4 ;  /* 0x0000000103057824 */ /* 0x000fe200078e0204 */
[----:B------:R-:W-:Y:S01]  /*26100*/  MOV R4, R2 ;  /* 0x0000000200047202 */ /* 0x000fe20000000f00 */
[C---:B------:R-:W-:Y:S02]  /*26110*/  IMAD R6, R10.reuse, UR5, R6 ;  /* 0x000000050a067c24 */ /* 0x040fe4000f8e0206 */
[----:B------:R-:W-:Y:S01]  /*26120*/  IMAD.WIDE.U32 R2, R10, UR4, RZ ;  /* 0x000000040a027c25 */ /* 0x000fe2000f8e00ff */
[----:B------:R-:W-:-:S03]  /*26130*/  ULDC.64 UR4, c[0x0][0x308] ;  /* 0x0000c20000047ab9 */ /* 0x000fc60000000a00 */
[----:B------:R-:W-:Y:S02]  /*26140*/  IMAD.IADD R3, R3, 0x1, R6 ;  /* 0x0000000103037824 */ /* 0x000fe400078e0206 */
[----:B------:R-:W-:Y:S01]  /*26150*/  IMAD.WIDE.U32 R2, R7, UR6, R2 ;  /* 0x0000000607027c25 */ /* 0x000fe2000f8e0002 */
[----:B------:R-:W-:-:S03]  /*26160*/  ULDC.64 UR6, c[0x0][0x2e8] ;  /* 0x0000ba0000067ab9 */ /* 0x000fc60000000a00 */
[----:B------:R-:W-:-:S04]  /*26170*/  IMAD.WIDE.U32 R6, R18, UR4, R4 ;  /* 0x0000000412067c25 */ /* 0x000fc8000f8e0004 */
[----:B------:R-:W-:Y:S02]  /*26180*/  IMAD R4, R36, UR4, RZ ;  /* 0x0000000424047c24 */ /* 0x000fe4000f8e02ff */
[----:B------:R-:W-:Y:S01]  /*26190*/  IMAD.IADD R3, R3, 0x1, R8 ;  /* 0x0000000103037824 */ /* 0x000fe200078e0208 */
[----:B------:R-:W-:Y:S01]  /*261a0*/  IADD3 R5, P0, R6, UR6, RZ ;  /* 0x0000000606057c10 */ /* 0x000fe2000ff1e0ff */
[C---:B------:R-:W-:Y:S02]  /*261b0*/  IMAD R4, R18.reuse, UR5, R4 ;  /* 0x0000000512047c24 */ /* 0x040fe4000f8e0204 */
[----:B------:R-:W-:-:S03]  /*261c0*/  IMAD.WIDE.U32 R2, R18, UR4, R2 ;  /* 0x0000000412027c25 */ /* 0x000fc6000f8e0002 */
[----:B------:R-:W-:Y:S02]  /*261d0*/  IADD3.X R6, R7, UR7, R4, P0, !PT ;  /* 0x0000000707067c10 */ /* 0x000fe400087fe404 */
[----:B------:R-:W-:Y:S01]  /*261e0*/  IADD3 R8, P0, R2, UR6, RZ ;  /* 0x0000000602087c10 */ /* 0x000fe2000ff1e0ff */
[----:B------:R-:W-:-:S03]  /*261f0*/  UMOV UR4, 0xffffffff ;  /* 0xffffffff00047882 */ /* 0x000fc60000000000 */
[----:B------:R-:W-:Y:S01]  /*26200*/  IADD3.X R7, R4, UR7, R3, P0, !PT ;  /* 0x0000000704077c10 */ /* 0x000fe200087fe403 */
[----:B---3--:R-:W-:Y:S01]  /*26210*/  IMAD R4, R23, 0x7800, R11 ;  /* 0x0000780017047824 */ /* 0x008fe200078e020b */
[----:B-1----:R-:W-:Y:S07]  /*26220*/  BRA.DIV UR4, `(.L_x_699) ;  /* 0x0000006e04407947 */ /* 0x002fee000b800000 */
[----:B------:R-:W1:Y:S01]  /*26230*/  S2R R9, SR_TID.X ;  /* 0x0000000000097919 */ /* 0x000e620000002100 */
[----:B-----5:R-:W-:Y:S01]  /*26240*/  LOP3.LUT P6, RZ, R20, 0x8, RZ, 0xc0, !PT ;  /* 0x0000000814ff7812 */ /* 0x020fe200078cc0ff */
[--C-:B------:R-:W-:Y:S01]  /*26250*/  @P4 IMAD.IADD R21, R22, 0x1, R4.reuse ;  /* 0x0000000116154824 */ /* 0x100fe200078e0204 */
[----:B------:R-:W-:Y:S01]  /*26260*/  LOP3.LUT P1, RZ, R20, 0x4, RZ, 0xc0, !PT ;  /* 0x0000000414ff7812 */ /* 0x000fe2000782c0ff */
[----:B------:R-:W2:Y:S04]  /*26270*/  SHFL.IDX PT, R3, R5, RZ, 0x1c1f ;  /* 0x001c1fff05037589 */ /* 0x000ea800000e0000 */
[----:B------:R-:W3:Y:S01]  /*26280*/  SHFL.IDX PT, R2, R6, RZ, 0x1c1f ;  /* 0x001c1fff06027589 */ /* 0x000ee200000e0000 */
[----:B-1----:R-:W-:Y:S01]  /*26290*/  SHF.L.U32 R10, R9, 0x4, RZ ;  /* 0x00000004090a7819 */ /* 0x002fe200000006ff */
[----:B------:R-:W-:-:S03]  /*262a0*/  @P5 IMAD.IADD R9, R22, 0x1, R4 ;  /* 0x0000000116095824 */ /* 0x000fc600078e0204 */
[----:B------:R-:W-:-:S04]  /*262b0*/  LOP3.LUT R10, R10, 0x30, RZ, 0xc0, !PT ;  /* 0x000000300a0a7812 */ /* 0x000fc800078ec0ff */
[----:B--2---:R-:W-:-:S05]  /*262c0*/  @P5 IADD3 R3, P0, R10, R3, RZ ;  /* 0x000000030a035210 */ /* 0x004fca0007f1e0ff */
[----:B---3--:R-:W-:Y:S01]  /*262d0*/  @P5 IMAD.X R2, RZ, RZ, R2, P0 ;  /* 0x000000ffff025224 */ /* 0x008fe200000e0602 */
[----:B------:R-:W-:-:S04]  /*262e0*/  LOP3.LUT P0, RZ, R20, 0x10, RZ, 0xc0, !PT ;  /* 0x0000001014ff7812 */ /* 0x000fc8000780c0ff */
[----:B------:R-:W-:-:S04]  /*262f0*/  @P5 LOP3.LUT R3, R3, R2, RZ, 0x3c, !PT ;  /* 0x0000000203035212 */ /* 0x000fc800078e3cff */
[----:B------:R-:W-:-:S04]  /*26300*/  @P5 LOP3.LUT R2, R3, R2, RZ, 0x3c, !PT ;  /* 0x0000000203025212 */ /* 0x000fc800078e3cff */
[----:B------:R-:W-:-:S05]  /*26310*/  @P5 LOP3.LUT R3, R3, R2, RZ, 0x3c, !PT ;  /* 0x0000000203035212 */ /* 0x000fca00078e3cff */
[----:B------:R-:W-:Y:S01]  /*26320*/  @!PT LDS RZ, [RZ] ;  /* 0x00000000fffff984 */ /* 0x000fe20000000800 */
[----:B------:R-:W-:Y:S04]  /*26330*/  @P5 LDGSTS.E.BYPASS.LTC128B.128 [R9+0x1a400], desc[UR50][R2.64], !P0 ;  /* 0x1a40000002095fae */ /* 0x000fe8000c101d72 */
[----:B------:R-:W-:Y:S04]  /*26340*/  @P5 LDGSTS.E.BYPASS.LTC128B.128 [R9+0x1cc00], desc[UR50][R2.64+0x40], !P6 ;  /* 0x1cc0004002095fae */ /* 0x000fe8000f101d72 */
[----:B------:R1:W-:Y:S01]  /*26350*/  @P5 LDGSTS.E.BYPASS.LTC128B.128 [R9+0x1f400], desc[UR50][R2.64+0x80], !P1 ;  /* 0x1f40008002095fae */ /* 0x0003e2000c901d72 */
[----:B------:R-:W-:-:S03]  /*26360*/  LOP3.LUT P5, RZ, R20, 0x10, RZ, 0xc0, !PT ;  /* 0x0000001014ff7812 */ /* 0x000fc600078ac0ff */
[----:B-1----:R-:W1:Y:S01]  /*26370*/  SHFL.IDX PT, R3, R5, 0x1, 0x1c1f ;  /* 0x003c1f0005037f89 */ /* 0x002e6200000e0000 */
[----:B------:R-:W-:-:S03]  /*26380*/  @P3 IADD3 R9, R22, R4, RZ ;  /* 0x0000000416093210 */ /* 0x000fc60007ffe0ff */
[----:B------:R-:W2:Y:S01]  /*26390*/  SHFL.IDX PT, R2, R6, 0x1, 0x1c1f ;  /* 0x003c1f0006027f89 */ /* 0x000ea200000e0000 */
[----:B-1----:R-:W-:-:S04]  /*263a0*/  @P4 IADD3 R3, P0, R10, R3, RZ ;  /* 0x000000030a034210 */ /* 0x002fc80007f1e0ff */
[----:B--2---:R-:W-:-:S04]  /*263b0*/  @P4 IADD3.X R2, RZ, R2, RZ, P0, !PT ;  /* 0x00000002ff024210 */ /* 0x004fc800007fe4ff */
[----:B------:R-:W-:-:S04]  /*263c0*/  @P4 LOP3.LUT R3, R3, R2, RZ, 0x3c, !PT ;  /* 0x0000000203034212 */ /* 0x000fc800078e3cff */
[----:B------:R-:W-:-:S04]  /*263d0*/  @P4 LOP3.LUT R2, R3, R2, RZ, 0x3c, !PT ;  /* 0x0000000203024212 */ /* 0x000fc800078e3cff */
[----:B------:R-:W-:-:S05]  /*263e0*/  @P4 LOP3.LUT R3, R3, R2, RZ, 0x3c, !PT ;  /* 0x0000000203034212 */ /* 0x000fca00078e3cff */
[----:B------:R-:W-:Y:S04]  /*263f0*/  @P4 LDGSTS.E.BYPASS.LTC128B.128 [R21+0x1ac00], desc[UR50][R2.64], !P5 ;  /* 0x1ac0000002154fae */ /* 0x000fe8000e901d72 */
[----:B------:R-:W-:Y:S04]  /*26400*/  @P4 LDGSTS.E.BYPASS.LTC128B.128 [R21+0x1d400], desc[UR50][R2.64+0x40], !P6 ;  /* 0x1d40004002154fae */ /* 0x000fe8000f101d72 */
[----:B------:R1:W-:Y:S04]  /*26410*/  @P4 LDGSTS.E.BYPASS.LTC128B.128 [R21+0x1fc00], desc[UR50][R2.64+0x80], !P1 ;  /* 0x1fc0008002154fae */ /* 0x0003e8000c901d72 */
[----:B-1----:R-:W1:Y:S01]  /*26420*/  SHFL.IDX PT, R3, R5, 0x2, 0x1c1f ;  /* 0x005c1f0005037f89 */ /* 0x002e6200000e0000 */
[----:B------:R-:W-:-:S03]  /*26430*/  @P2 IMAD.IADD R21, R22, 0x1, R4 ;  /* 0x0000000116152824 */ /* 0x000fc600078e0204 */
[----:B------:R-:W2:Y:S04]  /*26440*/  SHFL.IDX PT, R2, R6, 0x2, 0x1c1f ;  /* 0x005c1f0006027f89 */ /* 0x000ea800000e0000 */
[----:B------:R-:W-:Y:S01]  /*26450*/  SHFL.IDX PT, R6, R6, 0x3, 0x1c1f ;  /* 0x007c1f0006067f89 */ /* 0x000fe200000e0000 */
[----:B-1----:R-:W-:-:S05]  /*26460*/  @P3 IADD3 R3, P0, R10, R3, RZ ;  /* 0x000000030a033210 */ /* 0x002fca0007f1e0ff */
[----:B--2---:R-:W-:-:S05]  /*26470*/  @P3 IMAD.X R2, RZ, RZ, R2, P0 ;  /* 0x000000ffff023224 */ /* 0x004fca00000e0602 */
[----:B------:R-:W-:-:S04]  /*26480*/  @P3 LOP3.LUT R3, R3, R2, RZ, 0x3c, !PT ;  /* 0x0000000203033212 */ /* 0x000fc800078e3cff */
[----:B------:R-:W-:-:S04]  /*26490*/  @P3 LOP3.LUT R2, R3, R2, RZ, 0x3c, !PT ;  /* 0x0000000203023212 */ /* 0x000fc800078e3cff */
[----:B------:R-:W-:-:S05]  /*264a0*/  @P3 LOP3.LUT R3, R3, R2, RZ, 0x3c, !PT ;  /* 0x0000000203033212 */ /* 0x000fca00078e3cff */
[----:B------:R-:W-:Y:S04]  /*264b0*/  @P3 LDGSTS.E.BYPASS.LTC128B.128 [R9+0x1b400], desc[UR50][R2.64], !P5 ;  /* 0x1b40000002093fae */ /* 0x000fe8000e901d72 */
[----:B------:R-:W-:Y:S04]  /*264c0*/  @P3 LDGSTS.E.BYPASS.LTC128B.128 [R9+0x1dc00], desc[UR50][R2.64+0x40], !P6 ;  /* 0x1dc0004002093fae */ /* 0x000fe8000f101d72 */
[----:B------:R1:W-:Y:S04]  /*264d0*/  @P3 LDGSTS.E.BYPASS.LTC128B.128 [R9+0x20400], desc[UR50][R2.64+0x80], !P1 ;  /* 0x2040008002093fae */ /* 0x0003e8000c901d72 */
[----:B-1----:R-:W1:Y:S02]  /*264e0*/  SHFL.IDX PT, R2, R5, 0x3, 0x1c1f ;  /* 0x007c1f0005027f89 */ /* 0x002e6400000e0000 */
[----:B-1----:R-:W-:-:S05]  /*264f0*/  @P2 IADD3 R2, P0, R10, R2, RZ ;  /* 0x000000020a022210 */ /* 0x002fca0007f1e0ff */
[----:B------:R-:W-:-:S05]  /*26500*/  @P2 IMAD.X R3, RZ, RZ, R6, P0 ;  /* 0x000000ffff032224 */ /* 0x000fca00000e0606 */
[----:B------:R-:W-:Y:S04]  /*26510*/  @P2 LDGSTS.E.BYPASS.LTC128B.128 [R21+0x1bc00], desc[UR50][R2.64], !P5 ;  /* 0x1bc0000002152fae */ /* 0x000fe8000e901d72 */
[----:B------:R-:W-:Y:S04]  /*26520*/  @P2 LDGSTS.E.BYPASS.LTC128B.128 [R21+0x1e400], desc[UR50][R2.64+0x40], !P6 ;  /* 0x1e40004002152fae */ /* 0x000fe8000f101d72 */
[----:B------:R1:W-:Y:S04]  /*26530*/  @P2 LDGSTS.E.BYPASS.LTC128B.128 [R21+0x20c00], desc[UR50][R2.64+0x80], !P1 ;  /* 0x20c0008002152fae */ /* 0x0003e8000c901d72 */
[----:B-1----:R1:W2:Y:S04]  /*26540*/  SHFL.IDX PT, R3, R7, RZ, 0x1c1f ;  /* 0x001c1fff07037589 */ /* 0x0022a800000e0000 */
[----:B------:R1:W3:Y:S02]  /*26550*/  SHFL.IDX PT, R2, R8, RZ, 0x1c1f ;  /* 0x001c1fff08027589 */ /* 0x0002e400000e0000 */
.L_x_902:
[----:B------:R-:W-:Y:S01]  /*26560*/  LOP3.LUT P0, RZ, R20, 0x80, RZ, 0xc0, !PT ;  /* 0x0000008014ff7812 */ /* 0x000fe2000780c0ff */
[----:B------:R-:W-:-:S12]  /*26570*/  BSSY B0, `(.L_x_700) ;  /* 0x0000011000007945 */ /* 0x000fd80003800000 */
[----:B------:R-:W-:Y:S05]  /*26580*/  @!P0 BRA `(.L_x_701) ;  /* 0x00000000003c8947 */ /* 0x000fea0003800000 */
[----:B------:R-:W4:Y:S01]  /*26590*/  S2R R5, SR_TID.X ;  /* 0x0000000000057919 */ /* 0x000f220000002100 */
[----:B------:R-:W-:Y:S01]  /*265a0*/  LOP3.LUT P3, RZ, R20, 0x10, RZ, 0xc0, !PT ;  /* 0x0000001014ff7812 */ /* 0x000fe2000786c0ff */
[----:B------:R-:W-:Y:S01]  /*265b0*/  IMAD.IADD R4, R22, 0x1, R4 ;  /* 0x0000000116047824 */ /* 0x000fe200078e0204 */
[C---:B------:R-:W-:Y:S02]  /*265c0*/  LOP3.LUT P2, RZ, R20.reuse, 0x8, RZ, 0xc0, !PT ;  /* 0x0000000814ff7812 */ /* 0x040fe4000784c0ff */
[----:B------:R-:W-:Y:S02]  /*265d0*/  LOP3.LUT P1, RZ, R20, 0x4, RZ, 0xc0, !PT ;  /* 0x0000000414ff7812 */ /* 0x000fe4000782c0ff */
[----:B----4-:R-:W-:-:S04]  /*265e0*/  SHF.L.U32 R5, R5, 0x4, RZ ;  /* 0x0000000405057819 */ /* 0x010fc800000006ff */
[----:B------:R-:W-:-:S04]  /*265f0*/  LOP3.LUT R5, R5, 0x30, RZ, 0xc0, !PT ;  /* 0x0000003005057812 */ /* 0x000fc800078ec0ff */
[----:B---3--:R-:W-:-:S05]  /*26600*/  IADD3 R2, P0, R5, R2, RZ ;  /* 0x0000000205027210 */ /* 0x008fca0007f1e0ff */
[----:B--2---:R-:W-:-:S05]  /*26610*/  IMAD.X R3, RZ, RZ, R3, P0 ;  /* 0x000000ffff037224 */ /* 0x004fca00000e0603 */
[----:B------:R-:W-:Y:S01]  /*26620*/  @!PT LDS RZ, [RZ] ;  /* 0x00000000fffff984 */ /* 0x000fe20000000800 */
[----:B------:R-:W-:Y:S01]  /*26630*/  @!PT LDS RZ, [RZ] ;  /* 0x00000000fffff984 */ /* 0x000fe20000000800 */
[----:B------:R-:W-:Y:S01]  /*26640*/  @!PT LDS RZ, [RZ] ;  /* 0x00000000fffff984 */ /* 0x000fe20000000800 */
[----:B------:R4:W-:Y:S04]  /*26650*/  LDGSTS.E.BYPASS.LTC128B.128 [R4+0x1c400], desc[UR50][R2.64], !P3 ;  /* 0x1c40000002047fae */ /* 0x0009e8000d901d72 */
[----:B------:R4:W-:Y:S04]  /*26660*/  LDGSTS.E.BYPASS.LTC128B.128 [R4+0x1ec00], desc[UR50][R2.64+0x40], !P2 ;  /* 0x1ec0004002047fae */ /* 0x0009e8000d101d72 */
[----:B------:R4:W-:Y:S02]  /*26670*/  LDGSTS.E.BYPASS.LTC128B.128 [R4+0x21400], desc[UR50][R2.64+0x80], !P1 ;  /* 0x2140008002047fae */ /* 0x0009e4000c901d72 */
.L_x_701:
[----:B------:R-:W-:Y:S05]  /*26680*/  BSYNC B0 ;  /* 0x0000000000007941 */ /* 0x000fea0003800000 */
.L_x_700:
[----:B------:R-:W-:Y:S01]  /*26690*/  NOP ;  /* 0x0000000000007918 */ /* 0x000fe20000000000 */
[----:B------:R-:W-:-:S13]  /*266a0*/  PLOP3.LUT P0, PT, PT, PT, PT, 0x80, 0x0 ;  /* 0x000000000000781c */ /* 0x000fda0003f0f070 */
.L_x_702:
[----:B------:R-:W-:Y:S02]  /*266b0*/  PLOP3.LUT P1, PT, P1, P0, PT, 0xa2, 0x0 ;  /* 0x000000000000781c */ /* 0x000fe40000f21472 */
[----:B------:R-:W-:-:S08]  /*266c0*/  @P0 R2UR P1, UR4, R0 ;  /* 0x00000000000402ca */ /* 0x000fd00000020000 */
[----:B------:R-:W-:-:S05]  /*266d0*/  @P0 PLOP3.LUT P0, PT, P1, PT, PT, 0x80, 0x0 ;  /* 0x000000000000081c */ /* 0x000fca0000f0f070 */
[----:B------:R-:W-:Y:S01]  /*266e0*/  @!P1 SYNCS.ARRIVE.TRANS64.RED.A0T1 RZ, [UR4+0x29830], RZ ;  /* 0x029830ffffff99a7 */ /* 0x000fe20008200404 */
[----:B------:R-:W-:Y:S07]  /*266f0*/  @!P1 ARRIVES.LDGSTSBAR.64.TRANSCNT [UR4+0x29830] ;  /* 0x02983000ff0099b0 */ /* 0x000fee0008000a84 */
[----:B------:R-:W-:Y:S05]  /*26700*/  @P0 BRA.U.ANY `(.L_x_702) ;  /* 0xfffffffd00e80947 */ /* 0x000fea000393ffff */
[----:B------:R-:W-:Y:S01]  /*26710*/  NOP ;  /* 0x0000000000007918 */ /* 0x000fe20000000000 */
[----:B---34-:R-:W-:-:S04]  /*26720*/  MOV R2, UR39 ;  /* 0x0000002700027c02 */ /* 0x018fc80008000f00 */
[----:B------:R-:W-:-:S13]  /*26730*/  ISETP.NE.AND P2, PT, R2, 0x3, PT ;  /* 0x000000030200780c */ /* 0x000fda0003f45270 */
[----:B------:R-:W-:Y:S05]  /*26740*/  @!P2 BRA `(.L_x_703) ;  /* 0x000000000004a947 */ /* 0x000fea0003800000 */
[----:B------:R-:W-:Y:S01]  /*26750*/  BPT.TRAP 0x1 ;  /* 0x000000040000795c */ /* 0x000fe20000300000 */
.L_x_703:
[----:B------:R3:W5:Y:S01]  /*26760*/  LDL.LU R2, [R1+0x40] ;  /* 0x0000400001027983 */ /* 0x0007620000300800 */
[----:B------:R3:W-:Y:S02]  /*26770*/  SYNCS.ARRIVE.TRANS64.A1T0 RZ, [R0+URZ+0x29830], RZ ;  /* 0x029830ff00ff79a7 */ /* 0x0007e4000810003f */
[----:B------:R-:W-:Y:S05]  /*26780*/  WARPSYNC.ALL ;  /* 0x0000000000007948 */ /* 0x000fea0003800000 */
[----:B------:R-:W-:Y:S01]  /*26790*/  ULDC.64 UR4, c[0x0][0xa00] ;  /* 0x0002800000047ab9 */ /* 0x000fe20000000a00 */
[----:B------:R-:W-:Y:S01]  /*267a0*/  BSSY B6, `(.L_x_704) ;  /* 0x000001f000067945 */ /* 0x000fe20003800000 */
[----:B------:R-:W-:Y:S01]  /*267b0*/  BAR.SYNC.DEFER_BLOCKING 0x8, 0x180 ;  /* 0x0206000000007b1d */ /* 0x000fe20000010000 */
[----:B------:R-:W-:Y:S02]  /*267c0*/  ISETP.NE.U32.AND P0, PT, RZ, UR4, PT ;  /* 0x00000004ff007c0c */ /* 0x000fe4000bf05070 */
[----:B0--3--:R-:W-:-:S02]  /*267d0*/  SHF.R.S32.HI R0, RZ, 0x1f, R29 ;  /* 0x0000001fff007819 */ /* 0x009fc4000001141d */
[----:B------:R-:W-:Y:S01]  /*267e0*/  ISETP.NE.AND.EX P0, PT, RZ, UR5, PT, P0 ;  /* 0x00000005ff007c0c */ /* 0x000fe2000bf05300 */
[----:B------:R-:W-:Y:S02]  /*267f0*/  ULDC.64 UR4, c[0x0][0x298] ;  /* 0x0000a60000047ab9 */ /* 0x000fe40000000a00 */
[----:B------:R-:W-:Y:S01]  /*26800*/  IMAD R0, R0, UR4, RZ ;  /* 0x0000000400007c24 */ /* 0x000fe2000f8e02ff */
[----:B------:R-:W-:Y:S01]  /*26810*/  SEL R24, R24, RZ, !P0 ;  /* 0x000000ff18187207 */ /* 0x000fe20004000000 */
[----:B------:R-:W-:-:S04]  /*26820*/  IMAD.WIDE.U32 R26, R29, UR4, RZ ;  /* 0x000000041d1a7c25 */ /* 0x000fc8000f8e00ff */
[----:B------:R-:W-:-:S04]  /*26830*/  IMAD R0, R29, UR5, R0 ;  /* 0x000000051d007c24 */ /* 0x000fc8000f8e0200 */
[----:B------:R-:W-:Y:S01]  /*26840*/  IMAD.IADD R29, R27, 0x1, R0 ;  /* 0x000000011b1d7824 */ /* 0x000fe200078e0200 */
[----:B-----5:R-:W-:Y:S01]  /*26850*/  SEL R30, R2, RZ, !P0 ;  /* 0x000000ff021e7207 */ /* 0x020fe20004000000 */
[----:B------:R-:W-:-:S05]  /*26860*/  VIADD R2, R22, 0x14400 ;  /* 0x0001440016027836 */ /* 0x000fca0000000000 */
[----:B------:R-:W-:-:S13]  /*26870*/  LOP3.LUT P0, RZ, R2, 0x1bf, RZ, 0xc0, !PT ;  /* 0x000001bf02ff7812 */ /* 0x000fda000780c0ff */
[----:B------:R-:W-:Y:S05]  /*26880*/  @!P0 BRA `(.L_x_705) ;  /* 0x0000000000408947 */ /* 0x000fea0003800000 */
[----:B------:R-:W-:Y:S01]  /*26890*/  MOV R2, 0x0 ;  /* 0x0000000000027802 */ /* 0x000fe20000000f00 */
[----:B------:R-:W-:Y:S01]  /*268a0*/  ULDC.64 UR4, c[0x4][0xc8] ;  /* 0x0100320000047ab9 */ /* 0x000fe20000000a00 */
[----:B------:R-:W-:Y:S01]  /*268b0*/  ULDC.64 UR6, c[0x4][0xd0] ;  /* 0x0100340000067ab9 */ /* 0x000fe20000000a00 */
[----:B------:R-:W-:Y:S01]  /*268c0*/  ULDC.64 UR8, c[0x4][0x28] ;  /* 0x01000a0000087ab9 */ /* 0x000fe20000000a00 */
[----:B------:R-:W-:Y:S01]  /*268d0*/  MOV R4, UR4 ;  /* 0x0000000400047c02 */ /* 0x000fe20008000f00 */
[----:B------:R-:W-:Y:S01]  /*268e0*/  IMAD.U32 R5, RZ, RZ, UR5 ;  /* 0x00000005ff057e24 */ /* 0x000fe2000f8e00ff */
[----:B--2---:R-:W0:Y:S01]  /*268f0*/  LDC.64 R2, c[0x4][R2] ;  /* 0x0100000002027b82 */ /* 0x004e220000000a00 */
[----:B------:R-:W-:Y:S01]  /*26900*/  IMAD.U32 R6, RZ, RZ, UR6 ;  /* 0x00000006ff067e24 */ /* 0x000fe2000f8e00ff */
[----:B-1----:R-:W-:Y:S01]  /*26910*/  MOV R7, UR7 ;  /* 0x0000000700077c02 */ /* 0x002fe20008000f00 */
[----:B------:R-:W-:Y:S01]  /*26920*/  IMAD.U32 R10, RZ, RZ, UR8 ;  /* 0x00000008ff0a7e24 */ /* 0x000fe2000f8e00ff */
[----:B------:R-:W-:Y:S01]  /*26930*/  MOV R8, 0x70 ;  /* 0x0000007000087802 */ /* 0x000fe20000000f00 */
[----:B------:R-:W-:-:S02]  /*26940*/  IMAD.U32 R11, RZ, RZ, UR9 ;  /* 0x00000009ff0b7e24 */ /* 0x000fc4000f8e00ff */
[----:B------:R-:W-:Y:S02]  /*26950*/  IMAD.MOV.U32 R12, RZ, RZ, 0x1 ;  /* 0x00000001ff0c7424 */ /* 0x000fe400078e00ff */
[----:B------:R-:W-:-:S07]  /*26960*/  IMAD.MOV.U32 R13, RZ, RZ, RZ ;  /* 0x000000ffff0d7224 */ /* 0x000fce00078e00ff */
[----:B------:R-:W-:-:S07]  /*26970*/  LEPC R20, `(.L_x_705) ;  /* 0x000000001014794e */ /* 0x000fce0000000000 */
[----:B0-----:R-:W-:Y:S05]  /*26980*/  CALL.ABS.NOINC R2 ;  /* 0x0000000002007343 */ /* 0x001fea0003c00000 */
.L_x_705:
[----:B------:R-:W-:Y:S05]  /*26990*/  BSYNC B6 ;  /* 0x0000000000067941 */ /* 0x000fea0003800000 */
.L_x_704:
[----:B------:R-:W-:Y:S01]  /*269a0*/  ULDC.64 UR4, c[0x0][0x2d8] ;  /* 0x0000b60000047ab9 */ /* 0x000fe20000000a00 */
[----:B------:R-:W-:Y:S01]  /*269b0*/  MOV R2, R26 ;  /* 0x0000001a00027202 */ /* 0x000fe20000000f00 */
[----:B--2---:R-:W-:Y:S01]  /*269c0*/  IMAD.MOV.U32 R3, RZ, RZ, R29 ;  /* 0x000000ffff037224 */ /* 0x004fe200078e001d */
[----:B------:R0:W5:Y:S01]  /*269d0*/  LDL R9, [R1+0x2c] ;  /* 0x00002c0001097983 */ /* 0x0001620000100800 */
[----:B------:R-:W-:Y:S01]  /*269e0*/  IMAD R0, R36, UR4, RZ ;  /* 0x0000000424007c24 */ /* 0x000fe2000f8e02ff */
[----:B-1----:R-:W1:Y:S01]  /*269f0*/  LDC R8, c[0x0][0x448] ;  /* 0x00011200ff087b82 */ /* 0x002e620000000800 */
[C---:B------:R-:W-:Y:S01]  /*26a00*/  IMAD.WIDE.U32 R2, R18.reuse, UR4, R2 ;  /* 0x0000000412027c25 */ /* 0x040fe2000f8e0002 */
[----:B------:R-:W2:Y:S03]  /*26a10*/  S2R R20, SR_TID.X ;  /* 0x0000000000147919 */ /* 0x000ea60000002100 */
[----:B------:R-:W-:Y:S01]  /*26a20*/  IMAD R0, R18, UR5, R0 ;  /* 0x0000000512007c24 */ /* 0x000fe2000f8e0200 */
[----:B------:R-:W-:-:S03]  /*26a30*/  ULDC.64 UR4, c[0x0][0x2e0] ;  /* 0x0000b80000047ab9 */ /* 0x000fc60000000a00 */
[----:B------:R-:W-:Y:S02]  /*26a40*/  IMAD.IADD R3, R3, 0x1, R0 ;  /* 0x0000000103037824 */ /* 0x000fe400078e0200 */
[----:B------:R-:W-:Y:S02]  /*26a50*/  IMAD R0, R30, UR4, RZ ;  /* 0x000000041e007c24 */ /* 0x000fe4000f8e02ff */
[----:B------:R-:W-:-:S04]  /*26a60*/  IMAD.WIDE.U32 R2, R24, UR4, R2 ;  /* 0x0000000418027c25 */ /* 0x000fc8000f8e0002 */
[----:B------:R-:W-:Y:S01]  /*26a70*/  IMAD R0, R24, UR5, R0 ;  /* 0x0000000518007c24 */ /* 0x000fe2000f8e0200 */
[----:B------:R-:W3:Y:S01]  /*26a80*/  S2R R31, SR_TID.X ;  /* 0x00000000001f7919 */ /* 0x000ee20000002100 */
[----:B------:R-:W-:-:S03]  /*26a90*/  ULDC.64 UR4, c[0x0][0x2d0] ;  /* 0x0000b40000047ab9 */ /* 0x000fc60000000a00 */
[----:B------:R-:W-:Y:S01]  /*26aa0*/  IADD3 R3, R3, R0, RZ ;  /* 0x0000000003037210 */ /* 0x000fe20007ffe0ff */
[----:B------:R-:W-:Y:S01]  /*26ab0*/  IMAD.SHL.U32 R0, R17, 0x80, RZ ;  /* 0x0000008011007824 */ /* 0x000fe200078e00ff */
[----:B-1----:R-:W-:Y:S01]  /*26ac0*/  ISETP.NE.AND P0, PT, R8, 0x1, PT ;  /* 0x000000010800780c */ /* 0x002fe20003f05270 */
[----:B------:R0:W5:Y:S01]  /*26ad0*/  LDL R17, [R1+0x44] ;  /* 0x0000440001117983 */ /* 0x0001620000100800 */
[C---:B--2---:R-:W-:Y:S01]  /*26ae0*/  LOP3.LUT R21, R20.reuse, 0x7f, RZ, 0xc0, !PT ;  /* 0x0000007f14157812 */ /* 0x044fe200078ec0ff */
[----:B------:R-:W-:-:S10]  /*26af0*/  IMAD.SHL.U32 R20, R20, 0x20, RZ ;  /* 0x0000002014147824 */ /* 0x000fd400078e00ff */
[----:B------:R-:W1:Y:S01]  /*26b00*/  @P0 LDC R5, c[0x0][0x44c] ;  /* 0x00011300ff050b82 */ /* 0x000e620000000800 */
[----:B------:R-:W-:-:S04]  /*26b10*/  SHF.R.U32.HI R21, RZ, 0x2, R21 ;  /* 0x00000002ff157819 */ /* 0x000fc80000011615 */
[----:B------:R-:W-:-:S03]  /*26b20*/  LOP3.LUT R20, R21, 0x60, R20, 0xf8, !PT ;  /* 0x0000006015147812 */ /* 0x000fc600078ef814 */
[----:B------:R-:W2:Y:S01]  /*26b30*/  @P0 LDC R4, c[0x0][0x450] ;  /* 0x00011400ff040b82 */ /* 0x000ea20000000800 */
[----:B------:R-:W-:-:S05]  /*26b40*/  LOP3.LUT R6, R20, R0, RZ, 0xfc, !PT ;  /* 0x0000000014067212 */ /* 0x000fca00078efcff */
[----:B-1----:R-:W-:Y:S01]  /*26b50*/  @P0 IMAD.HI.U32 R7, R6, R5, RZ ;  /* 0x0000000506070227 */ /* 0x002fe200078e00ff */
[----:B------:R-:W-:-:S04]  /*26b60*/  MOV R5, R6 ;  /* 0x0000000600057202 */ /* 0x000fc80000000f00 */
[----:B--2---:R-:W-:-:S05]  /*26b70*/  @P0 SHF.R.U32.HI R5, RZ, R4, R7 ;  /* 0x00000004ff050219 */ /* 0x004fca0000011607 */
[----:B------:R-:W-:-:S04]  /*26b80*/  IMAD.MOV R4, RZ, RZ, -R5 ;  /* 0x000000ffff047224 */ /* 0x000fc800078e0a05 */
[----:B------:R-:W-:Y:S01]  /*26b90*/  IMAD R4, R8, R4, R6 ;  /* 0x0000000408047224 */ /* 0x000fe200078e0206 */
[----:B------:R-:W-:Y:S01]  /*26ba0*/  SHF.R.S32.HI R6, RZ, 0x1f, R5 ;  /* 0x0000001fff067819 */ /* 0x000fe20000011405 */
[----:B------:R-:W-:-:S04]  /*26bb0*/  IMAD.WIDE.U32 R2, R5, UR4, R2 ;  /* 0x0000000405027c25 */ /* 0x000fc8000f8e0002 */
[----:B------:R-:W-:-:S04]  /*26bc0*/  IMAD R6, R6, UR4, RZ ;  /* 0x0000000406067c24 */ /* 0x000fc8000f8e02ff */
[----:B------:R-:W-:Y:S01]  /*26bd0*/  IMAD R6, R5, UR5, R6 ;  /* 0x0000000505067c24 */ /* 0x000fe2000f8e0206 */
[----:B------:R-:W-:Y:S01]  /*26be0*/  SHF.R.S32.HI R5, RZ, 0x1f, R4 ;  /* 0x0000001fff057819 */ /* 0x000fe20000011404 */
[----:B------:R-:W-:Y:S02]  /*26bf0*/  ULDC.64 UR4, c[0x0][0x2c8] ;  /* 0x0000b20000047ab9 */ /* 0x000fe40000000a00 */
[----:B------:R-:W-:Y:S02]  /*26c00*/  IMAD.IADD R3, R3, 0x1, R6 ;  /* 0x0000000103037824 */ /* 0x000fe400078e0206 */
[----:B------:R-:W-:Y:S02]  /*26c10*/  IMAD R5, R5, UR4, RZ ;  /* 0x0000000405057c24 */ /* 0x000fe4000f8e02ff */
[C---:B---3--:R-:W-:Y:S02]  /*26c20*/  IMAD.SHL.U32 R21, R31.reuse, 0x10, RZ ;  /* 0x000000101f157824 */ /* 0x048fe400078e00ff */
[----:B------:R-:W-:Y:S01]  /*26c30*/  IMAD.WIDE.U32 R2, R4, UR4, R2 ;  /* 0x0000000404027c25 */ /* 0x000fe2000f8e0002 */
[----:B------:R-:W-:-:S02]  /*26c40*/  SHF.L.U32 R20, R31, 0x4, RZ ;  /* 0x000000041f147819 */ /* 0x000fc400000006ff */
[----:B------:R-:W-:Y:S01]  /*26c50*/  LOP3.LUT R21, R21, 0x30, RZ, 0xc0, !PT ;  /* 0x0000003015157812 */ /* 0x000fe200078ec0ff */
[----:B------:R-:W-:Y:S01]  /*26c60*/  IMAD R4, R4, UR5, R5 ;  /* 0x0000000504047c24 */ /* 0x000fe2000f8e0205 */
[----:B------:R-:W-:Y:S02]  /*26c70*/  ULDC.64 UR4, c[0x0][0x280] ;  /* 0x0000a00000047ab9 */ /* 0x000fe40000000a00 */
[----:B------:R-:W-:Y:S01]  /*26c80*/  IADD3 R5, P0, R2, UR4, RZ ;  /* 0x0000000402057c10 */ /* 0x000fe2000ff1e0ff */
[----:B------:R-:W-:Y:S01]  /*26c90*/  ULDC UR4, c[0x0][0x2b8] ;  /* 0x0000ae0000047ab9 */ /* 0x000fe20000000800 */
[C---:B------:R-:W-:Y:S02]  /*26ca0*/  LOP3.LUT R10, R21.reuse, 0x40, RZ, 0xfc, !PT ;  /* 0x00000040150a7812 */ /* 0x040fe400078efcff */
[----:B------:R-:W-:Y:S02]  /*26cb0*/  LOP3.LUT R20, R20, 0x30, RZ, 0xc0, !PT ;  /* 0x0000003014147812 */ /* 0x000fe400078ec0ff */
[----:B------:R-:W-:-:S02]  /*26cc0*/  LOP3.LUT R21, R21, 0x80, RZ, 0xfc, !PT ;  /* 0x0000008015157812 */ /* 0x000fc400078efcff */
[----:B------:R-:W-:Y:S01]  /*26cd0*/  IADD3.X R4, R3, UR5, R4, P0, !PT ;  /* 0x0000000503047c10 */ /* 0x000fe200087fe404 */
[----:B------:R-:W-:Y:S01]  /*26ce0*/  UMOV UR5, 0xffffffff ;  /* 0xffffffff00057882 */ /* 0x000fe20000000000 */
[----:B------:R-:W-:Y:S02]  /*26cf0*/  LOP3.LUT R31, R31, 0x7f, RZ, 0xc0, !PT ;  /* 0x0000007f1f1f7812 */ /* 0x000fe400078ec0ff */
[----:B------:R-:W-:Y:S02]  /*26d00*/  ISETP.GE.AND P3, PT, R20, UR4, PT ;  /* 0x0000000414007c0c */ /* 0x000fe4000bf66270 */
[----:B------:R-:W-:Y:S02]  /*26d10*/  ISETP.GE.AND P2, PT, R10, UR4, PT ;  /* 0x000000040a007c0c */ /* 0x000fe4000bf46270 */
[----:B------:R-:W-:Y:S02]  /*26d20*/  ISETP.GE.AND P1, PT, R21, UR4, PT ;  /* 0x0000000415007c0c */ /* 0x000fe4000bf26270 */
[----:B------:R-:W-:Y:S01]  /*26d30*/  SHF.R.U32.HI R10, RZ, 0x2, R31 ;  /* 0x00000002ff0a7819 */ /* 0x000fe2000001161f */
[----:B0-----:R-:W-:Y:S10]  /*26d40*/  BRA.DIV UR5, `(.L_x_706) ;  /* 0x0000006a05647947 */ /* 0x001ff4000b800000 */
[----:B------:R-:W0:Y:S01]  /*26d50*/  SHFL.IDX PT, R3, R5, RZ, 0x1c1f ;  /* 0x001c1fff05037589 */ /* 0x000e2200000e0000 */
[----:B-----5:R-:W-:Y:S02]  /*26d60*/  IMAD R6, R17, R8, RZ ;  /* 0x0000000811067224 */ /* 0x020fe400078e02ff */
[----:B------:R-:W-:Y:S01]  /*26d70*/  IMAD.IADD R0, R10, 0x1, R0 ;  /* 0x000000010a007824 */ /* 0x000fe200078e0200 */
[----:B------:R-:W1:Y:S04]  /*26d80*/  SHFL.IDX PT, R2, R4, RZ, 0x1c1f ;  /* 0x001c1fff04027589 */ /* 0x000e6800000e0000 */
[----:B------:R-:W-:-:S13]  /*26d90*/  ISETP.GE.AND P0, PT, R0, R6, PT ;  /* 0x000000060000720c */ /* 0x000fda0003f06270 */
[----:B0-----:R-:W-:-:S04]  /*26da0*/  @!P0 IADD3 R3, P4, R20, R3, RZ ;  /* 0x0000000314038210 */ /* 0x001fc80007f9e0ff */
[----:B-1----:R-:W-:-:S04]  /*26db0*/  @!P0 IADD3.X R2, RZ, R2, RZ, P4, !PT ;  /* 0x00000002ff028210 */ /* 0x002fc800027fe4ff */
[----:B------:R-:W-:-:S04]  /*26dc0*/  @!P0 LOP3.LUT R3, R3, R2, RZ, 0x3c, !PT ;  /* 0x0000000203038212 */ /* 0x000fc800078e3cff */
[----:B------:R-:W-:-:S04]  /*26dd0*/  @!P0 LOP3.LUT R2, R3, R2, RZ, 0x3c, !PT ;  /* 0x0000000203028212 */ /* 0x000fc800078e3cff */
[----:B------:R-:W-:-:S05]  /*26de0*/  @!P0 LOP3.LUT R3, R3, R2, RZ, 0x3c, !PT ;  /* 0x0000000203038212 */ /* 0x000fca00078e3cff */
[----:B------:R-:W-:Y:S01]  /*26df0*/  @!PT LDS RZ, [RZ] ;  /* 0x00000000fffff984 */ /* 0x000fe20000000800 */
[----:B------:R-:W-:Y:S04]  /*26e00*/  @!P0 LDGSTS.E.BYPASS.LTC128B.128 [R9+0x14400], desc[UR50][R2.64], !P3 ;  /* 0x1440000002098fae */ /* 0x000fe8000d901d72 */
[----:B------:R-:W-:Y:S04]  /*26e10*/  @!P0 LDGSTS.E.BYPASS.LTC128B.128 [R9+0x16400], desc[UR50][R2.64+0x40], !P2 ;  /* 0x1640004002098fae */ /* 0x000fe8000d101d72 */
[----:B------:R0:W-:Y:S02]  /*26e20*/  @!P0 LDGSTS.E.BYPASS.LTC128B.128 [R9+0x18400], desc[UR50][R2.64+0x80], !P1 ;  /* 0x1840008002098fae */ /* 0x0001e4000c901d72 */
[----:B0-----:R-:W-:-:S02]  /*26e30*/  VIADD R2, R0, 0x20 ;  /* 0x0000002000027836 */ /* 0x001fc40000000000 */
[----:B------:R-:W0:Y:S03]  /*26e40*/  SHFL.IDX PT, R3, R5, 0x1, 0x1c1f ;  /* 0x003c1f0005037f89 */ /* 0x000e2600000e0000 */
[----:B------:R-:W-:Y:S02]  /*26e50*/  ISETP.GE.AND P0, PT, R2, R6, PT ;  /* 0x000000060200720c */ /* 0x000fe40003f06270 */
[----:B------:R-:W1:Y:S11]  /*26e60*/  SHFL.IDX PT, R2, R4, 0x1, 0x1c1f ;  /* 0x003c1f0004027f89 */ /* 0x000e7600000e0000 */
[----:B0-----:R-:W-:-:S05]  /*26e70*/  @!P0 IADD3 R3, P4, R20, R3, RZ ;  /* 0x0000000314038210 */ /* 0x001fca0007f9e0ff */
[----:B-1----:R-:W-:-:S05]  /*26e80*/  @!P0 IMAD.X R2, RZ, RZ, R2, P4 ;  /* 0x000000ffff028224 */ /* 0x002fca00020e0602 */
[----:B------:R-:W-:-:S04]  /*26e90*/  @!P0 LOP3.LUT R3, R3, R2, RZ, 0x3c, !PT ;  /* 0x0000000203038212 */ /* 0x000fc800078e3cff */
[----:B------:R-:W-:-:S04]  /*26ea0*/  @!P0 LOP3.LUT R2, R3, R2, RZ, 0x3c, !PT ;  /* 0x0000000203028212 */ /* 0x000fc800078e3cff */
[----:B------:R-:W-:-:S05]  /*26eb0*/  @!P0 LOP3.LUT R3, R3, R2, RZ, 0x3c, !PT ;  /* 0x0000000203038212 */ /* 0x000fca00078e3cff */
[----:B------:R-:W-:Y:S04]  /*26ec0*/  @!P0 LDGSTS.E.BYPASS.LTC128B.128 [R9+0x14c00], desc[UR50][R2.64], !P3 ;  /* 0x14c0000002098fae */ /* 0x000fe8000d901d72 */
[----:B------:R-:W-:Y:S04]  /*26ed0*/  @!P0 LDGSTS.E.BYPASS.LTC128B.128 [R9+0x16c00], desc[UR50][R2.64+0x40], !P2 ;  /* 0x16c0004002098fae */ /* 0x000fe8000d101d72 */
[----:B------:R0:W-:Y:S02]  /*26ee0*/  @!P0 LDGSTS.E.BYPASS.LTC128B.128 [R9+0x18c00], desc[UR50][R2.64+0x80], !P1 ;  /* 0x18c0008002098fae */ /* 0x0001e4000c901d72 */
[----:B0-----:R-:W-:-:S02]  /*26ef0*/  IADD3 R2, R0, 0x40, RZ ;  /* 0x0000004000027810 */ /* 0x001fc40007ffe0ff */
[----:B------:R-:W0:Y:S02]  /*26f00*/  SHFL.IDX PT, R3, R5, 0x2, 0x1c1f ;  /* 0x005c1f0005037f89 */ /* 0x000e2400000e0000 */
[----:B------:R-:W-:Y:S02]  /*26f10*/  ISETP.GE.AND P0, PT, R2, R6, PT ;  /* 0x000000060200720c */ /* 0x000fe40003f06270 */
[----:B------:R-:W1:Y:S04]  /*26f20*/  SHFL.IDX PT, R2, R4, 0x2, 0x1c1f ;  /* 0x005c1f0004027f89 */ /* 0x000e6800000e0000 */
[----:B------:R-:W2:Y:S07]  /*26f30*/  SHFL.IDX PT, R4, R4, 0x3, 0x1c1f ;  /* 0x007c1f0004047f89 */ /* 0x000eae00000e0000 */
[----:B0-----:R-:W-:-:S05]  /*26f40*/  @!P0 IADD3 R3, P4, R20, R3, RZ ;  /* 0x0000000314038210 */ /* 0x001fca0007f9e0ff */
[----:B-1----:R-:W-:-:S05]  /*26f50*/  @!P0 IMAD.X R2, RZ, RZ, R2, P4 ;  /* 0x000000ffff028224 */ /* 0x002fca00020e0602 */
[----:B------:R-:W-:-:S04]  /*26f60*/  @!P0 LOP3.LUT R3, R3, R2, RZ, 0x3c, !PT ;  /* 0x0000000203038212 */ /* 0x000fc800078e3cff */
[----:B------:R-:W-:-:S04]  /*26f70*/  @!P0 LOP3.LUT R2, R3, R2, RZ, 0x3c, !PT ;  /* 0x0000000203028212 */ /* 0x000fc800078e3cff */
[----:B------:R-:W-:-:S05]  /*26f80*/  @!P0 LOP3.LUT R3, R3, R2, RZ, 0x3c, !PT ;  /* 0x0000000203038212 */ /* 0x000fca00078e3cff */
[----:B------:R-:W-:Y:S04]  /*26f90*/  @!P0 LDGSTS.E.BYPASS.LTC128B.128 [R9+0x15400], desc[UR50][R2.64], !P3 ;  /* 0x1540000002098fae */ /* 0x000fe8000d901d72 */
[----:B------:R-:W-:Y:S04]  /*26fa0*/  @!P0 LDGSTS.E.BYPASS.LTC128B.128 [R9+0x17400], desc[UR50][R2.64+0x40], !P2 ;  /* 0x1740004002098fae */ /* 0x000fe8000d101d72 */
[----:B------:R0:W-:Y:S04]  /*26fb0*/  @!P0 LDGSTS.E.BYPASS.LTC128B.128 [R9+0x19400], desc[UR50][R2.64+0x80], !P1 ;  /* 0x1940008002098fae */ /* 0x0001e8000c901d72 */
[----:B0-2---:R0:W1:Y:S02]  /*26fc0*/  SHFL.IDX PT, R2, R5, 0x3, 0x1c1f ;  /* 0x007c1f0005027f89 */ /* 0x00506400000e0000 */
.L_x_911:
[----:B------:R-:W-:Y:S01]  /*26fd0*/  VIADD R0, R0, 0x60 ;  /* 0x0000006000007836 */ /* 0x000fe20000000000 */
[----:B------:R-:W-:Y:S04]  /*26fe0*/  BSSY B0, `(.L_x_707) ;  /* 0x000000b000007945 */ /* 0x000fe80003800000 */
[----:B------:R-:W-:-:S13]  /*26ff0*/  ISETP.GE.AND P0, PT, R0, R6, PT ;  /* 0x000000060000720c */ /* 0x000fda0003f06270 */
[----:B------:R-:W-:Y:S05]  /*27000*/  @P0 BRA `(.L_x_708) ;  /* 0x0000000000200947 */ /* 0x000fea0003800000 */
[----:B-1----:R-:W-:-:S04]  /*27010*/  IADD3 R2, P0, R20, R2, RZ ;  /* 0x0000000214027210 */ /* 0x002fc80007f1e0ff */
[----:B------:R-:W-:-:S05]  /*27020*/  IADD3.X R3, RZ, R4, RZ, P0, !PT ;  /* 0x00000004ff037210 */ /* 0x000fca00007fe4ff */
[----:B------:R-:W-:Y:S01]  /*27030*/  @!PT LDS RZ, [RZ] ;  /* 0x00000000fffff984 */ /* 0x000fe20000000800 */
[----:B------:R-:W-:Y:S01]  /*27040*/  @!PT LDS RZ, [RZ] ;  /* 0x00000000fffff984 */ /* 0x000fe20000000800 */
[----:B------:R-:W-:Y:S01]  /*27050*/  @!PT LDS RZ, [RZ] ;  /* 0x00000000fffff984 */ /* 0x000fe20000000800 */
[----:B------:R2:W-:Y:S04]  /*27060*/  LDGSTS.E.BYPASS.LTC128B.128 [R9+0x15c00], desc[UR50][R2.64], !P3 ;  /* 0x15c0000002097fae */ /* 0x0005e8000d901d72 */
[----:B------:R2:W-:Y:S04]  /*27070*/  LDGSTS.E.BYPASS.LTC128B.128 [R9+0x17c00], desc[UR50][R2.64+0x40], !P2 ;  /* 0x17c0004002097fae */ /* 0x0005e8000d101d72 */
[----:B------:R2:W-:Y:S02]  /*27080*/  LDGSTS.E.BYPASS.LTC128B.128 [R9+0x19c00], desc[UR50][R2.64+0x80], !P1 ;  /* 0x19c0008002097fae */ /* 0x0005e4000c901d72 */
.L_x_708:
[----:B------:R-:W-:Y:S05]  /*27090*/  BSYNC B0 ;  /* 0x0000000000007941 */ /* 0x000fea0003800000 */
.L_x_707:
[----:B------:R-:W-:Y:S01]  /*270a0*/  NOP ;  /* 0x0000000000007918 */ /* 0x000fe20000000000 */
[----:B------:R-:W-:-:S13]  /*270b0*/  PLOP3.LUT P0, PT, PT, PT, PT, 0x80, 0x0 ;  /* 0x000000000000781c */ /* 0x000fda0003f0f070 */
.L_x_709:
[----:B------:R-:W-:Y:S02]  /*270c0*/  PLOP3.LUT P1, PT, P1, P0, PT, 0xa2, 0x0 ;  /* 0x000000000000781c */ /* 0x000fe40000f21472 */
[----:B------:R-:W-:-:S08]  /*270d0*/  @P0 R2UR P1, UR4, R22 ;  /* 0x00000000160402ca */ /* 0x000fd00000020000 */
[----:B------:R-:W-:-:S05]  /*270e0*/  @P0 PLOP3.LUT P0, PT, P1, PT, PT, 0x80, 0x0 ;  /* 0x000000000000081c */ /* 0x000fca0000f0f070 */
[----:B------:R-:W-:Y:S01]  /*270f0*/  @!P1 SYNCS.ARRIVE.TRANS64.RED.A0T1 RZ, [UR4+0x29800], RZ ;  /* 0x029800ffffff99a7 */ /* 0x000fe20008200404 */
[----:B------:R-:W-:Y:S07]  /*27100*/  @!P1 ARRIVES.LDGSTSBAR.64.TRANSCNT [UR4+0x29800] ;  /* 0x02980000ff0099b0 */ /* 0x000fee0008000a84 */
[----:B------:R-:W-:Y:S05]  /*27110*/  @P0 BRA.U.ANY `(.L_x_709) ;  /* 0xfffffffd00e80947 */ /* 0x000fea000393ffff */
[----:B-12---:R-:W2:Y:S02]  /*27120*/  LDL.LU R2, [R1+0x48] ;  /* 0x0000480001027983 */ /* 0x006ea40000300800 */
        /* <DEDUP_REMOVED lines=10> */
[----:B-12---:R-:W-:Y:S05]  /*271d0*/  @!P0 BRA `(.L_x_711) ;  /* 0x00000068009c8947 */ /* 0x006fea0003800000 */
.L_x_912:
[----:B------:R-:W-:Y:S05]  /*271e0*/  BSYNC B0 ;  /* 0x0000000000007941 */ /* 0x000fea0003800000 */
.L_x_710:
[----:B------:R-:W-:-:S13]  /*271f0*/  ISETP.GE.AND P0, PT, R25, 0xa1, PT ;  /* 0x000000a11900780c */ /* 0x000fda0003f06270 */
[----:B------:R-:W-:Y:S05]  /*27200*/  @!P0 BRA `(.L_x_712) ;  /* 0x0000001400f08947 */ /* 0x000fea0003800000 */
[----:B------:R-:W-:Y:S01]  /*27210*/  IADD3 R32, R32, -0x2, RZ ;  /* 0xfffffffe20207810 */ /* 0x000fe20007ffe0ff */
[----:B------:R-:W-:Y:S02]  /*27220*/  IMAD.MOV.U32 R20, RZ, RZ, R23 ;  /* 0x000000ffff147224 */ /* 0x000fe400078e0017 */
[----:B------:R-:W-:-:S07]  /*27230*/  IMAD.MOV.U32 R21, RZ, RZ, R34 ;  /* 0x000000ffff157224 */ /* 0x000fce00078e0022 */
.L_x_732:
[----:B--2---:R-:W2:Y:S01]  /*27240*/  LDL R0, [R1+0xc] ;  /* 0x00000c0001007983 */ /* 0x004ea20000100800 */
[----:B------:R-:W3:Y:S03]  /*27250*/  LDC R4, c[0x0][0x430] ;  /* 0x00010c00ff047b82 */ /* 0x000ee60000000800 */
[----:B0-----:R-:W4:Y:S01]  /*27260*/  LDL R9, [R1+0x10] ;  /* 0x0000100001097983 */ /* 0x001f220000100800 */
[----:B------:R-:W1:Y:S01]  /*27270*/  S2R R2, SR_TID.X ;  /* 0x0000000000027919 */ /* 0x000e620000002100 */
[----:B---3--:R-:W-:Y:S01]  /*27280*/  ISETP.NE.AND P0, PT, R4, 0x1, PT ;  /* 0x000000010400780c */ /* 0x008fe20003f05270 */
[----:B------:R-:W3:-:S12]  /*27290*/  S2R R7, SR_TID.X ;  /* 0x0000000000077919 */ /* 0x000ed80000002100 */
[----:B------:R-:W2:Y:S01]  /*272a0*/  @P0 LDC R6, c[0x0][0x434] ;  /* 0x00010d00ff060b82 */ /* 0x000ea20000000800 */
[C---:B-1----:R-:W-:Y:S02]  /*272b0*/  LOP3.LUT R3, R2.reuse, 0x7f, RZ, 0xc0, !PT ;  /* 0x0000007f02037812 */ /* 0x042fe400078ec0ff */
[----:B0-----:R-:W-:Y:S02]  /*272c0*/  SHF.L.U32 R5, R2, 0x5, RZ ;  /* 0x0000000502057819 */ /* 0x001fe400000006ff */
[----:B------:R-:W-:-:S04]  /*272d0*/  SHF.R.U32.HI R3, RZ, 0x2, R3 ;  /* 0x00000002ff037819 */ /* 0x000fc80000011603 */
[----:B------:R-:W-:Y:S02]  /*272e0*/  LOP3.LUT R5, R3, 0x60, R5, 0xf8, !PT ;  /* 0x0000006003057812 */ /* 0x000fe400078ef805 */
[----:B------:R-:W0:Y:S01]  /*272f0*/  @P0 LDC R3, c[0x0][0x438] ;  /* 0x00010e00ff030b82 */ /* 0x000e220000000800 */
[----:B------:R-:W-:-:S04]  /*27300*/  LOP3.LUT R2, R2, 0x7f, RZ, 0xc0, !PT ;  /* 0x0000007f02027812 */ /* 0x000fc800078ec0ff */
[----:B------:R-:W-:Y:S02]  /*27310*/  SHF.R.U32.HI R8, RZ, 0x2, R2 ;  /* 0x00000002ff087819 */ /* 0x000fe40000011602 */
[----:B---3--:R-:W-:-:S04]  /*27320*/  SHF.L.U32 R7, R7, 0x5, RZ ;  /* 0x0000000507077819 */ /* 0x008fc800000006ff */
[----:B------:R-:W-:-:S04]  /*27330*/  LOP3.LUT R7, R8, 0x60, R7, 0xf8, !PT ;  /* 0x0000006008077812 */ /* 0x000fc800078ef807 */
[----:B------:R-:W-:Y:S01]  /*27340*/  LOP3.LUT R7, R7, 0x80, RZ, 0xfc, !PT ;  /* 0x0000008007077812 */ /* 0x000fe200078efcff */
[----:B------:R-:W-:Y:S05]  /*27350*/  YIELD ;  /* 0x0000000000007946 */ /* 0x000fea0003800000 */
[----:B------:R-:W-:Y:S01]  /*27360*/  ULDC.64 UR4, c[0x0][0x428] ;  /* 0x00010a0000047ab9 */ /* 0x000fe20000000a00 */
[----:B------:R-:W-:Y:S01]  /*27370*/  ULDC.64 UR6, c[0x0][0x418] ;  /* 0x0001060000067ab9 */ /* 0x000fe20000000a00 */
[----:B------:R-:W-:Y:S01]  /*27380*/  ISETP.GT.U32.AND P1, PT, R7, 0x9f, PT ;  /* 0x0000009f0700780c */ /* 0x000fe20003f24070 */
[----:B--2---:R-:W-:-:S04]  /*27390*/  IMAD R0, R32, 0xa0, R0 ;  /* 0x000000a020007824 */ /* 0x004fc800078e0200 */
[----:B------:R-:W-:-:S04]  /*273a0*/  IMAD.IADD R5, R5, 0x1, R0 ;  /* 0x0000000105057824 */ /* 0x000fc800078e0200 */
[----:B------:R-:W-:-:S04]  /*273b0*/  @P0 IMAD.HI.U32 R6, R5, R6, RZ ;  /* 0x0000000605060227 */ /* 0x000fc800078e00ff */
[----:B------:R-:W-:Y:S01]  /*273c0*/  IMAD.MOV.U32 R2, RZ, RZ, R5 ;  /* 0x000000ffff027224 */ /* 0x000fe200078e0005 */
[----:B0-----:R-:W-:Y:S02]  /*273d0*/  @P0 SHF.R.U32.HI R2, RZ, R3, R6 ;  /* 0x00000003ff020219 */ /* 0x001fe40000011606 */
[----:B------:R-:W0:Y:S08]  /*273e0*/  @P0 LDC R6, c[0x0][0x434] ;  /* 0x00010d00ff060b82 */ /* 0x000e300000000800 */
[----:B------:R-:W1:Y:S01]  /*273f0*/  @P0 LDC R3, c[0x0][0x438] ;  /* 0x00010e00ff030b82 */ /* 0x000e620000000800 */
[----:B------:R-:W-:-:S04]  /*27400*/  IMAD.IADD R0, R7, 0x1, R0 ;  /* 0x0000000107007824 */ /* 0x000fc800078e0200 */
[----:B------:R-:W-:Y:S02]  /*27410*/  IMAD.MOV.U32 R8, RZ, RZ, R0 ;  /* 0x000000ffff087224 */ /* 0x000fe400078e0000 */
[----:B0-----:R-:W-:-:S05]  /*27420*/  @P0 IMAD.HI.U32 R6, R0, R6, RZ ;  /* 0x0000000600060227 */ /* 0x001fca00078e00ff */
[----:B-1----:R-:W-:Y:S02]  /*27430*/  @P0 SHF.R.U32.HI R8, RZ, R3, R6 ;  /* 0x00000003ff080219 */ /* 0x002fe40000011606 */
[----:B------:R-:W-:-:S03]  /*27440*/  IADD3 R6, -R2, RZ, RZ ;  /* 0x000000ff02067210 */ /* 0x000fc60007ffe1ff */
[----:B------:R-:W-:Y:S02]  /*27450*/  IMAD.MOV R3, RZ, RZ, -R8 ;  /* 0x000000ffff037224 */ /* 0x000fe400078e0a08 */
[C---:B------:R-:W-:Y:S02]  /*27460*/  IMAD R5, R4.reuse, R6, R5 ;  /* 0x0000000604057224 */ /* 0x040fe400078e0205 */
[----:B------:R-:W-:Y:S01]  /*27470*/  IMAD R4, R4, R3, R0 ;  /* 0x0000000304047224 */ /* 0x000fe200078e0200 */
[----:B------:R-:W-:Y:S01]  /*27480*/  SHF.R.S32.HI R3, RZ, 0x1f, R2 ;  /* 0x0000001fff037819 */ /* 0x000fe20000011402 */
[----:B----4-:R-:W-:-:S04]  /*27490*/  IMAD R0, R9, UR4, RZ ;  /* 0x0000000409007c24 */ /* 0x010fc8000f8e02ff */
[C---:B------:R-:W-:Y:S02]  /*274a0*/  IMAD R0, R33.reuse, UR5, R0 ;  /* 0x0000000521007c24 */ /* 0x040fe4000f8e0200 */
[----:B------:R-:W-:-:S04]  /*274b0*/  IMAD.WIDE.U32 R2, R33, UR4, R2 ;  /* 0x0000000421027c25 */ /* 0x000fc8000f8e0002 */
[----:B------:R-:W-:Y:S01]  /*274c0*/  IMAD.IADD R3, R0, 0x1, R3 ;  /* 0x0000000100037824 */ /* 0x000fe200078e0203 */
[----:B------:R-:W-:-:S04]  /*274d0*/  LEA R6, P0, R2, UR6, 0x2 ;  /* 0x0000000602067c11 */ /* 0x000fc8000f8010ff */
[----:B------:R-:W-:-:S05]  /*274e0*/  LEA.HI.X R7, R2, UR7, R3, 0x2, P0 ;  /* 0x0000000702077c11 */ /* 0x000fca00080f1403 */
[----:B------:R-:W2:Y:S01]  /*274f0*/  LDG.E R6, desc[UR50][R6.64] ;  /* 0x0000003206067981 */ /* 0x000ea2000c1e1900 */
[----:B------:R-:W-:Y:S02]  /*27500*/  @!P1 SHF.R.S32.HI R3, RZ, 0x1f, R8 ;  /* 0x0000001fff039819 */ /* 0x000fe40000011408 */
[----:B------:R-:W-:-:S05]  /*27510*/  @!P1 MOV R2, R8 ;  /* 0x0000000800029202 */ /* 0x000fca0000000f00 */
[----:B------:R-:W-:-:S04]  /*27520*/  @!P1 IMAD.WIDE.U32 R2, R33, UR4, R2 ;  /* 0x0000000421029c25 */ /* 0x000fc8000f8e0002 */
[----:B------:R-:W-:Y:S01]  /*27530*/  @!P1 IMAD.IADD R0, R0, 0x1, R3 ;  /* 0x0000000100009824 */ /* 0x000fe200078e0203 */
[C---:B------:R-:W-:Y:S02]  /*27540*/  @!P1 LEA R10, P0, R2.reuse, UR6, 0x2 ;  /* 0x00000006020a9c11 */ /* 0x040fe4000f8010ff */
[----:B------:R-:W-:Y:S01]  /*27550*/  MOV R8, RZ ;  /* 0x000000ff00087202 */ /* 0x000fe20000000f00 */
[----:B------:R-:W-:Y:S01]  /*27560*/  IMAD.U32 R9, RZ, RZ, UR39 ;  /* 0x00000027ff097e24 */ /* 0x000fe2000f8e00ff */
[----:B------:R-:W-:Y:S01]  /*27570*/  @!P1 LEA.HI.X R11, R2, UR7, R0, 0x2, P0 ;  /* 0x00000007020b9c11 */ /* 0x000fe200080f1400 */
[----:B------:R-:W-:-:S04]  /*27580*/  VIADD R23, R20, 0x1 ;  /* 0x0000000114177836 */ /* 0x000fc80000000000 */
[----:B------:R0:W5:Y:S01]  /*27590*/  @!P1 LDG.E R8, desc[UR50][R10.64] ;  /* 0x000000320a089981 */ /* 0x000162000c1e1900 */
[----:B------:R-:W-:Y:S02]  /*275a0*/  ISETP.NE.AND P1, PT, R9, 0x3, PT ;  /* 0x000000030900780c */ /* 0x000fe40003f25270 */
[----:B------:R-:W-:Y:S01]  /*275b0*/  ISETP.NE.AND P0, PT, R23, 0x2, PT ;  /* 0x000000021700780c */ /* 0x000fe20003f05270 */
[----:B------:R-:W-:-:S03]  /*275c0*/  IMAD.MOV.U32 R0, RZ, RZ, R32 ;  /* 0x000000ffff007224 */ /* 0x000fc600078e0020 */
[----:B------:R-:W-:Y:S02]  /*275d0*/  SEL R34, RZ, 0x1, P0 ;  /* 0x00000001ff227807 */ /* 0x000fe40000000000 */
[----:B------:R-:W-:Y:S02]  /*275e0*/  SEL R23, R23, RZ, P0 ;  /* 0x000000ff17177207 */ /* 0x000fe40000000000 */
[----:B------:R-:W-:Y:S02]  /*275f0*/  IADD3 R32, R32, -0x1, RZ ;  /* 0xffffffff20207810 */ /* 0x000fe40007ffe0ff */
[----:B------:R-:W-:Y:S02]  /*27600*/  LOP3.LUT R34, R21, R34, RZ, 0x3c, !PT ;  /* 0x0000002215227212 */ /* 0x000fe400078e3cff */
[----:B------:R-:W-:Y:S02]  /*27610*/  ISETP.GT.AND P2, PT, R0, RZ, PT ;  /* 0x000000ff0000720c */ /* 0x000fe40003f44270 */
[----:B--2---:R-:W-:Y:S01]  /*27620*/  SHF.R.S32.HI R30, RZ, 0x1f, R6 ;  /* 0x0000001fff1e7819 */ /* 0x004fe20000011406 */
[----:B0-----:R-:W-:Y:S10]  /*27630*/  @!P1 BRA `(.L_x_713) ;  /* 0x0000000000049947 */ /* 0x001ff40003800000 */
[----:B------:R-:W-:Y:S01]  /*27640*/  BPT.TRAP 0x1 ;  /* 0x000000040000795c */ /* 0x000fe20000300000 */
.L_x_713:
[----:B------:R-:W-:Y:S01]  /*27650*/  IMAD R0, R23, 0x8, R22 ;  /* 0x0000000817007824 */ /* 0x000fe200078e0216 */
[----:B------:R-:W-:Y:S01]  /*27660*/  SHF.L.U32 R31, R34, 0x1f, RZ ;  /* 0x0000001f221f7819 */ /* 0x000fe200000006ff */
[----:B------:R-:W-:Y:S01]  /*27670*/  BSSY B0, `(.L_x_714) ;  /* 0x0000004000007945 */ /* 0x000fe20003800000 */
[----:B------:R-:W-:Y:S02]  /*27680*/  SHF.R.S32.HI R29, RZ, 0x1f, R5 ;  /* 0x0000001fff1d7819 */ /* 0x000fe40000011405 */
[----:B------:R-:W0:Y:S02]  /*27690*/  SYNCS.PHASECHK.TRANS64.TRYWAIT P0, [R0+URZ+0x29880], R31 ;  /* 0x0298801f000075a7 */ /* 0x000e24000800017f */
[----:B0-----:R-:W-:Y:S05]  /*276a0*/  @!P0 BRA `(.L_x_715) ;  /* 0x00000064007c8947 */ /* 0x001fea0003800000 */
.L_x_913:
[----:B------:R-:W-:Y:S05]  /*276b0*/  BSYNC B0 ;  /* 0x0000000000007941 */ /* 0x000fea0003800000 */
.L_x_714:
[----:B------:R-:W2:Y:S01]  /*276c0*/  LDL R2, [R1] ;  /* 0x0000000001027983 */ /* 0x000ea20000100800 */
[----:B------:R-:W-:Y:S01]  /*276d0*/  ULDC.64 UR4, c[0x0][0x328] ;  /* 0x0000ca0000047ab9 */ /* 0x000fe20000000a00 */
[----:B------:R-:W-:Y:S01]  /*276e0*/  ULDC.64 UR6, c[0x0][0x338] ;  /* 0x0000ce0000067ab9 */ /* 0x000fe20000000a00 */
[----:B------:R-:W-:Y:S01]  /*276f0*/  IMAD R7, R29, UR4, RZ ;  /* 0x000000041d077c24 */ /* 0x000fe2000f8e02ff */
[----:B------:R-:W1:Y:S01]  /*27700*/  S2R R11, SR_TID.X ;  /* 0x00000000000b7919 */ /* 0x000e620000002100 */
[----:B------:R-:W-:Y:S01]  /*27710*/  ULDC.64 UR8, c[0x0][0x330] ;  /* 0x0000cc0000087ab9 */ /* 0x000fe20000000a00 */
[----:B------:R-:W-:Y:S01]  /*27720*/  SHF.R.S32.HI R26, RZ, 0x1f, R4 ;  /* 0x0000001fff1a7819 */ /* 0x000fe20000011404 */
[----:B------:R-:W-:Y:S01]  /*27730*/  IMAD R7, R5, UR5, R7 ;  /* 0x0000000505077c24 */ /* 0x000fe2000f8e0207 */
[----:B------:R-:W-:Y:S01]  /*27740*/  ULDC.64 UR10, c[0x0][0x318] ;  /* 0x0000c600000a7ab9 */ /* 0x000fe20000000a00 */
[----:B------:R-:W-:Y:S01]  /*27750*/  IMAD R24, R36, UR8, RZ ;  /* 0x0000000824187c24 */ /* 0x000fe2000f8e02ff */
[----:B-----5:R-:W-:Y:S01]  /*27760*/  SHF.R.S32.HI R27, RZ, 0x1f, R8 ;  /* 0x0000001fff1b7819 */ /* 0x020fe20000011408 */
[----:B------:R-:W-:-:S02]  /*27770*/  IMAD R10, R26, UR4, RZ ;  /* 0x000000041a0a7c24 */ /* 0x000fc4000f8e02ff */
[----:B------:R-:W-:Y:S02]  /*27780*/  IMAD R24, R18, UR9, R24 ;  /* 0x0000000912187c24 */ /* 0x000fe4000f8e0218 */
[----:B------:R-:W-:Y:S01]  /*27790*/  IMAD R10, R4, UR5, R10 ;  /* 0x00000005040a7c24 */ /* 0x000fe2000f8e020a */
[----:B-1----:R-:W-:-:S04]  /*277a0*/  LOP3.LUT R11, R11, 0x7f, RZ, 0xc0, !PT ;  /* 0x0000007f0b0b7812 */ /* 0x002fc800078ec0ff */
[----:B------:R-:W-:-:S04]  /*277b0*/  SHF.R.U32.HI R11, RZ, 0x5, R11 ;  /* 0x00000005ff0b7819 */ /* 0x000fc8000001160b */
[----:B------:R-:W-:Y:S02]  /*277c0*/  SHF.L.U32 R11, R11, 0xa, RZ ;  /* 0x0000000a0b0b7819 */ /* 0x000fe400000006ff */
[C---:B--2---:R-:W-:Y:S02]  /*277d0*/  LOP3.LUT P3, RZ, R2.reuse, 0x2, RZ, 0xc0, !PT ;  /* 0x0000000202ff7812 */ /* 0x044fe4000786c0ff */
[----:B------:R-:W-:Y:S01]  /*277e0*/  LOP3.LUT P1, RZ, R2, 0x1, RZ, 0xc0, !PT ;  /* 0x0000000102ff7812 */ /* 0x000fe2000782c0ff */
[----:B------:R-:W-:-:S04]  /*277f0*/  IMAD.WIDE.U32 R2, R5, UR4, RZ ;  /* 0x0000000405027c25 */ /* 0x000fc8000f8e00ff */
[----:B------:R-:W-:Y:S02]  /*27800*/  IMAD.IADD R3, R3, 0x1, R7 ;  /* 0x0000000103037824 */ /* 0x000fe400078e0207 */
[----:B------:R-:W-:Y:S02]  /*27810*/  IMAD R7, R30, UR6, RZ ;  /* 0x000000061e077c24 */ /* 0x000fe4000f8e02ff */
[----:B------:R-:W-:-:S04]  /*27820*/  IMAD.WIDE.U32 R2, R6, UR6, R2 ;  /* 0x0000000606027c25 */ /* 0x000fc8000f8e0002 */
[----:B------:R-:W-:-:S05]  /*27830*/  IMAD R7, R6, UR7, R7 ;  /* 0x0000000706077c24 */ /* 0x000fca000f8e0207 */
[----:B------:R-:W-:-:S03]  /*27840*/  IADD3 R3, R3, R7, RZ ;  /* 0x0000000703037210 */ /* 0x000fc60007ffe0ff */
[----:B------:R-:W-:-:S03]  /*27850*/  IMAD.WIDE.U32 R2, R18, UR8, R2 ;  /* 0x0000000812027c25 */ /* 0x000fc6000f8e0002 */
[----:B------:R-:W-:-:S04]  /*27860*/  IADD3 R7, P0, R2, UR10, RZ ;  /* 0x0000000a02077c10 */ /* 0x000fc8000ff1e0ff */
[----:B------:R-:W-:Y:S01]  /*27870*/  IADD3.X R9, R24, UR11, R3, P0, !PT ;  /* 0x0000000b18097c10 */ /* 0x000fe200087fe403 */
[----:B------:R-:W-:Y:S01]  /*27880*/  IMAD.WIDE.U32 R2, R4, UR4, RZ ;  /* 0x0000000404027c25 */ /* 0x000fe2000f8e00ff */
[----:B------:R-:W-:-:S03]  /*27890*/  UMOV UR4, 0xffffffff ;  /* 0xffffffff00047882 */ /* 0x000fc60000000000 */
[----:B------:R-:W-:Y:S02]  /*278a0*/  IMAD.IADD R3, R3, 0x1, R10 ;  /* 0x0000000103037824 */ /* 0x000fe400078e020a */
[----:B------:R-:W-:Y:S02]  /*278b0*/  IMAD R10, R27, UR6, RZ ;  /* 0x000000061b0a7c24 */ /* 0x000fe4000f8e02ff */
        /* <DEDUP_REMOVED lines=8> */
[----:B------:R-:W2:Y:S01]  /*27940*/  LDL R12, [R1+0x4] ;  /* 0x00000400010c7983 */ /* 0x000ea20000100800 */
[----:B------:R-:W1:Y:S03]  /*27950*/  S2R R3, SR_TID.X ;  /* 0x0000000000037919 */ /* 0x000e660000002100 */
[----:B------:R-:W3:Y:S01]  /*27960*/  SHFL.IDX PT, R2, R7, RZ, 0x1c1f ;  /* 0x001c1fff07027589 */ /* 0x000ee200000e0000 */
[----:B------:R-:W-:Y:S01]  /*27970*/  IADD3 R10, R22, R10, R37 ;  /* 0x0000000a160a7210 */ /* 0x000fe20007ffe025 */
[----:B-1----:R-:W-:Y:S02]  /*27980*/  IMAD.SHL.U32 R11, R3, 0x10, RZ ;  /* 0x00000010030b7824 */ /* 0x002fe400078e00ff */
[----:B------:R-:W1:Y:S03]  /*27990*/  SHFL.IDX PT, R3, R9, RZ, 0x1c1f ;  /* 0x001c1fff09037589 */ /* 0x000e6600000e0000 */
[----:B------:R-:W-:-:S04]  /*279a0*/  LOP3.LUT R11, R11, 0x30, RZ, 0xc0, !PT ;  /* 0x000000300b0b7812 */ /* 0x000fc800078ec0ff */
[----:B---3--:R-:W-:-:S05]  /*279b0*/  IADD3 R2, P0, R11, R2, RZ ;  /* 0x000000020b027210 */ /* 0x008fca0007f1e0ff */
[----:B-1----:R-:W-:-:S05]  /*279c0*/  IMAD.X R3, RZ, RZ, R3, P0 ;  /* 0x000000ffff037224 */ /* 0x002fca00000e0603 */
[----:B------:R-:W-:Y:S01]  /*279d0*/  @!PT LDS RZ, [RZ] ;  /* 0x00000000fffff984 */ /* 0x000fe20000000800 */
[----:B------:R-:W-:Y:S04]  /*279e0*/  LDGSTS.E.BYPASS.LTC128B.128 [R10+0xa400], desc[UR50][R2.64], !P3 ;  /* 0x0a400000020a7fae */ /* 0x000fe8000d901d72 */
[----:B------:R-:W-:Y:S01]  /*279f0*/  SHFL.IDX PT, R24, R24, RZ, 0x1c1f ;  /* 0x001c1fff18187589 */ /* 0x000fe200000e0000 */
[----:B--2---:R-:W-:-:S05]  /*27a00*/  IADD3 R17, R12, R10, RZ ;  /* 0x0000000a0c117210 */ /* 0x004fca0007ffe0ff */
        /* <DEDUP_REMOVED lines=15> */
[----:B-1----:R-:W-:-:S04]  /*27b00*/  IADD3 R2, P0, R11, R2, RZ ;  /* 0x000000020b027210 */ /* 0x002fc80007f1e0ff */
[----:B------:R-:W-:-:S05]  /*27b10*/  IADD3.X R3, RZ, R9, RZ, P0, !PT ;  /* 0x00000009ff037210 */ /* 0x000fca00007fe4ff */
[----:B------:R-:W-:Y:S04]  /*27b20*/  LDGSTS.E.BYPASS.LTC128B.128 [R10+0xd400], desc[UR50][R2.64], !P3 ;  /* 0x0d400000020a7fae */ /* 0x000fe8000d901d72 */
[----:B------:R1:W-:Y:S04]  /*27b30*/  LDGSTS.E.BYPASS.LTC128B.128 [R17+0xd400], desc[UR50][R2.64+0x40], !P1 ;  /* 0x0d40004002117fae */ /* 0x0003e8000c901d72 */
[----:B-1----:R1:W2:Y:S02]  /*27b40*/  SHFL.IDX PT, R2, R25, RZ, 0x1c1f ;  /* 0x001c1fff19027589 */ /* 0x0022a400000e0000 */
.L_x_925:
[----:B------:R-:W3:Y:S02]  /*27b50*/  S2R R3, SR_TID.X ;  /* 0x0000000000037919 */ /* 0x000ee40000002100 */
[----:B---3--:R-:W-:-:S05]  /*27b60*/  IMAD.SHL.U32 R3, R3, 0x10, RZ ;  /* 0x0000001003037824 */ /* 0x008fca00078e00ff */
[----:B------:R-:W-:-:S04]  /*27b70*/  LOP3.LUT R3, R3, 0x30, RZ, 0xc0, !PT ;  /* 0x0000003003037812 */ /* 0x000fc800078ec0ff */
        /* <DEDUP_REMOVED lines=9> */
.L_x_717:
[----:B------:R-:W-:Y:S02]  /*27c10*/  PLOP3.LUT P1, PT, P1, P0, PT, 0xa2, 0x0 ;  /* 0x000000000000781c */ /* 0x000fe40000f21472 */
[----:B------:R-:W-:-:S08]  /*27c20*/  @P0 R2UR P1, UR4, R0 ;  /* 0x00000000000402ca */ /* 0x000fd00000020000 */
[----:B------:R-:W-:-:S05]  /*27c30*/  @P0 PLOP3.LUT P0, PT, P1, PT, PT, 0x80, 0x0 ;  /* 0x000000000000081c */ /* 0x000fca0000f0f070 */
[----:B------:R-:W-:Y:S01]  /*27c40*/  @!P1 SYNCS.ARRIVE.TRANS64.RED.A0T1 RZ, [UR4+0x29870], RZ ;  /* 0x029870ffffff99a7 */ /* 0x000fe20008200404 */
[----:B------:R-:W-:Y:S07]  /*27c50*/  @!P1 ARRIVES.LDGSTSBAR.64.TRANSCNT [UR4+0x29870] ;  /* 0x02987000ff0099b0 */ /* 0x000fee0008000a84 */
[----:B------:R-:W-:Y:S05]  /*27c60*/  @P0 BRA.U.ANY `(.L_x_717) ;  /* 0xfffffffd00e80947 */ /* 0x000fea000393ffff */
[----:B------:R-:W-:Y:S01]  /*27c70*/  NOP ;  /* 0x0000000000007918 */ /* 0x000fe20000000000 */
[----:B--2---:R-:W-:-:S04]  /*27c80*/  MOV R2, UR39 ;  /* 0x0000002700027c02 */ /* 0x004fc80008000f00 */
[----:B------:R-:W-:-:S13]  /*27c90*/  ISETP.NE.AND P3, PT, R2, 0x3, PT ;  /* 0x000000030200780c */ /* 0x000fda0003f65270 */
[----:B------:R-:W-:Y:S05]  /*27ca0*/  @!P3 BRA `(.L_x_718) ;  /* 0x000000000004b947 */ /* 0x000fea0003800000 */
[----:B------:R-:W-:Y:S01]  /*27cb0*/  BPT.TRAP 0x1 ;  /* 0x000000040000795c */ /* 0x000fe20000300000 */
.L_x_718:
[----:B------:R2:W-:Y:S01]  /*27cc0*/  SYNCS.ARRIVE.TRANS64.A1T0 RZ, [R0+URZ+0x29870], RZ ;  /* 0x029870ff00ff79a7 */ /* 0x0005e2000810003f */
[----:B------:R-:W-:Y:S05]  /*27cd0*/  @!P3 BRA `(.L_x_719) ;  /* 0x000000000004b947 */ /* 0x000fea0003800000 */
[----:B------:R-:W-:Y:S01]  /*27ce0*/  BPT.TRAP 0x1 ;  /* 0x000000040000795c */ /* 0x000fe20000300000 */
.L_x_719:
[----:B------:R-:W3:Y:S01]  /*27cf0*/  SYNCS.PHASECHK.TRANS64.TRYWAIT P0, [R0+URZ+0x29840], R31 ;  /* 0x0298401f000075a7 */ /* 0x000ee2000800017f */
[----:B------:R-:W-:Y:S04]  /*27d00*/  BSSY B0, `(.L_x_720) ;  /* 0x0000002000007945 */ /* 0x000fe80003800000 */
[----:B---3--:R-:W-:Y:S05]  /*27d10*/  @!P0 BRA `(.L_x_721) ;  /* 0x0000006400a88947 */ /* 0x008fea0003800000 */
.L_x_926:
[----:B------:R-:W-:Y:S05]  /*27d20*/  BSYNC B0 ;  /* 0x0000000000007941 */ /* 0x000fea0003800000 */
.L_x_720:
[----:B------:R-:W4:Y:S01]  /*27d30*/  LDL R2, [R1] ;  /* 0x0000000001027983 */ /* 0x000f220000100800 */
[----:B------:R-:W-:Y:S01]  /*27d40*/  ULDC.64 UR4, c[0x0][0x300] ;  /* 0x0000c00000047ab9 */ /* 0x000fe20000000a00 */
[----:B------:R-:W-:Y:S02]  /*27d50*/  ULDC.64 UR6, c[0x0][0x310] ;  /* 0x0000c40000067ab9 */ /* 0x000fe40000000a00 */
[----:B------:R-:W5:Y:S01]  /*27d60*/  LDL R10, [R1+0x18] ;  /* 0x00001800010a7983 */ /* 0x000f620000100800 */
[----:B------:R-:W-:-:S04]  /*27d70*/  IMAD R7, R29, UR4, RZ ;  /* 0x000000041d077c24 */ /* 0x000fc8000f8e02ff */
[C---:B------:R-:W-:Y:S02]  /*27d80*/  IMAD R7, R5.reuse, UR5, R7 ;  /* 0x0000000505077c24 */ /* 0x040fe4000f8e0207 */
[----:B------:R-:W-:Y:S01]  /*27d90*/  IMAD R30, R30, UR6, RZ ;  /* 0x000000061e1e7c24 */ /* 0x000fe2000f8e02ff */
[----:B------:R-:W0:Y:S01]  /*27da0*/  S2R R9, SR_TID.X ;  /* 0x0000000000097919 */ /* 0x000e220000002100 */
[C---:B----4-:R-:W-:Y:S02]  /*27db0*/  LOP3.LUT P4, RZ, R2.reuse, 0x10, RZ, 0xc0, !PT ;  /* 0x0000001002ff7812 */ /* 0x050fe4000788c0ff */
[C---:B------:R-:W-:Y:S02]  /*27dc0*/  LOP3.LUT P3, RZ, R2.reuse, 0x8, RZ, 0xc0, !PT ;  /* 0x0000000802ff7812 */ /* 0x040fe4000786c0ff */
[----:B------:R-:W-:Y:S01]  /*27dd0*/  LOP3.LUT P1, RZ, R2, 0x4, RZ, 0xc0, !PT ;  /* 0x0000000402ff7812 */ /* 0x000fe2000782c0ff */
[----:B------:R-:W-:-:S04]  /*27de0*/  IMAD.WIDE.U32 R2, R5, UR4, RZ ;  /* 0x0000000405027c25 */ /* 0x000fc8000f8e00ff */
[----:B------:R-:W-:Y:S02]  /*27df0*/  IMAD.IADD R3, R3, 0x1, R7 ;  /* 0x0000000103037824 */ /* 0x000fe400078e0207 */
        /* <DEDUP_REMOVED lines=21> */
[----:B-----5:R-:W-:Y:S01]  /*27f50*/  IMAD R7, R23, 0x7800, R10 ;  /* 0x0000780017077824 */ /* 0x020fe200078e020a */
[----:B------:R-:W-:Y:S01]  /*27f60*/  UMOV UR4, 0xffffffff ;  /* 0xffffffff00047882 */ /* 0x000fe20000000000 */
[----:B0-----:R-:W-:Y:S02]  /*27f70*/  SHF.L.U32 R10, R9, 0x4, RZ ;  /* 0x00000004090a7819 */ /* 0x001fe400000006ff */
[----:B------:R-:W-:Y:S02]  /*27f80*/  IADD3.X R8, R8, UR7, R3, P0, !PT ;  /* 0x0000000708087c10 */ /* 0x000fe400087fe403 */
[----:B------:R-:W-:Y:S01]  /*27f90*/  LOP3.LUT R10, R10, 0x30, RZ, 0xc0, !PT ;  /* 0x000000300a0a7812 */ /* 0x000fe200078ec0ff */
[----:B------:R-:W-:Y:S06]  /*27fa0*/  BRA.DIV UR4, `(.L_x_722) ;  /* 0x0000006604187947 */ /* 0x000fec000b800000 */
[----:B------:R-:W0:Y:S01]  /*27fb0*/  SHFL.IDX PT, R2, R4, RZ, 0x1c1f ;  /* 0x001c1fff04027589 */ /* 0x000e2200000e0000 */
[----:B------:R-:W-:-:S03]  /*27fc0*/  IMAD.IADD R7, R22, 0x1, R7 ;  /* 0x0000000116077824 */ /* 0x000fc600078e0207 */
[----:B------:R-:W4:Y:S04]  /*27fd0*/  SHFL.IDX PT, R3, R6, RZ, 0x1c1f ;  /* 0x001c1fff06037589 */ /* 0x000f2800000e0000 */
[----:B------:R-:W-:Y:S04]  /*27fe0*/  SHFL.IDX PT, R9, R6, 0x2, 0x1c1f ;  /* 0x005c1f0006097f89 */ /* 0x000fe800000e0000 */
[----:B------:R-:W-:Y:S01]  /*27ff0*/  SHFL.IDX PT, R8, R8, RZ, 0x1c1f ;  /* 0x001c1fff08087589 */ /* 0x000fe200000e0000 */
[----:B0-----:R-:W-:-:S05]  /*28000*/  IADD3 R2, P0, R10, R2, RZ ;  /* 0x000000020a027210 */ /* 0x001fca0007f1e0ff */
[----:B----4-:R-:W-:-:S05]  /*28010*/  IMAD.X R3, RZ, RZ, R3, P0 ;  /* 0x000000ffff037224 */ /* 0x010fca00000e0603 */
[----:B------:R-:W-:Y:S04]  /*28020*/  LDGSTS.E.BYPASS.LTC128B.128 [R7+0x1a400], desc[UR50][R2.64], !P4 ;  /* 0x1a40000002077fae */ /* 0x000fe8000e101d72 */
[----:B------:R-:W-:Y:S04]  /*28030*/  LDGSTS.E.BYPASS.LTC128B.128 [R7+0x1cc00], desc[UR50][R2.64+0x40], !P3 ;  /* 0x1cc0004002077fae */ /* 0x000fe8000d901d72 */
[----:B------:R0:W-:Y:S04]  /*28040*/  LDGSTS.E.BYPASS.LTC128B.128 [R7+0x1f400], desc[UR50][R2.64+0x80], !P1 ;  /* 0x1f40008002077fae */ /* 0x0001e8000c901d72 */
[----:B0-----:R-:W0:Y:S04]  /*28050*/  SHFL.IDX PT, R2, R4, 0x1, 0x1c1f ;  /* 0x003c1f0004027f89 */ /* 0x001e2800000e0000 */
[----:B------:R-:W4:Y:S01]  /*28060*/  SHFL.IDX PT, R3, R6, 0x1, 0x1c1f ;  /* 0x003c1f0006037f89 */ /* 0x000f2200000e0000 */
[----:B0-----:R-:W-:-:S04]  /*28070*/  IADD3 R2, P0, R10, R2, RZ ;  /* 0x000000020a027210 */ /* 0x001fc80007f1e0ff */
[----:B----4-:R-:W-:-:S05]  /*28080*/  IADD3.X R3, RZ, R3, RZ, P0, !PT ;  /* 0x00000003ff037210 */ /* 0x010fca00007fe4ff */
[----:B------:R-:W-:Y:S04]  /*28090*/  LDGSTS.E.BYPASS.LTC128B.128 [R7+0x1ac00], desc[UR50][R2.64], !P4 ;  /* 0x1ac0000002077fae */ /* 0x000fe8000e101d72 */
[----:B------:R-:W-:Y:S04]  /*280a0*/  LDGSTS.E.BYPASS.LTC128B.128 [R7+0x1d400], desc[UR50][R2.64+0x40], !P3 ;  /* 0x1d40004002077fae */ /* 0x000fe8000d901d72 */
[----:B------:R0:W-:Y:S04]  /*280b0*/  LDGSTS.E.BYPASS.LTC128B.128 [R7+0x1fc00], desc[UR50][R2.64+0x80], !P1 ;  /* 0x1fc0008002077fae */ /* 0x0001e8000c901d72 */
[----:B0-----:R-:W0:Y:S02]  /*280c0*/  SHFL.IDX PT, R2, R4, 0x2, 0x1c1f ;  /* 0x005c1f0004027f89 */ /* 0x001e2400000e0000 */
[----:B0-----:R-:W-:-:S05]  /*280d0*/  IADD3 R2, P0, R10, R2, RZ ;  /* 0x000000020a027210 */ /* 0x001fca0007f1e0ff */
[----:B------:R-:W-:Y:S02]  /*280e0*/  IMAD.X R3, RZ, RZ, R9, P0 ;  /* 0x000000ffff037224 */ /* 0x000fe400000e0609 */
[----:B------:R-:W-:Y:S04]  /*280f0*/  SHFL.IDX PT, R9, R6, 0x3, 0x1c1f ;  /* 0x007c1f0006097f89 */ /* 0x000fe800000e0000 */
[----:B------:R-:W-:Y:S04]  /*28100*/  LDGSTS.E.BYPASS.LTC128B.128 [R7+0x1b400], desc[UR50][R2.64], !P4 ;  /* 0x1b40000002077fae */ /* 0x000fe8000e101d72 */
[----:B------:R-:W-:Y:S04]  /*28110*/  LDGSTS.E.BYPASS.LTC128B.128 [R7+0x1dc00], desc[UR50][R2.64+0x40], !P3 ;  /* 0x1dc0004002077fae */ /* 0x000fe8000d901d72 */
[----:B------:R0:W-:Y:S04]  /*28120*/  LDGSTS.E.BYPASS.LTC128B.128 [R7+0x20400], desc[UR50][R2.64+0x80], !P1 ;  /* 0x2040008002077fae */ /* 0x0001e8000c901d72 */
[----:B0-----:R-:W0:Y:S02]  /*28130*/  SHFL.IDX PT, R2, R4, 0x3, 0x1c1f ;  /* 0x007c1f0004027f89 */ /* 0x001e2400000e0000 */
[----:B0-----:R-:W-:-:S05]  /*28140*/  IADD3 R2, P0, R10, R2, RZ ;  /* 0x000000020a027210 */ /* 0x001fca0007f1e0ff */
[----:B------:R-:W-:-:S05]  /*28150*/  IMAD.X R3, RZ, RZ, R9, P0 ;  /* 0x000000ffff037224 */ /* 0x000fca00000e0609 */
[----:B------:R-:W-:Y:S04]  /*28160*/  LDGSTS.E.BYPASS.LTC128B.128 [R7+0x1bc00], desc[UR50][R2.64], !P4 ;  /* 0x1bc0000002077fae */ /* 0x000fe8000e101d72 */
[----:B------:R-:W-:Y:S04]  /*28170*/  LDGSTS.E.BYPASS.LTC128B.128 [R7+0x1e400], desc[UR50][R2.64+0x40], !P3 ;  /* 0x1e40004002077fae */ /* 0x000fe8000d901d72 */
[----:B------:R0:W-:Y:S04]  /*28180*/  LDGSTS.E.BYPASS.LTC128B.128 [R7+0x20c00], desc[UR50][R2.64+0x80], !P1 ;  /* 0x20c0008002077fae */ /* 0x0001e8000c901d72 */
[----:B0-----:R0:W4:Y:S02]  /*28190*/  SHFL.IDX PT, R2, R5, RZ, 0x1c1f ;  /* 0x001c1fff05027589 */ /* 0x00112400000e0000 */
.L_x_938:
        /* <DEDUP_REMOVED lines=10> */
.L_x_723:
        /* <DEDUP_REMOVED lines=11> */
.L_x_724:
[----:B------:R2:W-:Y:S02]  /*282f0*/  SYNCS.ARRIVE.TRANS64.A1T0 RZ, [R0+URZ+0x29830], RZ ;  /* 0x029830ff00ff79a7 */ /* 0x0005e4000810003f */
[----:B--23--:R-:W-:-:S05]  /*28300*/  IMAD.U32 R0, RZ, RZ, UR37 ;  /* 0x00000025ff007e24 */ /* 0x00cfca000f8e00ff */
[----:B------:R-:W-:-:S13]  /*28310*/  ISETP.NE.AND P1, PT, R0, 0x3, PT ;  /* 0x000000030000780c */ /* 0x000fda0003f25270 */
[----:B------:R-:W-:Y:S05]  /*28320*/  @!P1 BRA `(.L_x_725) ;  /* 0x0000000000049947 */ /* 0x000fea0003800000 */
[----:B------:R-:W-:Y:S01]  /*28330*/  BPT.TRAP 0x1 ;  /* 0x000000040000795c */ /* 0x000fe20000300000 */
.L_x_725:
[----:B------:R-:W-:Y:S01]  /*28340*/  LOP3.LUT R0, R21, 0x1, RZ, 0x3c, !PT ;  /* 0x0000000115007812 */ /* 0x000fe200078e3cff */
[----:B------:R-:W-:Y:S01]  /*28350*/  BSSY B0, `(.L_x_726) ;  /* 0x0000005000007945 */ /* 0x000fe20003800000 */
[----:B------:R-:W-:Y:S02]  /*28360*/  LEA R3, R20, R22, 0x3 ;  /* 0x0000001614037211 */ /* 0x000fe400078e18ff */
[----:B------:R-:W-:-:S04]  /*28370*/  SHF.L.U32 R0, R0, 0x1f, RZ ;  /* 0x0000001f00007819 */ /* 0x000fc800000006ff */
[----:B------:R-:W2:Y:S02]  /*28380*/  SYNCS.PHASECHK.TRANS64.TRYWAIT P0, [R3+URZ+0x29870], R0 ;  /* 0x02987000030075a7 */ /* 0x000ea4000800017f */
[----:B--2---:R-:W-:Y:S05]  /*28390*/  @!P0 BRA `(.L_x_727) ;  /* 0x00000064009c8947 */ /* 0x004fea0003800000 */
.L_x_939:
[----:B------:R-:W-:Y:S05]  /*283a0*/  BSYNC B0 ;  /* 0x0000000000007941 */ /* 0x000fea0003800000 */
.L_x_726:
[----:B------:R-:W-:-:S05]  /*283b0*/  IMAD.U32 R2, RZ, RZ, UR39 ;  /* 0x00000027ff027e24 */ /* 0x000fca000f8e00ff */
[----:B------:R-:W-:-:S13]  /*283c0*/  ISETP.NE.AND P0, PT, R2, 0x3, PT ;  /* 0x000000030200780c */ /* 0x000fda0003f05270 */
[----:B------:R-:W-:Y:S05]  /*283d0*/  @!P0 BRA `(.L_x_728) ;  /* 0x0000000000048947 */ /* 0x000fea0003800000 */
[----:B------:R-:W-:Y:S01]  /*283e0*/  BPT.TRAP 0x1 ;  /* 0x000000040000795c */ /* 0x000fe20000300000 */
.L_x_728:
[----:B--2---:R-:W-:Y:S01]  /*283f0*/  SHF.L.U32 R0, R21, 0x1f, RZ ;  /* 0x0000001f15007819 */ /* 0x004fe200000006ff */
[----:B------:R-:W-:-:S03]  /*28400*/  IMAD R12, R20, 0x5000, RZ ;  /* 0x00005000140c7824 */ /* 0x000fc600078e02ff */
[----:B------:R-:W2:Y:S02]  /*28410*/  SYNCS.PHASECHK.TRANS64.TRYWAIT P0, [R3+URZ+0x29860], R0 ;  /* 0x02986000030075a7 */ /* 0x000ea4000800017f */
[----:B--2---:R-:W-:Y:S05]  /*28420*/  @!P0 BRA `(.L_x_729) ;  /* 0x00000064008c8947 */ /* 0x004fea0003800000 */
.L_x_940:
[----:B------:R-:W0:Y:S04]  /*28430*/  LDL R4, [R1+0x24] ;  /* 0x0000240001047983 */ /* 0x000e280000100800 */
[----:B------:R-:W3:Y:S04]  /*28440*/  LDL R2, [R1+0x28] ;  /* 0x0000280001027983 */ /* 0x000ee80000100800 */
[----:B------:R-:W4:Y:S01]  /*28450*/  LDL R13, [R1+0x20] ;  /* 0x00002000010d7983 */ /* 0x000f220000100800 */
[----:B------:R-:W-:Y:S05]  /*28460*/  WARPSYNC.ALL ;  /* 0x0000000000007948 */ /* 0x000fea0003800000 */
[----:B------:R-:W-:-:S05]  /*28470*/  IMAD.U32 R20, RZ, RZ, UR39 ;  /* 0x00000027ff147e24 */ /* 0x000fca000f8e00ff */
[----:B------:R-:W-:Y:S02]  /*28480*/  ISETP.NE.AND P0, PT, R20, 0x3, PT ;  /* 0x000000031400780c */ /* 0x000fe40003f05270 */
[----:B0-----:R-:W-:-:S05]  /*28490*/  LOP3.LUT R5, R12, R4, RZ, 0xfc, !PT ;  /* 0x000000040c057212 */ /* 0x001fca00078efcff */
[----:B--2---:R-:W-:Y:S01]  /*284a0*/  IMAD.IADD R0, R22, 0x1, R5 ;  /* 0x0000000116007824 */ /* 0x004fe200078e0205 */
[----:B----4-:R-:W-:-:S04]  /*284b0*/  LOP3.LUT R17, R12, R13, RZ, 0xfc, !PT ;  /* 0x0000000d0c117212 */ /* 0x010fc800078efcff */
[----:B------:R-:W0:Y:S01]  /*284c0*/  LDSM.16.MT88.4 R4, [R0+0xa400] ;  /* 0x00a400000004783b */ /* 0x000e220000004200 */
[----:B---3--:R-:W-:Y:S01]  /*284d0*/  IADD3 R2, R2, R0, RZ ;  /* 0x0000000002027210 */ /* 0x008fe20007ffe0ff */
        /* <DEDUP_REMOVED lines=20> */
[----:B-1----:R-:W-:Y:S02]  /*28620*/  PRMT R25, R8, 0x7531, R9 ;  /* 0x0000753108197816 */ /* 0x002fe40000000009 */
        /* <DEDUP_REMOVED lines=47> */
.L_x_730:
[----:B-1----:R1:W-:Y:S01]  /*28920*/  SYNCS.ARRIVE.TRANS64.A1T0 RZ, [R3+URZ+0x29850], RZ ;  /* 0x029850ff03ff79a7 */ /* 0x0023e2000810003f */
[----:B------:R-:W-:Y:S06]  /*28930*/  BAR.SYNC.DEFER_BLOCKING 0x2, 0x80 ;  /* 0x0082000000007b1d */ /* 0x000fec0000010000 */
[----:B------:R-:W-:Y:S05]  /*28940*/  @!P1 BRA `(.L_x_731) ;  /* 0x0000000000049947 */ /* 0x000fea0003800000 */
[----:B------:R-:W-:Y:S01]  /*28950*/  BPT.TRAP 0x1 ;  /* 0x000000040000795c */ /* 0x000fe20000300000 */
.L_x_731:
[----:B------:R-:W2:Y:S01]  /*28960*/  LDL R0, [R1+0x14] ;  /* 0x0000140001007983 */ /* 0x000ea20000100800 */
[----:B-1----:R-:W-:Y:S01]  /*28970*/  IADD3 R3, R3, 0x29880, RZ ;  /* 0x0002988003037810 */ /* 0x002fe20007ffe0ff */
[----:B------:R-:W-:Y:S02]  /*28980*/  IMAD.MOV.U32 R20, RZ, RZ, R23 ;  /* 0x000000ffff147224 */ /* 0x000fe400078e0017 */
[----:B------:R-:W-:Y:S01]  /*28990*/  IMAD.MOV.U32 R21, RZ, RZ, R34 ;  /* 0x000000ffff157224 */ /* 0x000fe200078e0022 */
[----:B--2---:R-:W-:-:S04]  /*289a0*/  PRMT R3, R0, 0x654, R3 ;  /* 0x0000065400037816 */ /* 0x004fc80000000003 */
[----:B------:R2:W-:Y:S01]  /*289b0*/  SYNCS.ARRIVE.TRANS64.RED.A1T0 RZ, [R3+URZ], RZ ;  /* 0x000000ff03ff79a7 */ /* 0x0005e2000810043f */
[----:B------:R-:W-:Y:S05]  /*289c0*/  @P2 BRA `(.L_x_732) ;  /* 0xffffffe8001c2947 */ /* 0x000fea000383ffff */
.L_x_712:
[----:B------:R-:W3:Y:S01]  /*289d0*/  S2R R0, SR_TID.X ;  /* 0x0000000000007919 */ /* 0x000ee20000002100 */
[----:B------:R-:W-:Y:S01]  /*289e0*/  BSSY B0, `(.L_x_733) ;  /* 0x0000012000007945 */ /* 0x000fe20003800000 */
[----:B---3--:R-:W-:Y:S02]  /*289f0*/  LOP3.LUT R2, R0, 0x7f, RZ, 0xc0, !PT ;  /* 0x0000007f00027812 */ /* 0x008fe400078ec0ff */
[----:B------:R-:W-:Y:S02]  /*28a00*/  MOV R0, UR37 ;  /* 0x0000002500007c02 */ /* 0x000fe40008000f00 */
[----:B------:R-:W-:Y:S02]  /*28a10*/  ISETP.NE.AND P1, PT, R2, RZ, PT ;  /* 0x000000ff0200720c */ /* 0x000fe40003f25270 */
[----:B------:R-:W-:-:S11]  /*28a20*/  ISETP.NE.AND P0, PT, R0, 0x3, PT ;  /* 0x000000030000780c */ /* 0x000fd60003f05270 */
[----:B------:R-:W-:Y:S05]  /*28a30*/  @P1 BRA `(.L_x_734) ;  /* 0x0000000000301947 */ /* 0x000fea0003800000 */
[----:B0-----:R-:W0:Y:S01]  /*28a40*/  S2R R5, SR_LANEID ;  /* 0x0000000000057919 */ /* 0x001e220000000000 */
[----:B------:R-:W-:Y:S01]  /*28a50*/  VOTEU.ANY UR4, UPT, PT ;  /* 0x0000000000047886 */ /* 0x000fe200038e0100 */
[----:B-12---:R-:W1:Y:S01]  /*28a60*/  LDC.64 R2, c[0x0][0xc60] ;  /* 0x00031800ff027b82 */ /* 0x006e620000000a00 */
        /* <DEDUP_REMOVED lines=8> */
[----:B0-----:R-:W-:-:S07]  /*28af0*/  IADD3 R16, R0, UR38, R7 ;  /* 0x0000002600107c10 */ /* 0x001fce000fffe007 */
.L_x_734:
[----:B------:R-:W-:Y:S05]  /*28b00*/  BSYNC B0 ;  /* 0x0000000000007941 */ /* 0x000fea0003800000 */
.L_x_733:
[----:B------:R-:W-:Y:S05]  /*28b10*/  @!P0 BRA `(.L_x_735) ;  /* 0x0000000000048947 */ /* 0x000fea0003800000 */
[----:B------:R-:W-:Y:S01]  /*28b20*/  BPT.TRAP 0x1 ;  /* 0x000000040000795c */ /* 0x000fe20000300000 */
.L_x_735:
[----:B------:R-:W-:Y:S01]  /*28b30*/  LOP3.LUT R0, R34, 0x1, RZ, 0x3c, !PT ;  /* 0x0000000122007812 */ /* 0x000fe200078e3cff */
[----:B0-----:R-:W-:Y:S01]  /*28b40*/  IMAD R17, R23, 0x8, R22 ;  /* 0x0000000817117824 */ /* 0x001fe200078e0216 */
[----:B------:R-:W-:Y:S02]  /*28b50*/  BSSY B0, `(.L_x_736) ;  /* 0x0000004000007945 */ /* 0x000fe40003800000 */
[----:B------:R-:W-:-:S04]  /*28b60*/  SHF.L.U32 R0, R0, 0x1f, RZ ;  /* 0x0000001f00007819 */ /* 0x000fc800000006ff */
[----:B------:R-:W0:Y:S02]  /*28b70*/  SYNCS.PHASECHK.TRANS64.TRYWAIT P1, [R17+URZ+0x29870], R0 ;  /* 0x02987000110075a7 */ /* 0x000e24000802017f */
[----:B0-----:R-:W-:Y:S05]  /*28b80*/  @!P1 BRA `(.L_x_737) ;  /* 0x0000005c00c89947 */ /* 0x001fea0003800000 */
.L_x_941:
[----:B------:R-:W-:Y:S05]  /*28b90*/  BSYNC B0 ;  /* 0x0000000000007941 */ /* 0x000fea0003800000 */
.L_x_736:
[----:B------:R-:W-:-:S05]  /*28ba0*/  IMAD.U32 R2, RZ, RZ, UR39 ;  /* 0x00000027ff027e24 */ /* 0x000fca000f8e00ff */
[----:B------:R-:W-:-:S13]  /*28bb0*/  ISETP.NE.AND P1, PT, R2, 0x3, PT ;  /* 0x000000030200780c */ /* 0x000fda0003f25270 */
[----:B------:R-:W-:Y:S05]  /*28bc0*/  @!P1 BRA `(.L_x_738) ;  /* 0x0000000000049947 */ /* 0x000fea0003800000 */
[----:B------:R-:W-:Y:S01]  /*28bd0*/  BPT.TRAP 0x1 ;  /* 0x000000040000795c */ /* 0x000fe20000300000 */
.L_x_738:
[----:B0-----:R-:W-:-:S04]  /*28be0*/  SHF.L.U32 R0, R34, 0x1f, RZ ;  /* 0x0000001f22007819 */ /* 0x001fc800000006ff */
[----:B------:R-:W0:Y:S02]  /*28bf0*/  SYNCS.PHASECHK.TRANS64.TRYWAIT P1, [R17+URZ+0x29860], R0 ;  /* 0x02986000110075a7 */ /* 0x000e24000802017f */
[----:B0-----:R-:W-:Y:S05]  /*28c00*/  @!P1 BRA `(.L_x_739) ;  /* 0x0000005c00bc9947 */ /* 0x001fea0003800000 */
.L_x_942:
[----:B------:R-:W1:Y:S04]  /*28c10*/  LDL R2, [R1+0x24] ;  /* 0x0000240001027983 */ /* 0x000e680000100800 */
[----:B------:R-:W3:Y:S04]  /*28c20*/  LDL R13, [R1+0x28] ;  /* 0x00002800010d7983 */ /* 0x000ee80000100800 */
[----:B------:R-:W4:Y:S01]  /*28c30*/  LDL R12, [R1+0x20] ;  /* 0x00002000010c7983 */ /* 0x000f220000100800 */
[----:B0-----:R-:W-:Y:S01]  /*28c40*/  IMAD R0, R23, 0x5000, RZ ;  /* 0x0000500017007824 */ /* 0x001fe200078e02ff */
[----:B------:R-:W-:Y:S05]  /*28c50*/  WARPSYNC.ALL ;  /* 0x0000000000007948 */ /* 0x000fea0003800000 */
[----:B------:R-:W-:-:S04]  /*28c60*/  MOV R18, UR39 ;  /* 0x0000002700127c02 */ /* 0x000fc80008000f00 */
[----:B------:R-:W-:Y:S02]  /*28c70*/  ISETP.NE.AND P1, PT, R18, 0x3, PT ;  /* 0x000000031200780c */ /* 0x000fe40003f25270 */
[----:B-12---:R-:W-:-:S04]  /*28c80*/  LOP3.LUT R3, R0, R2, RZ, 0xfc, !PT ;  /* 0x0000000200037212 */ /* 0x006fc800078efcff */
[----:B------:R-:W-:Y:S02]  /*28c90*/  IADD3 R2, R22, R3, RZ ;  /* 0x0000000316027210 */ /* 0x000fe40007ffe0ff */
[----:B----4-:R-:W-:-:S03]  /*28ca0*/  LOP3.LUT R0, R0, R12, RZ, 0xfc, !PT ;  /* 0x0000000c00007212 */ /* 0x010fc600078efcff */
[----:B------:R-:W0:Y:S01]  /*28cb0*/  LDSM.16.MT88.4 R4, [R2+0xa400] ;  /* 0x00a400000204783b */ /* 0x000e220000004200 */
[----:B---3--:R-:W-:Y:S02]  /*28cc0*/  IMAD.IADD R3, R13, 0x1, R2 ;  /* 0x000000010d037824 */ /* 0x008fe400078e0202 */
[----:B------:R-:W-:Y:S01]  /*28cd0*/  IMAD.IADD R0, R22, 0x1, R0 ;  /* 0x0000000116007824 */ /* 0x000fe200078e0200 */
[C-C-:B0-----:R-:W-:Y:S02]  /*28ce0*/  PRMT R8, R4.reuse, 0x6420, R5.reuse ;  /* 0x0000642004087816 */ /* 0x141fe40000000005 */
[----:B------:R-:W-:Y:S02]  /*28cf0*/  PRMT R9, R4, 0x7531, R5 ;  /* 0x0000753104097816 */ /* 0x000fe40000000005 */
[C-C-:B------:R-:W-:Y:S02]  /*28d00*/  PRMT R10, R6.reuse, 0x6420, R7.reuse ;  /* 0x00006420060a7816 */ /* 0x140fe40000000007 */
[----:B------:R-:W-:-:S02]  /*28d10*/  PRMT R11, R6, 0x7531, R7 ;  /* 0x00007531060b7816 */ /* 0x000fc40000000007 */
[----:B------:R-:W0:Y:S04]  /*28d20*/  LDSM.16.MT88.4 R4, [R3+0xa400] ;  /* 0x00a400000304783b */ /* 0x000e280000004200 */
[----:B------:R0:W-:Y:S02]  /*28d30*/  STSM.16.M88.4 [R0+0x400], R8 ;  /* 0x0004000800007844 */ /* 0x0001e40000000200 */
        /* <DEDUP_REMOVED lines=47> */
[----:B------:R1:W-:Y:S01]  /*29030*/  STSM.16.M88.4 [R0+0x4400], R12 ;  /* 0x0044000c00007844 */ /* 0x0003e20000000200 */
[C-C-:B0-----:R-:W-:Y:S02]  /*29040*/  PRMT R8, R4.reuse, 0x6420, R5.reuse ;  /* 0x0000642004087816 */ /* 0x141fe40000000005 */
[----:B------:R-:W-:Y:S02]  /*29050*/  PRMT R9, R4, 0x7531, R5 ;  /* 0x0000753104097816 */ /* 0x000fe40000000005 */
[----:B------:R-:W-:-:S02]  /*29060*/  PRMT R10, R6, 0x6420, R7 ;  /* 0x00006420060a7816 */ /* 0x000fc40000000007 */
[----:B------:R-:W-:-:S05]  /*29070*/  PRMT R11, R6, 0x7531, R7 ;  /* 0x00007531060b7816 */ /* 0x000fca0000000007 */
[----:B------:R1:W-:Y:S01]  /*29080*/  STSM.16.M88.4 [R0+0x4c00], R8 ;  /* 0x004c000800007844 */ /* 0x0003e20000000200 */
[----:B------:R-:W-:Y:S01]  /*29090*/  @!PT LDS RZ, [RZ] ;  /* 0x00000000fffff984 */ /* 0x000fe20000000800 */
[----:B------:R-:W-:Y:S01]  /*290a0*/  @!PT LDS RZ, [RZ] ;  /* 0x00000000fffff984 */ /* 0x000fe20000000800 */
[----:B------:R-:W-:Y:S01]  /*290b0*/  @!PT LDS RZ, [RZ] ;  /* 0x00000000fffff984 */ /* 0x000fe20000000800 */
[----:B------:R-:W-:Y:S01]  /*290c0*/  @!PT LDS RZ, [RZ] ;  /* 0x00000000fffff984 */ /* 0x000fe20000000800 */
[----:B------:R0:W-:Y:S06]  /*290d0*/  MEMBAR.ALL.CTA ;  /* 0x0000000000007992 */ /* 0x0001ec0000008000 */
[----:B0-----:R-:W0:Y:S01]  /*290e0*/  FENCE.VIEW.ASYNC.S ;  /* 0x00000000000073c6 */ /* 0x001e220000000000 */
[----:B------:R-:W-:Y:S05]  /*290f0*/  @!P1 BRA `(.L_x_740) ;  /* 0x0000000000049947 */ /* 0x000fea0003800000 */
[----:B------:R-:W-:Y:S01]  /*29100*/  BPT.TRAP 0x1 ;  /* 0x000000040000795c */ /* 0x000fe20000300000 */
.L_x_740:
[----:B0-----:R0:W-:Y:S01]  /*29110*/  SYNCS.ARRIVE.TRANS64.A1T0 RZ, [R17+URZ+0x29850], RZ ;  /* 0x029850ff11ff79a7 */ /* 0x0011e2000810003f */
[----:B------:R-:W-:Y:S06]  /*29120*/  BAR.SYNC.DEFER_BLOCKING 0x2, 0x80 ;  /* 0x0082000000007b1d */ /* 0x000fec0000010000 */
[----:B------:R-:W-:Y:S05]  /*29130*/  @!P0 BRA `(.L_x_741) ;  /* 0x0000000000048947 */ /* 0x000fea0003800000 */
[----:B------:R-:W-:Y:S01]  /*29140*/  BPT.TRAP 0x1 ;  /* 0x000000040000795c */ /* 0x000fe20000300000 */
.L_x_741:
[----:B-1----:R-:W2:Y:S01]  /*29150*/  LDL R0, [R1+0x14] ;  /* 0x0000140001007983 */ /* 0x002ea20000100800 */
[----:B0-----:R-:W-:Y:S02]  /*29160*/  VIADD R17, R17, 0x29880 ;  /* 0x0002988011117836 */ /* 0x001fe40000000000 */
[----:B------:R-:W-:-:S05]  /*29170*/  VIADD R23, R23, 0x1 ;  /* 0x0000000117177836 */ /* 0x000fca0000000000 */
[----:B------:R-:W-:-:S04]  /*29180*/  ISETP.NE.AND P0, PT, R23, 0x2, PT ;  /* 0x000000021700780c */ /* 0x000fc80003f05270 */
[----:B------:R-:W-:Y:S02]  /*29190*/  SEL R3, RZ, 0x1, P0 ;  /* 0x00000001ff037807 */ /* 0x000fe40000000000 */
[----:B------:R-:W-:Y:S02]  /*291a0*/  SEL R23, R23, RZ, P0 ;  /* 0x000000ff17177207 */ /* 0x000fe40000000000 */
[----:B------:R-:W-:Y:S02]  /*291b0*/  LOP3.LUT R34, R34, R3, RZ, 0x3c, !PT ;  /* 0x0000000322227212 */ /* 0x000fe400078e3cff */
[----:B--2---:R-:W-:-:S04]  /*291c0*/  PRMT R17, R0, 0x654, R17 ;  /* 0x0000065400117816 */ /* 0x004fc80000000011 */
[----:B------:R2:W-:Y:S03]  /*291d0*/  SYNCS.ARRIVE.TRANS64.RED.A1T0 RZ, [R17+URZ], RZ ;  /* 0x000000ff11ff79a7 */ /* 0x0005e6000810043f */
.L_x_680:
[----:B------:R-:W3:Y:S02]  /*291e0*/  LDL R0, [R1] ;  /* 0x0000000001007983 */ /* 0x000ee40000100800 */
[----:B---3--:R-:W-:-:S13]  /*291f0*/  LOP3.LUT P0, RZ, R0, 0x100, RZ, 0xc0, !PT ;  /* 0x0000010000ff7812 */ /* 0x008fda000780c0ff */
[----:B------:R-:W-:Y:S05]  /*29200*/  @!P0 BRA `(.L_x_742) ;  /* 0x0000000000288947 */ /* 0x000fea0003800000 */
[----:B------:R-:W-:Y:S05]  /*29210*/  WARPSYNC.ALL ;  /* 0x0000000000007948 */ /* 0x000fea0003800000 */
[----:B------:R-:W3:Y:S08]  /*29220*/  S2UR UR4, SR_CgaCtaId ;  /* 0x00000000000479c3 */ /* 0x000ef00000008800 */
[----:B------:R-:W-:Y:S01]  /*29230*/  BAR.SYNC.DEFER_BLOCKING 0x5, 0x180 ;  /* 0x0146000000007b1d */ /* 0x000fe20000010000 */
[----:B-1----:R-:W-:-:S02]  /*29240*/  MOV R22, 0x400 ;  /* 0x0000040000167802 */ /* 0x002fc40000000f00 */
[----:B---3--:R-:W-:-:S04]  /*29250*/  MOV R0, UR4 ;  /* 0x0000000400007c02 */ /* 0x008fc80008000f00 */
[----:B------:R-:W-:Y:S01]  /*29260*/  LEA R22, R0, R22, 0x18 ;  /* 0x0000001600167211 */ /* 0x000fe200078ec0ff */
[----:B------:R1:W-:Y:S04]  /*29270*/  STL [R1+0x14], R0 ;  /* 0x0000140001007387 */ /* 0x0003e80000100800 */
[----:B--2---:R1:W2:Y:S01]  /*29280*/  LDS.128 R16, [R22+0x298d0] ;  /* 0x0298d00016107984 */ /* 0x0042a20000000c00 */
[----:B------:R-:W-:Y:S06]  /*29290*/  BAR.ARV 0x4, 0x180 ;  /* 0x0106000000007b1d */ /* 0x000fec0000002000 */
[----:B------:R-:W-:Y:S05]  /*292a0*/  BRA `(.L_x_743) ;  /* 0x0000000800487947 */ /* 0x000fea0003800000 */
.L_x_742:
[----:B------:R-:W0:Y:S01]  /*292b0*/  S2R R0, SR_TID.X ;  /* 0x0000000000007919 */ /* 0x000e220000002100 */
[----:B------:R-:W-:Y:S01]  /*292c0*/  UMOV UR4, 0xffffffff ;  /* 0xffffffff00047882 */ /* 0x000fe20000000000 */
[----:B0-----:R-:W-:-:S04]  /*292d0*/  LOP3.LUT R8, R0, 0x1f, RZ, 0xc0, !PT ;  /* 0x0000001f00087812 */ /* 0x001fc800078ec0ff */
[----:B------:R-:W-:Y:S01]  /*292e0*/  ISETP.NE.AND P0, PT, R8, 0x1f, PT ;  /* 0x0000001f0800780c */ /* 0x000fe20003f05270 */
[----:B------:R-:W-:-:S12]  /*292f0*/  BRA.DIV UR4, `(.L_x_744) ;  /* 0x0000005a04147947 */ /* 0x000fd8000b800000 */
[----:B-1----:R-:W-:Y:S01]  /*29300*/  IMAD.IADD R5, R19, 0x1, R8 ;  /* 0x0000000113057824 */ /* 0x002fe200078e0208 */
[----:B------:R-:W-:-:S04]  /*29310*/  ULDC UR4, c[0x0][0xc3c] ;  /* 0x00030f0000047ab9 */ /* 0x000fc80000000800 */
[----:B------:R-:W-:-:S13]  /*29320*/  ISETP.GE.OR P1, PT, R5, UR4, !P0 ;  /* 0x0000000405007c0c */ /* 0x000fda000c726670 */
[----:B------:R-:W0:Y:S02]  /*29330*/  @!P1 LDC.64 R2, c[0x0][0xc80] ;  /* 0x00032000ff029b82 */ /* 0x000e240000000a00 */
[----:B0-----:R-:W-:-:S06]  /*29340*/  @!P1 IMAD.WIDE R2, R5, 0x4, R2 ;  /* 0x0000000405029825 */ /* 0x001fcc00078e0202 */
[----:B------:R0:W3:Y:S01]  /*29350*/  @!P1 LDG.E R3, desc[UR50][R2.64] ;  /* 0x0000003202039981 */ /* 0x0000e2000c1e1900 */
[C---:B------:R-:W-:Y:S02]  /*29360*/  ISETP.GE.U32.AND P2, PT, R8.reuse, 0x2, PT ;  /* 0x000000020800780c */ /* 0x040fe40003f46070 */
[C---:B------:R-:W-:Y:S01]  /*29370*/  ISETP.GE.U32.AND P3, PT, R8.reuse, 0x4, PT ;  /* 0x000000040800780c */ /* 0x040fe20003f66070 */
[----:B------:R-:W-:Y:S01]  /*29380*/  SHFL.IDX PT, R0, R16, RZ, 0x1f ;  /* 0x00001fff10007589 */ /* 0x000fe200000e0000 */
[C---:B------:R-:W-:Y:S02]  /*29390*/  ISETP.GE.U32.AND P4, PT, R8.reuse, 0x8, PT ;  /* 0x000000080800780c */ /* 0x040fe40003f86070 */
[----:B------:R-:W-:Y:S01]  /*293a0*/  ISETP.GE.U32.AND P5, PT, R8, 0x10, PT ;  /* 0x000000100800780c */ /* 0x000fe20003fa6070 */
[----:B------:R-:W-:Y:S01]  /*293b0*/  SHFL.IDX PT, R4, R16, 0x1, 0x1f ;  /* 0x00201f0010047f89 */ /* 0x000fe200000e0000 */
[----:B0-----:R-:W-:Y:S01]  /*293c0*/  IMAD.MOV.U32 R2, RZ, RZ, RZ ;  /* 0x000000ffff027224 */ /* 0x001fe200078e00ff */
[----:B---3--:R-:W-:-:S02]  /*293d0*/  @!P1 MOV R2, R3 ;  /* 0x0000000300029202 */ /* 0x008fc40000000f00 */
[----:B------:R-:W-:-:S03]  /*293e0*/  ISETP.NE.AND P1, PT, R8, RZ, PT ;  /* 0x000000ff0800720c */ /* 0x000fc60003f25270 */
        /* <DEDUP_REMOVED lines=15> */
[----:B------:R0:W1:Y:S02]  /*294e0*/  SHFL.IDX PT, R14, R3, 0x1f, 0x1f ;  /* 0x03e01f00030e7f89 */ /* 0x00006400000e0000 */
.L_x_952:
[----:B------:R-:W-:Y:S02]  /*294f0*/  ULDC UR4, c[0x0][0xc38] ;  /* 0x00030e0000047ab9 */ /* 0x000fe40000000800 */
[----:B------:R-:W-:-:S05]  /*29500*/  MOV R16, UR4 ;  /* 0x0000000400107c02 */ /* 0x000fca0008000f00 */
[----:B-1----:R-:W-:-:S04]  /*29510*/  IMAD R5, R14, R16, RZ ;  /* 0x000000100e057224 */ /* 0x002fc800078e02ff */
[----:B------:R-:W-:-:S05]  /*29520*/  IMAD.IADD R4, R4, 0x1, R5 ;  /* 0x0000000104047824 */ /* 0x000fca00078e0205 */
[----:B------:R-:W-:-:S13]  /*29530*/  ISETP.GT.AND P6, PT, R4, R0, PT ;  /* 0x000000000400720c */ /* 0x000fda0003fc4270 */
[----:B------:R-:W-:Y:S05]  /*29540*/  @P6 BRA `(.L_x_745) ;  /* 0x00000000009c6947 */ /* 0x000fea0003800000 */
.L_x_750:
[----:B------:R-:W1:Y:S01]  /*29550*/  LDC R6, c[0x0][0xc3c] ;  /* 0x00030f00ff067b82 */ /* 0x000e620000000800 */
[----:B------:R-:W-:-:S05]  /*29560*/  VIADD R19, R19, 0x1f ;  /* 0x0000001f13137836 */ /* 0x000fca0000000000 */
[----:B-1----:R-:W-:-:S13]  /*29570*/  ISETP.GE.AND P6, PT, R19, R6, PT ;  /* 0x000000061300720c */ /* 0x002fda0003fc6270 */
[----:B------:R-:W-:Y:S05]  /*29580*/  @P6 BRA `(.L_x_746) ;  /* 0x0000000400446947 */ /* 0x000fea0003800000 */
[----:B------:R-:W1:Y:S01]  /*29590*/  S2R R2, SR_TID.X ;  /* 0x0000000000027919 */ /* 0x000e620000002100 */
[----:B------:R-:W-:Y:S01]  /*295a0*/  BSSY B0, `(.L_x_747) ;  /* 0x0000009000007945 */ /* 0x000fe20003800000 */
[----:B-1----:R-:W-:-:S04]  /*295b0*/  LOP3.LUT R2, R2, 0x1f, RZ, 0xc0, !PT ;  /* 0x0000001f02027812 */ /* 0x002fc800078ec0ff */
[----:B------:R-:W-:Y:S01]  /*295c0*/  IADD3 R5, R19, R2, RZ ;  /* 0x0000000213057210 */ /* 0x000fe20007ffe0ff */
[----:B------:R-:W-:-:S03]  /*295d0*/  IMAD.MOV.U32 R2, RZ, RZ, RZ ;  /* 0x000000ffff027224 */ /* 0x000fc600078e00ff */
[----:B------:R-:W-:-:S13]  /*295e0*/  ISETP.GE.OR P6, PT, R5, R6, !P0 ;  /* 0x000000060500720c */ /* 0x000fda00047c6670 */
[----:B------:R-:W-:Y:S05]  /*295f0*/  @P6 BRA `(.L_x_748) ;  /* 0x00000000000c6947 */ /* 0x000fea0003800000 */
[----:B0-----:R-:W0:Y:S02]  /*29600*/  LDC.64 R2, c[0x0][0xc80] ;  /* 0x00032000ff027b82 */ /* 0x001e240000000a00 */
[----:B0-----:R-:W-:-:S06]  /*29610*/  IMAD.WIDE R2, R5, 0x4, R2 ;  /* 0x0000000405027825 */ /* 0x001fcc00078e0202 */
[----:B------:R1:W5:Y:S02]  /*29620*/  LDG.E R2, desc[UR50][R2.64] ;  /* 0x0000003202027981 */ /* 0x000364000c1e1900 */
.L_x_748:
[----:B------:R-:W-:Y:S05]  /*29630*/  BSYNC B0 ;  /* 0x0000000000007941 */ /* 0x000fea0003800000 */
.L_x_747:
[----:B------:R-:W-:-:S03]  /*29640*/  UMOV UR4, 0xffffffff ;  /* 0xffffffff00047882 */ /* 0x000fc60000000000 */
[----:B------:R-:W-:Y:S05]  /*29650*/  BRA.DIV UR4, `(.L_x_749) ;  /* 0x0000005a04607947 */ /* 0x000fea000b800000 */
[----:B-----5:R-:W3:Y:S02]  /*29660*/  SHFL.UP PT, R14, R2, 0x1, RZ ;  /* 0x04200000020e7989 */ /* 0x020ee400000e00ff */
[----:B---3--:R-:W-:-:S05]  /*29670*/  SEL R13, R14, RZ, P1 ;  /* 0x000000ff0e0d7207 */ /* 0x008fca0000800000 */
[----:B------:R-:W-:-:S05]  /*29680*/  IMAD.IADD R13, R2, 0x1, R13 ;  /* 0x00000001020d7824 */ /* 0x000fca00078e020d */
[----:B------:R-:W3:Y:S02]  /*29690*/  SHFL.UP PT, R14, R13, 0x2, RZ ;  /* 0x044000000d0e7989 */ /* 0x000ee400000e00ff */
[----:B---3--:R-:W-:-:S04]  /*296a0*/  SEL R14, R14, RZ, P2 ;  /* 0x000000ff0e0e7207 */ /* 0x008fc80001000000 */
[----:B01----:R-:W-:-:S05]  /*296b0*/  IADD3 R3, R13, R14, RZ ;  /* 0x0000000e0d037210 */ /* 0x003fca0007ffe0ff */
        /* <DEDUP_REMOVED lines=9> */
[----:B------:R0:W1:Y:S02]  /*29750*/  SHFL.IDX PT, R14, R3, 0x1f, 0x1f ;  /* 0x03e01f00030e7f89 */ /* 0x00006400000e0000 */
.L_x_960:
[----:B------:R-:W-:Y:S02]  /*29760*/  ULDC UR4, c[0x0][0xc38] ;  /* 0x00030e0000047ab9 */ /* 0x000fe40000000800 */
[----:B------:R-:W-:-:S04]  /*29770*/  IMAD.U32 R16, RZ, RZ, UR4 ;  /* 0x00000004ff107e24 */ /* 0x000fc8000f8e00ff */
[----:B-1----:R-:W-:-:S04]  /*29780*/  IMAD R5, R14, R16, RZ ;  /* 0x000000100e057224 */ /* 0x002fc800078e02ff */
[----:B------:R-:W-:-:S05]  /*29790*/  IMAD.IADD R4, R5, 0x1, R4 ;  /* 0x0000000105047824 */ /* 0x000fca00078e0204 */
[----:B------:R-:W-:-:S13]  /*297a0*/  ISETP.GT.AND P6, PT, R4, R0, PT ;  /* 0x000000000400720c */ /* 0x000fda0003fc4270 */
[----:B------:R-:W-:Y:S05]  /*297b0*/  @!P6 BRA `(.L_x_750) ;  /* 0xfffffffc0064e947 */ /* 0x000fea000383ffff */
.L_x_745:
[----:B------:R-:W-:Y:S01]  /*297c0*/  IADD3 R5, -R5, R4, RZ ;  /* 0x0000000405057210 */ /* 0x000fe20007ffe1ff */
[----:B------:R-:W-:-:S04]  /*297d0*/  UMOV UR4, 0xffffffff ;  /* 0xffffffff00047882 */ /* 0x000fc80000000000 */
[----:B------:R-:W-:-:S05]  /*297e0*/  IMAD R7, R3, R16, R5 ;  /* 0x0000001003077224 */ /* 0x000fca00078e0205 */
[----:B------:R-:W-:Y:S01]  /*297f0*/  ISETP.GT.AND P6, PT, R7, R0, PT ;  /* 0x000000000700720c */ /* 0x000fe20003fc4270 */
[----:B------:R-:W-:-:S12]  /*29800*/  BRA.DIV UR4, `(.L_x_751) ;  /* 0x0000005a04b07947 */ /* 0x000fd8000b800000 */
[----:B------:R-:W-:-:S04]  /*29810*/  VOTE.ANY R6, PT, !P6 ;  /* 0x0000000000067806 */ /* 0x000fc800070e0100 */
[----:B------:R-:W2:Y:S02]  /*29820*/  POPC R4, R6 ;  /* 0x0000000600047309 */ /* 0x000ea40000000000 */
[----:B--2---:R1:W2:Y:S02]  /*29830*/  SHFL.IDX PT, R17, R2, R4, 0x1f ;  /* 0x00001f0402117589 */ /* 0x0042a400000e0000 */
.L_x_964:
[----:B------:R-:W-:Y:S01]  /*29840*/  ISETP.NE.AND P0, PT, R6, RZ, PT ;  /* 0x000000ff0600720c */ /* 0x000fe20003f05270 */
[----:B------:R-:W-:-:S12]  /*29850*/  IMAD.MOV.U32 R14, RZ, RZ, RZ ;  /* 0x000000ffff0e7224 */ /* 0x000fd800078e00ff */
[----:B------:R-:W-:Y:S05]  /*29860*/  @!P0 BRA `(.L_x_752) ;  /* 0x0000000000108947 */ /* 0x000fea0003800000 */
[----:B------:R-:W-:Y:S01]  /*29870*/  UMOV UR4, 0xffffffff ;  /* 0xffffffff00047882 */ /* 0x000fe20000000000 */
[----:B------:R-:W-:Y:S02]  /*29880*/  VIADD R12, R4, 0xffffffff ;  /* 0xffffffff040c7836 */ /* 0x000fe40000000000 */
[----:B------:R-:W-:Y:S05]  /*29890*/  BRA.DIV UR4, `(.L_x_753) ;  /* 0x0000005a04d47947 */ /* 0x000fea000b800000 */
[----:B------:R3:W4:Y:S02]  /*298a0*/  SHFL.IDX PT, R14, R3, R12, 0x1f ;  /* 0x00001f0c030e7589 */ /* 0x00072400000e0000 */
.L_x_752:
[----:B--2---:R-:W-:Y:S01]  /*298b0*/  IABS R6, R17 ;  /* 0x0000001100067213 */ /* 0x004fe20000000000 */
[----:B----4-:R-:W-:Y:S02]  /*298c0*/  IMAD R16, R14, R16, R5 ;  /* 0x000000100e107224 */ /* 0x010fe400078e0205 */
[----:B-1----:R-:W-:Y:S01]  /*298d0*/  IMAD.MOV.U32 R2, RZ, RZ, RZ ;  /* 0x000000ffff027224 */ /* 0x002fe200078e00ff */
[----:B------:R-:W1:Y:S01]  /*298e0*/  I2F.RP R7, R6 ;  /* 0x0000000600077306 */ /* 0x000e620000209400 */
[----:B------:R-:W-:Y:S01]  /*298f0*/  IMAD.IADD R19, R4, 0x1, R19 ;  /* 0x0000000104137824 */ /* 0x000fe200078e0213 */
[----:B------:R-:W-:-:S06]  /*29900*/  IADD3 R0, R0, -R16, RZ ;  /* 0x8000001000007210 */ /* 0x000fcc0007ffe0ff */
[----:B-1----:R-:W0:Y:S02]  /*29910*/  MUFU.RCP R7, R7 ;  /* 0x0000000700077308 */ /* 0x002e240000001000 */
[----:B0--3--:R-:W-:-:S06]  /*29920*/  IADD3 R3, R7, 0xffffffe, RZ ;  /* 0x0ffffffe07037810 */ /* 0x009fcc0007ffe0ff */
[----:B------:R-:W0:Y:S02]  /*29930*/  F2I.FTZ.U32.TRUNC.NTZ R3, R3 ;  /* 0x0000000300037305 */ /* 0x000e24000021f000 */
[----:B0-----:R-:W-:-:S04]  /*29940*/  IMAD.MOV R5, RZ, RZ, -R3 ;  /* 0x000000ffff057224 */ /* 0x001fc800078e0a03 */
[----:B------:R-:W-:-:S04]  /*29950*/  IMAD R5, R5, R6, RZ ;  /* 0x0000000605057224 */ /* 0x000fc800078e02ff */
[----:B------:R-:W-:Y:S01]  /*29960*/  IMAD.HI.U32 R2, R3, R5, R2 ;  /* 0x0000000503027227 */ /* 0x000fe200078e0002 */
[----:B------:R-:W-:Y:S02]  /*29970*/  IABS R5, R17 ;  /* 0x0000001100057213 */ /* 0x000fe40000000000 */
[----:B------:R-:W-:-:S03]  /*29980*/  IABS R3, R0 ;  /* 0x0000000000037213 */ /* 0x000fc60000000000 */
[----:B------:R-:W-:Y:S02]  /*29990*/  IMAD.MOV R5, RZ, RZ, -R5 ;  /* 0x000000ffff057224 */ /* 0x000fe400078e0a05 */
        /* <DEDUP_REMOVED lines=16> */
.L_x_746:
[----:B------:R-:W-:Y:S01]  /*29aa0*/  UMOV UR4, URZ ;  /* 0x0000003f00047c82 */ /* 0x000fe20008000000 */
[----:B------:R-:W-:Y:S01]  /*29ab0*/  UMOV UR5, URZ ;  /* 0x0000003f00057c82 */ /* 0x000fe20008000000 */
[----:B------:R-:W-:Y:S01]  /*29ac0*/  ULDC UR6, c[0x0][0xc3c] ;  /* 0x00030f0000067ab9 */ /* 0x000fe20000000800 */
[----:B------:R-:W-:Y:S01]  /*29ad0*/  MOV R16, R0 ;  /* 0x0000000000107202 */ /* 0x000fe20000000f00 */
[----:B--2---:R-:W-:Y:S01]  /*29ae0*/  IMAD.U32 R17, RZ, RZ, UR4 ;  /* 0x00000004ff117e24 */ /* 0x004fe2000f8e00ff */
[----:B------:R-:W-:Y:S01]  /*29af0*/  MOV R19, UR6 ;  /* 0x0000000600137c02 */ /* 0x000fe20008000f00 */
[----:B------:R-:W-:-:S07]  /*29b00*/  IMAD.U32 R18, RZ, RZ, UR5 ;  /* 0x00000005ff127e24 */ /* 0x000fce000f8e00ff */
.L_x_754:
[----:B------:R3:W2:Y:S01]  /*29b10*/  LDL R2, [R1+0x14] ;  /* 0x0000140001027983 */ /* 0x0006a20000100800 */
[----:B------:R-:W1:Y:S01]  /*29b20*/  S2R R0, SR_TID.X ;  /* 0x0000000000007919 */ /* 0x000e620000002100 */
[----:B------:R-:W-:Y:S05]  /*29b30*/  WARPSYNC.ALL ;  /* 0x0000000000007948 */ /* 0x000fea0003800000 */
[----:B-1----:R-:W-:Y:S01]  /*29b40*/  LOP3.LUT R0, R0, 0x1f, RZ, 0xc0, !PT ;  /* 0x0000001f00007812 */ /* 0x002fe200078ec0ff */
[----:B------:R-:W-:Y:S03]  /*29b50*/  BAR.SYNC.DEFER_BLOCKING 0x4, 0x180 ;  /* 0x0106000000007b1d */ /* 0x000fe60000010000 */
[----:B------:R-:W-:-:S13]  /*29b60*/  ISETP.NE.AND P0, PT, R0, RZ, PT ;  /* 0x000000ff0000720c */ /* 0x000fda0003f05270 */
[----:B------:R-:W-:Y:S01]  /*29b70*/  @!P0 MOV R0, 0x400 ;  /* 0x0000040000008802 */ /* 0x000fe20000000f00 */
[----:B--2---:R-:W1:Y:S03]  /*29b80*/  @!P0 S2R R2, SR_CgaCtaId ;  /* 0x0000000000028919 */ /* 0x004e660000008800 */
[----:B-1----:R-:W-:Y:S01]  /*29b90*/  @!P0 LEA R22, R2, R0, 0x18 ;  /* 0x0000000002168211 */ /* 0x002fe200078ec0ff */
[----:B------:R3:W-:Y:S04]  /*29ba0*/  @!P0 STL [R1+0x14], R2 ;  /* 0x0000140201008387 */ /* 0x0007e80000100800 */
[----:B------:R3:W-:Y:S01]  /*29bb0*/  @!P0 STS.128 [R22+0x298d0], R16 ;  /* 0x0298d01016008388 */ /* 0x0007e20000000c00 */
[----:B------:R-:W-:Y:S06]  /*29bc0*/  BAR.ARV 0x5, 0x180 ;  /* 0x0146000000007b1d */ /* 0x000fec0000002000 */
.L_x_743:
[----:B------:R-:W-:Y:S02]  /*29bd0*/  ULDC UR4, c[0x0][0xc3c] ;  /* 0x00030f0000047ab9 */ /* 0x000fe40000000800 */
[----:B--2---:R-:W-:-:S13]  /*29be0*/  ISETP.GE.AND P0, PT, R19, UR4, PT ;  /* 0x0000000413007c0c */ /* 0x004fda000bf06270 */
[----:B------:R-:W-:Y:S05]  /*29bf0*/  @!P0 BRA `(.L_x_755) ;  /* 0xffffff9400d88947 */ /* 0x000fea000383ffff */
[----:B------:R-:W-:Y:S05]  /*29c00*/  BSYNC B7 ;  /* 0x0000000000077941 */ /* 0x000fea0003800000 */
.L_x_639:
[----:B-12---:R-:W2:Y:S01]  /*29c10*/  LDL.LU R0, [R1+0x48] ;  /* 0x0000480001007983 */ /* 0x006ea20000300800 */
[----:B------:R-:W-:Y:S01]  /*29c20*/  BSSY B0, `(.L_x_756) ;  /* 0x000000b000007945 */ /* 0x000fe20003800000 */
[----:B------:R-:W1:Y:S01]  /*29c30*/  S2R R5, SR_CgaCtaId ;  /* 0x0000000000057919 */ /* 0x000e620000008800 */
[----:B--2---:R-:W-:-:S05]  /*29c40*/  VIADD R0, R0, 0x1 ;  /* 0x0000000100007836 */ /* 0x004fca0000000000 */
[----:B0--3--:R-:W-:-:S04]  /*29c50*/  LEA.HI R2, R0, R0, RZ, 0x1 ;  /* 0x0000000000027211 */ /* 0x009fc800078f08ff */
[----:B------:R-:W-:Y:S02]  /*29c60*/  LOP3.LUT R3, R2, 0xfffffffe, RZ, 0xc0, !PT ;  /* 0xfffffffe02037812 */ /* 0x000fe400078ec0ff */
[----:B------:R-:W-:-:S03]  /*29c70*/  MOV R2, 0x400 ;  /* 0x0000040000027802 */ /* 0x000fc60000000f00 */
[----:B------:R-:W-:Y:S01]  /*29c80*/  IMAD.IADD R0, R0, 0x1, -R3 ;  /* 0x0000000100007824 */ /* 0x000fe200078e0a03 */
[----:B-1----:R-:W-:-:S04]  /*29c90*/  LEA R4, R5, R2, 0x18 ;  /* 0x0000000205047211 */ /* 0x002fc800078ec0ff */
[----:B------:R-:W-:-:S04]  /*29ca0*/  SHF.L.U32 R0, R0, 0x1f, RZ ;  /* 0x0000001f00007819 */ /* 0x000fc800000006ff */
[----:B------:R-:W0:Y:S02]  /*29cb0*/  SYNCS.PHASECHK.TRANS64.TRYWAIT P0, [R4+URZ+0x29820], R0 ;  /* 0x02982000040075a7 */ /* 0x000e24000800017f */
[----:B0-----:R-:W-:Y:S05]  /*29cc0*/  @!P0 BRA `(.L_x_757) ;  /* 0x0000005400ec8947 */ /* 0x001fea0003800000 */
.L_x_967:
[----:B------:R-:W-:Y:S05]  /*29cd0*/  BSYNC B0 ;  /* 0x0000000000007941 */ /* 0x000fea0003800000 */
.L_x_756:
[----:B------:R-:W-:-:S03]  /*29ce0*/  UMOV UR4, 0xffffffff ;  /* 0xffffffff00047882 */ /* 0x000fc60000000000 */
[----:B------:R-:W-:Y:S05]  /*29cf0*/  BRA.DIV UR4, `(.L_x_758) ;  /* 0x0000005604f47947 */ /* 0x000fea000b800000 */
[----:B0-----:R-:W0:Y:S02]  /*29d00*/  S2R R0, SR_TID.X ;  /* 0x0000000000007919 */ /* 0x001e240000002100 */
[----:B0-----:R-:W-:-:S04]  /*29d10*/  SHF.R.U32.HI R0, RZ, 0x5, R0 ;  /* 0x00000005ff007819 */ /* 0x001fc80000011600 */
[----:B------:R-:W-:-:S05]  /*29d20*/  LOP3.LUT R0, R0, 0x3, RZ, 0xc0, !PT ;  /* 0x0000000300007812 */ /* 0x000fca00078ec0ff */
[----:B------:R0:W1:Y:S02]  /*29d30*/  SHFL.IDX PT, R14, R0, RZ, 0x1f ;  /* 0x00001fff000e7589 */ /* 0x00006400000e0000 */
.L_x_970:
[----:B-1----:R-:W-:-:S13]  /*29d40*/  ISETP.NE.AND P0, PT, R14, RZ, PT ;  /* 0x000000ff0e00720c */ /* 0x002fda0003f05270 */
[----:B------:R-:W-:Y:S05]  /*29d50*/  @P0 BRA `(.L_x_431) ;  /* 0x0000000000a80947 */ /* 0x000fea0003800000 */
[----:B------:R-:W-:-:S03]  /*29d60*/  UMOV UR4, 0xffffffff ;  /* 0xffffffff00047882 */ /* 0x000fc60000000000 */
[----:B------:R-:W-:Y:S05]  /*29d70*/  BRA.DIV UR4, `(.L_x_759) ;  /* 0x0000005a04087947 */ /* 0x000fea000b800000 */
[----:B------:R-:W-:-:S13]  /*29d80*/  ELECT P6, URZ, PT ;  /* 0x00000000003f782f */ /* 0x000fda00038c0000 */
.L_x_973:
[----:B------:R-:W-:Y:S05]  /*29d90*/  @!P6 BRA `(.L_x_431) ;  /* 0x000000000098e947 */ /* 0x000fea0003800000 */
[----:B------:R-:W-:-:S06]  /*29da0*/  ULOP3.LUT UR4, UR36, 0x2, URZ, 0xfc, !UPT ;  /* 0x0000000224047892 */ /* 0x000fcc000f8efc3f */
[----:B0-----:R-:W-:-:S04]  /*29db0*/  MOV R0, UR4 ;  /* 0x0000000400007c02 */ /* 0x001fc80008000f00 */
[----:B------:R-:W-:-:S13]  /*29dc0*/  ISETP.NE.AND P0, PT, R0, 0x3, PT ;  /* 0x000000030000780c */ /* 0x000fda0003f05270 */
[----:B------:R-:W-:Y:S05]  /*29dd0*/  @!P0 BRA `(.L_x_760) ;  /* 0x0000000000048947 */ /* 0x000fea0003800000 */
[----:B------:R-:W-:Y:S01]  /*29de0*/  BPT.TRAP 0x1 ;  /* 0x000000040000795c */ /* 0x000fe20000300000 */
.L_x_760:
[C---:B------:R-:W-:Y:S01]  /*29df0*/  IMAD R5, R23.reuse, 0x8, R4 ;  /* 0x0000000817057824 */ /* 0x040fe200078e0204 */
[----:B------:R-:W-:Y:S01]  /*29e00*/  SHF.L.U32 R0, R34, 0x1f, RZ ;  /* 0x0000001f22007819 */ /* 0x000fe200000006ff */
[----:B------:R-:W-:-:S03]  /*29e10*/  VIADD R23, R23, 0x1 ;  /* 0x0000000117177836 */ /* 0x000fc60000000000 */
[----:B------:R-:W0:Y:S02]  /*29e20*/  SYNCS.PHASECHK.TRANS64.TRYWAIT P1, [R5+URZ+0x29840], R0 ;  /* 0x02984000050075a7 */ /* 0x000e24000802017f */
[----:B------:R-:W-:-:S04]  /*29e30*/  ISETP.NE.AND P2, PT, R23, 0x2, PT ;  /* 0x000000021700780c */ /* 0x000fc80003f45270 */
[----:B------:R-:W-:Y:S01]  /*29e40*/  SEL R3, RZ, 0x1, P2 ;  /* 0x00000001ff037807 */ /* 0x000fe20001000000 */
[----:B0-----:R-:W-:Y:S08]  /*29e50*/  @!P1 BRA `(.L_x_761) ;  /* 0x0000005400f09947 */ /* 0x001ff00003800000 */
.L_x_974:
[----:B------:R-:W-:Y:S02]  /*29e60*/  SEL R23, R23, RZ, P2 ;  /* 0x000000ff17177207 */ /* 0x000fe40001000000 */
[----:B------:R-:W-:Y:S01]  /*29e70*/  LOP3.LUT R2, R34, R3, RZ, 0x3c, !PT ;  /* 0x0000000322027212 */ /* 0x000fe200078e3cff */
[----:B------:R-:W-:Y:S06]  /*29e80*/  @!P0 BRA `(.L_x_762) ;  /* 0x0000000000048947 */ /* 0x000fec0003800000 */
[----:B------:R-:W-:Y:S01]  /*29e90*/  BPT.TRAP 0x1 ;  /* 0x000000040000795c */ /* 0x000fe20000300000 */
.L_x_762:
[----:B------:R-:W-:Y:S02]  /*29ea0*/  LEA R23, R23, R4, 0x3 ;  /* 0x0000000417177211 */ /* 0x000fe400078e18ff */
[----:B------:R-:W-:-:S04]  /*29eb0*/  SHF.L.U32 R2, R2, 0x1f, RZ ;  /* 0x0000001f02027819 */ /* 0x000fc800000006ff */
[----:B------:R-:W1:Y:S02]  /*29ec0*/  SYNCS.PHASECHK.TRANS64.TRYWAIT P1, [R23+URZ+0x29840], R2 ;  /* 0x02984002170075a7 */ /* 0x000e64000802017f */
[----:B-1----:R-:W-:Y:S05]  /*29ed0*/  @!P1 BRA `(.L_x_763) ;  /* 0x0000005400e49947 */ /* 0x002fea0003800000 */
.L_x_975:
[----:B------:R-:W-:Y:S05]  /*29ee0*/  @!P0 BRA `(.L_x_764) ;  /* 0x0000000000048947 */ /* 0x000fea0003800000 */
[----:B------:R-:W-:Y:S01]  /*29ef0*/  BPT.TRAP 0x1 ;  /* 0x000000040000795c */ /* 0x000fe20000300000 */
.L_x_764:
[----:B------:R-:W2:Y:S02]  /*29f00*/  SYNCS.PHASECHK.TRANS64.TRYWAIT P1, [R5+URZ+0x29860], R0 ;  /* 0x02986000050075a7 */ /* 0x000ea4000802017f */
[----:B--2---:R-:W-:Y:S05]  /*29f10*/  @!P1 BRA `(.L_x_765) ;  /* 0x0000005400e89947 */ /* 0x004fea0003800000 */
.L_x_976:
[----:B------:R-:W-:Y:S05]  /*29f20*/  @!P0 BRA `(.L_x_766) ;  /* 0x0000000000048947 */ /* 0x000fea0003800000 */
[----:B------:R-:W-:Y:S01]  /*29f30*/  BPT.TRAP 0x1 ;  /* 0x000000040000795c */ /* 0x000fe20000300000 */
.L_x_766:
[----:B------:R-:W3:Y:S02]  /*29f40*/  SYNCS.PHASECHK.TRANS64.TRYWAIT P1, [R23+URZ+0x29860], R2 ;  /* 0x02986002170075a7 */ /* 0x000ee4000802017f */
[----:B---3--:R-:W-:Y:S05]  /*29f50*/  @!P1 BRA `(.L_x_767) ;  /* 0x0000005400ec9947 */ /* 0x008fea0003800000 */
.L_x_977:
[----:B------:R-:W-:Y:S05]  /*29f60*/  @!P0 BRA `(.L_x_768) ;  /* 0x0000000000048947 */ /* 0x000fea0003800000 */
[----:B------:R-:W-:Y:S01]  /*29f70*/  BPT.TRAP 0x1 ;  /* 0x000000040000795c */ /* 0x000fe20000300000 */
.L_x_768:
[----:B------:R-:W4:Y:S02]  /*29f80*/  SYNCS.PHASECHK.TRANS64.TRYWAIT P1, [R5+URZ+0x29880], R0 ;  /* 0x02988000050075a7 */ /* 0x000f24000802017f */
[----:B----4-:R-:W-:Y:S05]  /*29f90*/  @!P1 BRA `(.L_x_769) ;  /* 0x0000005400f09947 */ /* 0x010fea0003800000 */
.L_x_978:
[----:B------:R-:W-:Y:S05]  /*29fa0*/  @!P0 BRA `(.L_x_770) ;  /* 0x0000000000048947 */ /* 0x000fea0003800000 */
[----:B------:R-:W-:Y:S01]  /*29fb0*/  BPT.TRAP 0x1 ;  /* 0x000000040000795c */ /* 0x000fe20000300000 */
.L_x_770:
[----:B------:R0:W0:Y:S02]  /*29fc0*/  SYNCS.PHASECHK.TRANS64.TRYWAIT P0, [R23+URZ+0x29880], R2 ;  /* 0x02988002170075a7 */ /* 0x000024000800017f */
[----:B0-----:R-:W-:Y:S05]  /*29fd0*/  @!P0 NANOSLEEP.SYNCS 0x989680 ;  /* 0x009896800000895d */ /* 0x001fea0003900000 */
[----:B------:R-:W0:Y:S02]  /*29fe0*/  @!P0 SYNCS.PHASECHK.TRANS64 P0, [R23+URZ+0x29880], R2 ;  /* 0x02988002170085a7 */ /* 0x000e24000800007f */
[----:B0-----:R-:W-:Y:S05]  /*29ff0*/  @!P0 BRA `(.L_x_770) ;  /* 0xfffffffc00f08947 */ /* 0x001fea000383ffff */
.L_x_431:
[----:B------:R-:W-:Y:S05]  /*2a000*/  BSYNC B8 ;  /* 0x0000000000087941 */ /* 0x000fea0003800000 */
.L_x_428:
[----:B------:R-:W-:Y:S05]  /*2a010*/  EXIT ;  /* 0x000000000000794d */ /* 0x000fea0003800000 */
.L_x_449:
[----:B-1----:R1:W2:Y:S02]  /*2a020*/  SYNCS.PHASECHK.TRANS64.TRYWAIT P5, [R91+URZ+0x29890], R92 ;  /* 0x0298905c5b0075a7 */ /* 0x0022a400080a017f */
[----:B--2---:R-:W-:Y:S05]  /*2a030*/  @!P5 NANOSLEEP.SYNCS 0x989680 ;  /* 0x009896800000d95d */ /* 0x004fea0003900000 */
[----:B------:R-:W2:Y:S02]  /*2a040*/  @!P5 SYNCS.PHASECHK.TRANS64 P5, [R91+URZ+0x29890], R92 ;  /* 0x0298905c5b00d5a7 */ /* 0x000ea400080a007f */
[----:B--2---:R-:W-:Y:S05]  /*2a050*/  @!P5 BRA `(.L_x_449) ;  /* 0xfffffffc00f0d947 */ /* 0x004fea000383ffff */
[----:B------:R-:W-:Y:S05]  /*2a060*/  BRA `(.L_x_771) ;  /* 0xfffffd94005c7947 */ /* 0x000fea000383ffff */
.L_x_450:
[----:B------:R-:W-:Y:S01]  /*2a070*/  BSSY B1, `(.L_x_772) ;  /* 0x0000008000017945 */ /* 0x000fe20003800000 */
[----:B0-----:R-:W-:Y:S01]  /*2a080*/  IMAD.MOV.U32 R13, RZ, RZ, R119 ;  /* 0x000000ffff0d7224 */ /* 0x001fe200078e0077 */
[----:B------:R-:W-:Y:S01]  /*2a090*/  MOV R11, 0x1e1f ;  /* 0x00001e1f000b7802 */ /* 0x000fe20000000f00 */
[----:B------:R-:W-:Y:S02]  /*2a0a0*/  IMAD.MOV.U32 R12, RZ, RZ, RZ ;  /* 0x000000ffff0c7224 */ /* 0x000fe400078e00ff */
[----:B------:R-:W-:-:S07]  /*2a0b0*/  IMAD.MOV.U32 R15, RZ, RZ, -0x1 ;  /* 0xffffffffff0f7424 */ /* 0x000fce00078e00ff */
[----:B-1----:R-:W-:Y:S05]  /*2a0c0*/  WARPSYNC.COLLECTIVE R15, `(.L_x_773) ;  /* 0x000000000f087348 */ /* 0x002fea0003c00000 */
[----:B------:R0:W2:Y:S02]  /*2a0d0*/  SHFL.IDX P6, R14, R13, R12, R11 ;  /* 0x0000000c0d0e7389 */ /* 0x0000a400000c000b */
[----:B012---:R-:W-:Y:S01]  /*2a0e0*/  ENDCOLLECTIVE ;  /* 0x000000000000791b */ /* 0x007fe20003800000 */
.L_x_773:
[----:B------:R-:W-:Y:S05]  /*2a0f0*/  BSYNC B1 ;  /* 0x0000000000017941 */ /* 0x000fea0003800000 */
.L_x_772:
[----:B------:R-:W-:Y:S01]  /*2a100*/  MOV R13, R120 ;  /* 0x00000078000d7202 */ /* 0x000fe20000000f00 */
[----:B------:R-:W-:Y:S01]  /*2a110*/  IMAD.MOV.U32 R12, RZ, RZ, RZ ;  /* 0x000000ffff0c7224 */ /* 0x000fe200078e00ff */
[----:B------:R-:W-:Y:S01]  /*2a120*/  MOV R15, 0xffffffff ;  /* 0xffffffff000f7802 */ /* 0x000fe20000000f00 */
[----:B------:R-:W-:Y:S02]  /*2a130*/  IMAD.MOV.U32 R11, RZ, RZ, 0x1e1f ;  /* 0x00001e1fff0b7424 */ /* 0x000fe400078e00ff */
[----:B------:R-:W-:-:S07]  /*2a140*/  IMAD.MOV.U32 R150, RZ, RZ, R14 ;  /* 0x000000ffff967224 */ /* 0x000fce00078e000e */
[----:B------:R-:W-:Y:S05]  /*2a150*/  WARPSYNC.COLLECTIVE R15, `(.L_x_774) ;  /* 0x000000000f087348 */ /* 0x000fea0003c00000 */
[----:B------:R0:W1:Y:S02]  /*2a160*/  SHFL.IDX P6, R14, R13, R12, R11 ;  /* 0x0000000c0d0e7389 */ /* 0x00006400000c000b */
[----:B01----:R-:W-:Y:S01]  /*2a170*/  ENDCOLLECTIVE ;  /* 0x000000000000791b */ /* 0x003fe20003800000 */
.L_x_774:
[----:B------:R-:W-:Y:S01]  /*2a180*/  IMAD.MOV.U32 R11, RZ, RZ, R14 ;  /* 0x000000ffff0b7224 */ /* 0x000fe200078e000e */
[----:B------:R-:W-:Y:S06]  /*2a190*/  BRA `(.L_x_775) ;  /* 0xfffffd9400247947 */ /* 0x000fec000383ffff */
.L_x_475:
[----:B------:R-:W-:Y:S01]  /*2a1a0*/  BSSY B1, `(.L_x_776) ;  /* 0x0000008000017945 */ /* 0x000fe20003800000 */
[----:B0-----:R-:W-:Y:S01]  /*2a1b0*/  IMAD.MOV.U32 R13, RZ, RZ, R119 ;  /* 0x000000ffff0d7224 */ /* 0x001fe200078e0077 */
[----:B------:R-:W-:Y:S01]  /*2a1c0*/  MOV R12, 0x1 ;  /* 0x00000001000c7802 */ /* 0x000fe20000000f00 */
[----:B----4-:R-:W-:Y:S02]  /*2a1d0*/  IMAD.MOV.U32 R11, RZ, RZ, 0x1e1f ;  /* 0x00001e1fff0b7424 */ /* 0x010fe400078e00ff */
[----:B------:R-:W-:-:S07]  /*2a1e0*/  IMAD.MOV.U32 R15, RZ, RZ, -0x1 ;  /* 0xffffffffff0f7424 */ /* 0x000fce00078e00ff */
[----:B-123--:R-:W-:Y:S05]  /*2a1f0*/  WARPSYNC.COLLECTIVE R15, `(.L_x_777) ;  /* 0x000000000f087348 */ /* 0x00efea0003c00000 */
[----:B------:R0:W4:Y:S02]  /*2a200*/  SHFL.IDX P6, R14, R13, R12, R11 ;  /* 0x0000000c0d0e7389 */ /* 0x00012400000c000b */
[----:B01234-:R-:W-:Y:S01]  /*2a210*/  ENDCOLLECTIVE ;  /* 0x000000000000791b */ /* 0x01ffe20003800000 */
.L_x_777:
[----:B------:R-:W-:Y:S05]  /*2a220*/  BSYNC B1 ;  /* 0x0000000000017941 */ /* 0x000fea0003800000 */
.L_x_776:
[----:B------:R-:W-:Y:S01]  /*2a230*/  IMAD.MOV.U32 R13, RZ, RZ, R120 ;  /* 0x000000ffff0d7224 */ /* 0x000fe200078e0078 */
[----:B------:R-:W-:Y:S01]  /*2a240*/  MOV R11, 0x1e1f ;  /* 0x00001e1f000b7802 */ /* 0x000fe20000000f00 */
[----:B------:R-:W-:Y:S01]  /*2a250*/  IMAD.MOV.U32 R12, RZ, RZ, 0x1 ;  /* 0x00000001ff0c7424 */ /* 0x000fe200078e00ff */
[----:B------:R-:W-:Y:S01]  /*2a260*/  MOV R119, R14 ;  /* 0x0000000e00777202 */ /* 0x000fe20000000f00 */
[----:B------:R-:W-:-:S07]  /*2a270*/  IMAD.MOV.U32 R15, RZ, RZ, -0x1 ;  /* 0xffffffffff0f7424 */ /* 0x000fce00078e00ff */
[----:B------:R-:W-:Y:S05]  /*2a280*/  WARPSYNC.COLLECTIVE R15, `(.L_x_778) ;  /* 0x000000000f087348 */ /* 0x000fea0003c00000 */
[----:B------:R0:W1:Y:S02]  /*2a290*/  SHFL.IDX P6, R14, R13, R12, R11 ;  /* 0x0000000c0d0e7389 */ /* 0x00006400000c000b */
[----:B01----:R-:W-:Y:S01]  /*2a2a0*/  ENDCOLLECTIVE ;  /* 0x000000000000791b */ /* 0x003fe20003800000 */
.L_x_778:
[----:B------:R-:W-:Y:S01]  /*2a2b0*/  IMAD.MOV.U32 R65, RZ, RZ, R14 ;  /* 0x000000ffff417224 */ /* 0x000fe200078e000e */
[----:B------:R-:W-:Y:S06]  /*2a2c0*/  BRA `(.L_x_779) ;  /* 0xfffffdbc00f07947 */ /* 0x000fec000383ffff */
.L_x_505:
[----:B--2---:R2:W3:Y:S02]  /*2a2d0*/  SYNCS.PHASECHK.TRANS64.TRYWAIT P5, [R91+URZ+0x29890], R92 ;  /* 0x0298905c5b0075a7 */ /* 0x0044e400080a017f */
[----:B---3--:R-:W-:Y:S05]  /*2a2e0*/  @!P5 NANOSLEEP.SYNCS 0x989680 ;  /* 0x009896800000d95d */ /* 0x008fea0003900000 */
[----:B------:R-:W3:Y:S02]  /*2a2f0*/  @!P5 SYNCS.PHASECHK.TRANS64 P5, [R91+URZ+0x29890], R92 ;  /* 0x0298905c5b00d5a7 */ /* 0x000ee400080a007f */
[----:B---3--:R-:W-:Y:S05]  /*2a300*/  @!P5 BRA `(.L_x_505) ;  /* 0xfffffffc00f0d947 */ /* 0x008fea000383ffff */
[----:B------:R-:W-:Y:S05]  /*2a310*/  BRA `(.L_x_780) ;  /* 0xfffffdf000b07947 */ /* 0x000fea000383ffff */
.L_x_506:
[----:B------:R-:W-:Y:S01]  /*2a320*/  BSSY B1, `(.L_x_781) ;  /* 0x0000008000017945 */ /* 0x000fe20003800000 */
[----:B0-----:R-:W-:Y:S01]  /*2a330*/  MOV R13, R119 ;  /* 0x00000077000d7202 */ /* 0x001fe20000000f00 */
[----:B------:R-:W-:Y:S01]  /*2a340*/  IMAD.MOV.U32 R12, RZ, RZ, RZ ;  /* 0x000000ffff0c7224 */ /* 0x000fe200078e00ff */
[----:B------:R-:W-:Y:S01]  /*2a350*/  MOV R15, 0xffffffff ;  /* 0xffffffff000f7802 */ /* 0x000fe20000000f00 */
[----:B------:R-:W-:-:S07]  /*2a360*/  IMAD.MOV.U32 R11, RZ, RZ, 0x1e1f ;  /* 0x00001e1fff0b7424 */ /* 0x000fce00078e00ff */
[----:B--2---:R-:W-:Y:S05]  /*2a370*/  WARPSYNC.COLLECTIVE R15, `(.L_x_782) ;  /* 0x000000000f087348 */ /* 0x004fea0003c00000 */
[----:B------:R0:W1:Y:S02]  /*2a380*/  SHFL.IDX P6, R14, R13, R12, R11 ;  /* 0x0000000c0d0e7389 */ /* 0x00006400000c000b */
[----:B012---:R-:W-:Y:S01]  /*2a390*/  ENDCOLLECTIVE ;  /* 0x000000000000791b */ /* 0x007fe20003800000 */
.L_x_782:
[----:B------:R-:W-:Y:S05]  /*2a3a0*/  BSYNC B1 ;  /* 0x0000000000017941 */ /* 0x000fea0003800000 */
.L_x_781:
[----:B------:R-:W-:Y:S01]  /*2a3b0*/  IMAD.MOV.U32 R13, RZ, RZ, R120 ;  /* 0x000000ffff0d7224 */ /* 0x000fe200078e0078 */
[----:B------:R-:W-:Y:S01]  /*2a3c0*/  MOV R12, RZ ;  /* 0x000000ff000c7202 */ /* 0x000fe20000000f00 */
[----:B------:R-:W-:Y:S02]  /*2a3d0*/  IMAD.MOV.U32 R11, RZ, RZ, 0x1e1f ;  /* 0x00001e1fff0b7424 */ /* 0x000fe400078e00ff */
[----:B------:R-:W-:Y:S02]  /*2a3e0*/  IMAD.MOV.U32 R15, RZ, RZ, -0x1 ;  /* 0xffffffffff0f7424 */ /* 0x000fe400078e00ff */
[----:B------:R-:W-:-:S07]  /*2a3f0*/  IMAD.MOV.U32 R155, RZ, RZ, R14 ;  /* 0x000000ffff9b7224 */ /* 0x000fce00078e000e */
[----:B------:R-:W-:Y:S05]  /*2a400*/  WARPSYNC.COLLECTIVE R15, `(.L_x_783) ;  /* 0x000000000f087348 */ /* 0x000fea0003c00000 */
[----:B------:R0:W1:Y:S02]  /*2a410*/  SHFL.IDX P6, R14, R13, R12, R11 ;  /* 0x0000000c0d0e7389 */ /* 0x00006400000c000b */
[----:B01----:R-:W-:Y:S01]  /*2a420*/  ENDCOLLECTIVE ;  /* 0x000000000000791b */ /* 0x003fe20003800000 */
.L_x_783:
[----:B------:R-:W-:Y:S01]  /*2a430*/  MOV R11, R14 ;  /* 0x0000000e000b7202 */ /* 0x000fe20000000f00 */
[----:B------:R-:W-:Y:S06]  /*2a440*/  BRA `(.L_x_784) ;  /* 0xfffffdf0007c7947 */ /* 0x000fec000383ffff */
.L_x_519:
[----:B------:R-:W-:Y:S01]  /*2a450*/  BSSY B1, `(.L_x_785) ;  /* 0x0000008000017945 */ /* 0x000fe20003800000 */
[----:B0-----:R-:W-:Y:S01]  /*2a460*/  IMAD.MOV.U32 R13, RZ, RZ, R119 ;  /* 0x000000ffff0d7224 */ /* 0x001fe200078e0077 */
[----:B----4-:R-:W-:Y:S01]  /*2a470*/  MOV R11, 0x1e1f ;  /* 0x00001e1f000b7802 */ /* 0x010fe20000000f00 */
[----:B------:R-:W-:Y:S02]  /*2a480*/  IMAD.MOV.U32 R12, RZ, RZ, 0x1 ;  /* 0x00000001ff0c7424 */ /* 0x000fe400078e00ff */
[----:B------:R-:W-:-:S07]  /*2a490*/  IMAD.MOV.U32 R15, RZ, RZ, -0x1 ;  /* 0xffffffffff0f7424 */ /* 0x000fce00078e00ff */
[----:B-123--:R-:W-:Y:S05]  /*2a4a0*/  WARPSYNC.COLLECTIVE R15, `(.L_x_786) ;  /* 0x000000000f087348 */ /* 0x00efea0003c00000 */
[----:B------:R0:W4:Y:S02]  /*2a4b0*/  SHFL.IDX P6, R14, R13, R12, R11 ;  /* 0x0000000c0d0e7389 */ /* 0x00012400000c000b */
[----:B01234-:R-:W-:Y:S01]  /*2a4c0*/  ENDCOLLECTIVE ;  /* 0x000000000000791b */ /* 0x01ffe20003800000 */
.L_x_786:
[----:B------:R-:W-:Y:S05]  /*2a4d0*/  BSYNC B1 ;  /* 0x0000000000017941 */ /* 0x000fea0003800000 */
.L_x_785:
[----:B------:R-:W-:Y:S01]  /*2a4e0*/  MOV R13, R120 ;  /* 0x00000078000d7202 */ /* 0x000fe20000000f00 */
[----:B------:R-:W-:Y:S01]  /*2a4f0*/  IMAD.MOV.U32 R12, RZ, RZ, 0x1 ;  /* 0x00000001ff0c7424 */ /* 0x000fe200078e00ff */
[----:B------:R-:W-:Y:S01]  /*2a500*/  MOV R15, 0xffffffff ;  /* 0xffffffff000f7802 */ /* 0x000fe20000000f00 */
[----:B------:R-:W-:Y:S02]  /*2a510*/  IMAD.MOV.U32 R11, RZ, RZ, 0x1e1f ;  /* 0x00001e1fff0b7424 */ /* 0x000fe400078e00ff */
[----:B------:R-:W-:-:S07]  /*2a520*/  IMAD.MOV.U32 R44, RZ, RZ, R14 ;  /* 0x000000ffff2c7224 */ /* 0x000fce00078e000e */
[----:B------:R-:W-:Y:S05]  /*2a530*/  WARPSYNC.COLLECTIVE R15, `(.L_x_787) ;  /* 0x000000000f087348 */ /* 0x000fea0003c00000 */
[----:B------:R0:W1:Y:S02]  /*2a540*/  SHFL.IDX P6, R14, R13, R12, R11 ;  /* 0x0000000c0d0e7389 */ /* 0x00006400000c000b */
[----:B01----:R-:W-:Y:S01]  /*2a550*/  ENDCOLLECTIVE ;  /* 0x000000000000791b */ /* 0x003fe20003800000 */
.L_x_787:
[----:B------:R-:W-:Y:S01]  /*2a560*/  IMAD.MOV.U32 R120, RZ, RZ, R14 ;  /* 0x000000ffff787224 */ /* 0x000fe200078e000e */
[----:B------:R-:W-:Y:S06]  /*2a570*/  BRA `(.L_x_788) ;  /* 0xfffffe1c00ac7947 */ /* 0x000fec000383ffff */
.L_x_532:
[----:B-1----:R1:W2:Y:S02]  /*2a580*/  SYNCS.PHASECHK.TRANS64.TRYWAIT P2, [R91+URZ+0x29890], R92 ;  /* 0x0298905c5b0075a7 */ /* 0x0022a4000804017f */
[----:B--2---:R-:W-:Y:S05]  /*2a590*/  @!P2 NANOSLEEP.SYNCS 0x989680 ;  /* 0x009896800000a95d */ /* 0x004fea0003900000 */
[----:B------:R-:W2:Y:S02]  /*2a5a0*/  @!P2 SYNCS.PHASECHK.TRANS64 P2, [R91+URZ+0x29890], R92 ;  /* 0x0298905c5b00a5a7 */ /* 0x000ea4000804007f */
[----:B--2---:R-:W-:Y:S05]  /*2a5b0*/  @!P2 BRA `(.L_x_532) ;  /* 0xfffffffc00f0a947 */ /* 0x004fea000383ffff */
[----:B------:R-:W-:Y:S05]  /*2a5c0*/  BRA `(.L_x_789) ;  /* 0xfffffe4c00387947 */ /* 0x000fea000383ffff */
.L_x_533:
[----:B------:R-:W-:Y:S01]  /*2a5d0*/  BSSY B1, `(.L_x_790) ;  /* 0x0000008000017945 */ /* 0x000fe20003800000 */
[----:B------:R-:W-:Y:S01]  /*2a5e0*/  IMAD.MOV.U32 R13, RZ, RZ, R47 ;  /* 0x000000ffff0d7224 */ /* 0x000fe200078e002f */
[----:B------:R-:W-:Y:S01]  /*2a5f0*/  MOV R12, RZ ;  /* 0x000000ff000c7202 */ /* 0x000fe20000000f00 */
[----:B------:R-:W-:Y:S02]  /*2a600*/  IMAD.MOV.U32 R11, RZ, RZ, 0x1e1f ;  /* 0x00001e1fff0b7424 */ /* 0x000fe400078e00ff */
[----:B------:R-:W-:-:S07]  /*2a610*/  IMAD.MOV.U32 R15, RZ, RZ, -0x1 ;  /* 0xffffffffff0f7424 */ /* 0x000fce00078e00ff */
[----:B-1----:R-:W-:Y:S05]  /*2a620*/  WARPSYNC.COLLECTIVE R15, `(.L_x_791) ;  /* 0x000000000f087348 */ /* 0x002fea0003c00000 */
[----:B------:R0:W2:Y:S02]  /*2a630*/  SHFL.IDX P6, R14, R13, R12, R11 ;  /* 0x0000000c0d0e7389 */ /* 0x0000a400000c000b */
[----:B012---:R-:W-:Y:S01]  /*2a640*/  ENDCOLLECTIVE ;  /* 0x000000000000791b */ /* 0x007fe20003800000 */
.L_x_791:
[----:B------:R-:W-:Y:S05]  /*2a650*/  BSYNC B1 ;  /* 0x0000000000017941 */ /* 0x000fea0003800000 */
.L_x_790:
[----:B------:R-:W-:Y:S01]  /*2a660*/  IMAD.MOV.U32 R13, RZ, RZ, R46 ;  /* 0x000000ffff0d7224 */ /* 0x000fe200078e002e */
[----:B------:R-:W-:Y:S01]  /*2a670*/  MOV R11, 0x1e1f ;  /* 0x00001e1f000b7802 */ /* 0x000fe20000000f00 */
[----:B------:R-:W-:Y:S01]  /*2a680*/  IMAD.MOV.U32 R12, RZ, RZ, RZ ;  /* 0x000000ffff0c7224 */ /* 0x000fe200078e00ff */
[----:B------:R-:W-:Y:S01]  /*2a690*/  MOV R44, R14 ;  /* 0x0000000e002c7202 */ /* 0x000fe20000000f00 */
[----:B------:R-:W-:-:S07]  /*2a6a0*/  IMAD.MOV.U32 R15, RZ, RZ, -0x1 ;  /* 0xffffffffff0f7424 */ /* 0x000fce00078e00ff */
[----:B------:R-:W-:Y:S05]  /*2a6b0*/  WARPSYNC.COLLECTIVE R15, `(.L_x_792) ;  /* 0x000000000f087348 */ /* 0x000fea0003c00000 */
[----:B------:R0:W1:Y:S02]  /*2a6c0*/  SHFL.IDX P6, R14, R13, R12, R11 ;  /* 0x0000000c0d0e7389 */ /* 0x00006400000c000b */
[----:B01----:R-:W-:Y:S01]  /*2a6d0*/  ENDCOLLECTIVE ;  /* 0x000000000000791b */ /* 0x003fe20003800000 */
.L_x_792:
[----:B------:R-:W-:Y:S01]  /*2a6e0*/  IMAD.MOV.U32 R45, RZ, RZ, R14 ;  /* 0x000000ffff2d7224 */ /* 0x000fe200078e000e */
[----:B------:R-:W-:Y:S06]  /*2a6f0*/  BRA `(.L_x_793) ;  /* 0xfffffe4c00587947 */ /* 0x000fec000383ffff */
.L_x_536:
[----:B------:R-:W-:Y:S01]  /*2a700*/  BSSY B1, `(.L_x_794) ;  /* 0x0000008000017945 */ /* 0x000fe20003800000 */
[----:B----4-:R-:W-:Y:S01]  /*2a710*/  MOV R13, R47 ;  /* 0x0000002f000d7202 */ /* 0x010fe20000000f00 */
[----:B------:R-:W-:Y:S01]  /*2a720*/  IMAD.MOV.U32 R12, RZ, RZ, 0x1 ;  /* 0x00000001ff0c7424 */ /* 0x000fe200078e00ff */
[----:B------:R-:W-:Y:S01]  /*2a730*/  MOV R15, 0xffffffff ;  /* 0xffffffff000f7802 */ /* 0x000fe20000000f00 */
[----:B------:R-:W-:-:S07]  /*2a740*/  IMAD.MOV.U32 R11, RZ, RZ, 0x1e1f ;  /* 0x00001e1fff0b7424 */ /* 0x000fce00078e00ff */
[----:B0123--:R-:W-:Y:S05]  /*2a750*/  WARPSYNC.COLLECTIVE R15, `(.L_x_795) ;  /* 0x000000000f087348 */ /* 0x00ffea0003c00000 */
[----:B------:R4:W0:Y:S02]  /*2a760*/  SHFL.IDX P6, R14, R13, R12, R11 ;  /* 0x0000000c0d0e7389 */ /* 0x00082400000c000b */
[----:B01234-:R-:W-:Y:S01]  /*2a770*/  ENDCOLLECTIVE ;  /* 0x000000000000791b */ /* 0x01ffe20003800000 */
.L_x_795:
[----:B------:R-:W-:Y:S05]  /*2a780*/  BSYNC B1 ;  /* 0x0000000000017941 */ /* 0x000fea0003800000 */
.L_x_794:
[----:B------:R-:W-:Y:S01]  /*2a790*/  IMAD.MOV.U32 R13, RZ, RZ, R46 ;  /* 0x000000ffff0d7224 */ /* 0x000fe200078e002e */
[----:B------:R-:W-:Y:S01]  /*2a7a0*/  MOV R12, 0x1 ;  /* 0x00000001000c7802 */ /* 0x000fe20000000f00 */
[----:B------:R-:W-:Y:S02]  /*2a7b0*/  IMAD.MOV.U32 R11, RZ, RZ, 0x1e1f ;  /* 0x00001e1fff0b7424 */ /* 0x000fe400078e00ff */
[----:B------:R-:W-:Y:S02]  /*2a7c0*/  IMAD.MOV.U32 R15, RZ, RZ, -0x1 ;  /* 0xffffffffff0f7424 */ /* 0x000fe400078e00ff */
[----:B------:R-:W-:-:S07]  /*2a7d0*/  IMAD.MOV.U32 R44, RZ, RZ, R14 ;  /* 0x000000ffff2c7224 */ /* 0x000fce00078e000e */
[----:B------:R-:W-:Y:S05]  /*2a7e0*/  WARPSYNC.COLLECTIVE R15, `(.L_x_796) ;  /* 0x000000000f087348 */ /* 0x000fea0003c00000 */
[----:B------:R0:W1:Y:S02]  /*2a7f0*/  SHFL.IDX P6, R14, R13, R12, R11 ;  /* 0x0000000c0d0e7389 */ /* 0x00006400000c000b */
[----:B01----:R-:W-:Y:S01]  /*2a800*/  ENDCOLLECTIVE ;  /* 0x000000000000791b */ /* 0x003fe20003800000 */
.L_x_796:
[----:B------:R-:W-:Y:S01]  /*2a810*/  MOV R45, R14 ;  /* 0x0000000e002d7202 */ /* 0x000fe20000000f00 */
[----:B------:R-:W-:Y:S06]  /*2a820*/  BRA `(.L_x_797) ;  /* 0xfffffe4c00ac7947 */ /* 0x000fec000383ffff */
.L_x_540:
[----:B------:R0:W0:Y:S02]  /*2a830*/  SYNCS.PHASECHK.TRANS64.TRYWAIT P1, [R91+URZ+0x298b0], R92 ;  /* 0x0298b05c5b0075a7 */ /* 0x000024000802017f */
[----:B0-----:R-:W-:Y:S05]  /*2a840*/  @!P1 NANOSLEEP.SYNCS 0x989680 ;  /* 0x009896800000995d */ /* 0x001fea0003900000 */
[----:B------:R-:W0:Y:S02]  /*2a850*/  @!P1 SYNCS.PHASECHK.TRANS64 P1, [R91+URZ+0x298b0], R92 ;  /* 0x0298b05c5b0095a7 */ /* 0x000e24000802007f */
[----:B0-----:R-:W-:Y:S05]  /*2a860*/  @!P1 BRA `(.L_x_540) ;  /* 0xfffffffc00f09947 */ /* 0x001fea000383ffff */
[----:B------:R-:W-:Y:S05]  /*2a870*/  BRA `(.L_x_798) ;  /* 0xfffffe5000787947 */ /* 0x000fea000383ffff */
.L_x_548:
[----:B------:R-:W0:Y:S01]  /*2a880*/  S2R R0, SR_TID.X ;  /* 0x0000000000007919 */ /* 0x000e220000002100 */
[----:B------:R-:W-:Y:S01]  /*2a890*/  BSSY B0, `(.L_x_799) ;  /* 0x000000c000007945 */ /* 0x000fe20003800000 */
[----:B------:R-:W-:Y:S01]  /*2a8a0*/  MOV R12, RZ ;  /* 0x000000ff000c7202 */ /* 0x000fe20000000f00 */
[----:B------:R-:W-:Y:S02]  /*2a8b0*/  IMAD.MOV.U32 R11, RZ, RZ, 0x1f ;  /* 0x0000001fff0b7424 */ /* 0x000fe400078e00ff */
[----:B------:R-:W-:Y:S02]  /*2a8c0*/  IMAD.MOV.U32 R15, RZ, RZ, -0x1 ;  /* 0xffffffffff0f7424 */ /* 0x000fe400078e00ff */
[----:B0-----:R-:W-:-:S05]  /*2a8d0*/  VIADD R2, R0, 0xffffff80 ;  /* 0xffffff8000027836 */ /* 0x001fca0000000000 */
[----:B------:R-:W-:-:S04]  /*2a8e0*/  SHF.R.S32.HI R0, RZ, 0x1f, R2 ;  /* 0x0000001fff007819 */ /* 0x000fc80000011402 */
[----:B------:R-:W-:-:S04]  /*2a8f0*/  LEA.HI R0, R0, R2, RZ, 0x7 ;  /* 0x0000000200007211 */ /* 0x000fc800078f38ff */
[----:B------:R-:W-:-:S05]  /*2a900*/  SHF.R.S32.HI R0, RZ, 0x7, R0 ;  /* 0x00000007ff007819 */ /* 0x000fca0000011400 */
[----:B------:R-:W-:-:S07]  /*2a910*/  IMAD.MOV.U32 R13, RZ, RZ, R0 ;  /* 0x000000ffff0d7224 */ /* 0x000fce00078e0000 */
[----:B-----5:R-:W-:Y:S05]  /*2a920*/  WARPSYNC.COLLECTIVE R15, `(.L_x_800) ;  /* 0x000000000f087348 */ /* 0x020fea0003c00000 */
[----:B------:R0:W1:Y:S02]  /*2a930*/  SHFL.IDX P6, R14, R13, R12, R11 ;  /* 0x0000000c0d0e7389 */ /* 0x00006400000c000b */
[----:B01---5:R-:W-:Y:S01]  /*2a940*/  ENDCOLLECTIVE ;  /* 0x000000000000791b */ /* 0x023fe20003800000 */
.L_x_800:
[----:B------:R-:W-:Y:S05]  /*2a950*/  BSYNC B0 ;  /* 0x0000000000007941 */ /* 0x000fea0003800000 */
.L_x_799:
[----:B------:R-:W-:Y:S01]  /*2a960*/  MOV R168, R14 ;  /* 0x0000000e00a87202 */ /* 0x000fe20000000f00 */
[----:B------:R-:W-:Y:S06]  /*2a970*/  BRA `(.L_x_801) ;  /* 0xfffffe5800a07947 */ /* 0x000fec000383ffff */
.L_x_558:
[----:B------:R-:W-:Y:S01]  /*2a980*/  BSSY B1, `(.L_x_802) ;  /* 0x0000008000017945 */ /* 0x000fe20003800000 */
[----:B------:R-:W-:Y:S01]  /*2a990*/  IMAD.MOV.U32 R13, RZ, RZ, R26 ;  /* 0x000000ffff0d7224 */ /* 0x000fe200078e001a */
[----:B------:R-:W-:Y:S01]  /*2a9a0*/  MOV R11, 0x1e1f ;  /* 0x00001e1f000b7802 */ /* 0x000fe20000000f00 */
[----:B------:R-:W-:Y:S02]  /*2a9b0*/  IMAD.MOV.U32 R12, RZ, RZ, RZ ;  /* 0x000000ffff0c7224 */ /* 0x000fe400078e00ff */
[----:B------:R-:W-:-:S07]  /*2a9c0*/  IMAD.MOV.U32 R15, RZ, RZ, -0x1 ;  /* 0xffffffffff0f7424 */ /* 0x000fce00078e00ff */
[----:B------:R-:W-:Y:S05]  /*2a9d0*/  WARPSYNC.COLLECTIVE R15, `(.L_x_803) ;  /* 0x000000000f087348 */ /* 0x000fea0003c00000 */
[----:B------:R0:W1:Y:S02]  /*2a9e0*/  SHFL.IDX P6, R14, R13, R12, R11 ;  /* 0x0000000c0d0e7389 */ /* 0x00006400000c000b */
[----:B01----:R-:W-:Y:S01]  /*2a9f0*/  ENDCOLLECTIVE ;  /* 0x000000000000791b */ /* 0x003fe20003800000 */
.L_x_803:
[----:B------:R-:W-:Y:S05]  /*2aa00*/  BSYNC B1 ;  /* 0x0000000000017941 */ /* 0x000fea0003800000 */
.L_x_802:
        /* <DEDUP_REMOVED lines=8> */
.L_x_804:
[----:B------:R-:W-:Y:S02]  /*2aa90*/  IMAD.MOV.U32 R13, RZ, RZ, R37 ;  /* 0x000000ffff0d7224 */ /* 0x000fe400078e0025 */
[----:B------:R-:W-:-:S07]  /*2aaa0*/  IMAD.MOV.U32 R3, RZ, RZ, R14 ;  /* 0x000000ffff037224 */ /* 0x000fce00078e000e */
[----:B------:R-:W-:Y:S05]  /*2aab0*/  WARPSYNC.COLLECTIVE R15, `(.L_x_805) ;  /* 0x000000000f087348 */ /* 0x000fea0003c00000 */
[----:B------:R0:W1:Y:S02]  /*2aac0*/  SHFL.IDX P6, R14, R13, R12, R11 ;  /* 0x0000000c0d0e7389 */ /* 0x00006400000c000b */
[----:B01----:R-:W-:Y:S01]  /*2aad0*/  ENDCOLLECTIVE ;  /* 0x000000000000791b */ /* 0x003fe20003800000 */
.L_x_805:
[----:B------:R-:W-:Y:S01]  /*2aae0*/  IMAD.MOV.U32 R13, RZ, RZ, R136 ;  /* 0x000000ffff0d7224 */ /* 0x000fe200078e0088 */
[----:B------:R-:W-:-:S07]  /*2aaf0*/  MOV R4, R14 ;  /* 0x0000000e00047202 */ /* 0x000fce0000000f00 */
[----:B------:R-:W-:Y:S05]  /*2ab00*/  WARPSYNC.COLLECTIVE R15, `(.L_x_806) ;  /* 0x000000000f087348 */ /* 0x000fea0003c00000 */
[----:B------:R0:W1:Y:S02]  /*2ab10*/  SHFL.IDX P6, R14, R13, R12, R11 ;  /* 0x0000000c0d0e7389 */ /* 0x00006400000c000b */
[----:B01----:R-:W-:Y:S01]  /*2ab20*/  ENDCOLLECTIVE ;  /* 0x000000000000791b */ /* 0x003fe20003800000 */
.L_x_806:
[----:B------:R-:W-:Y:S05]  /*2ab30*/  BRA `(.L_x_807) ;  /* 0xfffffe6000287947 */ /* 0x000fea000383ffff */
.L_x_562:
[----:B0-----:R0:W1:Y:S02]  /*2ab40*/  SYNCS.PHASECHK.TRANS64.TRYWAIT P0, [R18+URZ+0x29800], R5 ;  /* 0x02980005120075a7 */ /* 0x001064000800017f */
[----:B-1----:R-:W-:Y:S05]  /*2ab50*/  @!P0 NANOSLEEP.SYNCS 0x989680 ;  /* 0x009896800000895d */ /* 0x002fea0003900000 */
[----:B------:R-:W1:Y:S02]  /*2ab60*/  @!P0 SYNCS.PHASECHK.TRANS64 P0, [R18+URZ+0x29800], R5 ;  /* 0x02980005120085a7 */ /* 0x000e64000800007f */
[----:B-1----:R-:W-:Y:S05]  /*2ab70*/  @!P0 BRA `(.L_x_562) ;  /* 0xfffffffc00f08947 */ /* 0x002fea000383ffff */
[----:B------:R-:W-:Y:S05]  /*2ab80*/  BRA `(.L_x_808) ;  /* 0xfffffe64007c7947 */ /* 0x000fea000383ffff */
.L_x_574:
[----:B------:R-:W-:Y:S01]  /*2ab90*/  BSSY B1, `(.L_x_809) ;  /* 0x0000008000017945 */ /* 0x000fe20003800000 */
[----:B------:R-:W-:Y:S01]  /*2aba0*/  IMAD.MOV.U32 R13, RZ, RZ, R26 ;  /* 0x000000ffff0d7224 */ /* 0x000fe200078e001a */
[----:B------:R-:W-:Y:S01]  /*2abb0*/  MOV R12, RZ ;  /* 0x000000ff000c7202 */ /* 0x000fe20000000f00 */
[----:B------:R-:W-:Y:S02]  /*2abc0*/  IMAD.MOV.U32 R11, RZ, RZ, 0x1e1f ;  /* 0x00001e1fff0b7424 */ /* 0x000fe400078e00ff */
[----:B------:R-:W-:-:S07]  /*2abd0*/  IMAD.MOV.U32 R15, RZ, RZ, -0x1 ;  /* 0xffffffffff0f7424 */ /* 0x000fce00078e00ff */
[----:B------:R-:W-:Y:S05]  /*2abe0*/  WARPSYNC.COLLECTIVE R15, `(.L_x_810) ;  /* 0x000000000f087348 */ /* 0x000fea0003c00000 */
[----:B------:R0:W1:Y:S02]  /*2abf0*/  SHFL.IDX P6, R14, R13, R12, R11 ;  /* 0x0000000c0d0e7389 */ /* 0x00006400000c000b */
[----:B01----:R-:W-:Y:S01]  /*2ac00*/  ENDCOLLECTIVE ;  /* 0x000000000000791b */ /* 0x003fe20003800000 */
.L_x_810:
[----:B------:R-:W-:Y:S05]  /*2ac10*/  BSYNC B1 ;  /* 0x0000000000017941 */ /* 0x000fea0003800000 */
.L_x_809:
        /* <DEDUP_REMOVED lines=8> */
.L_x_811:
[----:B------:R-:W-:Y:S01]  /*2aca0*/  MOV R13, R37 ;  /* 0x00000025000d7202 */ /* 0x000fe20000000f00 */
[----:B------:R-:W-:-:S07]  /*2acb0*/  IMAD.MOV.U32 R21, RZ, RZ, R14 ;  /* 0x000000ffff157224 */ /* 0x000fce00078e000e */
[----:B------:R-:W-:Y:S05]  /*2acc0*/  WARPSYNC.COLLECTIVE R15, `(.L_x_812) ;  /* 0x000000000f087348 */ /* 0x000fea0003c00000 */
[----:B------:R0:W1:Y:S02]  /*2acd0*/  SHFL.IDX P6, R14, R13, R12, R11 ;  /* 0x0000000c0d0e7389 */ /* 0x00006400000c000b */
[----:B01----:R-:W-:Y:S01]  /*2ace0*/  ENDCOLLECTIVE ;  /* 0x000000000000791b */ /* 0x003fe20003800000 */
.L_x_812:
[----:B------:R-:W-:Y:S02]  /*2acf0*/  IMAD.MOV.U32 R13, RZ, RZ, R136 ;  /* 0x000000ffff0d7224 */ /* 0x000fe400078e0088 */
[----:B------:R-:W-:-:S07]  /*2ad00*/  IMAD.MOV.U32 R37, RZ, RZ, R14 ;  /* 0x000000ffff257224 */ /* 0x000fce00078e000e */
[----:B------:R-:W-:Y:S05]  /*2ad10*/  WARPSYNC.COLLECTIVE R15, `(.L_x_813) ;  /* 0x000000000f087348 */ /* 0x000fea0003c00000 */
[----:B------:R0:W1:Y:S02]  /*2ad20*/  SHFL.IDX P6, R14, R13, R12, R11 ;  /* 0x0000000c0d0e7389 */ /* 0x00006400000c000b */
[----:B01----:R-:W-:Y:S01]  /*2ad30*/  ENDCOLLECTIVE ;  /* 0x000000000000791b */ /* 0x003fe20003800000 */
.L_x_813:
[----:B------:R-:W-:Y:S01]  /*2ad40*/  MOV R39, R14 ;  /* 0x0000000e00277202 */ /* 0x000fe20000000f00 */
[----:B------:R-:W-:Y:S06]  /*2ad50*/  BRA `(.L_x_814) ;  /* 0xfffffe9000cc7947 */ /* 0x000fec000383ffff */
.L_x_578:
[----:B0-----:R0:W1:Y:S02]  /*2ad60*/  SYNCS.PHASECHK.TRANS64.TRYWAIT P0, [R18+URZ+0x29800], R21 ;  /* 0x02980015120075a7 */ /* 0x001064000800017f */
[----:B-1----:R-:W-:Y:S05]  /*2ad70*/  @!P0 NANOSLEEP.SYNCS 0x989680 ;  /* 0x009896800000895d */ /* 0x002fea0003900000 */
[----:B------:R-:W1:Y:S02]  /*2ad80*/  @!P0 SYNCS.PHASECHK.TRANS64 P0, [R18+URZ+0x29800], R21 ;  /* 0x02980015120085a7 */ /* 0x000e64000800007f */
[----:B-1----:R-:W-:Y:S05]  /*2ad90*/  @!P0 BRA `(.L_x_578) ;  /* 0xfffffffc00f08947 */ /* 0x002fea000383ffff */
[----:B------:R-:W-:Y:S05]  /*2ada0*/  BRA `(.L_x_815) ;  /* 0xfffffe9400cc7947 */ /* 0x000fea000383ffff */
.L_x_586:
[----:B-1----:R1:W3:Y:S02]  /*2adb0*/  SYNCS.PHASECHK.TRANS64.TRYWAIT P1, [R0+URZ+0x29830], R3 ;  /* 0x02983003000075a7 */ /* 0x0022e4000802017f */
[----:B---3--:R-:W-:Y:S05]  /*2adc0*/  @!P1 NANOSLEEP.SYNCS 0x989680 ;  /* 0x009896800000995d */ /* 0x008fea0003900000 */
[----:B------:R-:W3:Y:S02]  /*2add0*/  @!P1 SYNCS.PHASECHK.TRANS64 P1, [R0+URZ+0x29830], R3 ;  /* 0x02983003000095a7 */ /* 0x000ee4000802007f */
[----:B---3--:R-:W-:Y:S05]  /*2ade0*/  @!P1 BRA `(.L_x_586) ;  /* 0xfffffffc00f09947 */ /* 0x008fea000383ffff */
[----:B------:R-:W-:Y:S05]  /*2adf0*/  BRA `(.L_x_585) ;  /* 0xfffffec800007947 */ /* 0x000fea000383ffff */
.L_x_593:
[----:B-1----:R1:W2:Y:S02]  /*2ae00*/  SYNCS.PHASECHK.TRANS64.TRYWAIT P2, [R11+URZ+0x29830], R10 ;  /* 0x0298300a0b0075a7 */ /* 0x0022a4000804017f */
[----:B--2---:R-:W-:Y:S05]  /*2ae10*/  @!P2 NANOSLEEP.SYNCS 0x989680 ;  /* 0x009896800000a95d */ /* 0x004fea0003900000 */
[----:B------:R-:W2:Y:S02]  /*2ae20*/  @!P2 SYNCS.PHASECHK.TRANS64 P2, [R11+URZ+0x29830], R10 ;  /* 0x0298300a0b00a5a7 */ /* 0x000ea4000804007f */
[----:B--2---:R-:W-:Y:S05]  /*2ae30*/  @!P2 BRA `(.L_x_593) ;  /* 0xfffffffc00f0a947 */ /* 0x004fea000383ffff */
[----:B------:R-:W-:Y:S05]  /*2ae40*/  BRA `(.L_x_592) ;  /* 0xffffff0800787947 */ /* 0x000fea000383ffff */
.L_x_597:
[----:B-1----:R1:W2:Y:S02]  /*2ae50*/  SYNCS.PHASECHK.TRANS64.TRYWAIT P1, [R10+URZ+0x29850], R7 ;  /* 0x029850070a0075a7 */ /* 0x0022a4000802017f */
[----:B--2---:R-:W-:Y:S05]  /*2ae60*/  @!P1 NANOSLEEP.SYNCS 0x989680 ;  /* 0x009896800000995d */ /* 0x004fea0003900000 */
[----:B------:R-:W2:Y:S02]  /*2ae70*/  @!P1 SYNCS.PHASECHK.TRANS64 P1, [R10+URZ+0x29850], R7 ;  /* 0x029850070a0095a7 */ /* 0x000ea4000802007f */
[----:B--2---:R-:W-:Y:S05]  /*2ae80*/  @!P1 BRA `(.L_x_597) ;  /* 0xfffffffc00f09947 */ /* 0x004fea000383ffff */
[----:B------:R-:W-:Y:S05]  /*2ae90*/  BRA `(.L_x_594) ;  /* 0xffffff1800b47947 */ /* 0x000fea000383ffff */
.L_x_604:
[----:B-1----:R1:W2:Y:S02]  /*2aea0*/  SYNCS.PHASECHK.TRANS64.TRYWAIT P1, [R11+URZ+0x29850], R2 ;  /* 0x029850020b0075a7 */ /* 0x0022a4000802017f */
[----:B--2---:R-:W-:Y:S05]  /*2aeb0*/  @!P1 NANOSLEEP.SYNCS 0x989680 ;  /* 0x009896800000995d */ /* 0x004fea0003900000 */
[----:B------:R-:W2:Y:S02]  /*2aec0*/  @!P1 SYNCS.PHASECHK.TRANS64 P1, [R11+URZ+0x29850], R2 ;  /* 0x029850020b0095a7 */ /* 0x000ea4000802007f */
[----:B--2---:R-:W-:Y:S05]  /*2aed0*/  @!P1 BRA `(.L_x_604) ;  /* 0xfffffffc00f09947 */ /* 0x004fea000383ffff */
[----:B------:R-:W-:Y:S05]  /*2aee0*/  BRA `(.L_x_603) ;  /* 0xffffff4400507947 */ /* 0x000fea000383ffff */
.L_x_608:
[----:B------:R-:W-:Y:S01]  /*2aef0*/  IMAD.MOV.U32 R12, RZ, RZ, R0 ;  /* 0x000000ffff0c7224 */ /* 0x000fe200078e0000 */
[----:B------:R-:W-:Y:S01]  /*2af00*/  MOV R15, 0xffffffff ;  /* 0xffffffff000f7802 */ /* 0x000fe20000000f00 */
[----:B------:R-:W-:Y:S01]  /*2af10*/  IMAD.MOV.U32 R11, RZ, RZ, 0x1c1f ;  /* 0x00001c1fff0b7424 */ /* 0x000fe200078e00ff */
[----:B------:R-:W-:Y:S02]  /*2af20*/  SEL R5, R96, R97, P0 ;  /* 0x0000006160057207 */ /* 0x000fe40000000000 */
[----:B------:R-:W-:-:S07]  /*2af30*/  SEL R7, R97, R96, P0 ;  /* 0x0000006061077207 */ /* 0x000fce0000000000 */
[----:B-1---5:R-:W-:Y:S05]  /*2af40*/  WARPSYNC.COLLECTIVE R15, `(.L_x_816) ;  /* 0x000000000f087348 */ /* 0x022fea0003c00000 */
[----:B------:R0:W2:Y:S02]  /*2af50*/  SHFL.IDX P6, R14, R13, R12, R11 ;  /* 0x0000000c0d0e7389 */ /* 0x0000a400000c000b */
[----:B012--5:R-:W-:Y:S01]  /*2af60*/  ENDCOLLECTIVE ;  /* 0x000000000000791b */ /* 0x027fe20003800000 */
.L_x_816:
[----:B------:R-:W-:Y:S02]  /*2af70*/  SEL R9, R92, R93, P0 ;  /* 0x0000005d5c097207 */ /* 0x000fe40000000000 */
[----:B------:R-:W-:Y:S02]  /*2af80*/  SEL R21, R93, R92, P0 ;  /* 0x0000005c5d157207 */ /* 0x000fe40000000000 */
[----:B------:R-:W-:Y:S02]  /*2af90*/  SEL R25, R52, R43, P0 ;  /* 0x0000002b34197207 */ /* 0x000fe40000000000 */
[----:B------:R-:W-:Y:S02]  /*2afa0*/  SEL R27, R43, R52, P0 ;  /* 0x000000342b1b7207 */ /* 0x000fe40000000000 */
[----:B------:R-:W-:Y:S02]  /*2afb0*/  SEL R29, R41, R40, P0 ;  /* 0x00000028291d7207 */ /* 0x000fe40000000000 */
[----:B------:R-:W-:-:S02]  /*2afc0*/  SEL R31, R40, R41, P0 ;  /* 0x00000029281f7207 */ /* 0x000fc40000000000 */
[----:B------:R-:W-:Y:S01]  /*2afd0*/  SEL R51, R53, R30, P0 ;  /* 0x0000001e35337207 */ /* 0x000fe20000000000 */
[----:B------:R-:W-:Y:S01]  /*2afe0*/  IMAD.MOV.U32 R13, RZ, RZ, R3 ;  /* 0x000000ffff0d7224 */ /* 0x000fe200078e0003 */
[----:B------:R-:W-:Y:S02]  /*2aff0*/  MOV R12, R2 ;  /* 0x00000002000c7202 */ /* 0x000fe40000000f00 */
[----:B------:R-:W-:Y:S02]  /*2b000*/  SEL R53, R30, R53, P0 ;  /* 0x000000351e357207 */ /* 0x000fe40000000000 */
[----:B------:R-:W-:Y:S02]  /*2b010*/  SEL R33, R35, R32, P0 ;  /* 0x0000002023217207 */ /* 0x000fe40000000000 */
[----:B------:R-:W-:Y:S02]  /*2b020*/  SEL R35, R32, R35, P0 ;  /* 0x0000002320237207 */ /* 0x000fe40000000000 */
[----:B------:R-:W-:Y:S01]  /*2b030*/  SEL R67, R34, R69, P0 ;  /* 0x0000004522437207 */ /* 0x000fe20000000000 */
[----:B------:R-:W-:Y:S01]  /*2b040*/  IMAD.MOV.U32 R6, RZ, RZ, R14 ;  /* 0x000000ffff067224 */ /* 0x000fe200078e000e */
[----:B------:R-:W-:-:S07]  /*2b050*/  SEL R69, R69, R34, P0 ;  /* 0x0000002245457207 */ /* 0x000fce0000000000 */
[----:B------:R-:W-:Y:S05]  /*2b060*/  WARPSYNC.COLLECTIVE R15, `(.L_x_817) ;  /* 0x000000000f087348 */ /* 0x000fea0003c00000 */
[----:B------:R0:W1:Y:S02]  /*2b070*/  SHFL.IDX P6, R14, R13, R12, R11 ;  /* 0x0000000c0d0e7389 */ /* 0x00006400000c000b */
[----:B01----:R-:W-:Y:S01]  /*2b080*/  ENDCOLLECTIVE ;  /* 0x000000000000791b */ /* 0x003fe20003800000 */
.L_x_817:
        /* <DEDUP_REMOVED lines=18> */
.L_x_818:
[----:B------:R-:W-:Y:S02]  /*2b1b0*/  SEL R77, R48, R77, P0 ;  /* 0x0000004d304d7207 */ /* 0x000fe40000000000 */
[----:B------:R-:W-:Y:S02]  /*2b1c0*/  SEL R57, R56, R57, P0 ;  /* 0x0000003938397207 */ /* 0x000fe40000000000 */
[----:B------:R-:W-:Y:S02]  /*2b1d0*/  SEL R59, R50, R61, P0 ;  /* 0x0000003d323b7207 */ /* 0x000fe40000000000 */
[----:B------:R-:W-:Y:S02]  /*2b1e0*/  SEL R61, R61, R50, P0 ;  /* 0x000000323d3d7207 */ /* 0x000fe40000000000 */
[----:B------:R-:W-:Y:S02]  /*2b1f0*/  SEL R4, R6, R3, P0 ;  /* 0x0000000306047207 */ /* 0x000fe40000000000 */
[----:B------:R-:W-:Y:S01]  /*2b200*/  SEL R6, R3, R6, P0 ;  /* 0x0000000603067207 */ /* 0x000fe20000000000 */
[----:B------:R-:W-:Y:S01]  /*2b210*/  IMAD.MOV.U32 R13, RZ, RZ, R7 ;  /* 0x000000ffff0d7224 */ /* 0x000fe200078e0007 */
[----:B------:R-:W-:Y:S01]  /*2b220*/  MOV R12, R2 ;  /* 0x00000002000c7202 */ /* 0x000fe20000000f00 */
[----:B------:R-:W-:-:S07]  /*2b230*/  IMAD.MOV.U32 R10, RZ, RZ, R14 ;  /* 0x000000ffff0a7224 */ /* 0x000fce00078e000e */
[----:B------:R-:W-:Y:S05]  /*2b240*/  WARPSYNC.COLLECTIVE R15, `(.L_x_819) ;  /* 0x000000000f087348 */ /* 0x000fea0003c00000 */
[----:B------:R0:W1:Y:S02]  /*2b250*/  SHFL.IDX P6, R14, R13, R12, R11 ;  /* 0x0000000c0d0e7389 */ /* 0x00006400000c000b */
[----:B01----:R-:W-:Y:S01]  /*2b260*/  ENDCOLLECTIVE ;  /* 0x000000000000791b */ /* 0x003fe20003800000 */
.L_x_819:
[----:B------:R-:W-:Y:S01]  /*2b270*/  IMAD.MOV.U32 R13, RZ, RZ, R9 ;  /* 0x000000ffff0d7224 */ /* 0x000fe200078e0009 */
[----:B------:R-:W-:Y:S01]  /*2b280*/  MOV R12, R0 ;  /* 0x00000000000c7202 */ /* 0x000fe20000000f00 */
[----:B------:R-:W-:-:S07]  /*2b290*/  IMAD.MOV.U32 R7, RZ, RZ, R14 ;  /* 0x000000ffff077224 */ /* 0x000fce00078e000e */
[----:B------:R-:W-:Y:S05]  /*2b2a0*/  WARPSYNC.COLLECTIVE R15, `(.L_x_820) ;  /* 0x000000000f087348 */ /* 0x000fea0003c00000 */
[----:B------:R0:W1:Y:S02]  /*2b2b0*/  SHFL.IDX P6, R14, R13, R12, R11 ;  /* 0x0000000c0d0e7389 */ /* 0x00006400000c000b */
[----:B01----:R-:W-:Y:S01]  /*2b2c0*/  ENDCOLLECTIVE ;  /* 0x000000000000791b */ /* 0x003fe20003800000 */
.L_x_820:
        /* <DEDUP_REMOVED lines=8> */
.L_x_821:
[----:B------:R-:W-:Y:S01]  /*2b350*/  IMAD.MOV.U32 R13, RZ, RZ, R25 ;  /* 0x000000ffff0d7224 */ /* 0x000fe200078e0019 */
[----:B------:R-:W-:Y:S01]  /*2b360*/  MOV R12, R0 ;  /* 0x00000000000c7202 */ /* 0x000fe20000000f00 */
[----:B------:R-:W-:-:S07]  /*2b370*/  IMAD.MOV.U32 R20, RZ, RZ, R14 ;  /* 0x000000ffff147224 */ /* 0x000fce00078e000e */
[----:B------:R-:W-:Y:S05]  /*2b380*/  WARPSYNC.COLLECTIVE R15, `(.L_x_822) ;  /* 0x000000000f087348 */ /* 0x000fea0003c00000 */
[----:B------:R0:W1:Y:S02]  /*2b390*/  SHFL.IDX P6, R14, R13, R12, R11 ;  /* 0x0000000c0d0e7389 */ /* 0x00006400000c000b */
[----:B01----:R-:W-:Y:S01]  /*2b3a0*/  ENDCOLLECTIVE ;  /* 0x000000000000791b */ /* 0x003fe20003800000 */
.L_x_822:
[----:B------:R-:W-:Y:S01]  /*2b3b0*/  IMAD.MOV.U32 R13, RZ, RZ, R27 ;  /* 0x000000ffff0d7224 */ /* 0x000fe200078e001b */
[----:B------:R-:W-:Y:S01]  /*2b3c0*/  MOV R12, R2 ;  /* 0x00000002000c7202 */ /* 0x000fe20000000f00 */
[----:B------:R-:W-:-:S07]  /*2b3d0*/  IMAD.MOV.U32 R26, RZ, RZ, R14 ;  /* 0x000000ffff1a7224 */ /* 0x000fce00078e000e */
[----:B------:R-:W-:Y:S05]  /*2b3e0*/  WARPSYNC.COLLECTIVE R15, `(.L_x_823) ;  /* 0x000000000f087348 */ /* 0x000fea0003c00000 */
[----:B------:R0:W1:Y:S02]  /*2b3f0*/  SHFL.IDX P6, R14, R13, R12, R11 ;  /* 0x0000000c0d0e7389 */ /* 0x00006400000c000b */
[----:B01----:R-:W-:Y:S01]  /*2b400*/  ENDCOLLECTIVE ;  /* 0x000000000000791b */ /* 0x003fe20003800000 */
.L_x_823:
[----:B------:R-:W-:Y:S01]  /*2b410*/  IMAD.MOV.U32 R13, RZ, RZ, R29 ;  /* 0x000000ffff0d7224 */ /* 0x000fe200078e001d */
[----:B------:R-:W-:Y:S01]  /*2b420*/  MOV R12, R0 ;  /* 0x00000000000c7202 */ /* 0x000fe20000000f00 */
[----:B------:R-:W-:-:S07]  /*2b430*/  IMAD.MOV.U32 R27, RZ, RZ, R14 ;  /* 0x000000ffff1b7224 */ /* 0x000fce00078e000e */
[----:B------:R-:W-:Y:S05]  /*2b440*/  WARPSYNC.COLLECTIVE R15, `(.L_x_824) ;  /* 0x000000000f087348 */ /* 0x000fea0003c00000 */
[----:B------:R0:W1:Y:S02]  /*2b450*/  SHFL.IDX P6, R14, R13, R12, R11 ;  /* 0x0000000c0d0e7389 */ /* 0x00006400000c000b */
[----:B01----:R-:W-:Y:S01]  /*2b460*/  ENDCOLLECTIVE ;  /* 0x000000000000791b */ /* 0x003fe20003800000 */
.L_x_824:
        /* <DEDUP_REMOVED lines=8> */
.L_x_825:
[----:B------:R-:W-:Y:S01]  /*2b4f0*/  IMAD.MOV.U32 R13, RZ, RZ, R33 ;  /* 0x000000ffff0d7224 */ /* 0x000fe200078e0021 */
[----:B------:R-:W-:Y:S01]  /*2b500*/  MOV R12, R0 ;  /* 0x00000000000c7202 */ /* 0x000fe20000000f00 */
[----:B------:R-:W-:-:S07]  /*2b510*/  IMAD.MOV.U32 R31, RZ, RZ, R14 ;  /* 0x000000ffff1f7224 */ /* 0x000fce00078e000e */
[----:B------:R-:W-:Y:S05]  /*2b520*/  WARPSYNC.COLLECTIVE R15, `(.L_x_826) ;  /* 0x000000000f087348 */ /* 0x000fea0003c00000 */
[----:B------:R0:W1:Y:S02]  /*2b530*/  SHFL.IDX P6, R14, R13, R12, R11 ;  /* 0x0000000c0d0e7389 */ /* 0x00006400000c000b */
[----:B01----:R-:W-:Y:S01]  /*2b540*/  ENDCOLLECTIVE ;  /* 0x000000000000791b */ /* 0x003fe20003800000 */
.L_x_826:
        /* <DEDUP_REMOVED lines=8> */
.L_x_827:
[----:B------:R-:W-:Y:S01]  /*2b5d0*/  IMAD.MOV.U32 R13, RZ, RZ, R37 ;  /* 0x000000ffff0d7224 */ /* 0x000fe200078e0025 */
[----:B------:R-:W-:Y:S01]  /*2b5e0*/  MOV R12, R0 ;  /* 0x00000000000c7202 */ /* 0x000fe20000000f00 */
[----:B------:R-:W-:-:S07]  /*2b5f0*/  IMAD.MOV.U32 R35, RZ, RZ, R14 ;  /* 0x000000ffff237224 */ /* 0x000fce00078e000e */
[----:B------:R-:W-:Y:S05]  /*2b600*/  WARPSYNC.COLLECTIVE R15, `(.L_x_828) ;  /* 0x000000000f087348 */ /* 0x000fea0003c00000 */
[----:B------:R0:W1:Y:S02]  /*2b610*/  SHFL.IDX P6, R14, R13, R12, R11 ;  /* 0x0000000c0d0e7389 */ /* 0x00006400000c000b */
[----:B01----:R-:W-:Y:S01]  /*2b620*/  ENDCOLLECTIVE ;  /* 0x000000000000791b */ /* 0x003fe20003800000 */
.L_x_828:
        /* <DEDUP_REMOVED lines=8> */
.L_x_829:
[----:B------:R-:W-:Y:S01]  /*2b6b0*/  IMAD.MOV.U32 R13, RZ, RZ, R41 ;  /* 0x000000ffff0d7224 */ /* 0x000fe200078e0029 */
[----:B------:R-:W-:Y:S01]  /*2b6c0*/  MOV R12, R0 ;  /* 0x00000000000c7202 */ /* 0x000fe20000000f00 */
[----:B------:R-:W-:-:S07]  /*2b6d0*/  IMAD.MOV.U32 R39, RZ, RZ, R14 ;  /* 0x000000ffff277224 */ /* 0x000fce00078e000e */
[----:B------:R-:W-:Y:S05]  /*2b6e0*/  WARPSYNC.COLLECTIVE R15, `(.L_x_830) ;  /* 0x000000000f087348 */ /* 0x000fea0003c00000 */
[----:B------:R0:W1:Y:S02]  /*2b6f0*/  SHFL.IDX P6, R14, R13, R12, R11 ;  /* 0x0000000c0d0e7389 */ /* 0x00006400000c000b */
[----:B01----:R-:W-:Y:S01]  /*2b700*/  ENDCOLLECTIVE ;  /* 0x000000000000791b */ /* 0x003fe20003800000 */
.L_x_830:
        /* <DEDUP_REMOVED lines=8> */
.L_x_831:
[----:B------:R-:W-:Y:S01]  /*2b790*/  IMAD.MOV.U32 R13, RZ, RZ, R47 ;  /* 0x000000ffff0d7224 */ /* 0x000fe200078e002f */
[----:B------:R-:W-:Y:S01]  /*2b7a0*/  MOV R12, R0 ;  /* 0x00000000000c7202 */ /* 0x000fe20000000f00 */
[----:B------:R-:W-:-:S07]  /*2b7b0*/  IMAD.MOV.U32 R43, RZ, RZ, R14 ;  /* 0x000000ffff2b7224 */ /* 0x000fce00078e000e */
[----:B------:R-:W-:Y:S05]  /*2b7c0*/  WARPSYNC.COLLECTIVE R15, `(.L_x_832) ;  /* 0x000000000f087348 */ /* 0x000fea0003c00000 */
[----:B------:R0:W1:Y:S02]  /*2b7d0*/  SHFL.IDX P6, R14, R13, R12, R11 ;  /* 0x0000000c0d0e7389 */ /* 0x00006400000c000b */
[----:B01----:R-:W-:Y:S01]  /*2b7e0*/  ENDCOLLECTIVE ;  /* 0x000000000000791b */ /* 0x003fe20003800000 */
.L_x_832:
        /* <DEDUP_REMOVED lines=8> */
.L_x_833:
[----:B------:R-:W-:Y:S01]  /*2b870*/  IMAD.MOV.U32 R13, RZ, RZ, R51 ;  /* 0x000000ffff0d7224 */ /* 0x000fe200078e0033 */
[----:B------:R-:W-:Y:S01]  /*2b880*/  MOV R12, R0 ;  /* 0x00000000000c7202 */ /* 0x000fe20000000f00 */
[----:B------:R-:W-:-:S07]  /*2b890*/  IMAD.MOV.U32 R46, RZ, RZ, R14 ;  /* 0x000000ffff2e7224 */ /* 0x000fce00078e000e */
[----:B------:R-:W-:Y:S05]  /*2b8a0*/  WARPSYNC.COLLECTIVE R15, `(.L_x_834) ;  /* 0x000000000f087348 */ /* 0x000fea0003c00000 */
[----:B------:R0:W1:Y:S02]  /*2b8b0*/  SHFL.IDX P6, R14, R13, R12, R11 ;  /* 0x0000000c0d0e7389 */ /* 0x00006400000c000b */
[----:B01----:R-:W-:Y:S01]  /*2b8c0*/  ENDCOLLECTIVE ;  /* 0x000000000000791b */ /* 0x003fe20003800000 */
.L_x_834:
        /* <DEDUP_REMOVED lines=8> */
.L_x_835:
[----:B------:R-:W-:Y:S01]  /*2b950*/  IMAD.MOV.U32 R13, RZ, RZ, R55 ;  /* 0x000000ffff0d7224 */ /* 0x000fe200078e0037 */
[----:B------:R-:W-:Y:S01]  /*2b960*/  MOV R12, R0 ;  /* 0x00000000000c7202 */ /* 0x000fe20000000f00 */
[----:B------:R-:W-:-:S07]  /*2b970*/  IMAD.MOV.U32 R48, RZ, RZ, R14 ;  /* 0x000000ffff307224 */ /* 0x000fce00078e000e */
[----:B------:R-:W-:Y:S05]  /*2b980*/  WARPSYNC.COLLECTIVE R15, `(.L_x_836) ;  /* 0x000000000f087348 */ /* 0x000fea0003c00000 */
[----:B------:R0:W1:Y:S02]  /*2b990*/  SHFL.IDX P6, R14, R13, R12, R11 ;  /* 0x0000000c0d0e7389 */ /* 0x00006400000c000b */
[----:B01----:R-:W-:Y:S01]  /*2b9a0*/  ENDCOLLECTIVE ;  /* 0x000000000000791b */ /* 0x003fe20003800000 */
.L_x_836:
[----:B------:R-:W-:Y:S01]  /*2b9b0*/  IMAD.MOV.U32 R13, RZ, RZ, R57 ;  /* 0x000000ffff0d7224 */ /* 0x000fe200078e0039 */
[----:B------:R-:W-:Y:S01]  /*2b9c0*/  MOV R12, R2 ;  /* 0x00000002000c7202 */ /* 0x000fe20000000f00 */
[----:B------:R-:W-:-:S07]  /*2b9d0*/  IMAD.MOV.U32 R55, RZ, RZ, R14 ;  /* 0x000000ffff377224 */ /* 0x000fce00078e000e */
[----:B------:R-:W-:Y:S05]  /*2b9e0*/  WARPSYNC.COLLECTIVE R15, `(.L_x_837) ;  /* 0x000000000f087348 */ /* 0x000fea0003c00000 */
[----:B------:R0:W1:Y:S02]  /*2b9f0*/  SHFL.IDX P6, R14, R13, R12, R11 ;  /* 0x0000000c0d0e7389 */ /* 0x00006400000c000b */
[----:B01----:R-:W-:Y:S01]  /*2ba00*/  ENDCOLLECTIVE ;  /* 0x000000000000791b */ /* 0x003fe20003800000 */
.L_x_837:
[----:B------:R-:W-:Y:S01]  /*2ba10*/  IMAD.MOV.U32 R13, RZ, RZ, R59 ;  /* 0x000000ffff0d7224 */ /* 0x000fe200078e003b */
[----:B------:R-:W-:Y:S01]  /*2ba20*/  MOV R12, R0 ;  /* 0x00000000000c7202 */ /* 0x000fe20000000f00 */
[----:B------:R-:W-:-:S07]  /*2ba30*/  IMAD.MOV.U32 R50, RZ, RZ, R14 ;  /* 0x000000ffff327224 */ /* 0x000fce00078e000e */
[----:B------:R-:W-:Y:S05]  /*2ba40*/  WARPSYNC.COLLECTIVE R15, `(.L_x_838) ;  /* 0x000000000f087348 */ /* 0x000fea0003c00000 */
[----:B------:R0:W1:Y:S02]  /*2ba50*/  SHFL.IDX P6, R14, R13, R12, R11 ;  /* 0x0000000c0d0e7389 */ /* 0x00006400000c000b */
[----:B01----:R-:W-:Y:S01]  /*2ba60*/  ENDCOLLECTIVE ;  /* 0x000000000000791b */ /* 0x003fe20003800000 */
.L_x_838:
[----:B------:R-:W-:Y:S01]  /*2ba70*/  IMAD.MOV.U32 R13, RZ, RZ, R61 ;  /* 0x000000ffff0d7224 */ /* 0x000fe200078e003d */
[----:B------:R-:W-:Y:S01]  /*2ba80*/  MOV R12, R2 ;  /* 0x00000002000c7202 */ /* 0x000fe20000000f00 */
[----:B------:R-:W-:-:S07]  /*2ba90*/  IMAD.MOV.U32 R59, RZ, RZ, R14 ;  /* 0x000000ffff3b7224 */ /* 0x000fce00078e000e */
[----:B------:R-:W-:Y:S05]  /*2baa0*/  WARPSYNC.COLLECTIVE R15, `(.L_x_839) ;  /* 0x000000000f087348 */ /* 0x000fea0003c00000 */
[----:B------:R0:W1:Y:S02]  /*2bab0*/  SHFL.IDX P6, R14, R13, R12, R11 ;  /* 0x0000000c0d0e7389 */ /* 0x00006400000c000b */
[----:B01----:R-:W-:Y:S01]  /*2bac0*/  ENDCOLLECTIVE ;  /* 0x000000000000791b */ /* 0x003fe20003800000 */
.L_x_839:
[----:B------:R-:W-:Y:S01]  /*2bad0*/  IMAD.MOV.U32 R13, RZ, RZ, R63 ;  /* 0x000000ffff0d7224 */ /* 0x000fe200078e003f */
[----:B------:R-:W-:Y:S01]  /*2bae0*/  MOV R12, R0 ;  /* 0x00000000000c7202 */ /* 0x000fe20000000f00 */
[----:B------:R-:W-:-:S07]  /*2baf0*/  IMAD.MOV.U32 R52, RZ, RZ, R14 ;  /* 0x000000ffff347224 */ /* 0x000fce00078e000e */
[----:B------:R-:W-:Y:S05]  /*2bb00*/  WARPSYNC.COLLECTIVE R15, `(.L_x_840) ;  /* 0x000000000f087348 */ /* 0x000fea0003c00000 */
[----:B------:R0:W1:Y:S02]  /*2bb10*/  SHFL.IDX P6, R14, R13, R12, R11 ;  /* 0x0000000c0d0e7389 */ /* 0x00006400000c000b */
[----:B01----:R-:W-:Y:S01]  /*2bb20*/  ENDCOLLECTIVE ;  /* 0x000000000000791b */ /* 0x003fe20003800000 */
.L_x_840:
        /* <DEDUP_REMOVED lines=8> */
.L_x_841:
[----:B------:R-:W-:Y:S01]  /*2bbb0*/  IMAD.MOV.U32 R13, RZ, RZ, R67 ;  /* 0x000000ffff0d7224 */ /* 0x000fe200078e0043 */
[----:B------:R-:W-:Y:S01]  /*2bbc0*/  MOV R12, R0 ;  /* 0x00000000000c7202 */ /* 0x000fe20000000f00 */
[----:B------:R-:W-:-:S07]  /*2bbd0*/  IMAD.MOV.U32 R54, RZ, RZ, R14 ;  /* 0x000000ffff367224 */ /* 0x000fce00078e000e */
[----:B------:R-:W-:Y:S05]  /*2bbe0*/  WARPSYNC.COLLECTIVE R15, `(.L_x_842) ;  /* 0x000000000f087348 */ /* 0x000fea0003c00000 */
[----:B------:R0:W1:Y:S02]  /*2bbf0*/  SHFL.IDX P6, R14, R13, R12, R11 ;  /* 0x0000000c0d0e7389 */ /* 0x00006400000c000b */
[----:B01----:R-:W-:Y:S01]  /*2bc00*/  ENDCOLLECTIVE ;  /* 0x000000000000791b */ /* 0x003fe20003800000 */
.L_x_842:
        /* <DEDUP_REMOVED lines=8> */
.L_x_843:
[----:B------:R-:W-:Y:S01]  /*2bc90*/  IMAD.MOV.U32 R13, RZ, RZ, R71 ;  /* 0x000000ffff0d7224 */ /* 0x000fe200078e0047 */
[----:B------:R-:W-:Y:S01]  /*2bca0*/  MOV R12, R0 ;  /* 0x00000000000c7202 */ /* 0x000fe20000000f00 */
[----:B------:R-:W-:-:S07]  /*2bcb0*/  IMAD.MOV.U32 R56, RZ, RZ, R14 ;  /* 0x000000ffff387224 */ /* 0x000fce00078e000e */
[----:B------:R-:W-:Y:S05]  /*2bcc0*/  WARPSYNC.COLLECTIVE R15, `(.L_x_844) ;  /* 0x000000000f087348 */ /* 0x000fea0003c00000 */
[----:B------:R0:W1:Y:S02]  /*2bcd0*/  SHFL.IDX P6, R14, R13, R12, R11 ;  /* 0x0000000c0d0e7389 */ /* 0x00006400000c000b */
[----:B01----:R-:W-:Y:S01]  /*2bce0*/  ENDCOLLECTIVE ;  /* 0x000000000000791b */ /* 0x003fe20003800000 */
.L_x_844:
        /* <DEDUP_REMOVED lines=8> */
.L_x_845:
[----:B------:R-:W-:Y:S01]  /*2bd70*/  IMAD.MOV.U32 R13, RZ, RZ, R75 ;  /* 0x000000ffff0d7224 */ /* 0x000fe200078e004b */
[----:B------:R-:W-:Y:S01]  /*2bd80*/  MOV R12, R0 ;  /* 0x00000000000c7202 */ /* 0x000fe20000000f00 */
[----:B------:R-:W-:-:S07]  /*2bd90*/  IMAD.MOV.U32 R58, RZ, RZ, R14 ;  /* 0x000000ffff3a7224 */ /* 0x000fce00078e000e */
[----:B------:R-:W-:Y:S05]  /*2bda0*/  WARPSYNC.COLLECTIVE R15, `(.L_x_846) ;  /* 0x000000000f087348 */ /* 0x000fea0003c00000 */
[----:B------:R0:W1:Y:S02]  /*2bdb0*/  SHFL.IDX P6, R14, R13, R12, R11 ;  /* 0x0000000c0d0e7389 */ /* 0x00006400000c000b */
[----:B01----:R-:W-:Y:S01]  /*2bdc0*/  ENDCOLLECTIVE ;  /* 0x000000000000791b */ /* 0x003fe20003800000 */
.L_x_846:
[----:B------:R-:W-:Y:S02]  /*2bdd0*/  SEL R37, R71, R58, P0 ;  /* 0x0000003a47257207 */ /* 0x000fe40000000000 */
[----:B------:R-:W-:Y:S01]  /*2bde0*/  SEL R39, R58, R71, P0 ;  /* 0x000000473a277207 */ /* 0x000fe20000000000 */
[----:B------:R-:W-:Y:S01]  /*2bdf0*/  IMAD.MOV.U32 R13, RZ, RZ, R77 ;  /* 0x000000ffff0d7224 */ /* 0x000fe200078e004d */
[----:B------:R-:W-:Y:S01]  /*2be00*/  MOV R12, R2 ;  /* 0x00000002000c7202 */ /* 0x000fe20000000f00 */
[----:B------:R-:W-:Y:S02]  /*2be10*/  IMAD.MOV.U32 R2, RZ, RZ, RZ ;  /* 0x000000ffff027224 */ /* 0x000fe400078e00ff */
[----:B------:R-:W-:-:S07]  /*2be20*/  IMAD.MOV.U32 R75, RZ, RZ, R14 ;  /* 0x000000ffff4b7224 */ /* 0x000fce00078e000e */
[----:B------:R-:W-:Y:S05]  /*2be30*/  WARPSYNC.COLLECTIVE R15, `(.L_x_847) ;  /* 0x000000000f087348 */ /* 0x000fea0003c00000 */
[----:B------:R0:W1:Y:S02]  /*2be40*/  SHFL.IDX P6, R14, R13, R12, R11 ;  /* 0x0000000c0d0e7389 */ /* 0x00006400000c000b */
[----:B01----:R-:W-:Y:S01]  /*2be50*/  ENDCOLLECTIVE ;  /* 0x000000000000791b */ /* 0x003fe20003800000 */
.L_x_847:
[----:B------:R-:W-:Y:S02]  /*2be60*/  SEL R12, R9, R20, P0 ;  /* 0x00000014090c7207 */ /* 0x000fe40000000000 */
[----:B------:R-:W-:Y:S02]  /*2be70*/  SEL R11, R48, R51, P0 ;  /* 0x00000033300b7207 */ /* 0x000fe40000000000 */
[----:B------:R-:W-:Y:S02]  /*2be80*/  SEL R13, R55, R50, P0 ;  /* 0x00000032370d7207 */ /* 0x000fe40000000000 */
[----:B------:R-:W-:Y:S01]  /*2be90*/  SEL R15, R50, R55, P0 ;  /* 0x00000037320f7207 */ /* 0x000fe20000000000 */
[----:B------:R-:W-:Y:S01]  /*2bea0*/  IMAD.MOV.U32 R60, RZ, RZ, R14 ;  /* 0x000000ffff3c7224 */ /* 0x000fe200078e000e */
[----:B------:R-:W-:Y:S02]  /*2beb0*/  SEL R14, R20, R9, P0 ;  /* 0x00000009140e7207 */ /* 0x000fe40000000000 */
[----:B------:R-:W-:Y:S01]  /*2bec0*/  SEL R9, R51, R48, P0 ;  /* 0x0000003033097207 */ /* 0x000fe20000000000 */
[----:B------:R-:W-:Y:S06]  /*2bed0*/  BRA `(.L_x_848) ;  /* 0xffffff4c00007947 */ /* 0x000fec000383ffff */
.L_x_620:
[----:B------:R-:W-:Y:S01]  /*2bee0*/  MOV R13, R3 ;  /* 0x00000003000d7202 */ /* 0x000fe20000000f00 */
[----:B------:R-:W-:Y:S01]  /*2bef0*/  IMAD.MOV.U32 R12, RZ, RZ, RZ ;  /* 0x000000ffff0c7224 */ /* 0x000fe200078e00ff */
[----:B------:R-:W-:Y:S01]  /*2bf00*/  MOV R15, 0xffffffff ;  /* 0xffffffff000f7802 */ /* 0x000fe20000000f00 */
[----:B------:R-:W-:-:S07]  /*2bf10*/  IMAD.MOV.U32 R11, RZ, RZ, 0x181f ;  /* 0x0000181fff0b7424 */ /* 0x000fce00078e00ff */
[----:B01----:R-:W-:Y:S05]  /*2bf20*/  WARPSYNC.COLLECTIVE R15, `(.L_x_849) ;  /* 0x000000000f087348 */ /* 0x003fea0003c00000 */
[----:B------:R2:W3:Y:S02]  /*2bf30*/  SHFL.IDX P6, R14, R13, R12, R11 ;  /* 0x0000000c0d0e7389 */ /* 0x0004e400000c000b */
[----:B0123--:R-:W-:Y:S01]  /*2bf40*/  ENDCOLLECTIVE ;  /* 0x000000000000791b */ /* 0x00ffe20003800000 */
.L_x_849:
[----:B------:R-:W-:Y:S02]  /*2bf50*/  IMAD.MOV.U32 R13, RZ, RZ, R2 ;  /* 0x000000ffff0d7224 */ /* 0x000fe400078e0002 */
[----:B------:R-:W-:-:S07]  /*2bf60*/  IMAD.MOV.U32 R0, RZ, RZ, R14 ;  /* 0x000000ffff007224 */ /* 0x000fce00078e000e */
[----:B------:R-:W-:Y:S05]  /*2bf70*/  WARPSYNC.COLLECTIVE R15, `(.L_x_850) ;  /* 0x000000000f087348 */ /* 0x000fea0003c00000 */
[----:B------:R0:W1:Y:S02]  /*2bf80*/  SHFL.IDX P6, R14, R13, R12, R11 ;  /* 0x0000000c0d0e7389 */ /* 0x00006400000c000b */
[----:B01----:R-:W-:Y:S01]  /*2bf90*/  ENDCOLLECTIVE ;  /* 0x000000000000791b */ /* 0x003fe20003800000 */
.L_x_850:
[----:B------:R-:W-:Y:S05]  /*2bfa0*/  BRA `(.L_x_851) ;  /* 0xffffff6000647947 */ /* 0x000fea000383ffff */
.L_x_623:
[----:B------:R-:W-:Y:S01]  /*2bfb0*/  BSSY B1, `(.L_x_852) ;  /* 0x0000008000017945 */ /* 0x000fe20003800000 */
[----:B------:R-:W-:Y:S01]  /*2bfc0*/  MOV R13, R3 ;  /* 0x00000003000d7202 */ /* 0x000fe20000000f00 */
[----:B------:R-:W-:Y:S01]  /*2bfd0*/  IMAD.MOV.U32 R12, RZ, RZ, 0x1 ;  /* 0x00000001ff0c7424 */ /* 0x000fe200078e00ff */
[----:B---3--:R-:W-:Y:S01]  /*2bfe0*/  MOV R15, 0xffffffff ;  /* 0xffffffff000f7802 */ /* 0x008fe20000000f00 */
[----:B------:R-:W-:-:S07]  /*2bff0*/  IMAD.MOV.U32 R11, RZ, RZ, 0x181f ;  /* 0x0000181fff0b7424 */ /* 0x000fce00078e00ff */
[----:B012-4-:R-:W-:Y:S05]  /*2c000*/  WARPSYNC.COLLECTIVE R15, `(.L_x_853) ;  /* 0x000000000f087348 */ /* 0x017fea0003c00000 */
[----:B----4-:R3:W4:Y:S02]  /*2c010*/  SHFL.IDX P6, R14, R13, R12, R11 ;  /* 0x0000000c0d0e7389 */ /* 0x01072400000c000b */
[----:B01234-:R-:W-:Y:S01]  /*2c020*/  ENDCOLLECTIVE ;  /* 0x000000000000791b */ /* 0x01ffe20003800000 */
.L_x_853:
[----:B------:R-:W-:Y:S05]  /*2c030*/  BSYNC B1 ;  /* 0x0000000000017941 */ /* 0x000fea0003800000 */
.L_x_852:
        /* <DEDUP_REMOVED lines=8> */
.L_x_854:
[----:B------:R-:W-:Y:S05]  /*2c0c0*/  BRA `(.L_x_855) ;  /* 0xffffff6000707947 */ /* 0x000fea000383ffff */
.L_x_626:
[----:B------:R-:W-:Y:S01]  /*2c0d0*/  BSSY B1, `(.L_x_856) ;  /* 0x0000008000017945 */ /* 0x000fe20003800000 */
[----:B------:R-:W-:Y:S01]  /*2c0e0*/  MOV R13, R3 ;  /* 0x00000003000d7202 */ /* 0x000fe20000000f00 */
[----:B------:R-:W-:Y:S01]  /*2c0f0*/  IMAD.MOV.U32 R12, RZ, RZ, 0x2 ;  /* 0x00000002ff0c7424 */ /* 0x000fe200078e00ff */
[----:B0-----:R-:W-:Y:S01]  /*2c100*/  MOV R15, 0xffffffff ;  /* 0xffffffff000f7802 */ /* 0x001fe20000000f00 */
[----:B------:R-:W-:-:S07]  /*2c110*/  IMAD.MOV.U32 R11, RZ, RZ, 0x181f ;  /* 0x0000181fff0b7424 */ /* 0x000fce00078e00ff */
[----:B-1234-:R-:W-:Y:S05]  /*2c120*/  WARPSYNC.COLLECTIVE R15, `(.L_x_857) ;  /* 0x000000000f087348 */ /* 0x01efea0003c00000 */
[----:B----4-:R0:W4:Y:S02]  /*2c130*/  SHFL.IDX P6, R14, R13, R12, R11 ;  /* 0x0000000c0d0e7389 */ /* 0x01012400000c000b */
[----:B01234-:R-:W-:Y:S01]  /*2c140*/  ENDCOLLECTIVE ;  /* 0x000000000000791b */ /* 0x01ffe20003800000 */
.L_x_857:
[----:B------:R-:W-:Y:S05]  /*2c150*/  BSYNC B1 ;  /* 0x0000000000017941 */ /* 0x000fea0003800000 */
.L_x_856:
        /* <DEDUP_REMOVED lines=8> */
.L_x_858:
[----:B------:R-:W-:Y:S05]  /*2c1e0*/  BRA `(.L_x_859) ;  /* 0xffffff6000787947 */ /* 0x000fea000383ffff */
.L_x_629:
[----:B------:R-:W-:Y:S01]  /*2c1f0*/  BSSY B1, `(.L_x_860) ;  /* 0x0000008000017945 */ /* 0x000fe20003800000 */
[----:B------:R-:W-:Y:S01]  /*2c200*/  MOV R13, R3 ;  /* 0x00000003000d7202 */ /* 0x000fe20000000f00 */
[----:B------:R-:W-:Y:S01]  /*2c210*/  IMAD.MOV.U32 R12, RZ, RZ, 0x3 ;  /* 0x00000003ff0c7424 */ /* 0x000fe200078e00ff */
[----:B0-----:R-:W-:Y:S01]  /*2c220*/  MOV R15, 0xffffffff ;  /* 0xffffffff000f7802 */ /* 0x001fe20000000f00 */
[----:B------:R-:W-:-:S07]  /*2c230*/  IMAD.MOV.U32 R11, RZ, RZ, 0x181f ;  /* 0x0000181fff0b7424 */ /* 0x000fce00078e00ff */
[----:B-1234-:R-:W-:Y:S05]  /*2c240*/  WARPSYNC.COLLECTIVE R15, `(.L_x_861) ;  /* 0x000000000f087348 */ /* 0x01efea0003c00000 */
[----:B------:R0:W0:Y:S02]  /*2c250*/  SHFL.IDX P6, R14, R13, R12, R11 ;  /* 0x0000000c0d0e7389 */ /* 0x00002400000c000b */
[----:B01234-:R-:W-:Y:S01]  /*2c260*/  ENDCOLLECTIVE ;  /* 0x000000000000791b */ /* 0x01ffe20003800000 */
.L_x_861:
[----:B------:R-:W-:Y:S05]  /*2c270*/  BSYNC B1 ;  /* 0x0000000000017941 */ /* 0x000fea0003800000 */
.L_x_860:
        /* <DEDUP_REMOVED lines=8> */
.L_x_862:
[----:B------:R-:W-:Y:S05]  /*2c300*/  BRA `(.L_x_863) ;  /* 0xffffff6000807947 */ /* 0x000fea000383ffff */
.L_x_645:
[----:B0-----:R-:W0:Y:S01]  /*2c310*/  S2R R8, SR_TID.X ;  /* 0x0000000000087919 */ /* 0x001e220000002100 */
[----:B------:R-:W-:Y:S01]  /*2c320*/  BSSY B1, `(.L_x_864) ;  /* 0x000000a000017945 */ /* 0x000fe20003800000 */
[----:B------:R-:W-:Y:S01]  /*2c330*/  IMAD.MOV.U32 R12, RZ, RZ, RZ ;  /* 0x000000ffff0c7224 */ /* 0x000fe200078e00ff */
[----:B------:R-:W-:Y:S01]  /*2c340*/  MOV R15, 0xffffffff ;  /* 0xffffffff000f7802 */ /* 0x000fe20000000f00 */
[----:B------:R-:W-:Y:S01]  /*2c350*/  IMAD.MOV.U32 R11, RZ, RZ, 0x1f ;  /* 0x0000001fff0b7424 */ /* 0x000fe200078e00ff */
[----:B0-----:R-:W-:-:S04]  /*2c360*/  SHF.R.U32.HI R8, RZ, 0x5, R8 ;  /* 0x00000005ff087819 */ /* 0x001fc80000011608 */
[----:B------:R-:W-:-:S04]  /*2c370*/  LOP3.LUT R8, R8, 0x3, RZ, 0xc0, !PT ;  /* 0x0000000308087812 */ /* 0x000fc800078ec0ff */
[----:B------:R-:W-:-:S07]  /*2c380*/  MOV R13, R8 ;  /* 0x00000008000d7202 */ /* 0x000fce0000000f00 */
[----:B------:R-:W-:Y:S05]  /*2c390*/  WARPSYNC.COLLECTIVE R15, `(.L_x_865) ;  /* 0x000000000f087348 */ /* 0x000fea0003c00000 */
[----:B------:R0:W1:Y:S02]  /*2c3a0*/  SHFL.IDX P6, R14, R13, R12, R11 ;  /* 0x0000000c0d0e7389 */ /* 0x00006400000c000b */
[----:B01----:R-:W-:Y:S01]  /*2c3b0*/  ENDCOLLECTIVE ;  /* 0x000000000000791b */ /* 0x003fe20003800000 */
.L_x_865:
[----:B------:R-:W-:Y:S05]  /*2c3c0*/  BSYNC B1 ;  /* 0x0000000000017941 */ /* 0x000fea0003800000 */
.L_x_864:
[----:B------:R-:W-:Y:S05]  /*2c3d0*/  BRA `(.L_x_866) ;  /* 0xffffff7400847947 */ /* 0x000fea000383ffff */
.L_x_647:
[----:B------:R-:W-:Y:S01]  /*2c3e0*/  BSSY B1, `(.L_x_867) ;  /* 0x0000006000017945 */ /* 0x000fe20003800000 */
[----:B------:R-:W-:-:S07]  /*2c3f0*/  IMAD.MOV.U32 R15, RZ, RZ, -0x1 ;  /* 0xffffffffff0f7424 */ /* 0x000fce00078e00ff */
[----:B01----:R-:W-:Y:S05]  /*2c400*/  WARPSYNC.COLLECTIVE R15, `(.L_x_868) ;  /* 0x000000000f0c7348 */ /* 0x003fea0003c00000 */
[----:B------:R-:W-:Y:S02]  /*2c410*/  ELECT P6, UR62, PT ;  /* 0x00000000003e782f */ /* 0x000fe400038c0000 */
[----:B------:R-:W-:Y:S01]  /*2c420*/  MOV R14, UR62 ;  /* 0x0000003e000e7c02 */ /* 0x000fe20008000f00 */
[----:B01----:R-:W-:Y:S10]  /*2c430*/  ENDCOLLECTIVE ;  /* 0x000000000000791b */ /* 0x003ff40003800000 */
.L_x_868:
[----:B------:R-:W-:Y:S05]  /*2c440*/  BSYNC B1 ;  /* 0x0000000000017941 */ /* 0x000fea0003800000 */
.L_x_867:
[----:B------:R-:W-:Y:S05]  /*2c450*/  BRA `(.L_x_646) ;  /* 0xffffff74007c7947 */ /* 0x000fea000383ffff */
.L_x_649:
[----:B-1----:R1:W2:Y:S02]  /*2c460*/  SYNCS.PHASECHK.TRANS64.TRYWAIT P0, [R22+URZ+0x29820], R5 ;  /* 0x02982005160075a7 */ /* 0x0022a4000800017f */
[----:B--2---:R-:W-:Y:S05]  /*2c470*/  @!P0 NANOSLEEP.SYNCS 0x989680 ;  /* 0x009896800000895d */ /* 0x004fea0003900000 */
[----:B------:R-:W2:Y:S02]  /*2c480*/  @!P0 SYNCS.PHASECHK.TRANS64 P0, [R22+URZ+0x29820], R5 ;  /* 0x02982005160085a7 */ /* 0x000ea4000800007f */
[----:B--2---:R-:W-:Y:S05]  /*2c490*/  @!P0 BRA `(.L_x_649) ;  /* 0xfffffffc00f08947 */ /* 0x004fea000383ffff */
[----:B------:R-:W-:Y:S05]  /*2c4a0*/  BRA `(.L_x_869) ;  /* 0xffffff74008c7947 */ /* 0x000fea000383ffff */
.L_x_653:
[----:B0-----:R0:W2:Y:S02]  /*2c4b0*/  SYNCS.PHASECHK.TRANS64.TRYWAIT P0, [R9+URZ+0x298a0], R8 ;  /* 0x0298a008090075a7 */ /* 0x0010a4000800017f */
[----:B--2---:R-:W-:Y:S05]  /*2c4c0*/  @!P0 NANOSLEEP.SYNCS 0x989680 ;  /* 0x009896800000895d */ /* 0x004fea0003900000 */
[----:B------:R-:W2:Y:S02]  /*2c4d0*/  @!P0 SYNCS.PHASECHK.TRANS64 P0, [R9+URZ+0x298a0], R8 ;  /* 0x0298a008090085a7 */ /* 0x000ea4000800007f */
[----:B--2---:R-:W-:Y:S05]  /*2c4e0*/  @!P0 BRA `(.L_x_653) ;  /* 0xfffffffc00f08947 */ /* 0x004fea000383ffff */
[----:B------:R-:W-:Y:S05]  /*2c4f0*/  BRA `(.L_x_870) ;  /* 0xffffff7400a47947 */ /* 0x000fea000383ffff */
.L_x_660:
[----:B-1----:R1:W2:Y:S02]  /*2c500*/  SYNCS.PHASECHK.TRANS64.TRYWAIT P0, [R9+URZ+0x298c0], R8 ;  /* 0x0298c008090075a7 */ /* 0x0022a4000800017f */
[----:B--2---:R-:W-:Y:S05]  /*2c510*/  @!P0 NANOSLEEP.SYNCS 0x989680 ;  /* 0x009896800000895d */ /* 0x004fea0003900000 */
[----:B------:R-:W2:Y:S02]  /*2c520*/  @!P0 SYNCS.PHASECHK.TRANS64 P0, [R9+URZ+0x298c0], R8 ;  /* 0x0298c008090085a7 */ /* 0x000ea4000800007f */
[----:B--2---:R-:W-:Y:S05]  /*2c530*/  @!P0 BRA `(.L_x_660) ;  /* 0xfffffffc00f08947 */ /* 0x004fea000383ffff */
[----:B------:R-:W-:Y:S05]  /*2c540*/  BRA `(.L_x_871) ;  /* 0xffffff7800987947 */ /* 0x000fea000383ffff */
.L_x_667:
[----:B0-----:R0:W2:Y:S02]  /*2c550*/  SYNCS.PHASECHK.TRANS64.TRYWAIT P1, [R8+URZ+0x298a0], R7 ;  /* 0x0298a007080075a7 */ /* 0x0010a4000802017f */
[----:B--2---:R-:W-:Y:S05]  /*2c560*/  @!P1 NANOSLEEP.SYNCS 0x989680 ;  /* 0x009896800000995d */ /* 0x004fea0003900000 */
[----:B------:R-:W2:Y:S02]  /*2c570*/  @!P1 SYNCS.PHASECHK.TRANS64 P1, [R8+URZ+0x298a0], R7 ;  /* 0x0298a007080095a7 */ /* 0x000ea4000802007f */
[----:B--2---:R-:W-:Y:S05]  /*2c580*/  @!P1 BRA `(.L_x_667) ;  /* 0xfffffffc00f09947 */ /* 0x004fea000383ffff */
[----:B------:R-:W-:Y:S05]  /*2c590*/  BRA `(.L_x_872) ;  /* 0xffffff7c00587947 */ /* 0x000fea000383ffff */
.L_x_674:
[----:B-1----:R1:W2:Y:S02]  /*2c5a0*/  SYNCS.PHASECHK.TRANS64.TRYWAIT P1, [R8+URZ+0x298c0], R7 ;  /* 0x0298c007080075a7 */ /* 0x0022a4000802017f */
[----:B--2---:R-:W-:Y:S05]  /*2c5b0*/  @!P1 NANOSLEEP.SYNCS 0x989680 ;  /* 0x009896800000995d */ /* 0x004fea0003900000 */
[----:B------:R-:W2:Y:S02]  /*2c5c0*/  @!P1 SYNCS.PHASECHK.TRANS64 P1, [R8+URZ+0x298c0], R7 ;  /* 0x0298c007080095a7 */ /* 0x000ea4000802007f */
[----:B--2---:R-:W-:Y:S05]  /*2c5d0*/  @!P1 BRA `(.L_x_674) ;  /* 0xfffffffc00f09947 */ /* 0x004fea000383ffff */
[----:B------:R-:W-:Y:S05]  /*2c5e0*/  BRA `(.L_x_873) ;  /* 0xffffff8000487947 */ /* 0x000fea000383ffff */
.L_x_689:
[----:B------:R-:W-:Y:S01]  /*2c5f0*/  SHF.R.U32.HI R8, RZ, 0x5, R21 ;  /* 0x00000005ff087819 */ /* 0x000fe20000011615 */
[----:B------:R-:W-:Y:S01]  /*2c600*/  BSSY B0, `(.L_x_874) ;  /* 0x0000009000007945 */ /* 0x000fe20003800000 */
[----:B--2---:R-:W-:Y:S01]  /*2c610*/  MOV R12, RZ ;  /* 0x000000ff000c7202 */ /* 0x004fe20000000f00 */
[----:B------:R-:W-:Y:S01]  /*2c620*/  IMAD.MOV.U32 R11, RZ, RZ, 0x1f ;  /* 0x0000001fff0b7424 */ /* 0x000fe200078e00ff */
[----:B------:R-:W-:Y:S01]  /*2c630*/  LOP3.LUT R8, R8, 0x3, RZ, 0xc0, !PT ;  /* 0x0000000308087812 */ /* 0x000fe200078ec0ff */
[----:B------:R-:W-:-:S04]  /*2c640*/  IMAD.MOV.U32 R15, RZ, RZ, -0x1 ;  /* 0xffffffffff0f7424 */ /* 0x000fc800078e00ff */
[----:B------:R-:W-:-:S07]  /*2c650*/  IMAD.MOV.U32 R13, RZ, RZ, R8 ;  /* 0x000000ffff0d7224 */ /* 0x000fce00078e0008 */
[----:B-----5:R-:W-:Y:S05]  /*2c660*/  WARPSYNC.COLLECTIVE R15, `(.L_x_875) ;  /* 0x000000000f087348 */ /* 0x020fea0003c00000 */
[----:B------:R0:W1:Y:S02]  /*2c670*/  SHFL.IDX P6, R14, R13, R12, R11 ;  /* 0x0000000c0d0e7389 */ /* 0x00006400000c000b */
[----:B01---5:R-:W-:Y:S01]  /*2c680*/  ENDCOLLECTIVE ;  /* 0x000000000000791b */ /* 0x023fe20003800000 */
.L_x_875:
[----:B------:R-:W-:Y:S05]  /*2c690*/  BSYNC B0 ;  /* 0x0000000000007941 */ /* 0x000fea0003800000 */
.L_x_874:
[----:B------:R-:W-:Y:S05]  /*2c6a0*/  BRA `(.L_x_876) ;  /* 0xffffff9000007947 */ /* 0x000fea000383ffff */
.L_x_692:
[----:B0-----:R-:W2:Y:S02]  /*2c6b0*/  LDL R2, [R1+0x3c] ;  /* 0x00003c0001027983 */ /* 0x001ea40000100800 */
[----:B--2---:R0:W1:Y:S02]  /*2c6c0*/  SYNCS.PHASECHK.TRANS64.TRYWAIT P0, [R0+URZ+0x29880], R2 ;  /* 0x02988002000075a7 */ /* 0x004064000800017f */
[----:B-1----:R-:W-:Y:S05]  /*2c6d0*/  @!P0 NANOSLEEP.SYNCS 0x989680 ;  /* 0x009896800000895d */ /* 0x002fea0003900000 */
[----:B------:R-:W1:Y:S02]  /*2c6e0*/  @!P0 SYNCS.PHASECHK.TRANS64 P0, [R0+URZ+0x29880], R2 ;  /* 0x02988002000085a7 */ /* 0x000e64000800007f */
[----:B-1----:R-:W-:Y:S05]  /*2c6f0*/  @!P0 BRA `(.L_x_692) ;  /* 0xfffffffc00ec8947 */ /* 0x002fea000383ffff */
[----:B------:R-:W-:Y:S05]  /*2c700*/  BRA `(.L_x_877) ;  /* 0xffffff90002c7947 */ /* 0x000fea000383ffff */
.L_x_693:
[----:B------:R-:W-:Y:S01]  /*2c710*/  BSSY B0, `(.L_x_878) ;  /* 0x0000008000007945 */ /* 0x000fe20003800000 */
[----:B------:R-:W-:Y:S01]  /*2c720*/  MOV R13, R3 ;  /* 0x00000003000d7202 */ /* 0x000fe20000000f00 */
[----:B------:R-:W-:Y:S01]  /*2c730*/  IMAD.MOV.U32 R12, RZ, RZ, RZ ;  /* 0x000000ffff0c7224 */ /* 0x000fe200078e00ff */
[----:B------:R-:W-:Y:S01]  /*2c740*/  MOV R15, 0xffffffff ;  /* 0xffffffff000f7802 */ /* 0x000fe20000000f00 */
[----:B------:R-:W-:-:S07]  /*2c750*/  IMAD.MOV.U32 R11, RZ, RZ, 0x1c1f ;  /* 0x00001c1fff0b7424 */ /* 0x000fce00078e00ff */
[----:B------:R-:W-:Y:S05]  /*2c760*/  WARPSYNC.COLLECTIVE R15, `(.L_x_879) ;  /* 0x000000000f087348 */ /* 0x000fea0003c00000 */
[----:B------:R0:W1:Y:S02]  /*2c770*/  SHFL.IDX P6, R14, R13, R12, R11 ;  /* 0x0000000c0d0e7389 */ /* 0x00006400000c000b */
[----:B01----:R-:W-:Y:S01]  /*2c780*/  ENDCOLLECTIVE ;  /* 0x000000000000791b */ /* 0x003fe20003800000 */
.L_x_879:
[----:B------:R-:W-:Y:S05]  /*2c790*/  BSYNC B0 ;  /* 0x0000000000007941 */ /* 0x000fea0003800000 */
.L_x_878:
[----:B------:R-:W-:Y:S01]  /*2c7a0*/  IMAD.MOV.U32 R13, RZ, RZ, R2 ;  /* 0x000000ffff0d7224 */ /* 0x000fe200078e0002 */
[----:B------:R-:W-:Y:S01]  /*2c7b0*/  MOV R12, RZ ;  /* 0x000000ff000c7202 */ /* 0x000fe20000000f00 */
[----:B------:R-:W-:Y:S01]  /*2c7c0*/  IMAD.MOV.U32 R11, RZ, RZ, 0x1c1f ;  /* 0x00001c1fff0b7424 */ /* 0x000fe200078e00ff */
[----:B------:R-:W-:Y:S01]  /*2c7d0*/  LOP3.LUT P2, RZ, R20, 0x2, RZ, 0xc0, !PT ;  /* 0x0000000214ff7812 */ /* 0x000fe2000784c0ff */
[----:B------:R-:W-:Y:S01]  /*2c7e0*/  IMAD.MOV.U32 R15, RZ, RZ, -0x1 ;  /* 0xffffffffff0f7424 */ /* 0x000fe200078e00ff */
[----:B------:R-:W0:Y:S01]  /*2c7f0*/  S2R R20, SR_TID.X ;  /* 0x0000000000147919 */ /* 0x000e220000002100 */
[----:B------:R-:W-:-:S10]  /*2c800*/  IMAD.MOV.U32 R4, RZ, RZ, R14 ;  /* 0x000000ffff047224 */ /* 0x000fd400078e000e */
[----:B0-----:R-:W-:Y:S05]  /*2c810*/  WARPSYNC.COLLECTIVE R15, `(.L_x_880) ;  /* 0x000000000f087348 */ /* 0x001fea0003c00000 */
[----:B------:R1:W2:Y:S02]  /*2c820*/  SHFL.IDX P6, R14, R13, R12, R11 ;  /* 0x0000000c0d0e7389 */ /* 0x0002a400000c000b */
[----:B012---:R-:W-:Y:S01]  /*2c830*/  ENDCOLLECTIVE ;  /* 0x000000000000791b */ /* 0x007fe20003800000 */
.L_x_880:
[----:B------:R-:W2:Y:S01]  /*2c840*/  LDL R15, [R1+0x4] ;  /* 0x00000400010f7983 */ /* 0x000ea20000100800 */
[----:B------:R-:W-:Y:S01]  /*2c850*/  IMAD.MOV.U32 R12, RZ, RZ, R14 ;  /* 0x000000ffff0c7224 */ /* 0x000fe200078e000e */
[----:B------:R-:W-:-:S04]  /*2c860*/  SHF.L.U32 R20, R20, 0x4, RZ ;  /* 0x0000000414147819 */ /* 0x000fc800000006ff */
[----:B------:R-:W-:-:S04]  /*2c870*/  LOP3.LUT R20, R20, 0x30, RZ, 0xc0, !PT ;  /* 0x0000003014147812 */ /* 0x000fc800078ec0ff */
[----:B------:R-:W-:-:S05]  /*2c880*/  IADD3 R20, P0, R20, R12, RZ ;  /* 0x0000000c14147210 */ /* 0x000fca0007f1e0ff */
[----:B------:R-:W-:Y:S01]  /*2c890*/  IMAD.X R21, RZ, RZ, R4, P0 ;  /* 0x000000ffff157224 */ /* 0x000fe200000e0604 */
[----:B------:R-:W-:Y:S02]  /*2c8a0*/  ISETP.LT.OR P0, PT, R8, 0x1, P2 ;  /* 0x000000010800780c */ /* 0x000fe40001701670 */
[----:B------:R-:W-:Y:S01]  /*2c8b0*/  IADD3 R4, R22, R5, R37 ;  /* 0x0000000516047210 */ /* 0x000fe20007ffe025 */
[----:B------:R-:W-:Y:S02]  /*2c8c0*/  IMAD.MOV.U32 R13, RZ, RZ, R3 ;  /* 0x000000ffff0d7224 */ /* 0x000fe400078e0003 */
[----:B------:R-:W-:-:S08]  /*2c8d0*/  IMAD.MOV.U32 R12, RZ, RZ, 0x1 ;  /* 0x00000001ff0c7424 */ /* 0x000fd000078e00ff */
[----:B------:R-:W-:Y:S01]  /*2c8e0*/  @!PT LDS RZ, [RZ] ;  /* 0x00000000fffff984 */ /* 0x000fe20000000800 */
[----:B------:R-:W-:Y:S01]  /*2c8f0*/  @!PT LDS RZ, [RZ] ;  /* 0x00000000fffff984 */ /* 0x000fe20000000800 */
[----:B------:R-:W-:Y:S01]  /*2c900*/  @!PT LDS RZ, [RZ] ;  /* 0x00000000fffff984 */ /* 0x000fe20000000800 */
[----:B------:R0:W-:Y:S01]  /*2c910*/  LDGSTS.E.BYPASS.LTC128B.128 [R4+0xa400], desc[UR50][R20.64], !P0 ;  /* 0x0a40000014047fae */ /* 0x0001e2000c101d72 */
[----:B------:R-:W-:Y:S02]  /*2c920*/  ISETP.LT.OR P0, PT, R8, 0x1, P1 ;  /* 0x000000010800780c */ /* 0x000fe40000f01670 */
[----:B--2---:R-:W-:Y:S02]  /*2c930*/  IADD3 R5, R15, R4, RZ ;  /* 0x000000040f057210 */ /* 0x004fe40007ffe0ff */
[----:B------:R-:W-:-:S09]  /*2c940*/  MOV R15, 0xffffffff ;  /* 0xffffffff000f7802 */ /* 0x000fd20000000f00 */
[----:B------:R0:W-:Y:S02]  /*2c950*/  LDGSTS.E.BYPASS.LTC128B.128 [R5+0xa400], desc[UR50][R20.64+0x40], !P0 ;  /* 0x0a40004014057fae */ /* 0x0001e4000c101d72 */
[----:B0-----:R-:W-:Y:S05]  /*2c960*/  WARPSYNC.COLLECTIVE R15, `(.L_x_881) ;  /* 0x000000000f087348 */ /* 0x001fea0003c00000 */
[----:B------:R1:W2:Y:S02]  /*2c970*/  SHFL.IDX P6, R14, R13, R12, R11 ;  /* 0x0000000c0d0e7389 */ /* 0x0002a400000c000b */
[----:B012---:R-:W-:Y:S01]  /*2c980*/  ENDCOLLECTIVE ;  /* 0x000000000000791b */ /* 0x007fe20003800000 */
.L_x_881:
[----:B------:R-:W0:Y:S01]  /*2c990*/  S2R R20, SR_TID.X ;  /* 0x0000000000147919 */ /* 0x000e220000002100 */
[----:B------:R-:W-:Y:S02]  /*2c9a0*/  IMAD.MOV.U32 R13, RZ, RZ, R2 ;  /* 0x000000ffff0d7224 */ /* 0x000fe400078e0002 */
[----:B------:R-:W-:-:S07]  /*2c9b0*/  IMAD.MOV.U32 R21, RZ, RZ, R14 ;  /* 0x000000ffff157224 */ /* 0x000fce00078e000e */
[----:B0-----:R-:W-:Y:S05]  /*2c9c0*/  WARPSYNC.COLLECTIVE R15, `(.L_x_882) ;  /* 0x000000000f087348 */ /* 0x001fea0003c00000 */
[----:B------:R1:W2:Y:S02]  /*2c9d0*/  SHFL.IDX P6, R14, R13, R12, R11 ;  /* 0x0000000c0d0e7389 */ /* 0x0002a400000c000b */
[----:B012---:R-:W-:Y:S01]  /*2c9e0*/  ENDCOLLECTIVE ;  /* 0x000000000000791b */ /* 0x007fe20003800000 */
.L_x_882:
[----:B------:R-:W-:-:S04]  /*2c9f0*/  SHF.L.U32 R20, R20, 0x4, RZ ;  /* 0x0000000414147819 */ /* 0x000fc800000006ff */
[----:B------:R-:W-:Y:S01]  /*2ca00*/  LOP3.LUT R20, R20, 0x30, RZ, 0xc0, !PT ;  /* 0x0000003014147812 */ /* 0x000fe200078ec0ff */
[----:B------:R-:W-:-:S05]  /*2ca10*/  IMAD.MOV.U32 R12, RZ, RZ, R14 ;  /* 0x000000ffff0c7224 */ /* 0x000fca00078e000e */
[----:B------:R-:W-:-:S05]  /*2ca20*/  IADD3 R20, P0, R20, R12, RZ ;  /* 0x0000000c14147210 */ /* 0x000fca0007f1e0ff */
[----:B------:R-:W-:Y:S01]  /*2ca30*/  IMAD.X R21, RZ, RZ, R21, P0 ;  /* 0x000000ffff157224 */ /* 0x000fe200000e0615 */
[----:B------:R-:W-:Y:S01]  /*2ca40*/  ISETP.LT.OR P0, PT, R8, 0x21, P2 ;  /* 0x000000210800780c */ /* 0x000fe20001701670 */
[----:B------:R-:W-:Y:S01]  /*2ca50*/  IMAD.MOV.U32 R12, RZ, RZ, 0x2 ;  /* 0x00000002ff0c7424 */ /* 0x000fe200078e00ff */
[----:B------:R-:W-:-:S11]  /*2ca60*/  MOV R13, R3 ;  /* 0x00000003000d7202 */ /* 0x000fd60000000f00 */
[----:B------:R-:W-:Y:S05]  /*2ca70*/  WARPSYNC.COLLECTIVE R15, `(.L_x_883) ;  /* 0x000000000f087348 */ /* 0x000fea0003c00000 */
[----:B------:R0:W1:Y:S02]  /*2ca80*/  SHFL.IDX P6, R14, R13, R12, R11 ;  /* 0x0000000c0d0e7389 */ /* 0x00006400000c000b */
[----:B01----:R-:W-:Y:S01]  /*2ca90*/  ENDCOLLECTIVE ;  /* 0x000000000000791b */ /* 0x003fe20003800000 */
.L_x_883:
[----:B------:R-:W-:Y:S01]  /*2caa0*/  @!PT LDS RZ, [RZ] ;  /* 0x00000000fffff984 */ /* 0x000fe20000000800 */
[----:B------:R-:W-:Y:S01]  /*2cab0*/  @!PT LDS RZ, [RZ] ;  /* 0x00000000fffff984 */ /* 0x000fe20000000800 */
[----:B------:R-:W-:Y:S01]  /*2cac0*/  @!PT LDS RZ, [RZ] ;  /* 0x00000000fffff984 */ /* 0x000fe20000000800 */
[----:B------:R-:W-:Y:S01]  /*2cad0*/  LDGSTS.E.BYPASS.LTC128B.128 [R4+0xb400], desc[UR50][R20.64], !P0 ;  /* 0x0b40000014047fae */ /* 0x000fe2000c101d72 */
[----:B------:R-:W-:-:S13]  /*2cae0*/  ISETP.LT.OR P0, PT, R8, 0x21, P1 ;  /* 0x000000210800780c */ /* 0x000fda0000f01670 */
[----:B------:R0:W-:Y:S01]  /*2caf0*/  LDGSTS.E.BYPASS.LTC128B.128 [R5+0xb400], desc[UR50][R20.64+0x40], !P0 ;  /* 0x0b40004014057fae */ /* 0x0001e2000c101d72 */
[----:B------:R-:W-:Y:S01]  /*2cb00*/  MOV R13, R2 ;  /* 0x00000002000d7202 */ /* 0x000fe20000000f00 */
[----:B0-----:R-:W0:Y:S01]  /*2cb10*/  S2R R20, SR_TID.X ;  /* 0x0000000000147919 */ /* 0x001e220000002100 */
[----:B------:R-:W-:-:S07]  /*2cb20*/  IMAD.MOV.U32 R21, RZ, RZ, R14 ;  /* 0x000000ffff157224 */ /* 0x000fce00078e000e */
[----:B0-----:R-:W-:Y:S05]  /*2cb30*/  WARPSYNC.COLLECTIVE R15, `(.L_x_884) ;  /* 0x000000000f087348 */ /* 0x001fea0003c00000 */
[----:B------:R1:W2:Y:S02]  /*2cb40*/  SHFL.IDX P6, R14, R13, R12, R11 ;  /* 0x0000000c0d0e7389 */ /* 0x0002a400000c000b */
[----:B012---:R-:W-:Y:S01]  /*2cb50*/  ENDCOLLECTIVE ;  /* 0x000000000000791b */ /* 0x007fe20003800000 */
.L_x_884:
[----:B------:R-:W-:Y:S02]  /*2cb60*/  IMAD.MOV.U32 R12, RZ, RZ, R14 ;  /* 0x000000ffff0c7224 */ /* 0x000fe400078e000e */
[----:B------:R-:W-:-:S05]  /*2cb70*/  IMAD.SHL.U32 R20, R20, 0x10, RZ ;  /* 0x0000001014147824 */ /* 0x000fca00078e00ff */
[----:B------:R-:W-:-:S04]  /*2cb80*/  LOP3.LUT R20, R20, 0x30, RZ, 0xc0, !PT ;  /* 0x0000003014147812 */ /* 0x000fc800078ec0ff */
[----:B------:R-:W-:-:S04]  /*2cb90*/  IADD3 R20, P0, R20, R12, RZ ;  /* 0x0000000c14147210 */ /* 0x000fc80007f1e0ff */
[----:B------:R-:W-:Y:S02]  /*2cba0*/  IADD3.X R21, RZ, R21, RZ, P0, !PT ;  /* 0x00000015ff157210 */ /* 0x000fe400007fe4ff */
[----:B------:R-:W-:-:S13]  /*2cbb0*/  ISETP.LT.OR P0, PT, R8, 0x41, P2 ;  /* 0x000000410800780c */ /* 0x000fda0001701670 */
[----:B------:R-:W-:Y:S01]  /*2cbc0*/  @!PT LDS RZ, [RZ] ;  /* 0x00000000fffff984 */ /* 0x000fe20000000800 */
[----:B------:R-:W-:Y:S01]  /*2cbd0*/  @!PT LDS RZ, [RZ] ;  /* 0x00000000fffff984 */ /* 0x000fe20000000800 */
[----:B------:R-:W-:Y:S01]  /*2cbe0*/  @!PT LDS RZ, [RZ] ;  /* 0x00000000fffff984 */ /* 0x000fe20000000800 */
[----:B------:R0:W-:Y:S01]  /*2cbf0*/  LDGSTS.E.BYPASS.LTC128B.128 [R4+0xc400], desc[UR50][R20.64], !P0 ;  /* 0x0c40000014047fae */ /* 0x0001e2000c101d72 */
[----:B------:R-:W-:-:S13]  /*2cc00*/  ISETP.LT.OR P0, PT, R8, 0x41, P1 ;  /* 0x000000410800780c */ /* 0x000fda0000f01670 */
[----:B------:R0:W-:Y:S04]  /*2cc10*/  LDGSTS.E.BYPASS.LTC128B.128 [R5+0xc400], desc[UR50][R20.64+0x40], !P0 ;  /* 0x0c40004014057fae */ /* 0x0001e8000c101d72 */
[----:B------:R0:W5:Y:S01]  /*2cc20*/  LDL.LU R21, [R1] ;  /* 0x0000000001157983 */ /* 0x0001620000300800 */
[----:B------:R-:W-:Y:S02]  /*2cc30*/  IMAD.MOV.U32 R13, RZ, RZ, R3 ;  /* 0x000000ffff0d7224 */ /* 0x000fe400078e0003 */
[----:B------:R-:W-:-:S07]  /*2cc40*/  IMAD.MOV.U32 R12, RZ, RZ, 0x3 ;  /* 0x00000003ff0c7424 */ /* 0x000fce00078e00ff */
[----:B0----5:R-:W-:Y:S05]  /*2cc50*/  WARPSYNC.COLLECTIVE R15, `(.L_x_885) ;  /* 0x000000000f087348 */ /* 0x021fea0003c00000 */
[----:B------:R1:W2:Y:S02]  /*2cc60*/  SHFL.IDX P6, R14, R13, R12, R11 ;  /* 0x0000000c0d0e7389 */ /* 0x0002a400000c000b */
[----:B012--5:R-:W-:Y:S01]  /*2cc70*/  ENDCOLLECTIVE ;  /* 0x000000000000791b */ /* 0x027fe20003800000 */
.L_x_885:
[----:B------:R-:W0:Y:S01]  /*2cc80*/  S2R R20, SR_TID.X ;  /* 0x0000000000147919 */ /* 0x000e220000002100 */
[----:B------:R-:W-:Y:S01]  /*2cc90*/  IMAD.MOV.U32 R13, RZ, RZ, R2 ;  /* 0x000000ffff0d7224 */ /* 0x000fe200078e0002 */
[----:B------:R-:W-:-:S07]  /*2cca0*/  MOV R3, R14 ;  /* 0x0000000e00037202 */ /* 0x000fce0000000f00 */
[----:B0-----:R-:W-:Y:S05]  /*2ccb0*/  WARPSYNC.COLLECTIVE R15, `(.L_x_886) ;  /* 0x000000000f087348 */ /* 0x001fea0003c00000 */
[----:B------:R1:W2:Y:S02]  /*2ccc0*/  SHFL.IDX P6, R14, R13, R12, R11 ;  /* 0x0000000c0d0e7389 */ /* 0x0002a400000c000b */
[----:B012---:R-:W-:Y:S01]  /*2ccd0*/  ENDCOLLECTIVE ;  /* 0x000000000000791b */ /* 0x007fe20003800000 */
.L_x_886:
[----:B------:R-:W-:-:S05]  /*2cce0*/  IMAD.SHL.U32 R20, R20, 0x10, RZ ;  /* 0x0000001014147824 */ /* 0x000fca00078e00ff */
[----:B------:R-:W-:Y:S02]  /*2ccf0*/  LOP3.LUT R20, R20, 0x30, RZ, 0xc0, !PT ;  /* 0x0000003014147812 */ /* 0x000fe400078ec0ff */
[----:B------:R-:W-:-:S04]  /*2cd00*/  MOV R2, R14 ;  /* 0x0000000e00027202 */ /* 0x000fc80000000f00 */
[----:B------:R-:W-:-:S05]  /*2cd10*/  IADD3 R2, P0, R20, R2, RZ ;  /* 0x0000000214027210 */ /* 0x000fca0007f1e0ff */
[----:B------:R-:W-:Y:S01]  /*2cd20*/  IMAD.X R3, RZ, RZ, R3, P0 ;  /* 0x000000ffff037224 */ /* 0x000fe200000e0603 */
[----:B------:R-:W-:Y:S01]  /*2cd30*/  ISETP.LT.OR P0, PT, R8, 0x61, P2 ;  /* 0x000000610800780c */ /* 0x000fe20001701670 */
[----:B------:R-:W-:Y:S01]  /*2cd40*/  IMAD.MOV.U32 R13, RZ, RZ, R26 ;  /* 0x000000ffff0d7224 */ /* 0x000fe200078e001a */
[----:B------:R-:W-:-:S11]  /*2cd50*/  MOV R12, RZ ;  /* 0x000000ff000c7202 */ /* 0x000fd60000000f00 */
[----:B------:R-:W-:Y:S05]  /*2cd60*/  WARPSYNC.COLLECTIVE R15, `(.L_x_887) ;  /* 0x000000000f087348 */ /* 0x000fea0003c00000 */
[----:B------:R0:W1:Y:S02]  /*2cd70*/  SHFL.IDX P6, R14, R13, R12, R11 ;  /* 0x0000000c0d0e7389 */ /* 0x00006400000c000b */
[----:B01----:R-:W-:Y:S01]  /*2cd80*/  ENDCOLLECTIVE ;  /* 0x000000000000791b */ /* 0x003fe20003800000 */
.L_x_887:
[----:B------:R-:W-:Y:S01]  /*2cd90*/  @!PT LDS RZ, [RZ] ;  /* 0x00000000fffff984 */ /* 0x000fe20000000800 */
[----:B------:R-:W-:Y:S01]  /*2cda0*/  @!PT LDS RZ, [RZ] ;  /* 0x00000000fffff984 */ /* 0x000fe20000000800 */
[----:B------:R-:W-:Y:S01]  /*2cdb0*/  @!PT LDS RZ, [RZ] ;  /* 0x00000000fffff984 */ /* 0x000fe20000000800 */
[----:B------:R-:W-:Y:S01]  /*2cdc0*/  LDGSTS.E.BYPASS.LTC128B.128 [R4+0xd400], desc[UR50][R2.64], !P0 ;  /* 0x0d40000002047fae */ /* 0x000fe2000c101d72 */
[----:B------:R-:W-:-:S13]  /*2cdd0*/  ISETP.LT.OR P0, PT, R8, 0x61, P1 ;  /* 0x000000610800780c */ /* 0x000fda0000f01670 */
[----:B------:R0:W-:Y:S01]  /*2cde0*/  LDGSTS.E.BYPASS.LTC128B.128 [R5+0xd400], desc[UR50][R2.64+0x40], !P0 ;  /* 0x0d40004002057fae */ /* 0x0001e2000c101d72 */
[----:B------:R-:W-:Y:S01]  /*2cdf0*/  ISETP.GE.AND P0, PT, R8, 0x81, PT ;  /* 0x000000810800780c */ /* 0x000fe20003f06270 */
[----:B------:R-:W-:Y:S02]  /*2ce00*/  IMAD.MOV.U32 R13, RZ, RZ, R27 ;  /* 0x000000ffff0d7224 */ /* 0x000fe400078e001b */
[----:B0-----:R-:W-:-:S10]  /*2ce10*/  IMAD.MOV.U32 R3, RZ, RZ, R14 ;  /* 0x000000ffff037224 */ /* 0x001fd400078e000e */
[----:B------:R-:W-:Y:S05]  /*2ce20*/  WARPSYNC.COLLECTIVE R15, `(.L_x_888) ;  /* 0x000000000f087348 */ /* 0x000fea0003c00000 */
[----:B------:R0:W1:Y:S02]  /*2ce30*/  SHFL.IDX P6, R14, R13, R12, R11 ;  /* 0x0000000c0d0e7389 */ /* 0x00006400000c000b */
[----:B01----:R-:W-:Y:S01]  /*2ce40*/  ENDCOLLECTIVE ;  /* 0x000000000000791b */ /* 0x003fe20003800000 */
.L_x_888:
[C---:B------:R-:W-:Y:S02]  /*2ce50*/  ISETP.GE.AND P4, PT, R8.reuse, 0x21, PT ;  /* 0x000000210800780c */ /* 0x040fe40003f86270 */
[C---:B------:R-:W-:Y:S02]  /*2ce60*/  ISETP.GE.AND P3, PT, R8.reuse, 0x41, PT ;  /* 0x000000410800780c */ /* 0x040fe40003f66270 */
[----:B------:R-:W-:Y:S02]  /*2ce70*/  ISETP.GE.AND P2, PT, R8, 0x61, PT ;  /* 0x000000610800780c */ /* 0x000fe40003f46270 */
[----:B------:R-:W-:Y:S02]  /*2ce80*/  MOV R2, R14 ;  /* 0x0000000e00027202 */ /* 0x000fe40000000f00 */
[----:B------:R-:W-:-:S04]  /*2ce90*/  LOP3.LUT R21, R21, 0xffffff7f, RZ, 0xc0, !PT ;  /* 0xffffff7f15157812 */ /* 0x000fc800078ec0ff */
[----:B------:R-:W-:-:S05]  /*2cea0*/  @P0 LOP3.LUT R21, R21, 0x80, RZ, 0xfc, !PT ;  /* 0x0000008015150812 */ /* 0x000fca00078efcff */
[----:B------:R3:W-:Y:S01]  /*2ceb0*/  STL [R1], R21 ;  /* 0x0000001501007387 */ /* 0x0007e20000100800 */
[----:B------:R-:W-:Y:S05]  /*2cec0*/  BRA `(.L_x_889) ;  /* 0xffffff8c00bc7947 */ /* 0x000fea000383ffff */
.L_x_698:
[----:B-1----:R-:W2:Y:S02]  /*2ced0*/  LDL R2, [R1+0x3c] ;  /* 0x00003c0001027983 */ /* 0x002ea40000100800 */
[----:B--2---:R1:W2:Y:S02]  /*2cee0*/  SYNCS.PHASECHK.TRANS64.TRYWAIT P0, [R0+URZ+0x29840], R2 ;  /* 0x02984002000075a7 */ /* 0x0042a4000800017f */
[----:B--2---:R-:W-:Y:S05]  /*2cef0*/  @!P0 NANOSLEEP.SYNCS 0x989680 ;  /* 0x009896800000895d */ /* 0x004fea0003900000 */
[----:B------:R-:W2:Y:S02]  /*2cf00*/  @!P0 SYNCS.PHASECHK.TRANS64 P0, [R0+URZ+0x29840], R2 ;  /* 0x02984002000085a7 */ /* 0x000ea4000800007f */
[----:B--2---:R-:W-:Y:S05]  /*2cf10*/  @!P0 BRA `(.L_x_698) ;  /* 0xfffffffc00ec8947 */ /* 0x004fea000383ffff */
[----:B------:R-:W-:Y:S05]  /*2cf20*/  BRA `(.L_x_890) ;  /* 0xffffff90002c7947 */ /* 0x000fea000383ffff */
.L_x_699:
[----:B------:R-:W-:Y:S01]  /*2cf30*/  BSSY B0, `(.L_x_891) ;  /* 0x0000008000007945 */ /* 0x000fe20003800000 */
[----:B------:R-:W-:Y:S01]  /*2cf40*/  IMAD.MOV.U32 R13, RZ, RZ, R6 ;  /* 0x000000ffff0d7224 */ /* 0x000fe200078e0006 */
[----:B------:R-:W-:Y:S01]  /*2cf50*/  MOV R11, 0x1c1f ;  /* 0x00001c1f000b7802 */ /* 0x000fe20000000f00 */
[----:B------:R-:W-:Y:S02]  /*2cf60*/  IMAD.MOV.U32 R12, RZ, RZ, RZ ;  /* 0x000000ffff0c7224 */ /* 0x000fe400078e00ff */
[----:B------:R-:W-:-:S07]  /*2cf70*/  IMAD.MOV.U32 R15, RZ, RZ, -0x1 ;  /* 0xffffffffff0f7424 */ /* 0x000fce00078e00ff */
[----:B0----5:R-:W-:Y:S05]  /*2cf80*/  WARPSYNC.COLLECTIVE R15, `(.L_x_892) ;  /* 0x000000000f087348 */ /* 0x021fea0003c00000 */
[----:B------:R1:W2:Y:S02]  /*2cf90*/  SHFL.IDX P6, R14, R13, R12, R11 ;  /* 0x0000000c0d0e7389 */ /* 0x0002a400000c000b */
[----:B012--5:R-:W-:Y:S01]  /*2cfa0*/  ENDCOLLECTIVE ;  /* 0x000000000000791b */ /* 0x027fe20003800000 */
.L_x_892:
[----:B------:R-:W-:Y:S05]  /*2cfb0*/  BSYNC B0 ;  /* 0x0000000000007941 */ /* 0x000fea0003800000 */
.L_x_891:
[----:B------:R-:W0:Y:S01]  /*2cfc0*/  S2R R9, SR_TID.X ;  /* 0x0000000000097919 */ /* 0x000e220000002100 */
[----:B------:R-:W-:Y:S01]  /*2cfd0*/  MOV R13, R5 ;  /* 0x00000005000d7202 */ /* 0x000fe20000000f00 */
[----:B------:R-:W-:Y:S01]  /*2cfe0*/  IMAD.MOV.U32 R12, RZ, RZ, RZ ;  /* 0x000000ffff0c7224 */ /* 0x000fe200078e00ff */
[----:B------:R-:W-:Y:S01]  /*2cff0*/  MOV R15, 0xffffffff ;  /* 0xffffffff000f7802 */ /* 0x000fe20000000f00 */
[----:B------:R-:W-:Y:S01]  /*2d000*/  IMAD.MOV.U32 R11, RZ, RZ, 0x1c1f ;  /* 0x00001c1fff0b7424 */ /* 0x000fe200078e00ff */
[----:B------:R-:W-:Y:S01]  /*2d010*/  LOP3.LUT P1, RZ, R20, 0x4, RZ, 0xc0, !PT ;  /* 0x0000000414ff7812 */ /* 0x000fe2000782c0ff */
[----:B------:R-:W-:Y:S02]  /*2d020*/  IMAD.MOV.U32 R2, RZ, RZ, R14 ;  /* 0x000000ffff027224 */ /* 0x000fe400078e000e */
[----:B------:R-:W-:-:S10]  /*2d030*/  @P4 IMAD.IADD R21, R22, 0x1, R4 ;  /* 0x0000000116154824 */ /* 0x000fd400078e0204 */
[----:B0-----:R-:W-:Y:S05]  /*2d040*/  WARPSYNC.COLLECTIVE R15, `(.L_x_893) ;  /* 0x000000000f087348 */ /* 0x001fea0003c00000 */
[----:B------:R1:W2:Y:S02]  /*2d050*/  SHFL.IDX P6, R14, R13, R12, R11 ;  /* 0x0000000c0d0e7389 */ /* 0x0002a400000c000b */
[----:B012---:R-:W-:Y:S01]  /*2d060*/  ENDCOLLECTIVE ;  /* 0x000000000000791b */ /* 0x007fe20003800000 */
.L_x_893:
[----:B------:R-:W-:Y:S01]  /*2d070*/  IMAD.MOV.U32 R13, RZ, RZ, R6 ;  /* 0x000000ffff0d7224 */ /* 0x000fe200078e0006 */
[----:B------:R-:W-:Y:S01]  /*2d080*/  MOV R12, 0x1 ;  /* 0x00000001000c7802 */ /* 0x000fe20000000f00 */
[----:B------:R-:W-:Y:S01]  /*2d090*/  IMAD.SHL.U32 R26, R9, 0x10, RZ ;  /* 0x00000010091a7824 */ /* 0x000fe200078e00ff */
[----:B------:R-:W-:Y:S01]  /*2d0a0*/  LOP3.LUT P6, RZ, R20, 0x8, RZ, 0xc0, !PT ;  /* 0x0000000814ff7812 */ /* 0x000fe200078cc0ff */
[----:B------:R-:W-:Y:S02]  /*2d0b0*/  IMAD.MOV.U32 R3, RZ, RZ, R14 ;  /* 0x000000ffff037224 */ /* 0x000fe400078e000e */
[----:B------:R-:W-:Y:S01]  /*2d0c0*/  @P5 IMAD.IADD R9, R22, 0x1, R4 ;  /* 0x0000000116095824 */ /* 0x000fe200078e0204 */
[----:B------:R-:W-:-:S04]  /*2d0d0*/  LOP3.LUT R26, R26, 0x30, RZ, 0xc0, !PT ;  /* 0x000000301a1a7812 */ /* 0x000fc800078ec0ff */
[----:B------:R-:W-:-:S04]  /*2d0e0*/  @P5 IADD3 R3, P0, R26, R3, RZ ;  /* 0x000000031a035210 */ /* 0x000fc80007f1e0ff */
[----:B------:R-:W-:Y:S02]  /*2d0f0*/  @P5 IADD3.X R2, RZ, R2, RZ, P0, !PT ;  /* 0x00000002ff025210 */ /* 0x000fe400007fe4ff */
[----:B------:R-:W-:Y:S02]  /*2d100*/  LOP3.LUT P0, RZ, R20, 0x10, RZ, 0xc0, !PT ;  /* 0x0000001014ff7812 */ /* 0x000fe4000780c0ff */
        /* <DEDUP_REMOVED lines=11> */
.L_x_894:
[----:B------:R-:W-:Y:S01]  /*2d1c0*/  @!PT LDS RZ, [RZ] ;  /* 0x00000000fffff984 */ /* 0x000fe20000000800 */
[----:B------:R-:W-:Y:S01]  /*2d1d0*/  @!PT LDS RZ, [RZ] ;  /* 0x00000000fffff984 */ /* 0x000fe20000000800 */
[----:B------:R-:W-:Y:S01]  /*2d1e0*/  @!PT LDS RZ, [RZ] ;  /* 0x00000000fffff984 */ /* 0x000fe20000000800 */
[----:B------:R0:W-:Y:S01]  /*2d1f0*/  @P5 LDGSTS.E.BYPASS.LTC128B.128 [R9+0x1f400], desc[UR50][R2.64+0x80], !P1 ;  /* 0x1f40008002095fae */ /* 0x0001e2000c901d72 */
[----:B------:R-:W-:Y:S01]  /*2d200*/  LOP3.LUT P5, RZ, R20, 0x8, RZ, 0xc0, !PT ;  /* 0x0000000814ff7812 */ /* 0x000fe200078ac0ff */
[----:B------:R-:W-:Y:S01]  /*2d210*/  IMAD.MOV.U32 R13, RZ, RZ, R5 ;  /* 0x000000ffff0d7224 */ /* 0x000fe200078e0005 */
[----:B0-----:R-:W-:Y:S01]  /*2d220*/  @P3 IADD3 R9, R22, R4, RZ ;  /* 0x0000000416093210 */ /* 0x001fe20007ffe0ff */
[----:B------:R-:W-:-:S10]  /*2d230*/  IMAD.MOV.U32 R2, RZ, RZ, R14 ;  /* 0x000000ffff027224 */ /* 0x000fd400078e000e */
[----:B------:R-:W-:Y:S05]  /*2d240*/  WARPSYNC.COLLECTIVE R15, `(.L_x_895) ;  /* 0x000000000f087348 */ /* 0x000fea0003c00000 */
[----:B------:R0:W1:Y:S02]  /*2d250*/  SHFL.IDX P6, R14, R13, R12, R11 ;  /* 0x0000000c0d0e7389 */ /* 0x00006400000c000b */
[----:B01----:R-:W-:Y:S01]  /*2d260*/  ENDCOLLECTIVE ;  /* 0x000000000000791b */ /* 0x003fe20003800000 */
.L_x_895:
[----:B------:R-:W-:Y:S01]  /*2d270*/  MOV R13, R6 ;  /* 0x00000006000d7202 */ /* 0x000fe20000000f00 */
[----:B------:R-:W-:Y:S01]  /*2d280*/  IMAD.MOV.U32 R12, RZ, RZ, 0x2 ;  /* 0x00000002ff0c7424 */ /* 0x000fe200078e00ff */
[----:B------:R-:W-:Y:S02]  /*2d290*/  MOV R3, R14 ;  /* 0x0000000e00037202 */ /* 0x000fe40000000f00 */
[----:B------:R-:W-:Y:S02]  /*2d2a0*/  LOP3.LUT P6, RZ, R20, 0x10, RZ, 0xc0, !PT ;  /* 0x0000001014ff7812 */ /* 0x000fe400078cc0ff */
        /* <DEDUP_REMOVED lines=12> */
.L_x_896:
[----:B------:R-:W-:Y:S01]  /*2d370*/  @!PT LDS RZ, [RZ] ;  /* 0x00000000fffff984 */ /* 0x000fe20000000800 */
[----:B------:R-:W-:Y:S01]  /*2d380*/  @!PT LDS RZ, [RZ] ;  /* 0x00000000fffff984 */ /* 0x000fe20000000800 */
[----:B------:R-:W-:Y:S01]  /*2d390*/  @!PT LDS RZ, [RZ] ;  /* 0x00000000fffff984 */ /* 0x000fe20000000800 */
[----:B------:R-:W-:Y:S04]  /*2d3a0*/  @P4 LDGSTS.E.BYPASS.LTC128B.128 [R21+0x1d400], desc[UR50][R2.64+0x40], !P5 ;  /* 0x1d40004002154fae */ /* 0x000fe8000e901d72 */
[----:B------:R0:W-:Y:S01]  /*2d3b0*/  @P4 LDGSTS.E.BYPASS.LTC128B.128 [R21+0x1fc00], desc[UR50][R2.64+0x80], !P1 ;  /* 0x1fc0008002154fae */ /* 0x0001e2000c901d72 */
[----:B------:R-:W-:Y:S02]  /*2d3c0*/  LOP3.LUT P4, RZ, R20, 0x10, RZ, 0xc0, !PT ;  /* 0x0000001014ff7812 */ /* 0x000fe4000788c0ff */
[----:B------:R-:W-:Y:S01]  /*2d3d0*/  MOV R13, R5 ;  /* 0x00000005000d7202 */ /* 0x000fe20000000f00 */
[----:B0-----:R-:W-:Y:S02]  /*2d3e0*/  @P2 IMAD.IADD R21, R22, 0x1, R4 ;  /* 0x0000000116152824 */ /* 0x001fe400078e0204 */
[----:B------:R-:W-:-:S08]  /*2d3f0*/  IMAD.MOV.U32 R2, RZ, RZ, R14 ;  /* 0x000000ffff027224 */ /* 0x000fd000078e000e */
[----:B------:R-:W-:Y:S05]  /*2d400*/  WARPSYNC.COLLECTIVE R15, `(.L_x_897) ;  /* 0x000000000f087348 */ /* 0x000fea0003c00000 */
[----:B------:R0:W1:Y:S02]  /*2d410*/  SHFL.IDX P6, R14, R13, R12, R11 ;  /* 0x0000000c0d0e7389 */ /* 0x00006400000c000b */
[----:B01----:R-:W-:Y:S01]  /*2d420*/  ENDCOLLECTIVE ;  /* 0x000000000000791b */ /* 0x003fe20003800000 */
.L_x_897:
[----:B------:R-:W-:Y:S02]  /*2d430*/  IMAD.MOV.U32 R13, RZ, RZ, R6 ;  /* 0x000000ffff0d7224 */ /* 0x000fe400078e0006 */
[----:B------:R-:W-:Y:S02]  /*2d440*/  IMAD.MOV.U32 R12, RZ, RZ, 0x3 ;  /* 0x00000003ff0c7424 */ /* 0x000fe400078e00ff */
[----:B------:R-:W-:-:S07]  /*2d450*/  IMAD.MOV.U32 R3, RZ, RZ, R14 ;  /* 0x000000ffff037224 */ /* 0x000fce00078e000e */
[----:B------:R-:W-:Y:S05]  /*2d460*/  WARPSYNC.COLLECTIVE R15, `(.L_x_898) ;  /* 0x000000000f087348 */ /* 0x000fea0003c00000 */
[----:B------:R0:W1:Y:S02]  /*2d470*/  SHFL.IDX P6, R14, R13, R12, R11 ;  /* 0x0000000c0d0e7389 */ /* 0x00006400000c000b */
[----:B01----:R-:W-:Y:S01]  /*2d480*/  ENDCOLLECTIVE ;  /* 0x000000000000791b */ /* 0x003fe20003800000 */
.L_x_898:
[----:B------:R-:W-:-:S05]  /*2d490*/  @P3 IADD3 R3, P0, R26, R3, RZ ;  /* 0x000000031a033210 */ /* 0x000fca0007f1e0ff */
[----:B------:R-:W-:-:S05]  /*2d4a0*/  @P3 IMAD.X R2, RZ, RZ, R2, P0 ;  /* 0x000000ffff023224 */ /* 0x000fca00000e0602 */
[----:B------:R-:W-:Y:S01]  /*2d4b0*/  @P3 LOP3.LUT R3, R3, R2, RZ, 0x3c, !PT ;  /* 0x0000000203033212 */ /* 0x000fe200078e3cff */
[----:B------:R-:W-:-:S03]  /*2d4c0*/  IMAD.MOV.U32 R13, RZ, RZ, R5 ;  /* 0x000000ffff0d7224 */ /* 0x000fc600078e0005 */
[----:B------:R-:W-:-:S04]  /*2d4d0*/  @P3 LOP3.LUT R2, R3, R2, RZ, 0x3c, !PT ;  /* 0x0000000203023212 */ /* 0x000fc800078e3cff */
[----:B------:R-:W-:Y:S02]  /*2d4e0*/  @P3 LOP3.LUT R3, R3, R2, RZ, 0x3c, !PT ;  /* 0x0000000203033212 */ /* 0x000fe400078e3cff */
[----:B------:R-:W-:-:S07]  /*2d4f0*/  MOV R6, R14 ;  /* 0x0000000e00067202 */ /* 0x000fce0000000f00 */
[----:B------:R-:W-:Y:S05]  /*2d500*/  WARPSYNC.COLLECTIVE R15, `(.L_x_899) ;  /* 0x000000000f087348 */ /* 0x000fea0003c00000 */
[----:B------:R0:W1:Y:S02]  /*2d510*/  SHFL.IDX P6, R14, R13, R12, R11 ;  /* 0x0000000c0d0e7389 */ /* 0x00006400000c000b */
[----:B01----:R-:W-:Y:S01]  /*2d520*/  ENDCOLLECTIVE ;  /* 0x000000000000791b */ /* 0x003fe20003800000 */
.L_x_899:
        /* <DEDUP_REMOVED lines=12> */
.L_x_900:
[----:B------:R-:W-:-:S04]  /*2d5f0*/  @P2 IADD3 R2, P0, R26, R2, RZ ;  /* 0x000000021a022210 */ /* 0x000fc80007f1e0ff */
[----:B------:R-:W-:-:S05]  /*2d600*/  @P2 IADD3.X R3, RZ, R6, RZ, P0, !PT ;  /* 0x00000006ff032210 */ /* 0x000fca00007fe4ff */
[----:B------:R-:W-:Y:S01]  /*2d610*/  @!PT LDS RZ, [RZ] ;  /* 0x00000000fffff984 */ /* 0x000fe20000000800 */
[----:B------:R-:W-:Y:S01]  /*2d620*/  @!PT LDS RZ, [RZ] ;  /* 0x00000000fffff984 */ /* 0x000fe20000000800 */
[----:B------:R-:W-:Y:S01]  /*2d630*/  @!PT LDS RZ, [RZ] ;  /* 0x00000000fffff984 */ /* 0x000fe20000000800 */
[----:B------:R-:W-:Y:S01]  /*2d640*/  @P2 LDGSTS.E.BYPASS.LTC128B.128 [R21+0x1bc00], desc[UR50][R2.64], !P4 ;  /* 0x1bc0000002152fae */ /* 0x000fe2000e101d72 */
[----:B------:R-:W-:-:S03]  /*2d650*/  IMAD.MOV.U32 R13, RZ, RZ, R8 ;  /* 0x000000ffff0d7224 */ /* 0x000fc600078e0008 */
[----:B------:R-:W-:Y:S04]  /*2d660*/  @P2 LDGSTS.E.BYPASS.LTC128B.128 [R21+0x1e400], desc[UR50][R2.64+0x40], !P5 ;  /* 0x1e40004002152fae */ /* 0x000fe8000e901d72 */
[----:B------:R0:W-:Y:S02]  /*2d670*/  @P2 LDGSTS.E.BYPASS.LTC128B.128 [R21+0x20c00], desc[UR50][R2.64+0x80], !P1 ;  /* 0x20c0008002152fae */ /* 0x0001e4000c901d72 */
[----:B0-----:R-:W-:-:S07]  /*2d680*/  IMAD.MOV.U32 R3, RZ, RZ, R14 ;  /* 0x000000ffff037224 */ /* 0x001fce00078e000e */
[----:B------:R-:W-:Y:S05]  /*2d690*/  WARPSYNC.COLLECTIVE R15, `(.L_x_901) ;  /* 0x000000000f087348 */ /* 0x000fea0003c00000 */
[----:B------:R0:W1:Y:S02]  /*2d6a0*/  SHFL.IDX P6, R14, R13, R12, R11 ;  /* 0x0000000c0d0e7389 */ /* 0x00006400000c000b */
[----:B01----:R-:W-:Y:S01]  /*2d6b0*/  ENDCOLLECTIVE ;  /* 0x000000000000791b */ /* 0x003fe20003800000 */
.L_x_901:
[----:B------:R-:W-:Y:S01]  /*2d6c0*/  MOV R2, R14 ;  /* 0x0000000e00027202 */ /* 0x000fe20000000f00 */
[----:B------:R-:W-:Y:S06]  /*2d6d0*/  BRA `(.L_x_902) ;  /* 0xffffff8c00a07947 */ /* 0x000fec000383ffff */
.L_x_706:
[----:B------:R-:W-:Y:S01]  /*2d6e0*/  IMAD.MOV.U32 R13, RZ, RZ, R4 ;  /* 0x000000ffff0d7224 */ /* 0x000fe200078e0004 */
[----:B------:R-:W-:Y:S01]  /*2d6f0*/  MOV R11, 0x1c1f ;  /* 0x00001c1f000b7802 */ /* 0x000fe20000000f00 */
[----:B------:R-:W-:Y:S02]  /*2d700*/  IMAD.MOV.U32 R12, RZ, RZ, RZ ;  /* 0x000000ffff0c7224 */ /* 0x000fe400078e00ff */
[----:B------:R-:W-:Y:S02]  /*2d710*/  IMAD.MOV.U32 R15, RZ, RZ, -0x1 ;  /* 0xffffffffff0f7424 */ /* 0x000fe400078e00ff */
[----:B-----5:R-:W-:Y:S02]  /*2d720*/  IMAD R6, R17, R8, RZ ;  /* 0x0000000811067224 */ /* 0x020fe400078e02ff */
[----:B------:R-:W-:-:S07]  /*2d730*/  IMAD.IADD R0, R10, 0x1, R0 ;  /* 0x000000010a007824 */ /* 0x000fce00078e0200 */
[----:B------:R-:W-:Y:S05]  /*2d740*/  WARPSYNC.COLLECTIVE R15, `(.L_x_903) ;  /* 0x000000000f087348 */ /* 0x000fea0003c00000 */
[----:B------:R0:W1:Y:S02]  /*2d750*/  SHFL.IDX P6, R14, R13, R12, R11 ;  /* 0x0000000c0d0e7389 */ /* 0x00006400000c000b */
[----:B01----:R-:W-:Y:S01]  /*2d760*/  ENDCOLLECTIVE ;  /* 0x000000000000791b */ /* 0x003fe20003800000 */
.L_x_903:
[C---:B------:R-:W-:Y:S01]  /*2d770*/  VIADD R7, R0.reuse, 0x20 ;  /* 0x0000002000077836 */ /* 0x040fe20000000000 */
[----:B------:R-:W-:Y:S02]  /*2d780*/  ISETP.GE.AND P0, PT, R0, R6, PT ;  /* 0x000000060000720c */ /* 0x000fe40003f06270 */
[----:B------:R-:W-:Y:S01]  /*2d790*/  MOV R13, R5 ;  /* 0x00000005000d7202 */ /* 0x000fe20000000f00 */
[----:B------:R-:W-:-:S10]  /*2d7a0*/  IMAD.MOV.U32 R2, RZ, RZ, R14 ;  /* 0x000000ffff027224 */ /* 0x000fd400078e000e */
[----:B------:R-:W-:Y:S05]  /*2d7b0*/  WARPSYNC.COLLECTIVE R15, `(.L_x_904) ;  /* 0x000000000f087348 */ /* 0x000fea0003c00000 */
[----:B------:R0:W1:Y:S02]  /*2d7c0*/  SHFL.IDX P6, R14, R13, R12, R11 ;  /* 0x0000000c0d0e7389 */ /* 0x00006400000c000b */
[----:B01----:R-:W-:Y:S01]  /*2d7d0*/  ENDCOLLECTIVE ;  /* 0x000000000000791b */ /* 0x003fe20003800000 */
.L_x_904:
[----:B------:R-:W-:Y:S01]  /*2d7e0*/  IMAD.MOV.U32 R13, RZ, RZ, R4 ;  /* 0x000000ffff0d7224 */ /* 0x000fe200078e0004 */
[----:B------:R-:W-:Y:S01]  /*2d7f0*/  MOV R12, 0x1 ;  /* 0x00000001000c7802 */ /* 0x000fe20000000f00 */
[----:B------:R-:W-:-:S07]  /*2d800*/  IMAD.MOV.U32 R3, RZ, RZ, R14 ;  /* 0x000000ffff037224 */ /* 0x000fce00078e000e */
[----:B------:R-:W-:Y:S05]  /*2d810*/  WARPSYNC.COLLECTIVE R15, `(.L_x_905) ;  /* 0x000000000f087348 */ /* 0x000fea0003c00000 */
[----:B------:R0:W1:Y:S02]  /*2d820*/  SHFL.IDX P6, R14, R13, R12, R11 ;  /* 0x0000000c0d0e7389 */ /* 0x00006400000c000b */
[----:B01----:R-:W-:Y:S01]  /*2d830*/  ENDCOLLECTIVE ;  /* 0x000000000000791b */ /* 0x003fe20003800000 */
.L_x_905:
[----:B------:R-:W-:-:S04]  /*2d840*/  @!P0 IADD3 R3, P4, R20, R3, RZ ;  /* 0x0000000314038210 */ /* 0x000fc80007f9e0ff */
[----:B------:R-:W-:-:S04]  /*2d850*/  @!P0 IADD3.X R2, RZ, R2, RZ, P4, !PT ;  /* 0x00000002ff028210 */ /* 0x000fc800027fe4ff */
[----:B------:R-:W-:Y:S01]  /*2d860*/  @!P0 LOP3.LUT R3, R3, R2, RZ, 0x3c, !PT ;  /* 0x0000000203038212 */ /* 0x000fe200078e3cff */
[----:B------:R-:W-:-:S03]  /*2d870*/  IMAD.MOV.U32 R13, RZ, RZ, R5 ;  /* 0x000000ffff0d7224 */ /* 0x000fc600078e0005 */
[----:B------:R-:W-:-:S04]  /*2d880*/  @!P0 LOP3.LUT R2, R3, R2, RZ, 0x3c, !PT ;  /* 0x0000000203028212 */ /* 0x000fc800078e3cff */
[----:B------:R-:W-:-:S05]  /*2d890*/  @!P0 LOP3.LUT R3, R3, R2, RZ, 0x3c, !PT ;  /* 0x0000000203038212 */ /* 0x000fca00078e3cff */
[----:B------:R-:W-:Y:S01]  /*2d8a0*/  @!PT LDS RZ, [RZ] ;  /* 0x00000000fffff984 */ /* 0x000fe20000000800 */
[----:B------:R-:W-:Y:S01]  /*2d8b0*/  @!PT LDS RZ, [RZ] ;  /* 0x00000000fffff984 */ /* 0x000fe20000000800 */
[----:B------:R-:W-:Y:S01]  /*2d8c0*/  @!PT LDS RZ, [RZ] ;  /* 0x00000000fffff984 */ /* 0x000fe20000000800 */
[----:B------:R-:W-:Y:S04]  /*2d8d0*/  @!P0 LDGSTS.E.BYPASS.LTC128B.128 [R9+0x14400], desc[UR50][R2.64], !P3 ;  /* 0x1440000002098fae */ /* 0x000fe8000d901d72 */
[----:B------:R-:W-:Y:S04]  /*2d8e0*/  @!P0 LDGSTS.E.BYPASS.LTC128B.128 [R9+0x16400], desc[UR50][R2.64+0x40], !P2 ;  /* 0x1640004002098fae */ /* 0x000fe8000d101d72 */
[----:B------:R0:W-:Y:S01]  /*2d8f0*/  @!P0 LDGSTS.E.BYPASS.LTC128B.128 [R9+0x18400], desc[UR50][R2.64+0x80], !P1 ;  /* 0x1840008002098fae */ /* 0x0001e2000c901d72 */
[----:B------:R-:W-:Y:S01]  /*2d900*/  ISETP.GE.AND P0, PT, R7, R6, PT ;  /* 0x000000060700720c */ /* 0x000fe20003f06270 */
[----:B0-----:R-:W-:-:S12]  /*2d910*/  IMAD.MOV.U32 R2, RZ, RZ, R14 ;  /* 0x000000ffff027224 */ /* 0x001fd800078e000e */
[----:B------:R-:W-:Y:S05]  /*2d920*/  WARPSYNC.COLLECTIVE R15, `(.L_x_906) ;  /* 0x000000000f087348 */ /* 0x000fea0003c00000 */
[----:B------:R0:W1:Y:S02]  /*2d930*/  SHFL.IDX P6, R14, R13, R12, R11 ;  /* 0x0000000c0d0e7389 */ /* 0x00006400000c000b */
[----:B01----:R-:W-:Y:S01]  /*2d940*/  ENDCOLLECTIVE ;  /* 0x000000000000791b */ /* 0x003fe20003800000 */
.L_x_906:
[----:B------:R-:W-:Y:S01]  /*2d950*/  MOV R13, R4 ;  /* 0x00000004000d7202 */ /* 0x000fe20000000f00 */
[----:B------:R-:W-:Y:S01]  /*2d960*/  IMAD.MOV.U32 R12, RZ, RZ, 0x2 ;  /* 0x00000002ff0c7424 */ /* 0x000fe200078e00ff */
[----:B------:R-:W-:-:S07]  /*2d970*/  MOV R3, R14 ;  /* 0x0000000e00037202 */ /* 0x000fce0000000f00 */
[----:B------:R-:W-:Y:S05]  /*2d980*/  WARPSYNC.COLLECTIVE R15, `(.L_x_907) ;  /* 0x000000000f087348 */ /* 0x000fea0003c00000 */
[----:B------:R0:W1:Y:S02]  /*2d990*/  SHFL.IDX P6, R14, R13, R12, R11 ;  /* 0x0000000c0d0e7389 */ /* 0x00006400000c000b */
[----:B01----:R-:W-:Y:S01]  /*2d9a0*/  ENDCOLLECTIVE ;  /* 0x000000000000791b */ /* 0x003fe20003800000 */
.L_x_907:
[----:B------:R-:W-:-:S05]  /*2d9b0*/  @!P0 IADD3 R3, P4, R20, R3, RZ ;  /* 0x0000000314038210 */ /* 0x000fca0007f9e0ff */
[----:B------:R-:W-:-:S05]  /*2d9c0*/  @!P0 IMAD.X R2, RZ, RZ, R2, P4 ;  /* 0x000000ffff028224 */ /* 0x000fca00020e0602 */
[-C--:B------:R-:W-:Y:S02]  /*2d9d0*/  @!P0 LOP3.LUT R3, R3, R2.reuse, RZ, 0x3c, !PT ;  /* 0x0000000203038212 */ /* 0x080fe400078e3cff */
[----:B------:R-:W-:Y:S02]  /*2d9e0*/  MOV R13, R5 ;  /* 0x00000005000d7202 */ /* 0x000fe40000000f00 */
[----:B------:R-:W-:-:S04]  /*2d9f0*/  @!P0 LOP3.LUT R2, R3, R2, RZ, 0x3c, !PT ;  /* 0x0000000203028212 */ /* 0x000fc800078e3cff */
[----:B------:R-:W-:-:S05]  /*2da00*/  @!P0 LOP3.LUT R3, R3, R2, RZ, 0x3c, !PT ;  /* 0x0000000203038212 */ /* 0x000fca00078e3cff */
[----:B------:R-:W-:Y:S01]  /*2da10*/  @!PT LDS RZ, [RZ] ;  /* 0x00000000fffff984 */ /* 0x000fe20000000800 */
[----:B------:R-:W-:Y:S01]  /*2da20*/  @!PT LDS RZ, [RZ] ;  /* 0x00000000fffff984 */ /* 0x000fe20000000800 */
[----:B------:R-:W-:Y:S01]  /*2da30*/  @!PT LDS RZ, [RZ] ;  /* 0x00000000fffff984 */ /* 0x000fe20000000800 */
[----:B------:R-:W-:Y:S04]  /*2da40*/  @!P0 LDGSTS.E.BYPASS.LTC128B.128 [R9+0x14c00], desc[UR50][R2.64], !P3 ;  /* 0x14c0000002098fae */ /* 0x000fe8000d901d72 */
[----:B------:R-:W-:Y:S04]  /*2da50*/  @!P0 LDGSTS.E.BYPASS.LTC128B.128 [R9+0x16c00], desc[UR50][R2.64+0x40], !P2 ;  /* 0x16c0004002098fae */ /* 0x000fe8000d101d72 */
[----:B------:R0:W-:Y:S02]  /*2da60*/  @!P0 LDGSTS.E.BYPASS.LTC128B.128 [R9+0x18c00], desc[UR50][R2.64+0x80], !P1 ;  /* 0x18c0008002098fae */ /* 0x0001e4000c901d72 */
[----:B0-----:R-:W-:-:S05]  /*2da70*/  VIADD R2, R0, 0x40 ;  /* 0x0000004000027836 */ /* 0x001fca0000000000 */
[----:B------:R-:W-:Y:S01]  /*2da80*/  ISETP.GE.AND P0, PT, R2, R6, PT ;  /* 0x000000060200720c */ /* 0x000fe20003f06270 */
[----:B------:R-:W-:-:S12]  /*2da90*/  IMAD.MOV.U32 R2, RZ, RZ, R14 ;  /* 0x000000ffff027224 */ /* 0x000fd800078e000e */
[----:B------:R-:W-:Y:S05]  /*2daa0*/  WARPSYNC.COLLECTIVE R15, `(.L_x_908) ;  /* 0x000000000f087348 */ /* 0x000fea0003c00000 */
[----:B------:R0:W1:Y:S02]  /*2dab0*/  SHFL.IDX P6, R14, R13, R12, R11 ;  /* 0x0000000c0d0e7389 */ /* 0x00006400000c000b */
[----:B01----:R-:W-:Y:S01]  /*2dac0*/  ENDCOLLECTIVE ;  /* 0x000000000000791b */ /* 0x003fe20003800000 */
.L_x_908:
[----:B------:R-:W-:Y:S01]  /*2dad0*/  MOV R13, R4 ;  /* 0x00000004000d7202 */ /* 0x000fe20000000f00 */
[----:B------:R-:W-:Y:S02]  /*2dae0*/  IMAD.MOV.U32 R12, RZ, RZ, 0x3 ;  /* 0x00000003ff0c7424 */ /* 0x000fe400078e00ff */
[----:B------:R-:W-:-:S07]  /*2daf0*/  IMAD.MOV.U32 R3, RZ, RZ, R14 ;  /* 0x000000ffff037224 */ /* 0x000fce00078e000e */
[----:B------:R-:W-:Y:S05]  /*2db00*/  WARPSYNC.COLLECTIVE R15, `(.L_x_909) ;  /* 0x000000000f087348 */ /* 0x000fea0003c00000 */
[----:B------:R0:W1:Y:S02]  /*2db10*/  SHFL.IDX P6, R14, R13, R12, R11 ;  /* 0x0000000c0d0e7389 */ /* 0x00006400000c000b */
[----:B01----:R-:W-:Y:S01]  /*2db20*/  ENDCOLLECTIVE ;  /* 0x000000000000791b */ /* 0x003fe20003800000 */
.L_x_909:
[----:B------:R-:W-:-:S05]  /*2db30*/  @!P0 IADD3 R3, P4, R20, R3, RZ ;  /* 0x0000000314038210 */ /* 0x000fca0007f9e0ff */
[----:B------:R-:W-:-:S05]  /*2db40*/  @!P0 IMAD.X R2, RZ, RZ, R2, P4 ;  /* 0x000000ffff028224 */ /* 0x000fca00020e0602 */
[-C--:B------:R-:W-:Y:S02]  /*2db50*/  @!P0 LOP3.LUT R3, R3, R2.reuse, RZ, 0x3c, !PT ;  /* 0x0000000203038212 */ /* 0x080fe400078e3cff */
[----:B------:R-:W-:Y:S02]  /*2db60*/  MOV R13, R5 ;  /* 0x00000005000d7202 */ /* 0x000fe40000000f00 */
[----:B------:R-:W-:-:S04]  /*2db70*/  @!P0 LOP3.LUT R2, R3, R2, RZ, 0x3c, !PT ;  /* 0x0000000203028212 */ /* 0x000fc800078e3cff */
[----:B------:R-:W-:Y:S01]  /*2db80*/  @!P0 LOP3.LUT R3, R3, R2, RZ, 0x3c, !PT ;  /* 0x0000000203038212 */ /* 0x000fe200078e3cff */
[----:B------:R-:W-:-:S07]  /*2db90*/  IMAD.MOV.U32 R4, RZ, RZ, R14 ;  /* 0x000000ffff047224 */ /* 0x000fce00078e000e */
[----:B------:R-:W-:Y:S05]  /*2dba0*/  WARPSYNC.COLLECTIVE R15, `(.L_x_910) ;  /* 0x000000000f087348 */ /* 0x000fea0003c00000 */
[----:B------:R0:W1:Y:S02]  /*2dbb0*/  SHFL.IDX P6, R14, R13, R12, R11 ;  /* 0x0000000c0d0e7389 */ /* 0x00006400000c000b */
[----:B01----:R-:W-:Y:S01]  /*2dbc0*/  ENDCOLLECTIVE ;  /* 0x000000000000791b */ /* 0x003fe20003800000 */
.L_x_910:
[----:B------:R-:W-:Y:S01]  /*2dbd0*/  @!PT LDS RZ, [RZ] ;  /* 0x00000000fffff984 */ /* 0x000fe20000000800 */
[----:B------:R-:W-:Y:S01]  /*2dbe0*/  @!PT LDS RZ, [RZ] ;  /* 0x00000000fffff984 */ /* 0x000fe20000000800 */
[----:B------:R-:W-:Y:S01]  /*2dbf0*/  @!PT LDS RZ, [RZ] ;  /* 0x00000000fffff984 */ /* 0x000fe20000000800 */
[----:B------:R-:W-:Y:S04]  /*2dc00*/  @!P0 LDGSTS.E.BYPASS.LTC128B.128 [R9+0x15400], desc[UR50][R2.64], !P3 ;  /* 0x1540000002098fae */ /* 0x000fe8000d901d72 */
[----:B------:R-:W-:Y:S04]  /*2dc10*/  @!P0 LDGSTS.E.BYPASS.LTC128B.128 [R9+0x17400], desc[UR50][R2.64+0x40], !P2 ;  /* 0x1740004002098fae */ /* 0x000fe8000d101d72 */
[----:B------:R0:W-:Y:S02]  /*2dc20*/  @!P0 LDGSTS.E.BYPASS.LTC128B.128 [R9+0x19400], desc[UR50][R2.64+0x80], !P1 ;  /* 0x1940008002098fae */ /* 0x0001e4000c901d72 */
[----:B0-----:R-:W-:Y:S01]  /*2dc30*/  IMAD.MOV.U32 R2, RZ, RZ, R14 ;  /* 0x000000ffff027224 */ /* 0x001fe200078e000e */
[----:B------:R-:W-:Y:S06]  /*2dc40*/  BRA `(.L_x_911) ;  /* 0xffffff9000e07947 */ /* 0x000fec000383ffff */
.L_x_711:
[----:B-1----:R1:W2:Y:S02]  /*2dc50*/  SYNCS.PHASECHK.TRANS64.TRYWAIT P0, [R22+URZ+0x29820], R3 ;  /* 0x02982003160075a7 */ /* 0x0022a4000800017f */
[----:B--2---:R-:W-:Y:S05]  /*2dc60*/  @!P0 NANOSLEEP.SYNCS 0x989680 ;  /* 0x009896800000895d */ /* 0x004fea0003900000 */
[----:B------:R-:W2:Y:S02]  /*2dc70*/  @!P0 SYNCS.PHASECHK.TRANS64 P0, [R22+URZ+0x29820], R3 ;  /* 0x02982003160085a7 */ /* 0x000ea4000800007f */
[----:B--2---:R-:W-:Y:S05]  /*2dc80*/  @!P0 BRA `(.L_x_711) ;  /* 0xfffffffc00f08947 */ /* 0x004fea000383ffff */
[----:B------:R-:W-:Y:S05]  /*2dc90*/  BRA `(.L_x_912) ;  /* 0xffffff9400507947 */ /* 0x000fea000383ffff */
.L_x_715:
[----:B0-----:R0:W1:Y:S02]  /*2dca0*/  SYNCS.PHASECHK.TRANS64.TRYWAIT P0, [R0+URZ+0x29880], R31 ;  /* 0x0298801f000075a7 */ /* 0x001064000800017f */
[----:B-1----:R-:W-:Y:S05]  /*2dcb0*/  @!P0 NANOSLEEP.SYNCS 0x989680 ;  /* 0x009896800000895d */ /* 0x002fea0003900000 */
[----:B------:R-:W1:Y:S02]  /*2dcc0*/  @!P0 SYNCS.PHASECHK.TRANS64 P0, [R0+URZ+0x29880], R31 ;  /* 0x0298801f000085a7 */ /* 0x000e64000800007f */
[----:B-1----:R-:W-:Y:S05]  /*2dcd0*/  @!P0 BRA `(.L_x_715) ;  /* 0xfffffffc00f08947 */ /* 0x002fea000383ffff */
[----:B------:R-:W-:Y:S05]  /*2dce0*/  BRA `(.L_x_913) ;  /* 0xffffff9800707947 */ /* 0x000fea000383ffff */
.L_x_716:
        /* <DEDUP_REMOVED lines=8> */
.L_x_915:
[----:B------:R-:W-:Y:S05]  /*2dd70*/  BSYNC B0 ;  /* 0x0000000000007941 */ /* 0x000fea0003800000 */
.L_x_914:
[----:B------:R0:W5:Y:S01]  /*2dd80*/  LDL R17, [R1+0x4] ;  /* 0x0000040001117983 */ /* 0x0001620000100800 */
[----:B------:R-:W-:Y:S01]  /*2dd90*/  IMAD.MOV.U32 R13, RZ, RZ, R7 ;  /* 0x000000ffff0d7224 */ /* 0x000fe200078e0007 */
[----:B------:R-:W-:Y:S01]  /*2dda0*/  MOV R11, 0x1c1f ;  /* 0x00001c1f000b7802 */ /* 0x000fe20000000f00 */
[----:B------:R-:W-:Y:S01]  /*2ddb0*/  IMAD.MOV.U32 R12, RZ, RZ, RZ ;  /* 0x000000ffff0c7224 */ /* 0x000fe200078e00ff */
[----:B------:R-:W1:Y:S01]  /*2ddc0*/  S2R R2, SR_TID.X ;  /* 0x0000000000027919 */ /* 0x000e620000002100 */
[----:B------:R-:W-:Y:S01]  /*2ddd0*/  IMAD.MOV.U32 R15, RZ, RZ, -0x1 ;  /* 0xffffffffff0f7424 */ /* 0x000fe200078e00ff */
[----:B------:R-:W-:Y:S02]  /*2dde0*/  MOV R3, R14 ;  /* 0x0000000e00037202 */ /* 0x000fe40000000f00 */
[----:B0-----:R-:W-:-:S07]  /*2ddf0*/  IADD3 R10, R22, R10, R37 ;  /* 0x0000000a160a7210 */ /* 0x001fce0007ffe025 */
[----:B-1---5:R-:W-:Y:S05]  /*2de00*/  WARPSYNC.COLLECTIVE R15, `(.L_x_916) ;  /* 0x000000000f087348 */ /* 0x022fea0003c00000 */
[----:B------:R0:W2:Y:S02]  /*2de10*/  SHFL.IDX P6, R14, R13, R12, R11 ;  /* 0x0000000c0d0e7389 */ /* 0x0000a400000c000b */
[----:B012--5:R-:W-:Y:S01]  /*2de20*/  ENDCOLLECTIVE ;  /* 0x000000000000791b */ /* 0x027fe20003800000 */
.L_x_916:
[----:B------:R-:W-:Y:S01]  /*2de30*/  MOV R13, R9 ;  /* 0x00000009000d7202 */ /* 0x000fe20000000f00 */
[----:B------:R-:W-:Y:S02]  /*2de40*/  IMAD.MOV.U32 R12, RZ, RZ, 0x1 ;  /* 0x00000001ff0c7424 */ /* 0x000fe400078e00ff */
[----:B------:R-:W-:Y:S01]  /*2de50*/  IMAD.SHL.U32 R15, R2, 0x10, RZ ;  /* 0x00000010020f7824 */ /* 0x000fe200078e00ff */
[----:B------:R-:W-:-:S04]  /*2de60*/  MOV R2, R14 ;  /* 0x0000000e00027202 */ /* 0x000fc80000000f00 */
[----:B------:R-:W-:-:S04]  /*2de70*/  LOP3.LUT R15, R15, 0x30, RZ, 0xc0, !PT ;  /* 0x000000300f0f7812 */ /* 0x000fc800078ec0ff */
[----:B------:R-:W-:Y:S01]  /*2de80*/  IADD3 R2, P0, R15, R2, RZ ;  /* 0x000000020f027210 */ /* 0x000fe20007f1e0ff */
[----:B------:R-:W-:-:S04]  /*2de90*/  IMAD.MOV.U32 R15, RZ, RZ, -0x1 ;  /* 0xffffffffff0f7424 */ /* 0x000fc800078e00ff */
[----:B------:R-:W-:-:S08]  /*2dea0*/  IMAD.X R3, RZ, RZ, R3, P0 ;  /* 0x000000ffff037224 */ /* 0x000fd000000e0603 */
[----:B------:R-:W-:Y:S05]  /*2deb0*/  WARPSYNC.COLLECTIVE R15, `(.L_x_917) ;  /* 0x000000000f087348 */ /* 0x000fea0003c00000 */
[----:B------:R0:W1:Y:S02]  /*2dec0*/  SHFL.IDX P6, R14, R13, R12, R11 ;  /* 0x0000000c0d0e7389 */ /* 0x00006400000c000b */
[----:B01----:R-:W-:Y:S01]  /*2ded0*/  ENDCOLLECTIVE ;  /* 0x000000000000791b */ /* 0x003fe20003800000 */
.L_x_917:
[----:B------:R-:W-:Y:S01]  /*2dee0*/  @!PT LDS RZ, [RZ] ;  /* 0x00000000fffff984 */ /* 0x000fe20000000800 */
[----:B------:R-:W-:Y:S01]  /*2def0*/  @!PT LDS RZ, [RZ] ;  /* 0x00000000fffff984 */ /* 0x000fe20000000800 */
[----:B------:R-:W-:Y:S01]  /*2df00*/  @!PT LDS RZ, [RZ] ;  /* 0x00000000fffff984 */ /* 0x000fe20000000800 */
[----:B------:R-:W-:Y:S01]  /*2df10*/  LDGSTS.E.BYPASS.LTC128B.128 [R10+0xa400], desc[UR50][R2.64], !P3 ;  /* 0x0a400000020a7fae */ /* 0x000fe2000d901d72 */
[----:B------:R-:W-:Y:S02]  /*2df20*/  IMAD.MOV.U32 R13, RZ, RZ, R7 ;  /* 0x000000ffff0d7224 */ /* 0x000fe400078e0007 */
[----:B------:R-:W-:-:S05]  /*2df30*/  IMAD.IADD R17, R17, 0x1, R10 ;  /* 0x0000000111117824 */ /* 0x000fca00078e020a */
[----:B------:R0:W-:Y:S02]  /*2df40*/  LDGSTS.E.BYPASS.LTC128B.128 [R17+0xa400], desc[UR50][R2.64+0x40], !P1 ;  /* 0x0a40004002117fae */ /* 0x0001e4000c901d72 */
[----:B0-----:R-:W0:Y:S01]  /*2df50*/  S2R R2, SR_TID.X ;  /* 0x0000000000027919 */ /* 0x001e220000002100 */
[----:B------:R-:W-:-:S07]  /*2df60*/  MOV R3, R14 ;  /* 0x0000000e00037202 */ /* 0x000fce0000000f00 */
[----:B0-----:R-:W-:Y:S05]  /*2df70*/  WARPSYNC.COLLECTIVE R15, `(.L_x_918) ;  /* 0x000000000f087348 */ /* 0x001fea0003c00000 */
[----:B------:R1:W2:Y:S02]  /*2df80*/  SHFL.IDX P6, R14, R13, R12, R11 ;  /* 0x0000000c0d0e7389 */ /* 0x0002a400000c000b */
[----:B012---:R-:W-:Y:S01]  /*2df90*/  ENDCOLLECTIVE ;  /* 0x000000000000791b */ /* 0x007fe20003800000 */
.L_x_918:
[----:B------:R-:W-:Y:S01]  /*2dfa0*/  IMAD.MOV.U32 R13, RZ, RZ, R9 ;  /* 0x000000ffff0d7224 */ /* 0x000fe200078e0009 */
[----:B------:R-:W-:Y:S01]  /*2dfb0*/  MOV R12, 0x2 ;  /* 0x00000002000c7802 */ /* 0x000fe20000000f00 */
        /* <DEDUP_REMOVED lines=9> */
.L_x_919:
[----:B------:R-:W-:Y:S01]  /*2e050*/  @!PT LDS RZ, [RZ] ;  /* 0x00000000fffff984 */ /* 0x000fe20000000800 */
[----:B------:R-:W-:Y:S01]  /*2e060*/  @!PT LDS RZ, [RZ] ;  /* 0x00000000fffff984 */ /* 0x000fe20000000800 */
[----:B------:R-:W-:Y:S01]  /*2e070*/  @!PT LDS RZ, [RZ] ;  /* 0x00000000fffff984 */ /* 0x000fe20000000800 */
[----:B------:R-:W-:Y:S04]  /*2e080*/  LDGSTS.E.BYPASS.LTC128B.128 [R10+0xb400], desc[UR50][R2.64], !P3 ;  /* 0x0b400000020a7fae */ /* 0x000fe8000d901d72 */
[----:B------:R0:W-:Y:S01]  /*2e090*/  LDGSTS.E.BYPASS.LTC128B.128 [R17+0xb400], desc[UR50][R2.64+0x40], !P1 ;  /* 0x0b40004002117fae */ /* 0x0001e2000c901d72 */
[----:B------:R-:W-:Y:S01]  /*2e0a0*/  MOV R13, R7 ;  /* 0x00000007000d7202 */ /* 0x000fe20000000f00 */
[----:B0-----:R-:W0:Y:S01]  /*2e0b0*/  S2R R2, SR_TID.X ;  /* 0x0000000000027919 */ /* 0x001e220000002100 */
[----:B------:R-:W-:-:S07]  /*2e0c0*/  IMAD.MOV.U32 R3, RZ, RZ, R14 ;  /* 0x000000ffff037224 */ /* 0x000fce00078e000e */
[----:B0-----:R-:W-:Y:S05]  /*2e0d0*/  WARPSYNC.COLLECTIVE R15, `(.L_x_920) ;  /* 0x000000000f087348 */ /* 0x001fea0003c00000 */
[----:B------:R1:W2:Y:S02]  /*2e0e0*/  SHFL.IDX P6, R14, R13, R12, R11 ;  /* 0x0000000c0d0e7389 */ /* 0x0002a400000c000b */
[----:B012---:R-:W-:Y:S01]  /*2e0f0*/  ENDCOLLECTIVE ;  /* 0x000000000000791b */ /* 0x007fe20003800000 */
.L_x_920:
[----:B------:R-:W-:Y:S02]  /*2e100*/  IMAD.MOV.U32 R13, RZ, RZ, R9 ;  /* 0x000000ffff0d7224 */ /* 0x000fe400078e0009 */
[----:B------:R-:W-:Y:S02]  /*2e110*/  IMAD.MOV.U32 R12, RZ, RZ, 0x3 ;  /* 0x00000003ff0c7424 */ /* 0x000fe400078e00ff */
[----:B------:R-:W-:Y:S02]  /*2e120*/  IMAD.SHL.U32 R15, R2, 0x10, RZ ;  /* 0x00000010020f7824 */ /* 0x000fe400078e00ff */
[----:B------:R-:W-:-:S03]  /*2e130*/  IMAD.MOV.U32 R2, RZ, RZ, R14 ;  /* 0x000000ffff027224 */ /* 0x000fc600078e000e */
[----:B------:R-:W-:-:S04]  /*2e140*/  LOP3.LUT R15, R15, 0x30, RZ, 0xc0, !PT ;  /* 0x000000300f0f7812 */ /* 0x000fc800078ec0ff */
[----:B------:R-:W-:Y:S02]  /*2e150*/  IADD3 R2, P0, R15, R2, RZ ;  /* 0x000000020f027210 */ /* 0x000fe40007f1e0ff */
[----:B------:R-:W-:Y:S02]  /*2e160*/  MOV R15, 0xffffffff ;  /* 0xffffffff000f7802 */ /* 0x000fe40000000f00 */
[----:B------:R-:W-:-:S09]  /*2e170*/  IADD3.X R3, RZ, R3, RZ, P0, !PT ;  /* 0x00000003ff037210 */ /* 0x000fd200007fe4ff */
[----:B------:R-:W-:Y:S05]  /*2e180*/  WARPSYNC.COLLECTIVE R15, `(.L_x_921) ;  /* 0x000000000f087348 */ /* 0x000fea0003c00000 */
[----:B------:R0:W1:Y:S02]  /*2e190*/  SHFL.IDX P6, R14, R13, R12, R11 ;  /* 0x0000000c0d0e7389 */ /* 0x00006400000c000b */
[----:B01----:R-:W-:Y:S01]  /*2e1a0*/  ENDCOLLECTIVE ;  /* 0x000000000000791b */ /* 0x003fe20003800000 */
.L_x_921:
[----:B------:R-:W-:Y:S01]  /*2e1b0*/  @!PT LDS RZ, [RZ] ;  /* 0x00000000fffff984 */ /* 0x000fe20000000800 */
[----:B------:R-:W-:Y:S01]  /*2e1c0*/  @!PT LDS RZ, [RZ] ;  /* 0x00000000fffff984 */ /* 0x000fe20000000800 */
[----:B------:R-:W-:Y:S01]  /*2e1d0*/  @!PT LDS RZ, [RZ] ;  /* 0x00000000fffff984 */ /* 0x000fe20000000800 */
[----:B------:R-:W-:Y:S04]  /*2e1e0*/  LDGSTS.E.BYPASS.LTC128B.128 [R10+0xc400], desc[UR50][R2.64], !P3 ;  /* 0x0c400000020a7fae */ /* 0x000fe8000d901d72 */
[----:B------:R0:W-:Y:S01]  /*2e1f0*/  LDGSTS.E.BYPASS.LTC128B.128 [R17+0xc400], desc[UR50][R2.64+0x40], !P1 ;  /* 0x0c40004002117fae */ /* 0x0001e2000c901d72 */
[----:B------:R-:W-:Y:S01]  /*2e200*/  IMAD.MOV.U32 R13, RZ, RZ, R7 ;  /* 0x000000ffff0d7224 */ /* 0x000fe200078e0007 */
[----:B0-----:R-:W0:Y:S01]  /*2e210*/  S2R R3, SR_TID.X ;  /* 0x0000000000037919 */ /* 0x001e220000002100 */
[----:B------:R-:W-:-:S07]  /*2e220*/  IMAD.MOV.U32 R9, RZ, RZ, R14 ;  /* 0x000000ffff097224 */ /* 0x000fce00078e000e */
[----:B0-----:R-:W-:Y:S05]  /*2e230*/  WARPSYNC.COLLECTIVE R15, `(.L_x_922) ;  /* 0x000000000f087348 */ /* 0x001fea0003c00000 */
[----:B------:R1:W2:Y:S02]  /*2e240*/  SHFL.IDX P6, R14, R13, R12, R11 ;  /* 0x0000000c0d0e7389 */ /* 0x0002a400000c000b */
[----:B012---:R-:W-:Y:S01]  /*2e250*/  ENDCOLLECTIVE ;  /* 0x000000000000791b */ /* 0x007fe20003800000 */
.L_x_922:
[----:B------:R-:W-:Y:S01]  /*2e260*/  MOV R13, R24 ;  /* 0x00000018000d7202 */ /* 0x000fe20000000f00 */
[----:B------:R-:W-:Y:S02]  /*2e270*/  IMAD.MOV.U32 R12, RZ, RZ, RZ ;  /* 0x000000ffff0c7224 */ /* 0x000fe400078e00ff */
[----:B------:R-:W-:-:S07]  /*2e280*/  IMAD.MOV.U32 R2, RZ, RZ, R14 ;  /* 0x000000ffff027224 */ /* 0x000fce00078e000e */
[----:B------:R-:W-:Y:S05]  /*2e290*/  WARPSYNC.COLLECTIVE R15, `(.L_x_923) ;  /* 0x000000000f087348 */ /* 0x000fea0003c00000 */
[----:B------:R0:W1:Y:S02]  /*2e2a0*/  SHFL.IDX P6, R14, R13, R12, R11 ;  /* 0x0000000c0d0e7389 */ /* 0x00006400000c000b */
[----:B01----:R-:W-:Y:S01]  /*2e2b0*/  ENDCOLLECTIVE ;  /* 0x000000000000791b */ /* 0x003fe20003800000 */
.L_x_923:
[----:B------:R-:W-:-:S04]  /*2e2c0*/  SHF.L.U32 R3, R3, 0x4, RZ ;  /* 0x0000000403037819 */ /* 0x000fc800000006ff */
[----:B------:R-:W-:-:S04]  /*2e2d0*/  LOP3.LUT R3, R3, 0x30, RZ, 0xc0, !PT ;  /* 0x0000003003037812 */ /* 0x000fc800078ec0ff */
[----:B------:R-:W-:Y:S02]  /*2e2e0*/  IADD3 R2, P0, R3, R2, RZ ;  /* 0x0000000203027210 */ /* 0x000fe40007f1e0ff */
[----:B------:R-:W-:-:S03]  /*2e2f0*/  MOV R13, R25 ;  /* 0x00000019000d7202 */ /* 0x000fc60000000f00 */
[----:B------:R-:W-:-:S05]  /*2e300*/  IMAD.X R3, RZ, RZ, R9, P0 ;  /* 0x000000ffff037224 */ /* 0x000fca00000e0609 */
[----:B------:R-:W-:Y:S01]  /*2e310*/  @!PT LDS RZ, [RZ] ;  /* 0x00000000fffff984 */ /* 0x000fe20000000800 */
[----:B------:R-:W-:Y:S01]  /*2e320*/  @!PT LDS RZ, [RZ] ;  /* 0x00000000fffff984 */ /* 0x000fe20000000800 */
[----:B------:R-:W-:Y:S01]  /*2e330*/  @!PT LDS RZ, [RZ] ;  /* 0x00000000fffff984 */ /* 0x000fe20000000800 */
[----:B------:R0:W-:Y:S01]  /*2e340*/  LDGSTS.E.BYPASS.LTC128B.128 [R10+0xd400], desc[UR50][R2.64], !P3 ;  /* 0x0d400000020a7fae */ /* 0x0001e2000d901d72 */
[----:B------:R-:W-:-:S03]  /*2e350*/  IMAD.MOV.U32 R24, RZ, RZ, R14 ;  /* 0x000000ffff187224 */ /* 0x000fc600078e000e */
[----:B------:R0:W-:Y:S04]  /*2e360*/  LDGSTS.E.BYPASS.LTC128B.128 [R17+0xd400], desc[UR50][R2.64+0x40], !P1 ;  /* 0x0d40004002117fae */ /* 0x0001e8000c901d72 */
[----:B0-----:R-:W-:Y:S05]  /*2e370*/  WARPSYNC.COLLECTIVE R15, `(.L_x_924) ;  /* 0x000000000f087348 */ /* 0x001fea0003c00000 */
[----:B------:R1:W2:Y:S02]  /*2e380*/  SHFL.IDX P6, R14, R13, R12, R11 ;  /* 0x0000000c0d0e7389 */ /* 0x0002a400000c000b */
[----:B012---:R-:W-:Y:S01]  /*2e390*/  ENDCOLLECTIVE ;  /* 0x000000000000791b */ /* 0x007fe20003800000 */
.L_x_924:
[----:B------:R-:W-:Y:S01]  /*2e3a0*/  IMAD.MOV.U32 R2, RZ, RZ, R14 ;  /* 0x000000ffff027224 */ /* 0x000fe200078e000e */
[----:B------:R-:W-:Y:S06]  /*2e3b0*/  BRA `(.L_x_925) ;  /* 0xffffff9400e47947 */ /* 0x000fec000383ffff */
.L_x_721:
[----:B---3--:R3:W4:Y:S02]  /*2e3c0*/  SYNCS.PHASECHK.TRANS64.TRYWAIT P0, [R0+URZ+0x29840], R31 ;  /* 0x0298401f000075a7 */ /* 0x008724000800017f */
[----:B----4-:R-:W-:Y:S05]  /*2e3d0*/  @!P0 NANOSLEEP.SYNCS 0x989680 ;  /* 0x009896800000895d */ /* 0x010fea0003900000 */
[----:B------:R-:W4:Y:S02]  /*2e3e0*/  @!P0 SYNCS.PHASECHK.TRANS64 P0, [R0+URZ+0x29840], R31 ;  /* 0x0298401f000085a7 */ /* 0x000f24000800007f */
[----:B----4-:R-:W-:Y:S05]  /*2e3f0*/  @!P0 BRA `(.L_x_721) ;  /* 0xfffffffc00f08947 */ /* 0x010fea000383ffff */
[----:B------:R-:W-:Y:S05]  /*2e400*/  BRA `(.L_x_926) ;  /* 0xffffff9800447947 */ /* 0x000fea000383ffff */
.L_x_722:
[----:B------:R-:W-:Y:S01]  /*2e410*/  BSSY B0, `(.L_x_927) ;  /* 0x0000008000007945 */ /* 0x000fe20003800000 */
[----:B------:R-:W-:Y:S01]  /*2e420*/  IMAD.MOV.U32 R13, RZ, RZ, R6 ;  /* 0x000000ffff0d7224 */ /* 0x000fe200078e0006 */
[----:B------:R-:W-:Y:S01]  /*2e430*/  MOV R12, RZ ;  /* 0x000000ff000c7202 */ /* 0x000fe20000000f00 */
[----:B------:R-:W-:Y:S02]  /*2e440*/  IMAD.MOV.U32 R11, RZ, RZ, 0x1c1f ;  /* 0x00001c1fff0b7424 */ /* 0x000fe400078e00ff */
[----:B------:R-:W-:-:S07]  /*2e450*/  IMAD.MOV.U32 R15, RZ, RZ, -0x1 ;  /* 0xffffffffff0f7424 */ /* 0x000fce00078e00ff */
[----:B-123--:R-:W-:Y:S05]  /*2e460*/  WARPSYNC.COLLECTIVE R15, `(.L_x_928) ;  /* 0x000000000f087348 */ /* 0x00efea0003c00000 */
[----:B------:R0:W4:Y:S02]  /*2e470*/  SHFL.IDX P6, R14, R13, R12, R11 ;  /* 0x0000000c0d0e7389 */ /* 0x00012400000c000b */
[----:B01234-:R-:W-:Y:S01]  /*2e480*/  ENDCOLLECTIVE ;  /* 0x000000000000791b */ /* 0x01ffe20003800000 */
.L_x_928:
[----:B------:R-:W-:Y:S05]  /*2e490*/  BSYNC B0 ;  /* 0x0000000000007941 */ /* 0x000fea0003800000 */
.L_x_927:
[----:B------:R-:W-:Y:S01]  /*2e4a0*/  IMAD.MOV.U32 R13, RZ, RZ, R4 ;  /* 0x000000ffff0d7224 */ /* 0x000fe200078e0004 */
[----:B------:R-:W-:Y:S01]  /*2e4b0*/  MOV R11, 0x1c1f ;  /* 0x00001c1f000b7802 */ /* 0x000fe20000000f00 */
[----:B------:R-:W-:Y:S01]  /*2e4c0*/  IMAD.MOV.U32 R12, RZ, RZ, RZ ;  /* 0x000000ffff0c7224 */ /* 0x000fe200078e00ff */
[----:B------:R-:W-:Y:S01]  /*2e4d0*/  MOV R3, R14 ;  /* 0x0000000e00037202 */ /* 0x000fe20000000f00 */
[----:B------:R-:W-:Y:S02]  /*2e4e0*/  IMAD.MOV.U32 R15, RZ, RZ, -0x1 ;  /* 0xffffffffff0f7424 */ /* 0x000fe400078e00ff */
[----:B------:R-:W-:-:S07]  /*2e4f0*/  IMAD.IADD R7, R22, 0x1, R7 ;  /* 0x0000000116077824 */ /* 0x000fce00078e0207 */
[----:B------:R-:W-:Y:S05]  /*2e500*/  WARPSYNC.COLLECTIVE R15, `(.L_x_929) ;  /* 0x000000000f087348 */ /* 0x000fea0003c00000 */
[----:B------:R0:W1:Y:S02]  /*2e510*/  SHFL.IDX P6, R14, R13, R12, R11 ;  /* 0x0000000c0d0e7389 */ /* 0x00006400000c000b */
[----:B01----:R-:W-:Y:S01]  /*2e520*/  ENDCOLLECTIVE ;  /* 0x000000000000791b */ /* 0x003fe20003800000 */
.L_x_929:
[----:B------:R-:W-:Y:S01]  /*2e530*/  IMAD.MOV.U32 R13, RZ, RZ, R6 ;  /* 0x000000ffff0d7224 */ /* 0x000fe200078e0006 */
[----:B------:R-:W-:Y:S01]  /*2e540*/  MOV R12, 0x1 ;  /* 0x00000001000c7802 */ /* 0x000fe20000000f00 */
[----:B------:R-:W-:-:S07]  /*2e550*/  IMAD.MOV.U32 R2, RZ, RZ, R14 ;  /* 0x000000ffff027224 */ /* 0x000fce00078e000e */
[----:B------:R-:W-:Y:S05]  /*2e560*/  WARPSYNC.COLLECTIVE R15, `(.L_x_930) ;  /* 0x000000000f087348 */ /* 0x000fea0003c00000 */
[----:B------:R0:W1:Y:S02]  /*2e570*/  SHFL.IDX P6, R14, R13, R12, R11 ;  /* 0x0000000c0d0e7389 */ /* 0x00006400000c000b */
[----:B01----:R-:W-:Y:S01]  /*2e580*/  ENDCOLLECTIVE ;  /* 0x000000000000791b */ /* 0x003fe20003800000 */
.L_x_930:
[----:B------:R-:W-:-:S04]  /*2e590*/  IADD3 R2, P0, R10, R2, RZ ;  /* 0x000000020a027210 */ /* 0x000fc80007f1e0ff */
[----:B------:R-:W-:-:S05]  /*2e5a0*/  IADD3.X R3, RZ, R3, RZ, P0, !PT ;  /* 0x00000003ff037210 */ /* 0x000fca00007fe4ff */
        /* <DEDUP_REMOVED lines=11> */
.L_x_931:
[----:B------:R-:W-:Y:S01]  /*2e660*/  IMAD.MOV.U32 R13, RZ, RZ, R6 ;  /* 0x000000ffff0d7224 */ /* 0x000fe200078e0006 */
[----:B------:R-:W-:Y:S02]  /*2e670*/  MOV R12, 0x2 ;  /* 0x00000002000c7802 */ /* 0x000fe40000000f00 */
[----:B------:R-:W-:-:S07]  /*2e680*/  MOV R2, R14 ;  /* 0x0000000e00027202 */ /* 0x000fce0000000f00 */
[----:B------:R-:W-:Y:S05]  /*2e690*/  WARPSYNC.COLLECTIVE R15, `(.L_x_932) ;  /* 0x000000000f087348 */ /* 0x000fea0003c00000 */
[----:B------:R0:W1:Y:S02]  /*2e6a0*/  SHFL.IDX P6, R14, R13, R12, R11 ;  /* 0x0000000c0d0e7389 */ /* 0x00006400000c000b */
[----:B01----:R-:W-:Y:S01]  /*2e6b0*/  ENDCOLLECTIVE ;  /* 0x000000000000791b */ /* 0x003fe20003800000 */
.L_x_932:
        /* <DEDUP_REMOVED lines=13> */
.L_x_933:
[----:B------:R-:W-:Y:S01]  /*2e790*/  IMAD.MOV.U32 R13, RZ, RZ, R6 ;  /* 0x000000ffff0d7224 */ /* 0x000fe200078e0006 */
[----:B------:R-:W-:Y:S02]  /*2e7a0*/  MOV R12, 0x3 ;  /* 0x00000003000c7802 */ /* 0x000fe40000000f00 */
[----:B------:R-:W-:-:S07]  /*2e7b0*/  MOV R2, R14 ;  /* 0x0000000e00027202 */ /* 0x000fce0000000f00 */
[----:B------:R-:W-:Y:S05]  /*2e7c0*/  WARPSYNC.COLLECTIVE R15, `(.L_x_934) ;  /* 0x000000000f087348 */ /* 0x000fea0003c00000 */
[----:B------:R0:W1:Y:S02]  /*2e7d0*/  SHFL.IDX P6, R14, R13, R12, R11 ;  /* 0x0000000c0d0e7389 */ /* 0x00006400000c000b */
[----:B01----:R-:W-:Y:S01]  /*2e7e0*/  ENDCOLLECTIVE ;  /* 0x000000000000791b */ /* 0x003fe20003800000 */
.L_x_934:
        /* <DEDUP_REMOVED lines=13> */
.L_x_935:
[----:B------:R-:W-:Y:S01]  /*2e8c0*/  IMAD.MOV.U32 R13, RZ, RZ, R8 ;  /* 0x000000ffff0d7224 */ /* 0x000fe200078e0008 */
[----:B------:R-:W-:Y:S02]  /*2e8d0*/  MOV R12, RZ ;  /* 0x000000ff000c7202 */ /* 0x000fe40000000f00 */
[----:B------:R-:W-:-:S07]  /*2e8e0*/  MOV R2, R14 ;  /* 0x0000000e00027202 */ /* 0x000fce0000000f00 */
[----:B------:R-:W-:Y:S05]  /*2e8f0*/  WARPSYNC.COLLECTIVE R15, `(.L_x_936) ;  /* 0x000000000f087348 */ /* 0x000fea0003c00000 */
[----:B------:R0:W1:Y:S02]  /*2e900*/  SHFL.IDX P6, R14, R13, R12, R11 ;  /* 0x0000000c0d0e7389 */ /* 0x00006400000c000b */
[----:B01----:R-:W-:Y:S01]  /*2e910*/  ENDCOLLECTIVE ;  /* 0x000000000000791b */ /* 0x003fe20003800000 */
.L_x_936:
        /* <DEDUP_REMOVED lines=13> */
.L_x_937:
[----:B------:R-:W-:Y:S01]  /*2e9f0*/  MOV R2, R14 ;  /* 0x0000000e00027202 */ /* 0x000fe20000000f00 */
[----:B------:R-:W-:Y:S06]  /*2ea00*/  BRA `(.L_x_938) ;  /* 0xffffff9400e47947 */ /* 0x000fec000383ffff */
.L_x_727:
[----:B--2---:R2:W3:Y:S02]  /*2ea10*/  SYNCS.PHASECHK.TRANS64.TRYWAIT P0, [R3+URZ+0x29870], R0 ;  /* 0x02987000030075a7 */ /* 0x0044e4000800017f */
[----:B---3--:R-:W-:Y:S05]  /*2ea20*/  @!P0 NANOSLEEP.SYNCS 0x989680 ;  /* 0x009896800000895d */ /* 0x008fea0003900000 */
[----:B------:R-:W3:Y:S02]  /*2ea30*/  @!P0 SYNCS.PHASECHK.TRANS64 P0, [R3+URZ+0x29870], R0 ;  /* 0x02987000030085a7 */ /* 0x000ee4000800007f */
[----:B---3--:R-:W-:Y:S05]  /*2ea40*/  @!P0 BRA `(.L_x_727) ;  /* 0xfffffffc00f08947 */ /* 0x008fea000383ffff */
[----:B------:R-:W-:Y:S05]  /*2ea50*/  BRA `(.L_x_939) ;  /* 0xffffff9800507947 */ /* 0x000fea000383ffff */
.L_x_729:
[----:B--2---:R2:W3:Y:S02]  /*2ea60*/  SYNCS.PHASECHK.TRANS64.TRYWAIT P0, [R3+URZ+0x29860], R0 ;  /* 0x02986000030075a7 */ /* 0x0044e4000800017f */
[----:B---3--:R-:W-:Y:S05]  /*2ea70*/  @!P0 NANOSLEEP.SYNCS 0x989680 ;  /* 0x009896800000895d */ /* 0x008fea0003900000 */
[----:B------:R-:W3:Y:S02]  /*2ea80*/  @!P0 SYNCS.PHASECHK.TRANS64 P0, [R3+URZ+0x29860], R0 ;  /* 0x02986000030085a7 */ /* 0x000ee4000800007f */
[----:B---3--:R-:W-:Y:S05]  /*2ea90*/  @!P0 BRA `(.L_x_729) ;  /* 0xfffffffc00f08947 */ /* 0x008fea000383ffff */
[----:B------:R-:W-:Y:S05]  /*2eaa0*/  BRA `(.L_x_940) ;  /* 0xffffff9800607947 */ /* 0x000fea000383ffff */
.L_x_737:
[----:B0-----:R0:W3:Y:S02]  /*2eab0*/  SYNCS.PHASECHK.TRANS64.TRYWAIT P1, [R17+URZ+0x29870], R0 ;  /* 0x02987000110075a7 */ /* 0x0010e4000802017f */
[----:B---3--:R-:W-:Y:S05]  /*2eac0*/  @!P1 NANOSLEEP.SYNCS 0x989680 ;  /* 0x009896800000995d */ /* 0x008fea0003900000 */
[----:B------:R-:W3:Y:S02]  /*2ead0*/  @!P1 SYNCS.PHASECHK.TRANS64 P1, [R17+URZ+0x29870], R0 ;  /* 0x02987000110095a7 */ /* 0x000ee4000802007f */
[----:B---3--:R-:W-:Y:S05]  /*2eae0*/  @!P1 BRA `(.L_x_737) ;  /* 0xfffffffc00f09947 */ /* 0x008fea000383ffff */
[----:B------:R-:W-:Y:S05]  /*2eaf0*/  BRA `(.L_x_941) ;  /* 0xffffffa000247947 */ /* 0x000fea000383ffff */
.L_x_739:
[----:B0-----:R0:W3:Y:S02]  /*2eb00*/  SYNCS.PHASECHK.TRANS64.TRYWAIT P1, [R17+URZ+0x29860], R0 ;  /* 0x02986000110075a7 */ /* 0x0010e4000802017f */
[----:B---3--:R-:W-:Y:S05]  /*2eb10*/  @!P1 NANOSLEEP.SYNCS 0x989680 ;  /* 0x009896800000995d */ /* 0x008fea0003900000 */
[----:B------:R-:W3:Y:S02]  /*2eb20*/  @!P1 SYNCS.PHASECHK.TRANS64 P1, [R17+URZ+0x29860], R0 ;  /* 0x02986000110095a7 */ /* 0x000ee4000802007f */
[----:B---3--:R-:W-:Y:S05]  /*2eb30*/  @!P1 BRA `(.L_x_739) ;  /* 0xfffffffc00f09947 */ /* 0x008fea000383ffff */
[----:B------:R-:W-:Y:S05]  /*2eb40*/  BRA `(.L_x_942) ;  /* 0xffffffa000307947 */ /* 0x000fea000383ffff */
.L_x_744:
[----:B------:R-:W-:Y:S01]  /*2eb50*/  BSSY B0, `(.L_x_943) ;  /* 0x0000008000007945 */ /* 0x000fe20003800000 */
[----:B------:R-:W-:Y:S01]  /*2eb60*/  IMAD.MOV.U32 R13, RZ, RZ, R16 ;  /* 0x000000ffff0d7224 */ /* 0x000fe200078e0010 */
[----:B------:R-:W-:Y:S01]  /*2eb70*/  MOV R11, 0x1f ;  /* 0x0000001f000b7802 */ /* 0x000fe20000000f00 */
[----:B------:R-:W-:Y:S02]  /*2eb80*/  IMAD.MOV.U32 R12, RZ, RZ, RZ ;  /* 0x000000ffff0c7224 */ /* 0x000fe400078e00ff */
[----:B------:R-:W-:-:S07]  /*2eb90*/  IMAD.MOV.U32 R15, RZ, RZ, -0x1 ;  /* 0xffffffffff0f7424 */ /* 0x000fce00078e00ff */
[----:B-12---:R-:W-:Y:S05]  /*2eba0*/  WARPSYNC.COLLECTIVE R15, `(.L_x_944) ;  /* 0x000000000f087348 */ /* 0x006fea0003c00000 */
[----:B------:R0:W3:Y:S02]  /*2ebb0*/  SHFL.IDX P6, R14, R13, R12, R11 ;  /* 0x0000000c0d0e7389 */ /* 0x0000e400000c000b */
[----:B0123--:R-:W-:Y:S01]  /*2ebc0*/  ENDCOLLECTIVE ;  /* 0x000000000000791b */ /* 0x00ffe20003800000 */
.L_x_944:
[----:B------:R-:W-:Y:S05]  /*2ebd0*/  BSYNC B0 ;  /* 0x0000000000007941 */ /* 0x000fea0003800000 */
.L_x_943:
[----:B------:R-:W-:Y:S01]  /*2ebe0*/  MOV R13, R16 ;  /* 0x00000010000d7202 */ /* 0x000fe20000000f00 */
[----:B------:R-:W-:Y:S01]  /*2ebf0*/  IMAD.MOV.U32 R12, RZ, RZ, 0x1 ;  /* 0x00000001ff0c7424 */ /* 0x000fe200078e00ff */
[----:B------:R-:W-:Y:S01]  /*2ec00*/  MOV R15, 0xffffffff ;  /* 0xffffffff000f7802 */ /* 0x000fe20000000f00 */
[----:B------:R-:W-:Y:S02]  /*2ec10*/  IMAD.MOV.U32 R11, RZ, RZ, 0x1f ;  /* 0x0000001fff0b7424 */ /* 0x000fe400078e00ff */
[----:B------:R-:W-:Y:S02]  /*2ec20*/  IMAD.IADD R5, R19, 0x1, R8 ;  /* 0x0000000113057824 */ /* 0x000fe400078e0208 */
[----:B------:R-:W-:-:S07]  /*2ec30*/  IMAD.MOV.U32 R0, RZ, RZ, R14 ;  /* 0x000000ffff007224 */ /* 0x000fce00078e000e */
[----:B------:R-:W-:Y:S05]  /*2ec40*/  WARPSYNC.COLLECTIVE R15, `(.L_x_945) ;  /* 0x000000000f087348 */ /* 0x000fea0003c00000 */
[----:B------:R0:W1:Y:S02]  /*2ec50*/  SHFL.IDX P6, R14, R13, R12, R11 ;  /* 0x0000000c0d0e7389 */ /* 0x00006400000c000b */
[----:B01----:R-:W-:Y:S01]  /*2ec60*/  ENDCOLLECTIVE ;  /* 0x000000000000791b */ /* 0x003fe20003800000 */
.L_x_945:
[----:B------:R-:W-:Y:S02]  /*2ec70*/  ULDC UR4, c[0x0][0xc3c] ;  /* 0x00030f0000047ab9 */ /* 0x000fe40000000800 */
[----:B------:R-:W-:-:S13]  /*2ec80*/  ISETP.GE.OR P1, PT, R5, UR4, !P0 ;  /* 0x0000000405007c0c */ /* 0x000fda000c726670 */
[----:B------:R-:W0:Y:S01]  /*2ec90*/  @!P1 LDC.64 R2, c[0x0][0xc80] ;  /* 0x00032000ff029b82 */ /* 0x000e220000000a00 */
[----:B------:R-:W-:Y:S01]  /*2eca0*/  MOV R11, RZ ;  /* 0x000000ff000b7202 */ /* 0x000fe20000000f00 */
[----:B------:R-:W-:Y:S02]  /*2ecb0*/  IMAD.MOV.U32 R4, RZ, RZ, R14 ;  /* 0x000000ffff047224 */ /* 0x000fe400078e000e */
[----:B0-----:R-:W-:-:S06]  /*2ecc0*/  @!P1 IMAD.WIDE R2, R5, 0x4, R2 ;  /* 0x0000000405029825 */ /* 0x001fcc00078e0202 */
[----:B------:R0:W2:Y:S01]  /*2ecd0*/  @!P1 LDG.E R3, desc[UR50][R2.64] ;  /* 0x0000003202039981 */ /* 0x0000a2000c1e1900 */
[C---:B------:R-:W-:Y:S02]  /*2ece0*/  ISETP.GE.U32.AND P2, PT, R8.reuse, 0x2, PT ;  /* 0x000000020800780c */ /* 0x040fe40003f46070 */
[C---:B------:R-:W-:Y:S02]  /*2ecf0*/  ISETP.GE.U32.AND P3, PT, R8.reuse, 0x4, PT ;  /* 0x000000040800780c */ /* 0x040fe40003f66070 */
[C---:B------:R-:W-:Y:S02]  /*2ed00*/  ISETP.GE.U32.AND P4, PT, R8.reuse, 0x8, PT ;  /* 0x000000080800780c */ /* 0x040fe40003f86070 */
[C---:B------:R-:W-:Y:S02]  /*2ed10*/  ISETP.GE.U32.AND P5, PT, R8.reuse, 0x10, PT ;  /* 0x000000100800780c */ /* 0x040fe40003fa6070 */
[----:B0-----:R-:W-:Y:S01]  /*2ed20*/  MOV R2, RZ ;  /* 0x000000ff00027202 */ /* 0x001fe20000000f00 */
[----:B--2---:R-:W-:Y:S01]  /*2ed30*/  @!P1 IMAD.MOV.U32 R2, RZ, RZ, R3 ;  /* 0x000000ffff029224 */ /* 0x004fe200078e0003 */
[----:B------:R-:W-:-:S03]  /*2ed40*/  ISETP.NE.AND P1, PT, R8, RZ, PT ;  /* 0x000000ff0800720c */ /* 0x000fc60003f25270 */
[----:B------:R-:W-:-:S10]  /*2ed50*/  IMAD.MOV.U32 R13, RZ, RZ, R2 ;  /* 0x000000ffff0d7224 */ /* 0x000fd400078e0002 */
[----:B------:R-:W-:Y:S05]  /*2ed60*/  WARPSYNC.COLLECTIVE R15, `(.L_x_946) ;  /* 0x000000000f087348 */ /* 0x000fea0003c00000 */
[----:B------:R0:W1:Y:S02]  /*2ed70*/  SHFL.UP P6, R14, R13, R12, R11 ;  /* 0x0400000c0d0e7389 */ /* 0x00006400000c000b */
[----:B01----:R-:W-:Y:S01]  /*2ed80*/  ENDCOLLECTIVE ;  /* 0x000000000000791b */ /* 0x003fe20003800000 */
.L_x_946:
[----:B------:R-:W-:Y:S02]  /*2ed90*/  MOV R12, 0x2 ;  /* 0x00000002000c7802 */ /* 0x000fe40000000f00 */
[----:B------:R-:W-:-:S05]  /*2eda0*/  SEL R5, R14, RZ, P1 ;  /* 0x000000ff0e057207 */ /* 0x000fca0000800000 */
[----:B------:R-:W-:-:S04]  /*2edb0*/  IMAD.IADD R5, R2, 0x1, R5 ;  /* 0x0000000102057824 */ /* 0x000fc800078e0205 */
[----:B------:R-:W-:-:S07]  /*2edc0*/  IMAD.MOV.U32 R13, RZ, RZ, R5 ;  /* 0x000000ffff0d7224 */ /* 0x000fce00078e0005 */
[----:B------:R-:W-:Y:S05]  /*2edd0*/  WARPSYNC.COLLECTIVE R15, `(.L_x_947) ;  /* 0x000000000f087348 */ /* 0x000fea0003c00000 */
[----:B------:R0:W1:Y:S02]  /*2ede0*/  SHFL.UP P6, R14, R13, R12, R11 ;  /* 0x0400000c0d0e7389 */ /* 0x00006400000c000b */
[----:B01----:R-:W-:Y:S01]  /*2edf0*/  ENDCOLLECTIVE ;  /* 0x000000000000791b */ /* 0x003fe20003800000 */
.L_x_947:
[----:B------:R-:W-:Y:S02]  /*2ee00*/  MOV R12, 0x4 ;  /* 0x00000004000c7802 */ /* 0x000fe40000000f00 */
[----:B------:R-:W-:-:S05]  /*2ee10*/  SEL R6, R14, RZ, P2 ;  /* 0x000000ff0e067207 */ /* 0x000fca0001000000 */
[----:B------:R-:W-:-:S04]  /*2ee20*/  IMAD.IADD R6, R5, 0x1, R6 ;  /* 0x0000000105067824 */ /* 0x000fc800078e0206 */
[----:B------:R-:W-:-:S07]  /*2ee30*/  IMAD.MOV.U32 R13, RZ, RZ, R6 ;  /* 0x000000ffff0d7224 */ /* 0x000fce00078e0006 */
[----:B------:R-:W-:Y:S05]  /*2ee40*/  WARPSYNC.COLLECTIVE R15, `(.L_x_948) ;  /* 0x000000000f087348 */ /* 0x000fea0003c00000 */
[----:B------:R0:W1:Y:S02]  /*2ee50*/  SHFL.UP P6, R14, R13, R12, R11 ;  /* 0x0400000c0d0e7389 */ /* 0x00006400000c000b */
[----:B01----:R-:W-:Y:S01]  /*2ee60*/  ENDCOLLECTIVE ;  /* 0x000000000000791b */ /* 0x003fe20003800000 */
.L_x_948:
[----:B------:R-:W-:Y:S02]  /*2ee70*/  MOV R12, 0x8 ;  /* 0x00000008000c7802 */ /* 0x000fe40000000f00 */
[----:B------:R-:W-:-:S05]  /*2ee80*/  SEL R7, R14, RZ, P3 ;  /* 0x000000ff0e077207 */ /* 0x000fca0001800000 */
[----:B------:R-:W-:-:S04]  /*2ee90*/  IMAD.IADD R7, R6, 0x1, R7 ;  /* 0x0000000106077824 */ /* 0x000fc800078e0207 */
[----:B------:R-:W-:-:S07]  /*2eea0*/  IMAD.MOV.U32 R13, RZ, RZ, R7 ;  /* 0x000000ffff0d7224 */ /* 0x000fce00078e0007 */
[----:B------:R-:W-:Y:S05]  /*2eeb0*/  WARPSYNC.COLLECTIVE R15, `(.L_x_949) ;  /* 0x000000000f087348 */ /* 0x000fea0003c00000 */
[----:B------:R0:W1:Y:S02]  /*2eec0*/  SHFL.UP P6, R14, R13, R12, R11 ;  /* 0x0400000c0d0e7389 */ /* 0x00006400000c000b */
[----:B01----:R-:W-:Y:S01]  /*2eed0*/  ENDCOLLECTIVE ;  /* 0x000000000000791b */ /* 0x003fe20003800000 */
.L_x_949:
[----:B------:R-:W-:Y:S02]  /*2eee0*/  MOV R12, 0x10 ;  /* 0x00000010000c7802 */ /* 0x000fe40000000f00 */
[----:B------:R-:W-:-:S05]  /*2eef0*/  SEL R14, R14, RZ, P4 ;  /* 0x000000ff0e0e7207 */ /* 0x000fca0002000000 */
[----:B------:R-:W-:-:S04]  /*2ef00*/  IMAD.IADD R5, R7, 0x1, R14 ;  /* 0x0000000107057824 */ /* 0x000fc800078e020e */
[----:B------:R-:W-:-:S07]  /*2ef10*/  IMAD.MOV.U32 R13, RZ, RZ, R5 ;  /* 0x000000ffff0d7224 */ /* 0x000fce00078e0005 */
[----:B------:R-:W-:Y:S05]  /*2ef20*/  WARPSYNC.COLLECTIVE R15, `(.L_x_950) ;  /* 0x000000000f087348 */ /* 0x000fea0003c00000 */
[----:B------:R0:W1:Y:S02]  /*2ef30*/  SHFL.UP P6, R14, R13, R12, R11 ;  /* 0x0400000c0d0e7389 */ /* 0x00006400000c000b */
[----:B01----:R-:W-:Y:S01]  /*2ef40*/  ENDCOLLECTIVE ;  /* 0x000000000000791b */ /* 0x003fe20003800000 */
.L_x_950:
[----:B------:R-:W-:Y:S01]  /*2ef50*/  MOV R12, 0x1f ;  /* 0x0000001f000c7802 */ /* 0x000fe20000000f00 */
[----:B------:R-:W-:Y:S01]  /*2ef60*/  IMAD.MOV.U32 R11, RZ, RZ, 0x1f ;  /* 0x0000001fff0b7424 */ /* 0x000fe200078e00ff */
[----:B------:R-:W-:-:S05]  /*2ef70*/  SEL R14, R14, RZ, P5 ;  /* 0x000000ff0e0e7207 */ /* 0x000fca0002800000 */
[----:B------:R-:W-:-:S04]  /*2ef80*/  IMAD.IADD R3, R5, 0x1, R14 ;  /* 0x0000000105037824 */ /* 0x000fc800078e020e */
[----:B------:R-:W-:-:S07]  /*2ef90*/  IMAD.MOV.U32 R13, RZ, RZ, R3 ;  /* 0x000000ffff0d7224 */ /* 0x000fce00078e0003 */
[----:B------:R-:W-:Y:S05]  /*2efa0*/  WARPSYNC.COLLECTIVE R15, `(.L_x_951) ;  /* 0x000000000f087348 */ /* 0x000fea0003c00000 */
[----:B------:R0:W1:Y:S02]  /*2efb0*/  SHFL.IDX P6, R14, R13, R12, R11 ;  /* 0x0000000c0d0e7389 */ /* 0x00006400000c000b */
[----:B01----:R-:W-:Y:S01]  /*2efc0*/  ENDCOLLECTIVE ;  /* 0x000000000000791b */ /* 0x003fe20003800000 */
.L_x_951:
[----:B------:R-:W-:Y:S05]  /*2efd0*/  BRA `(.L_x_952) ;  /* 0xffffffa400447947 */ /* 0x000fea000383ffff */
.L_x_749:
[----:B------:R-:W-:Y:S01]  /*2efe0*/  BSSY B0, `(.L_x_953) ;  /* 0x0000008000007945 */ /* 0x000fe20003800000 */
[----:B-----5:R-:W-:Y:S01]  /*2eff0*/  IMAD.MOV.U32 R13, RZ, RZ, R2 ;  /* 0x000000ffff0d7224 */ /* 0x020fe200078e0002 */
[----:B------:R-:W-:Y:S01]  /*2f000*/  MOV R12, 0x1 ;  /* 0x00000001000c7802 */ /* 0x000fe20000000f00 */
[----:B------:R-:W-:Y:S02]  /*2f010*/  IMAD.MOV.U32 R11, RZ, RZ, RZ ;  /* 0x000000ffff0b7224 */ /* 0x000fe400078e00ff */
[----:B------:R-:W-:-:S07]  /*2f020*/  IMAD.MOV.U32 R15, RZ, RZ, -0x1 ;  /* 0xffffffffff0f7424 */ /* 0x000fce00078e00ff */
[----:B012---:R-:W-:Y:S05]  /*2f030*/  WARPSYNC.COLLECTIVE R15, `(.L_x_954) ;  /* 0x000000000f087348 */ /* 0x007fea0003c00000 */
[----:B------:R3:W4:Y:S02]  /*2f040*/  SHFL.UP P6, R14, R13, R12, R11 ;  /* 0x0400000c0d0e7389 */ /* 0x00072400000c000b */
[----:B01234-:R-:W-:Y:S01]  /*2f050*/  ENDCOLLECTIVE ;  /* 0x000000000000791b */ /* 0x01ffe20003800000 */
.L_x_954:
[----:B------:R-:W-:Y:S05]  /*2f060*/  BSYNC B0 ;  /* 0x0000000000007941 */ /* 0x000fea0003800000 */
.L_x_953:
[----:B------:R-:W-:Y:S01]  /*2f070*/  SEL R13, R14, RZ, P1 ;  /* 0x000000ff0e0d7207 */ /* 0x000fe20000800000 */
[----:B------:R-:W-:Y:S01]  /*2f080*/  IMAD.MOV.U32 R12, RZ, RZ, 0x2 ;  /* 0x00000002ff0c7424 */ /* 0x000fe200078e00ff */
[----:B------:R-:W-:Y:S01]  /*2f090*/  MOV R15, 0xffffffff ;  /* 0xffffffff000f7802 */ /* 0x000fe20000000f00 */
[----:B------:R-:W-:Y:S01]  /*2f0a0*/  IMAD.MOV.U32 R11, RZ, RZ, RZ ;  /* 0x000000ffff0b7224 */ /* 0x000fe200078e00ff */
[----:B------:R-:W-:-:S07]  /*2f0b0*/  IADD3 R13, R2, R13, RZ ;  /* 0x0000000d020d7210 */ /* 0x000fce0007ffe0ff */
[----:B------:R-:W-:Y:S05]  /*2f0c0*/  WARPSYNC.COLLECTIVE R15, `(.L_x_955) ;  /* 0x000000000f087348 */ /* 0x000fea0003c00000 */
[----:B------:R0:W1:Y:S02]  /*2f0d0*/  SHFL.UP P6, R14, R13, R12, R11 ;  /* 0x0400000c0d0e7389 */ /* 0x00006400000c000b */
[----:B01----:R-:W-:Y:S01]  /*2f0e0*/  ENDCOLLECTIVE ;  /* 0x000000000000791b */ /* 0x003fe20003800000 */
.L_x_955:
[----:B------:R-:W-:Y:S02]  /*2f0f0*/  MOV R12, 0x4 ;  /* 0x00000004000c7802 */ /* 0x000fe40000000f00 */
[----:B------:R-:W-:-:S05]  /*2f100*/  SEL R14, R14, RZ, P2 ;  /* 0x000000ff0e0e7207 */ /* 0x000fca0001000000 */
[----:B------:R-:W-:-:S04]  /*2f110*/  IMAD.IADD R3, R13, 0x1, R14 ;  /* 0x000000010d037824 */ /* 0x000fc800078e020e */
[----:B------:R-:W-:-:S07]  /*2f120*/  IMAD.MOV.U32 R13, RZ, RZ, R3 ;  /* 0x000000ffff0d7224 */ /* 0x000fce00078e0003 */
[----:B------:R-:W-:Y:S05]  /*2f130*/  WARPSYNC.COLLECTIVE R15, `(.L_x_956) ;  /* 0x000000000f087348 */ /* 0x000fea0003c00000 */
[----:B------:R0:W1:Y:S02]  /*2f140*/  SHFL.UP P6, R14, R13, R12, R11 ;  /* 0x0400000c0d0e7389 */ /* 0x00006400000c000b */
[----:B01----:R-:W-:Y:S01]  /*2f150*/  ENDCOLLECTIVE ;  /* 0x000000000000791b */ /* 0x003fe20003800000 */
.L_x_956:
[----:B------:R-:W-:Y:S02]  /*2f160*/  MOV R12, 0x8 ;  /* 0x00000008000c7802 */ /* 0x000fe40000000f00 */
[----:B------:R-:W-:-:S05]  /*2f170*/  SEL R14, R14, RZ, P3 ;  /* 0x000000ff0e0e7207 */ /* 0x000fca0001800000 */
[----:B------:R-:W-:-:S04]  /*2f180*/  IMAD.IADD R5, R3, 0x1, R14 ;  /* 0x0000000103057824 */ /* 0x000fc800078e020e */
[----:B------:R-:W-:-:S07]  /*2f190*/  IMAD.MOV.U32 R13, RZ, RZ, R5 ;  /* 0x000000ffff0d7224 */ /* 0x000fce00078e0005 */
[----:B------:R-:W-:Y:S05]  /*2f1a0*/  WARPSYNC.COLLECTIVE R15, `(.L_x_957) ;  /* 0x000000000f087348 */ /* 0x000fea0003c00000 */
[----:B------:R0:W1:Y:S02]  /*2f1b0*/  SHFL.UP P6, R14, R13, R12, R11 ;  /* 0x0400000c0d0e7389 */ /* 0x00006400000c000b */
[----:B01----:R-:W-:Y:S01]  /*2f1c0*/  ENDCOLLECTIVE ;  /* 0x000000000000791b */ /* 0x003fe20003800000 */
.L_x_957:
[----:B------:R-:W-:Y:S02]  /*2f1d0*/  MOV R12, 0x10 ;  /* 0x00000010000c7802 */ /* 0x000fe40000000f00 */
[----:B------:R-:W-:-:S05]  /*2f1e0*/  SEL R6, R14, RZ, P4 ;  /* 0x000000ff0e067207 */ /* 0x000fca0002000000 */
[----:B------:R-:W-:-:S04]  /*2f1f0*/  IMAD.IADD R6, R5, 0x1, R6 ;  /* 0x0000000105067824 */ /* 0x000fc800078e0206 */
[----:B------:R-:W-:-:S07]  /*2f200*/  IMAD.MOV.U32 R13, RZ, RZ, R6 ;  /* 0x000000ffff0d7224 */ /* 0x000fce00078e0006 */
[----:B------:R-:W-:Y:S05]  /*2f210*/  WARPSYNC.COLLECTIVE R15, `(.L_x_958) ;  /* 0x000000000f087348 */ /* 0x000fea0003c00000 */
[----:B------:R0:W1:Y:S02]  /*2f220*/  SHFL.UP P6, R14, R13, R12, R11 ;  /* 0x0400000c0d0e7389 */ /* 0x00006400000c000b */
[----:B01----:R-:W-:Y:S01]  /*2f230*/  ENDCOLLECTIVE ;  /* 0x000000000000791b */ /* 0x003fe20003800000 */
.L_x_958:
        /* <DEDUP_REMOVED lines=8> */
.L_x_959:
[----:B------:R-:W-:Y:S05]  /*2f2c0*/  BRA `(.L_x_960) ;  /* 0xffffffa400247947 */ /* 0x000fea000383ffff */
.L_x_751:
[----:B------:R-:W-:Y:S01]  /*2f2d0*/  BSSY B0, `(.L_x_961) ;  /* 0x0000006000007945 */ /* 0x000fe20003800000 */
[----:B------:R-:W-:Y:S01]  /*2f2e0*/  PLOP3.LUT P6, PT, P6, PT, PT, 0x8, 0x0 ;  /* 0x000000000000781c */ /* 0x000fe200037ce170 */
[----:B------:R-:W-:-:S12]  /*2f2f0*/  IMAD.MOV.U32 R15, RZ, RZ, -0x1 ;  /* 0xffffffffff0f7424 */ /* 0x000fd800078e00ff */
[----:B0-2---:R-:W-:Y:S05]  /*2f300*/  WARPSYNC.COLLECTIVE R15, `(.L_x_962) ;  /* 0x000000000f087348 */ /* 0x005fea0003c00000 */
[----:B------:R-:W-:Y:S01]  /*2f310*/  VOTE.ANY R14, PT, P6 ;  /* 0x00000000000e7806 */ /* 0x000fe200030e0100 */
[----:B0-2---:R-:W-:Y:S06]  /*2f320*/  ENDCOLLECTIVE ;  /* 0x000000000000791b */ /* 0x005fec0003800000 */
.L_x_962:
[----:B------:R-:W-:Y:S05]  /*2f330*/  BSYNC B0 ;  /* 0x0000000000007941 */ /* 0x000fea0003800000 */
.L_x_961:
[----:B------:R-:W-:Y:S01]  /*2f340*/  MOV R6, R14 ;  /* 0x0000000e00067202 */ /* 0x000fe20000000f00 */
[----:B------:R-:W-:Y:S01]  /*2f350*/  IMAD.MOV.U32 R13, RZ, RZ, R2 ;  /* 0x000000ffff0d7224 */ /* 0x000fe200078e0002 */
[----:B------:R-:W-:Y:S01]  /*2f360*/  MOV R11, 0x1f ;  /* 0x0000001f000b7802 */ /* 0x000fe20000000f00 */
[----:B------:R-:W-:Y:S01]  /*2f370*/  IMAD.MOV.U32 R15, RZ, RZ, -0x1 ;  /* 0xffffffffff0f7424 */ /* 0x000fe200078e00ff */
[----:B------:R-:W0:Y:S02]  /*2f380*/  POPC R4, R6 ;  /* 0x0000000600047309 */ /* 0x000e240000000000 */
[----:B0-----:R-:W-:-:S07]  /*2f390*/  IMAD.MOV.U32 R12, RZ, RZ, R4 ;  /* 0x000000ffff0c7224 */ /* 0x001fce00078e0004 */
[----:B------:R-:W-:Y:S05]  /*2f3a0*/  WARPSYNC.COLLECTIVE R15, `(.L_x_963) ;  /* 0x000000000f087348 */ /* 0x000fea0003c00000 */
[----:B------:R0:W1:Y:S02]  /*2f3b0*/  SHFL.IDX P6, R14, R13, R12, R11 ;  /* 0x0000000c0d0e7389 */ /* 0x00006400000c000b */
[----:B01----:R-:W-:Y:S01]  /*2f3c0*/  ENDCOLLECTIVE ;  /* 0x000000000000791b */ /* 0x003fe20003800000 */
.L_x_963:
[----:B------:R-:W-:Y:S01]  /*2f3d0*/  IMAD.MOV.U32 R17, RZ, RZ, R14 ;  /* 0x000000ffff117224 */ /* 0x000fe200078e000e */
[----:B------:R-:W-:Y:S06]  /*2f3e0*/  BRA `(.L_x_964) ;  /* 0xffffffa400147947 */ /* 0x000fec000383ffff */
.L_x_753:
[----:B------:R-:W-:Y:S01]  /*2f3f0*/  BSSY B0, `(.L_x_965) ;  /* 0x0000007000007945 */ /* 0x000fe20003800000 */
[----:B------:R-:W-:Y:S01]  /*2f400*/  MOV R13, R3 ;  /* 0x00000003000d7202 */ /* 0x000fe20000000f00 */
[----:B------:R-:W-:Y:S02]  /*2f410*/  IMAD.MOV.U32 R11, RZ, RZ, 0x1f ;  /* 0x0000001fff0b7424 */ /* 0x000fe400078e00ff */
[----:B------:R-:W-:-:S07]  /*2f420*/  IMAD.MOV.U32 R15, RZ, RZ, -0x1 ;  /* 0xffffffffff0f7424 */ /* 0x000fce00078e00ff */
[----:B012---:R-:W-:Y:S05]  /*2f430*/  WARPSYNC.COLLECTIVE R15, `(.L_x_966) ;  /* 0x000000000f087348 */ /* 0x007fea0003c00000 */
[----:B------:R3:W4:Y:S02]  /*2f440*/  SHFL.IDX P6, R14, R13, R12, R11 ;  /* 0x0000000c0d0e7389 */ /* 0x00072400000c000b */
[----:B01234-:R-:W-:Y:S01]  /*2f450*/  ENDCOLLECTIVE ;  /* 0x000000000000791b */ /* 0x01ffe20003800000 */
.L_x_966:
[----:B------:R-:W-:Y:S05]  /*2f460*/  BSYNC B0 ;  /* 0x0000000000007941 */ /* 0x000fea0003800000 */
.L_x_965:
[----:B------:R-:W-:Y:S05]  /*2f470*/  BRA `(.L_x_752) ;  /* 0xffffffa4000c7947 */ /* 0x000fea000383ffff */
.L_x_757:
[----:B0-----:R0:W1:Y:S02]  /*2f480*/  SYNCS.PHASECHK.TRANS64.TRYWAIT P0, [R4+URZ+0x29820], R0 ;  /* 0x02982000040075a7 */ /* 0x001064000800017f */
[----:B-1----:R-:W-:Y:S05]  /*2f490*/  @!P0 NANOSLEEP.SYNCS 0x989680 ;  /* 0x009896800000895d */ /* 0x002fea0003900000 */
[----:B------:R-:W1:Y:S02]  /*2f4a0*/  @!P0 SYNCS.PHASECHK.TRANS64 P0, [R4+URZ+0x29820], R0 ;  /* 0x02982000040085a7 */ /* 0x000e64000800007f */
[----:B-1----:R-:W-:Y:S05]  /*2f4b0*/  @!P0 BRA `(.L_x_757) ;  /* 0xfffffffc00f08947 */ /* 0x002fea000383ffff */
[----:B------:R-:W-:Y:S05]  /*2f4c0*/  BRA `(.L_x_967) ;  /* 0xffffffa800007947 */ /* 0x000fea000383ffff */
.L_x_758:
[----:B------:R-:W1:Y:S01]  /*2f4d0*/  S2R R2, SR_TID.X ;  /* 0x0000000000027919 */ /* 0x000e620000002100 */
[----:B------:R-:W-:Y:S01]  /*2f4e0*/  BSSY B0, `(.L_x_968) ;  /* 0x000000a000007945 */ /* 0x000fe20003800000 */
[----:B------:R-:W-:Y:S01]  /*2f4f0*/  IMAD.MOV.U32 R12, RZ, RZ, RZ ;  /* 0x000000ffff0c7224 */ /* 0x000fe200078e00ff */
[----:B------:R-:W-:Y:S01]  /*2f500*/  MOV R15, 0xffffffff ;  /* 0xffffffff000f7802 */ /* 0x000fe20000000f00 */
[----:B------:R-:W-:Y:S01]  /*2f510*/  IMAD.MOV.U32 R11, RZ, RZ, 0x1f ;  /* 0x0000001fff0b7424 */ /* 0x000fe200078e00ff */
[----:B-1----:R-:W-:-:S04]  /*2f520*/  SHF.R.U32.HI R2, RZ, 0x5, R2 ;  /* 0x00000005ff027819 */ /* 0x002fc80000011602 */
[----:B------:R-:W-:-:S04]  /*2f530*/  LOP3.LUT R2, R2, 0x3, RZ, 0xc0, !PT ;  /* 0x0000000302027812 */ /* 0x000fc800078ec0ff */
[----:B------:R-:W-:-:S07]  /*2f540*/  MOV R13, R2 ;  /* 0x00000002000d7202 */ /* 0x000fce0000000f00 */
[----:B0-----:R-:W-:Y:S05]  /*2f550*/  WARPSYNC.COLLECTIVE R15, `(.L_x_969) ;  /* 0x000000000f087348 */ /* 0x001fea0003c00000 */
[----:B------:R1:W2:Y:S02]  /*2f560*/  SHFL.IDX P6, R14, R13, R12, R11 ;  /* 0x0000000c0d0e7389 */ /* 0x0002a400000c000b */
[----:B012---:R-:W-:Y:S01]  /*2f570*/  ENDCOLLECTIVE ;  /* 0x000000000000791b */ /* 0x007fe20003800000 */
.L_x_969:
[----:B------:R-:W-:Y:S05]  /*2f580*/  BSYNC B0 ;  /* 0x0000000000007941 */ /* 0x000fea0003800000 */
.L_x_968:
[----:B------:R-:W-:Y:S05]  /*2f590*/  BRA `(.L_x_970) ;  /* 0xffffffa400e87947 */ /* 0x000fea000383ffff */
.L_x_759:
[----:B------:R-:W-:Y:S01]  /*2f5a0*/  BSSY B0, `(.L_x_971) ;  /* 0x0000006000007945 */ /* 0x000fe20003800000 */
[----:B------:R-:W-:-:S07]  /*2f5b0*/  IMAD.MOV.U32 R15, RZ, RZ, -0x1 ;  /* 0xffffffffff0f7424 */ /* 0x000fce00078e00ff */
[----:B0-----:R-:W-:Y:S05]  /*2f5c0*/  WARPSYNC.COLLECTIVE R15, `(.L_x_972) ;  /* 0x000000000f0c7348 */ /* 0x001fea0003c00000 */
[----:B------:R-:W-:Y:S02]  /*2f5d0*/  ELECT P6, UR62, PT ;  /* 0x00000000003e782f */ /* 0x000fe400038c0000 */
[----:B------:R-:W-:Y:S01]  /*2f5e0*/  MOV R14, UR62 ;  /* 0x0000003e000e7c02 */ /* 0x000fe20008000f00 */
[----:B0-----:R-:W-:Y:S10]  /*2f5f0*/  ENDCOLLECTIVE ;  /* 0x000000000000791b */ /* 0x001ff40003800000 */
.L_x_972:
[----:B------:R-:W-:Y:S05]  /*2f600*/  BSYNC B0 ;  /* 0x0000000000007941 */ /* 0x000fea0003800000 */
.L_x_971:
[----:B------:R-:W-:Y:S05]  /*2f610*/  BRA `(.L_x_973) ;  /* 0xffffffa400dc7947 */ /* 0x000fea000383ffff */
.L_x_761:
[----:B0-----:R0:W1:Y:S02]  /*2f620*/  SYNCS.PHASECHK.TRANS64.TRYWAIT P1, [R5+URZ+0x29840], R0 ;  /* 0x02984000050075a7 */ /* 0x001064000802017f */
[----:B-1----:R-:W-:Y:S05]  /*2f630*/  @!P1 NANOSLEEP.SYNCS 0x989680 ;  /* 0x009896800000995d */ /* 0x002fea0003900000 */
[----:B------:R-:W1:Y:S02]  /*2f640*/  @!P1 SYNCS.PHASECHK.TRANS64 P1, [R5+URZ+0x29840], R0 ;  /* 0x02984000050095a7 */ /* 0x000e64000802007f */
[----:B-1----:R-:W-:Y:S05]  /*2f650*/  @!P1 BRA `(.L_x_761) ;  /* 0xfffffffc00f09947 */ /* 0x002fea000383ffff */
[----:B------:R-:W-:Y:S05]  /*2f660*/  BRA `(.L_x_974) ;  /* 0xffffffa400fc7947 */ /* 0x000fea000383ffff */
.L_x_763:
[----:B-1----:R1:W2:Y:S02]  /*2f670*/  SYNCS.PHASECHK.TRANS64.TRYWAIT P1, [R23+URZ+0x29840], R2 ;  /* 0x02984002170075a7 */ /* 0x0022a4000802017f */
[----:B--2---:R-:W-:Y:S05]  /*2f680*/  @!P1 NANOSLEEP.SYNCS 0x989680 ;  /* 0x009896800000995d */ /* 0x004fea0003900000 */
[----:B------:R-:W2:Y:S02]  /*2f690*/  @!P1 SYNCS.PHASECHK.TRANS64 P1, [R23+URZ+0x29840], R2 ;  /* 0x02984002170095a7 */ /* 0x000ea4000802007f */
[----:B--2---:R-:W-:Y:S05]  /*2f6a0*/  @!P1 BRA `(.L_x_763) ;  /* 0xfffffffc00f09947 */ /* 0x004fea000383ffff */
[----:B------:R-:W-:Y:S05]  /*2f6b0*/  BRA `(.L_x_975) ;  /* 0xffffffa800087947 */ /* 0x000fea000383ffff */
.L_x_765:
[----:B--2---:R2:W3:Y:S02]  /*2f6c0*/  SYNCS.PHASECHK.TRANS64.TRYWAIT P1, [R5+URZ+0x29860], R0 ;  /* 0x02986000050075a7 */ /* 0x0044e4000802017f */
[----:B---3--:R-:W-:Y:S05]  /*2f6d0*/  @!P1 NANOSLEEP.SYNCS 0x989680 ;  /* 0x009896800000995d */ /* 0x008fea0003900000 */
[----:B------:R-:W3:Y:S02]  /*2f6e0*/  @!P1 SYNCS.PHASECHK.TRANS64 P1, [R5+URZ+0x29860], R0 ;  /* 0x02986000050095a7 */ /* 0x000ee4000802007f */
[----:B---3--:R-:W-:Y:S05]  /*2f6f0*/  @!P1 BRA `(.L_x_765) ;  /* 0xfffffffc00f09947 */ /* 0x008fea000383ffff */
[----:B------:R-:W-:Y:S05]  /*2f700*/  BRA `(.L_x_976) ;  /* 0xffffffa800047947 */ /* 0x000fea000383ffff */
.L_x_767:
[----:B---3--:R3:W4:Y:S02]  /*2f710*/  SYNCS.PHASECHK.TRANS64.TRYWAIT P1, [R23+URZ+0x29860], R2 ;  /* 0x02986002170075a7 */ /* 0x008724000802017f */
[----:B----4-:R-:W-:Y:S05]  /*2f720*/  @!P1 NANOSLEEP.SYNCS 0x989680 ;  /* 0x009896800000995d */ /* 0x010fea0003900000 */
[----:B------:R-:W4:Y:S02]  /*2f730*/  @!P1 SYNCS.PHASECHK.TRANS64 P1, [R23+URZ+0x29860], R2 ;  /* 0x02986002170095a7 */ /* 0x000f24000802007f */
[----:B----4-:R-:W-:Y:S05]  /*2f740*/  @!P1 BRA `(.L_x_767) ;  /* 0xfffffffc00f09947 */ /* 0x010fea000383ffff */
[----:B------:R-:W-:Y:S05]  /*2f750*/  BRA `(.L_x_977) ;  /* 0xffffffa800007947 */ /* 0x000fea000383ffff */
.L_x_769:
[----:B----4-:R4:W0:Y:S02]  /*2f760*/  SYNCS.PHASECHK.TRANS64.TRYWAIT P1, [R5+URZ+0x29880], R0 ;  /* 0x02988000050075a7 */ /* 0x010824000802017f */
[----:B0-----:R-:W-:Y:S05]  /*2f770*/  @!P1 NANOSLEEP.SYNCS 0x989680 ;  /* 0x009896800000995d */ /* 0x001fea0003900000 */
[----:B------:R-:W0:Y:S02]  /*2f780*/  @!P1 SYNCS.PHASECHK.TRANS64 P1, [R5+URZ+0x29880], R0 ;  /* 0x02988000050095a7 */ /* 0x000e24000802007f */
[----:B0-----:R-:W-:Y:S05]  /*2f790*/  @!P1 BRA `(.L_x_769) ;  /* 0xfffffffc00f09947 */ /* 0x001fea000383ffff */
[----:B------:R-:W-:Y:S05]  /*2f7a0*/  BRA `(.L_x_978) ;  /* 0xffffffa400fc7947 */ /* 0x000fea000383ffff */
.L_x_979:
        /* <DEDUP_REMOVED lines=13> */
.L_x_3192:


//--------------------- .text._ZN7cutlass13device_kernelIN5flash11enable_sm90INS1_16FlashAttnFwdSm90INS1_25CollectiveMainloopFwdSm90ILi2EN4cute5tupleIJNS5_1CILi1EEES8_S8_EEENS6_IJNS7_ILi128EEESA_NS7_ILi192EEEEEELi128ENS_12float_e4m3_tEfNS_4arch4Sm90ELb0ELb1ELb1ELb0ELb1ELb0ELb0ELb1ELb1ELb1ELb0ELb0EEENS1_21CollectiveEpilogueFwdINS6_IJSA_SA_SA_EEES9_NS_10bfloat16_tESF_Li256ELb0ELb1ELb0ELb1EEENS1_30DynamicPersistentTileSchedulerILi256ELi128ELb0ELb1ELb1EEEEEEEEEvNT_6ParamsE --------------------------
	.section	.text._ZN7cutlass13device_kernelIN5flash11enable_sm90INS1_16FlashAttnFwdSm90INS1_25CollectiveMainloopFwdSm90ILi2EN4cute5tupleIJNS5_1CILi1EEES8_S8_EEENS6_IJNS7_ILi128EEESA_NS7_ILi192EEEEEELi128ENS_12float_e4m3_tEfNS_4arch4Sm90ELb0ELb1ELb1ELb0ELb1ELb0ELb0ELb1ELb1ELb1ELb0ELb0EEENS1_21CollectiveEpilogueFwdINS6_IJSA_SA_SA_EEES9_NS_10bfloat16_tESF_Li256ELb0ELb1ELb0ELb1EEENS1_30DynamicPersistentTileSchedulerILi256ELi128ELb0ELb1ELb1EEEEEEEEEvNT_6ParamsE,"ax",@progbits
	.align	128
.text._ZN7cutlass13device_kernelIN5flash11enable_sm90INS1_16FlashAttnFwdSm90INS1_25CollectiveMainloopFwdSm90ILi2EN4cute5tupleIJNS5_1CILi1EEES8_S8_EEENS6_IJNS7_ILi128EEESA_NS7_ILi192EEEEEELi128ENS_12float_e4m3_tEfNS_4arch4Sm90ELb0ELb1ELb1ELb0ELb1ELb0ELb0ELb1ELb1ELb1ELb0ELb0EEENS1_21CollectiveEpilogueFwdINS6_IJSA_SA_SA_EEES9_NS_10bfloat16_tESF_Li256ELb0ELb1ELb0ELb1EEENS1_30DynamicPersistentTileSchedulerILi256ELi128ELb0ELb1ELb1EEEEEEEEEvNT_6ParamsE:
        .type           _ZN7cutlass13device_kernelIN5flash11enable_sm90INS1_16FlashAttnFwdSm90INS1_25CollectiveMainloopFwdSm90ILi2EN4cute5tupleIJNS5_1CILi1EEES8_S8_EEENS6_IJNS7_ILi128EEESA_NS7_ILi192EEEEEELi128ENS_12float_e4m3_tEfNS_4arch4Sm90ELb0ELb1ELb1ELb0ELb1ELb0ELb0ELb1ELb1ELb1ELb0ELb0EEENS1_21CollectiveEpilogueFwdINS6_IJSA_SA_SA_EEES9_NS_10bfloat16_tESF_Li256ELb0ELb1ELb0ELb1EEENS1_30DynamicPersistentTileSchedulerILi256ELi128ELb0ELb1ELb1EEEEEEEEEvNT_6ParamsE,@function
        .size           _ZN7cutlass13device_kernelIN5flash11enable_sm90INS1_16FlashAttnFwdSm90INS1_25CollectiveMainloopFwdSm90ILi2EN4cute5tupleIJNS5_1CILi1EEES8_S8_EEENS6_IJNS7_ILi128EEESA_NS7_ILi192EEEEEELi128ENS_12float_e4m3_tEfNS_4arch4Sm90ELb0ELb1ELb1ELb0ELb1ELb0ELb0ELb1ELb1ELb1ELb0ELb0EEENS1_21CollectiveEpilogueFwdINS6_IJSA_SA_SA_EEES9_NS_10bfloat16_tESF_Li256ELb0ELb1ELb0ELb1EEENS1_30DynamicPersistentTileSchedulerILi256ELi128ELb0ELb1ELb1EEEEEEEEEvNT_6ParamsE,(.L_x_3193 - _ZN7cutlass13device_kernelIN5flash11enable_sm90INS1_16FlashAttnFwdSm90INS1_25CollectiveMainloopFwdSm90ILi2EN4cute5tupleIJNS5_1CILi1EEES8_S8_EEENS6_IJNS7_ILi128EEESA_NS7_ILi192EEEEEELi128ENS_12float_e4m3_tEfNS_4arch4Sm90ELb0ELb1ELb1ELb0ELb1ELb0ELb0ELb1ELb1ELb1ELb0ELb0EEENS1_21CollectiveEpilogueFwdINS6_IJSA_SA_SA_EEES9_NS_10bfloat16_tESF_Li256ELb0ELb1ELb0ELb1EEENS1_30DynamicPersistentTileSchedulerILi256ELi128ELb0ELb1ELb1EEEEEEEEEvNT_6ParamsE)
        .other          _ZN7cutlass13device_kernelIN5flash11enable_sm90INS1_16FlashAttnFwdSm90INS1_25CollectiveMainloopFwdSm90ILi2EN4cute5tupleIJNS5_1CILi1EEES8_S8_EEENS6_IJNS7_ILi128EEESA_NS7_ILi192EEEEEELi128ENS_12float_e4m3_tEfNS_4arch4Sm90ELb0ELb1ELb1ELb0ELb1ELb0ELb0ELb1ELb1ELb1ELb0ELb0EEENS1_21CollectiveEpilogueFwdINS6_IJSA_SA_SA_EEES9_NS_10bfloat16_tESF_Li256ELb0ELb1ELb0ELb1EEENS1_30DynamicPersistentTileSchedulerILi256ELi128ELb0ELb1ELb1EEEEEEEEEvNT_6ParamsE,@"STO_CUDA_ENTRY STV_DEFAULT"
_ZN7cutlass13device_kernelIN5flash11enable_sm90INS1_16FlashAttnFwdSm90INS1_25CollectiveMainloopFwdSm90ILi2EN4cute5tupleIJNS5_1CILi1EEES8_S8_EEENS6_IJNS7_ILi128EEESA_NS7_ILi192EEEEEELi128ENS_12float_e4m3_tEfNS_4arch4Sm90ELb0ELb1ELb1ELb0ELb1ELb0ELb0ELb1ELb1ELb1ELb0ELb0EEENS1_21CollectiveEpilogueFwdINS6_IJSA_SA_SA_EEES9_NS_10bfloat16_tESF_Li256ELb0ELb1ELb0ELb1EEENS1_30DynamicPersistentTileSchedulerILi256ELi128ELb0ELb1ELb1EEEEEEEEEvNT_6ParamsE:
        /* <DEDUP_REMOVED lines=9> */
[----:B------:R-:W1:Y:S01]  /*0090*/  SHFL.IDX PT, R3, R3, RZ, 0x1f ;  /* 0x00001fff03037589 */ /* 0x000e6200000e0000 */
        /* <DEDUP_REMOVED lines=14> */
[----:B------:R0:W2:Y:S06]  /*0180*/  @!UP0 SYNCS.EXCH.64 URZ, [UR8+0x22800], UR4 ;  /* 0x02280004083f85b2 */ /* 0x0000ac0008000100 */
[----:B------:R0:W3:Y:S02]  /*0190*/  @!UP1 SYNCS.EXCH.64 URZ, [UR8+0x22820], UR6 ;  /* 0x02282006083f95b2 */ /* 0x0000e40008000100 */
[----:B01----:R-:W-:Y:S05]  /*01a0*/  @P1 BRA `(.L_x_980) ;  /* 0x0000000000481947 */ /* 0x003fea0003800000 */
        /* <DEDUP_REMOVED lines=14> */
[----:B------:R0:W4:Y:S01]  /*0290*/  SYNCS.EXCH.64 URZ, [UR8+0x22840], UR6 ;  /* 0x02284006083f75b2 */ /* 0x0001220008000100 */
[----:B------:R0:W0:Y:S01]  /*02a0*/  SYNCS.EXCH.64 URZ, [UR8+0x22838], UR4 ;  /* 0x02283804083f75b2 */ /* 0x0000220008000100 */
[----:B------:R0:W0:Y:S01]  /*02b0*/  SYNCS.EXCH.64 URZ, [UR8+0x22848], UR6 ;  /* 0x02284806083f75b2 */ /* 0x0000220008000100 */
[----:B------:R-:W-:Y:S01]  /*02c0*/  NOP ;  /* 0x0000000000007918 */ /* 0x000fe20000000000 */
.L_x_980:
[----:B------:R-:W5:Y:S01]  /*02d0*/  SHFL.IDX PT, R2, R0, RZ, 0x1f ;  /* 0x00001fff00027589 */ /* 0x000f6200000e0000 */
[----:B------:R-:W-:Y:S01]  /*02e0*/  NOP ;  /* 0x0000000000007918 */ /* 0x000fe20000000000 */
[----:B-----5:R-:W-:-:S13]  /*02f0*/  ISETP.NE.AND P0, PT, R2, RZ, PT ;  /* 0x000000ff0200720c */ /* 0x020fda0003f05270 */
        /* <DEDUP_REMOVED lines=17> */
[----:B------:R0:W0:Y:S01]  /*0410*/  SYNCS.EXCH.64 URZ, [UR8+0x22868], UR6 ;  /* 0x02286806083f75b2 */ /* 0x0000220008000100 */
[----:B------:R-:W-:Y:S01]  /*0420*/  NOP ;  /* 0x0000000000007918 */ /* 0x000fe20000000000 */
.L_x_981:
[----:B------:R-:W5:Y:S01]  /*0430*/  SHFL.IDX PT, R2, R0, RZ, 0x1f ;  /* 0x00001fff00027589 */ /* 0x000f6200000e0000 */
[----:B------:R-:W-:Y:S01]  /*0440*/  NOP ;  /* 0x0000000000007918 */ /* 0x000fe20000000000 */
[----:B-----5:R-:W-:-:S13]  /*0450*/  ISETP.NE.AND P0, PT, R2, RZ, PT ;  /* 0x000000ff0200720c */ /* 0x020fda0003f05270 */
        /* <DEDUP_REMOVED lines=13> */
[----:B------:R0:W0:Y:S01]  /*0530*/  SYNCS.EXCH.64 URZ, [UR6+0x22888], UR4 ;  /* 0x02288804063f75b2 */ /* 0x0000220008000100 */
[----:B------:R-:W-:Y:S01]  /*0540*/  NOP ;  /* 0x0000000000007918 */ /* 0x000fe20000000000 */
.L_x_982:
        /* <DEDUP_REMOVED lines=22> */
.L_x_983:
[----:B------:R-:W5:Y:S01]  /*06b0*/  SHFL.IDX PT, R2, R0, RZ, 0x1f ;  /* 0x00001fff00027589 */ /* 0x000f6200000e0000 */
[----:B------:R-:W0:Y:S01]  /*06c0*/  S2UR UR10, SR_CgaCtaId ;  /* 0x00000000000a79c3 */ /* 0x000e220000008800 */
[----:B------:R-:W-:Y:S01]  /*06d0*/  R2UR UR9, R3 ;  /* 0x00000000030972ca */ /* 0x000fe200000e0000 */
[----:B------:R-:W-:Y:S01]  /*06e0*/  NOP ;  /* 0x0000000000007918 */ /* 0x000fe20000000000 */
[----:B-----5:R-:W-:-:S13]  /*06f0*/  ISETP.NE.AND P0, PT, R2, RZ, PT ;  /* 0x000000ff0200720c */ /* 0x020fda0003f05270 */
        /* <DEDUP_REMOVED lines=19> */
.L_x_984:
[----:B------:R-:W-:Y:S01]  /*0830*/  UISETP.NE.AND UP0, UPT, UR9, URZ, UPT ;  /* 0x0000003f0900728c */ /* 0x000fe2000bf05270 */
[----:B------:R-:W-:Y:S01]  /*0840*/  NOP ;  /* 0x0000000000007918 */ /* 0x000fe20000000000 */
[----:B------:R-:W-:Y:S01]  /*0850*/  UMOV UR43, 0x1 ;  /* 0x00000001002b7882 */ /* 0x000fe20000000000 */
[----:B------:R-:W-:Y:S01]  /*0860*/  IMAD.U32 R35, RZ, RZ, UR10 ;  /* 0x0000000aff237e24 */ /* 0x000fe2000f8e00ff */
[----:B------:R-:W-:Y:S01]  /*0870*/  USEL UR43, UR43, 0x2, !UP0 ;  /* 0x000000022b2b7887 */ /* 0x000fe2000c000000 */
[----:B01234-:R-:W-:Y:S01]  /*0880*/  BAR.SYNC.DEFER_BLOCKING 0x0 ;  /* 0x0000000000007b1d */ /* 0x01ffe20000010000 */
[----:B------:R-:W-:-:S05]  /*0890*/  PLOP3.LUT P0, PT, PT, PT, UP0, 0x80, 0x0 ;  /* 0x000000000000781c */ /* 0x000fca0003f0f008 */
[----:B------:R-:W-:-:S08]  /*08a0*/  ULDC.64 UR48, c[0x0][0x208] ;  /* 0x0000820000307ab9 */ /* 0x000fd00000000a00 */
[----:B------:R-:W-:Y:S05]  /*08b0*/  @!P0 BRA `(.L_x_985) ;  /* 0x0000011000d88947 */ /* 0x000fea0003800000 */
.L_x_986:
[----:B------:R-:W-:-:S08]  /*08c0*/  NOP ;  /* 0x0000000000007918 */ /* 0x000fd00000000000 */
[----:B------:R-:W0:Y:S02]  /*08d0*/  USETMAXREG.TRY_ALLOC.CTAPOOL UP0, 0xe8 ;  /* 0x000000e8000079c8 */ /* 0x000e240008000600 */
[----:B0-----:R-:W-:-:S13]  /*08e0*/  PLOP3.LUT P0, PT, PT, PT, UP0, 0x80, 0x0 ;  /* 0x000000000000781c */ /* 0x001fda0003f0f008 */
[----:B------:R-:W-:Y:S05]  /*08f0*/  @!P0 BRA `(.L_x_986) ;  /* 0xfffffffc00f08947 */ /* 0x000fea000383ffff */
[----:B------:R-:W0:Y:S01]  /*0900*/  S2R R2, SR_TID.X ;  /* 0x0000000000027919 */ /* 0x000e220000002100 */
[----:B------:R-:W1:Y:S08]  /*0910*/  S2UR UR4, SR_CTAID.X ;  /* 0x00000000000479c3 */ /* 0x000e700000002500 */
[----:B------:R-:W-:Y:S08]  /*0920*/  BAR.ARV 0x4, 0x180 ;  /* 0x0106000000007b1d */ /* 0x000ff00000002000 */
        /* <DEDUP_REMOVED lines=9> */
[----:B------:R-:W-:Y:S01]  /*09c0*/  IMAD.MOV.U32 R171, RZ, RZ, RZ ;  /* 0x000000ffffab7224 */ /* 0x000fe200078e00ff */
[----:B------:R-:W-:Y:S01]  /*09d0*/  UMOV UR37, URZ ;  /* 0x0000003f00257c82 */ /* 0x000fe20008000000 */
[----:B------:R-:W-:Y:S01]  /*09e0*/  UMOV UR36, URZ ;  /* 0x0000003f00247c82 */ /* 0x000fe20008000000 */
[----:B------:R-:W-:-:S04]  /*09f0*/  SHF.R.S32.HI R3, RZ, 0x1f, R178 ;  /* 0x0000001fff037819 */ /* 0x000fc800000114b2 */
[CC--:B------:R-:W-:Y:S02]  /*0a00*/  LEA.HI R0, R3.reuse, R178.reuse, RZ, 0x7 ;  /* 0x000000b203007211 */ /* 0x0c0fe400078f38ff */
[CC--:B------:R-:W-:Y:S02]  /*0a10*/  LEA.HI R4, R3.reuse, R178.reuse, RZ, 0x5 ;  /* 0x000000b203047211 */ /* 0x0c0fe400078f28ff */
[----:B------:R-:W-:Y:S02]  /*0a20*/  LOP3.LUT R5, R0, 0xffffff80, RZ, 0xc0, !PT ;  /* 0xffffff8000057812 */ /* 0x000fe400078ec0ff */
[----:B------:R-:W-:Y:S01]  /*0a30*/  LEA.HI R2, R3, R178, RZ, 0x4 ;  /* 0x000000b203027211 */ /* 0x000fe200078f20ff */
[----:B------:R-:W-:Y:S01]  /*0a40*/  IMAD.SHL.U32 R4, R4, 0x20, RZ ;  /* 0x0000002004047824 */ /* 0x000fe200078e00ff */
[----:B------:R-:W-:Y:S01]  /*0a50*/  SHF.R.S32.HI R173, RZ, 0x7, R0 ;  /* 0x00000007ffad7819 */ /* 0x000fe20000011400 */
[----:B------:R-:W-:Y:S01]  /*0a60*/  IMAD.IADD R172, R178, 0x1, -R5 ;  /* 0x00000001b2ac7824 */ /* 0x000fe200078e0a05 */
[----:B------:R-:W-:-:S02]  /*0a70*/  SHF.R.S32.HI R7, RZ, 0x4, R2 ;  /* 0x00000004ff077819 */ /* 0x000fc40000011402 */
[----:B------:R-:W-:Y:S02]  /*0a80*/  LOP3.LUT R5, R2, 0x3fffff0, RZ, 0xc0, !PT ;  /* 0x03fffff002057812 */ /* 0x000fe400078ec0ff */
[----:B------:R-:W-:Y:S02]  /*0a90*/  SHF.R.S32.HI R9, RZ, 0x1f, R172 ;  /* 0x0000001fff097819 */ /* 0x000fe400000114ac */
[----:B------:R-:W-:Y:S01]  /*0aa0*/  LOP3.LUT R4, R4, 0xfffffc00, RZ, 0xc0, !PT ;  /* 0xfffffc0004047812 */ /* 0x000fe200078ec0ff */
[----:B------:R-:W-:Y:S01]  /*0ab0*/  IMAD.IADD R5, R178, 0x1, -R5 ;  /* 0x00000001b2057824 */ /* 0x000fe200078e0a05 */
[----:B------:R-:W-:Y:S02]  /*0ac0*/  LEA.HI R2, R2, R7, RZ, 0x1 ;  /* 0x0000000702027211 */ /* 0x000fe400078f08ff */
[----:B------:R-:W-:Y:S01]  /*0ad0*/  LEA.HI R6, R9, R172, RZ, 0x2 ;  /* 0x000000ac09067211 */ /* 0x000fe200078f10ff */
[----:B------:R-:W-:Y:S01]  /*0ae0*/  IMAD R5, R5, 0x40, R4 ;  /* 0x0000004005057824 */ /* 0x000fe200078e0204 */
[----:B------:R-:W-:-:S02]  /*0af0*/  LOP3.LUT R2, R2, 0x1ffffffe, RZ, 0xc0, !PT ;  /* 0x1ffffffe02027812 */ /* 0x000fc400078ec0ff */
[-C--:B------:R-:W-:Y:S02]  /*0b00*/  LEA.HI R4, R3, R178.reuse, RZ, 0x2 ;  /* 0x000000b203047211 */ /* 0x080fe400078f10ff */
[----:B------:R-:W-:Y:S01]  /*0b10*/  SHF.R.S32.HI R8, RZ, 0x2, R6 ;  /* 0x00000002ff087819 */ /* 0x000fe20000011406 */
[----:B------:R-:W-:Y:S01]  /*0b20*/  IMAD.IADD R2, R7, 0x1, -R2 ;  /* 0x0000000107027824 */ /* 0x000fe200078e0a02 */
[----:B------:R-:W-:Y:S02]  /*0b30*/  SHF.R.S32.HI R11, RZ, 0x1f, R6 ;  /* 0x0000001fff0b7819 */ /* 0x000fe40000011406 */
[----:B------:R-:W-:Y:S01]  /*0b40*/  LOP3.LUT R7, R4, 0xfffffffc, RZ, 0xc0, !PT ;  /* 0xfffffffc04077812 */ /* 0x000fe200078ec0ff */
[----:B------:R-:W-:Y:S01]  /*0b50*/  IMAD R175, R2, 0x8, R5 ;  /* 0x0000000802af7824 */ /* 0x000fe200078e0205 */
[----:B------:R-:W-:Y:S02]  /*0b60*/  LEA.HI R3, R3, R178, RZ, 0x3 ;  /* 0x000000b203037211 */ /* 0x000fe400078f18ff */
[----:B------:R-:W-:Y:S01]  /*0b70*/  LEA.HI R11, R11, R8, RZ, 0x3 ;  /* 0x000000080b0b7211 */ /* 0x000fe200078f18ff */
[----:B------:R-:W-:Y:S01]  /*0b80*/  IMAD.IADD R7, R178, 0x1, -R7 ;  /* 0x00000001b2077824 */ /* 0x000fe200078e0a07 */
[----:B------:R-:W-:-:S02]  /*0b90*/  LOP3.LUT R169, R3, 0xfffffff8, RZ, 0xc0, !PT ;  /* 0xfffffff803a97812 */ /* 0x000fc400078ec0ff */
[----:B------:R-:W-:Y:S02]  /*0ba0*/  LOP3.LUT R11, R11, 0xfffffff8, RZ, 0xc0, !PT ;  /* 0xfffffff80b0b7812 */ /* 0x000fe400078ec0ff */
[----:B------:R-:W-:Y:S01]  /*0bb0*/  LEA.HI R9, R9, R172, RZ, 0x5 ;  /* 0x000000ac09097211 */ /* 0x000fe200078f28ff */
[----:B------:R-:W-:Y:S01]  /*0bc0*/  IMAD.IADD R169, R178, 0x1, -R169 ;  /* 0x00000001b2a97824 */ /* 0x000fe200078e0aa9 */
[----:B------:R-:W-:Y:S01]  /*0bd0*/  LEA.HI R0, R0, R173, RZ, 0x1 ;  /* 0x000000ad00007211 */ /* 0x000fe200078f08ff */
[----:B------:R-:W-:Y:S01]  /*0be0*/  IMAD.IADD R8, R8, 0x1, -R11 ;  /* 0x0000000108087824 */ /* 0x000fe200078e0a0b */
[----:B------:R-:W-:Y:S01]  /*0bf0*/  LEA.HI R2, R7, R7, RZ, 0x1 ;  /* 0x0000000707027211 */ /* 0x000fe200078f08ff */
[----:B------:R-:W-:Y:S01]  /*0c00*/  IMAD.SHL.U32 R18, R169, 0x8, RZ ;  /* 0x00000008a9127824 */ /* 0x000fe200078e00ff */
[----:B------:R-:W-:Y:S02]  /*0c10*/  SHF.R.S32.HI R9, RZ, 0x5, R9 ;  /* 0x00000005ff097819 */ /* 0x000fe40000011409 */
[----:B------:R-:W-:Y:S01]  /*0c20*/  LOP3.LUT R0, R0, 0x3fffffe, RZ, 0xc0, !PT ;  /* 0x03fffffe00007812 */ /* 0x000fe200078ec0ff */
[----:B------:R-:W-:Y:S01]  /*0c30*/  VIADD R168, R18, 0x40 ;  /* 0x0000004012a87836 */ /* 0x000fe20000000000 */
[----:B------:R-:W-:Y:S01]  /*0c40*/  LOP3.LUT R2, R2, 0x1ffffffe, RZ, 0xc0, !PT ;  /* 0x1ffffffe02027812 */ /* 0x000fe200078ec0ff */
[----:B------:R-:W-:Y:S01]  /*0c50*/  IMAD R9, R9, 0x10, R8 ;  /* 0x0000001009097824 */ /* 0x000fe200078e0208 */
[----:B------:R-:W-:Y:S01]  /*0c60*/  LOP3.LUT R5, R6, 0x7ffffffc, RZ, 0xc0, !PT ;  /* 0x7ffffffc06057812 */ /* 0x000fe200078ec0ff */
[----:B------:R-:W-:Y:S01]  /*0c70*/  IMAD.IADD R0, R173, 0x1, -R0 ;  /* 0x00000001ad007824 */ /* 0x000fe200078e0a00 */
[----:B------:R-:W-:Y:S01]  /*0c80*/  SHF.R.S32.HI R170, RZ, 0x3, R3 ;  /* 0x00000003ffaa7819 */ /* 0x000fe20000011403 */
[----:B------:R-:W-:Y:S01]  /*0c90*/  IMAD.IADD R17, R7, 0x1, -R2 ;  /* 0x0000000107117824 */ /* 0x000fe200078e0a02 */
[----:B------:R-:W-:Y:S01]  /*0ca0*/  SHF.R.S32.HI R177, RZ, 0x1f, R18 ;  /* 0x0000001fffb17819 */ /* 0x000fe20000011412 */
[----:B------:R-:W-:Y:S01]  /*0cb0*/  IMAD R174, R0, 0x40, R9 ;  /* 0x0000004000ae7824 */ /* 0x000fe200078e0209 */
[----:B------:R-:W-:Y:S01]  /*0cc0*/  SHF.R.S32.HI R176, RZ, 0x1f, R168 ;  /* 0x0000001fffb07819 */ /* 0x000fe200000114a8 */
[----:B------:R-:W-:-:S02]  /*0cd0*/  IMAD.IADD R16, R172, 0x1, -R5 ;  /* 0x00000001ac107824 */ /* 0x000fc400078e0a05 */
[----:B------:R-:W-:-:S07]  /*0ce0*/  IMAD R17, R17, 0x8, R174 ;  /* 0x0000000811117824 */ /* 0x000fce00078e02ae */
.L_x_1091:
[----:B------:R-:W-:Y:S01]  /*0cf0*/  ULDC UR5, c[0x0][0xc60] ;  /* 0x0003180000057ab9 */ /* 0x000fe20000000800 */
[----:B------:R-:W-:Y:S01]  /*0d00*/  UMOV UR8, UR4 ;  /* 0x0000000400087c82 */ /* 0x000fe20008000000 */
[----:B------:R-:W-:-:S11]  /*0d10*/  UISETP.NE.AND UP0, UPT, UR5, 0x1, UPT ;  /* 0x000000010500788c */ /* 0x000fd6000bf05270 */
[----:B------:R-:W-:Y:S01]  /*0d20*/  @UP0 ULDC UR6, c[0x0][0xc64] ;  /* 0x0003190000060ab9 */ /* 0x000fe20000000800 */
[----:B------:R-:W-:Y:S01]  /*0d30*/  @UP0 ULDC UR9, c[0x0][0xc68] ;  /* 0x00031a0000090ab9 */ /* 0x000fe20000000800 */
[----:B------:R-:W-:-:S04]  /*0d40*/  UIMAD.WIDE.U32 UR6, UR4, UR6, URZ ;  /* 0x00000006040672a5 */ /* 0x000fc8000f8e003f */
[----:B------:R-:W-:-:S03]  /*0d50*/  @UP0 USHF.R.U32.HI UR8, URZ, UR9, UR7 ;  /* 0x000000093f080299 */ /* 0x000fc60008011607 */
[----:B------:R-:W-:Y:S02]  /*0d60*/  ULDC UR6, c[0x0][0xc78] ;  /* 0x00031e0000067ab9 */ /* 0x000fe40000000800 */
[----:B------:R-:W-:Y:S02]  /*0d70*/  UISETP.GE.AND UP0, UPT, UR8, UR6, UPT ;  /* 0x000000060800728c */ /* 0x000fe4000bf06270 */
[----:B------:R-:W-:-:S04]  /*0d80*/  UIADD3 UR6, -UR8, URZ, URZ ;  /* 0x0000003f08067290 */ /* 0x000fc8000fffe13f */
[----:B------:R-:W-:Y:S01]  /*0d90*/  PLOP3.LUT P0, PT, PT, PT, UP0, 0x80, 0x0 ;  /* 0x000000000000781c */ /* 0x000fe20003f0f008 */
[----:B------:R-:W-:-:S12]  /*0da0*/  UIMAD UR9, UR5, UR6, UR4 ;  /* 0x00000006050972a4 */ /* 0x000fd8000f8e0204 */
[----:B012345:R-:W-:Y:S05]  /*0db0*/  @!P0 BRA `(.L_x_987) ;  /* 0x0000000000208947 */ /* 0x03ffea0003800000 */
[----:B------:R-:W-:Y:S01]  /*0dc0*/  ULDC UR7, c[0x0][0xc6c] ;  /* 0x00031b0000077ab9 */ /* 0x000fe20000000800 */
[----:B------:R-:W-:Y:S01]  /*0dd0*/  UMOV UR6, UR9 ;  /* 0x0000000900067c82 */ /* 0x000fe20008000000 */
[----:B------:R-:W-:-:S11]  /*0de0*/  UISETP.NE.AND UP0, UPT, UR7, 0x1, UPT ;  /* 0x000000010700788c */ /* 0x000fd6000bf05270 */
[----:B------:R-:W-:Y:S02]  /*0df0*/  @UP0 ULDC.64 UR10, c[0x0][0xc70] ;  /* 0x00031c00000a0ab9 */ /* 0x000fe40000000a00 */
[----:B------:R-:W-:-:S04]  /*0e00*/  UIMAD.WIDE.U32 UR4, UR9, UR10, URZ ;  /* 0x0000000a090472a5 */ /* 0x000fc8000f8e003f */
[----:B------:R-:W-:-:S04]  /*0e10*/  @UP0 USHF.R.U32.HI UR6, URZ, UR11, UR5 ;  /* 0x0000000b3f060299 */ /* 0x000fc80008011605 */
[----:B------:R-:W-:Y:S01]  /*0e20*/  UIMAD UR4, UR6, UR7, URZ ;  /* 0x00000007060472a4 */ /* 0x000fe2000f8e023f */
[----:B------:R-:W-:Y:S11]  /*0e30*/  BRA `(.L_x_988) ;  /* 0x00000000001c7947 */ /* 0x000ff60003800000 */
.L_x_987:
[----:B------:R-:W-:Y:S01]  /*0e40*/  ULDC UR7, c[0x0][0xc54] ;  /* 0x0003150000077ab9 */ /* 0x000fe20000000800 */
[----:B------:R-:W-:Y:S01]  /*0e50*/  UMOV UR6, UR9 ;  /* 0x0000000900067c82 */ /* 0x000fe20008000000 */
[----:B------:R-:W-:-:S11]  /*0e60*/  UISETP.NE.AND UP0, UPT, UR7, 0x1, UPT ;  /* 0x000000010700788c */ /* 0x000fd6000bf05270 */
[----:B------:R-:W-:Y:S02]  /*0e70*/  @UP0 ULDC.64 UR10, c[0x0][0xc58] ;  /* 0x00031600000a0ab9 */ /* 0x000fe40000000a00 */
[----:B------:R-:W-:-:S04]  /*0e80*/  UIMAD.WIDE.U32 UR4, UR9, UR10, URZ ;  /* 0x0000000a090472a5 */ /* 0x000fc8000f8e003f */
[----:B------:R-:W-:-:S04]  /*0e90*/  @UP0 USHF.R.U32.HI UR6, URZ, UR11, UR5 ;  /* 0x0000000b3f060299 */ /* 0x000fc80008011605 */
[----:B------:R-:W-:-:S12]  /*0ea0*/  UIMAD UR4, UR6, UR7, URZ ;  /* 0x00000007060472a4 */ /* 0x000fd8000f8e023f */
.L_x_988:
[----:B------:R-:W0:Y:S01]  /*0eb0*/  LDC R23, c[0x0][0xc48] ;  /* 0x00031200ff177b82 */ /* 0x000e220000000800 */
[----:B------:R-:W-:Y:S01]  /*0ec0*/  ULOP3.LUT UR6, URZ, UR6, URZ, 0x33, !UPT ;  /* 0x000000063f067292 */ /* 0x000fe2000f8e333f */
[----:B------:R-:W-:Y:S01]  /*0ed0*/  ULDC.64 UR10, c[0x0][0x418] ;  /* 0x00010600000a7ab9 */ /* 0x000fe20000000a00 */
[----:B------:R-:W-:Y:S01]  /*0ee0*/  UIADD3 UR7, UR9, -UR4, URZ ;  /* 0x8000000409077290 */ /* 0x000fe2000fffe03f */
[----:B------:R-:W-:Y:S02]  /*0ef0*/  ULDC UR5, c[0x0][0x448] ;  /* 0x0001120000057ab9 */ /* 0x000fe40000000800 */
[----:B------:R-:W-:Y:S01]  /*0f00*/  ULDC UR4, c[0x0][0xc3c] ;  /* 0x00030f0000047ab9 */ /* 0x000fe20000000800 */
[----:B------:R-:W-:Y:S02]  /*0f10*/  UISETP.NE.U32.AND UP0, UPT, UR10, URZ, UPT ;  /* 0x0000003f0a00728c */ /* 0x000fe4000bf05070 */
[----:B------:R-:W-:Y:S02]  /*0f20*/  UISETP.NE.AND UP2, UPT, UR5, 0x1, UPT ;  /* 0x000000010500788c */ /* 0x000fe4000bf45270 */
[----:B------:R-:W-:-:S02]  /*0f30*/  UIADD3 UR6, UR6, UR4, URZ ;  /* 0x0000000406067290 */ /* 0x000fc4000fffe03f */
[----:B------:R-:W-:Y:S02]  /*0f40*/  UISETP.NE.AND.EX UP0, UPT, UR11, URZ, UPT, UP0 ;  /* 0x0000003f0b00728c */ /* 0x000fe4000bf05300 */
[----:B------:R-:W-:Y:S01]  /*0f50*/  USHF.L.U32 UR42, UR6, 0x7, URZ ;  /* 0x00000007062a7899 */ /* 0x000fe2000800063f */
[----:B------:R-:W-:Y:S01]  /*0f60*/  ULDC UR11, c[0x0][0xc54] ;  /* 0x00031500000b7ab9 */ /* 0x000fe20000000800 */
[----:B------:R-:W-:Y:S01]  /*0f70*/  ULDC UR41, c[0x0][0x424] ;  /* 0x0001090000297ab9 */ /* 0x000fe20000000800 */
[----:B------:R-:W-:Y:S02]  /*0f80*/  UIMAD UR11, UR8, UR11, UR7 ;  /* 0x0000000b080b72a4 */ /* 0x000fe4000f8e0207 */
[----:B------:R-:W-:Y:S01]  /*0f90*/  UIADD3 UR8, UR42, 0x7f, URZ ;  /* 0x0000007f2a087890 */ /* 0x000fe2000fffe03f */
[----:B0-----:R-:W-:Y:S01]  /*0fa0*/  ISETP.NE.AND P0, PT, R23, 0x1, PT ;  /* 0x000000011700780c */ /* 0x001fe20003f05270 */
[----:B------:R-:W-:Y:S01]  /*0fb0*/  ULDC UR47, c[0x0][0x288] ;  /* 0x0000a200002f7ab9 */ /* 0x000fe20000000800 */
[----:B------:R-:W-:Y:S01]  /*0fc0*/  ULDC.64 UR4, c[0x0][0x9e0] ;  /* 0x0002780000047ab9 */ /* 0x000fe20000000a00 */
[----:B------:R-:W-:Y:S01]  /*0fd0*/  @UP2 ULDC UR6, c[0x0][0x44c] ;  /* 0x0001130000062ab9 */ /* 0x000fe20000000800 */
[----:B------:R-:W-:Y:S01]  /*0fe0*/  UIADD3 UR9, -UR47, 0x1, URZ ;  /* 0x000000012f097890 */ /* 0x000fe2000fffe13f */
[----:B------:R-:W-:Y:S01]  /*0ff0*/  IMAD.U32 R19, RZ, RZ, UR11 ;  /* 0x0000000bff137e24 */ /* 0x000fe2000f8e00ff */
[----:B------:R-:W-:-:S02]  /*1000*/  UISETP.GE.AND UP1, UPT, UR5, 0x1, UPT ;  /* 0x000000010500788c */ /* 0x000fc4000bf26270 */
[----:B------:R-:W-:Y:S02]  /*1010*/  UIMAD.WIDE.U32 UR6, UR8, UR6, URZ ;  /* 0x00000006080672a5 */ /* 0x000fe4000f8e003f */
[----:B------:R-:W-:Y:S01]  /*1020*/  USEL UR41, UR41, 0x1, UP0 ;  /* 0x0000000129297887 */ /* 0x000fe20008000000 */
[----:B------:R-:W-:Y:S02]  /*1030*/  ULDC UR10, c[0x0][0x2f0] ;  /* 0x0000bc00000a7ab9 */ /* 0x000fe40000000800 */
[----:B------:R-:W0:Y:S01]  /*1040*/  @P0 LDC R0, c[0x0][0xc4c] ;  /* 0x00031300ff000b82 */ /* 0x000e220000000800 */
[----:B------:R-:W-:Y:S01]  /*1050*/  @UP2 ULDC UR12, c[0x0][0x450] ;  /* 0x00011400000c2ab9 */ /* 0x000fe20000000800 */
[----:B------:R-:W-:Y:S02]  /*1060*/  UIMAD UR9, UR41, UR10, UR9 ;  /* 0x0000000a290972a4 */ /* 0x000fe4000f8e0209 */
[----:B------:R-:W-:Y:S02]  /*1070*/  @UP2 USHF.R.U32.HI UR8, URZ, UR12, UR7 ;  /* 0x0000000c3f082299 */ /* 0x000fe40008011607 */
[----:B------:R-:W-:-:S02]  /*1080*/  UP2UR UR46, UPR, URZ, 0x4 ;  /* 0x000000043f2e7883 */ /* 0x000fc40008000000 */
[----:B------:R-:W1:Y:S01]  /*1090*/  @P0 LDC R3, c[0x0][0xc50] ;  /* 0x00031400ff030b82 */ /* 0x000e620000000800 */
[----:B------:R-:W-:Y:S02]  /*10a0*/  UIADD3 UR8, UR9, UR8, URZ ;  /* 0x0000000809087290 */ /* 0x000fe4000fffe03f */
[----:B------:R-:W-:Y:S02]  /*10b0*/  UP2UR UR45, UPR, URZ, 0x2 ;  /* 0x000000023f2d7883 */ /* 0x000fe40008000000 */
[----:B------:R-:W-:Y:S01]  /*10c0*/  UIADD3 UR4, UR8, UR4, URZ ;  /* 0x0000000408047290 */ /* 0x000fe2000fffe03f */
[----:B0-----:R-:W-:-:S05]  /*10d0*/  @P0 IMAD.HI.U32 R0, R0, UR11, RZ ;  /* 0x0000000b00000c27 */ /* 0x001fca000f8e00ff */
[----:B-1----:R-:W-:Y:S02]  /*10e0*/  @P0 SHF.R.U32.HI R19, RZ, R3, R0 ;  /* 0x00000003ff130219 */ /* 0x002fe40000011600 */
[----:B------:R-:W-:-:S03]  /*10f0*/  PLOP3.LUT P0, PT, PT, PT, UP1, 0x40, 0x0 ;  /* 0x000000000000781c */ /* 0x000fc60003f0e818 */
[----:B------:R-:W-:-:S04]  /*1100*/  IMAD.MOV R0, RZ, RZ, -R19 ;  /* 0x000000ffff007224 */ /* 0x000fc800078e0a13 */
[----:B------:R-:W-:Y:S02]  /*1110*/  IMAD R23, R23, R0, UR11 ;  /* 0x0000000b17177e24 */ /* 0x000fe4000f8e0200 */
[----:B------:R-:W-:-:S04]  /*1120*/  IMAD.U32 R0, RZ, RZ, UR4 ;  /* 0x00000004ff007e24 */ /* 0x000fc8000f8e00ff */
[----:B------:R-:W-:Y:S05]  /*1130*/  @P0 BRA `(.L_x_989) ;  /* 0x0000000000400947 */ /* 0x000fea0003800000 */
[----:B------:R-:W-:Y:S01]  /*1140*/  ISETP.LT.AND P0, PT, RZ, UR8, PT ;  /* 0x00000008ff007c0c */ /* 0x000fe2000bf01270 */
[----:B------:R-:W-:-:S12]  /*1150*/  UIADD3 UR4, UR8, -0x1, URZ ;  /* 0xffffffff08047890 */ /* 0x000fd8000fffe03f */
[----:B------:R-:W-:Y:S05]  /*1160*/  @P0 BRA `(.L_x_990) ;  /* 0x00000000001c0947 */ /* 0x000fea0003800000 */
[----:B------:R-:W-:Y:S02]  /*1170*/  UISETP.NE.AND UP0, UPT, UR5, 0x1, UPT ;  /* 0x000000010500788c */ /* 0x000fe4000bf05270 */
[----:B------:R-:W-:-:S09]  /*1180*/  UIADD3 UR4, -UR8, URZ, URZ ;  /* 0x0000003f08047290 */ /* 0x000fd2000fffe13f */
[----:B------:R-:W-:Y:S02]  /*1190*/  @UP0 ULDC.64 UR8, c[0x0][0x9e8] ;  /* 0x00027a0000080ab9 */ /* 0x000fe40000000a00 */
[----:B------:R-:W-:-:S04]  /*11a0*/  UIMAD.WIDE.U32 UR6, UR4, UR8, URZ ;  /* 0x00000008040672a5 */ /* 0x000fc8000f8e003f */
[----:B------:R-:W-:-:S04]  /*11b0*/  @UP0 USHF.R.U32.HI UR4, URZ, UR9, UR7 ;  /* 0x000000093f040299 */ /* 0x000fc80008011607 */
[----:B------:R-:W-:Y:S01]  /*11c0*/  ULOP3.LUT UR4, URZ, UR4, URZ, 0x33, !UPT ;  /* 0x000000043f047292 */ /* 0x000fe2000f8e333f */
[----:B------:R-:W-:Y:S11]  /*11d0*/  BRA `(.L_x_991) ;  /* 0x0000000000107947 */ /* 0x000ff60003800000 */
.L_x_990:
[----:B------:R-:W-:-:S11]  /*11e0*/  UISETP.NE.AND UP0, UPT, UR5, 0x1, UPT ;  /* 0x000000010500788c */ /* 0x000fd6000bf05270 */
[----:B------:R-:W-:Y:S02]  /*11f0*/  @UP0 ULDC.64 UR8, c[0x0][0x9e8] ;  /* 0x00027a0000080ab9 */ /* 0x000fe40000000a00 */
[----:B------:R-:W-:-:S04]  /*1200*/  UIMAD.WIDE.U32 UR6, UR4, UR8, URZ ;  /* 0x00000008040672a5 */ /* 0x000fc8000f8e003f */
[----:B------:R-:W-:-:S12]  /*1210*/  @UP0 USHF.R.U32.HI UR4, URZ, UR9, UR7 ;  /* 0x000000093f040299 */ /* 0x000fd80008011607 */
.L_x_991:
[----:B------:R-:W-:-:S06]  /*1220*/  UIMAD UR4, UR4, UR5, UR5 ;  /* 0x00000005040472a4 */ /* 0x000fcc000f8e0205 */
[----:B------:R-:W-:-:S07]  /*1230*/  VIMNMX R0, R0, UR4, PT ;  /* 0x0000000400007c48 */ /* 0x000fce000bfe0100 */
.L_x_989:
[----:B------:R-:W-:Y:S01]  /*1240*/  UISETP.NE.AND UP0, UPT, UR46, URZ, UPT ;  /* 0x0000003f2e00728c */ /* 0x000fe2000bf05270 */
[----:B------:R-:W-:Y:S01]  /*1250*/  VIADD R0, R0, 0x7f ;  /* 0x0000007f00007836 */ /* 0x000fe20000000000 */
[----:B------:R-:W-:Y:S01]  /*1260*/  UMOV UR9, UR42 ;  /* 0x0000002a00097c82 */ /* 0x000fe20008000000 */
[----:B------:R-:W-:Y:S02]  /*1270*/  UIMAD UR4, UR41, UR10, 0x7f ;  /* 0x0000007f290474a4 */ /* 0x000fe4000f8e020a */
[----:B------:R-:W-:Y:S01]  /*1280*/  UIMAD UR47, UR41, UR10, -UR47 ;  /* 0x0000000a292f72a4 */ /* 0x000fe2000f8e0a2f */
[----:B------:R-:W-:Y:S01]  /*1290*/  SHF.R.S32.HI R3, RZ, 0x1f, R0 ;  /* 0x0000001fff037819 */ /* 0x000fe20000011400 */
[----:B------:R-:W-:Y:S01]  /*12a0*/  USHF.R.S32.HI UR8, URZ, 0x1f, UR4 ;  /* 0x0000001f3f087899 */ /* 0x000fe20008011404 */
[----:B------:R-:W-:Y:S02]  /*12b0*/  ULDC UR10, c[0x0][0x9dc] ;  /* 0x00027700000a7ab9 */ /* 0x000fe40000000800 */
[----:B------:R-:W-:Y:S01]  /*12c0*/  LEA.HI R3, R3, R0, RZ, 0x7 ;  /* 0x0000000003037211 */ /* 0x000fe200078f38ff */
[----:B------:R-:W-:Y:S01]  /*12d0*/  @UP0 ULDC UR6, c[0x0][0x44c] ;  /* 0x0001130000060ab9 */ /* 0x000fe20000000800 */
[----:B------:R-:W-:Y:S01]  /*12e0*/  @UP0 ULDC UR11, c[0x0][0x450] ;  /* 0x00011400000b0ab9 */ /* 0x000fe20000000800 */
[----:B------:R-:W-:Y:S01]  /*12f0*/  UIMAD.WIDE.U32 UR6, UR42, UR6, URZ ;  /* 0x000000062a0672a5 */ /* 0x000fe2000f8e003f */
[----:B------:R-:W-:Y:S01]  /*1300*/  SHF.R.S32.HI R3, RZ, 0x7, R3 ;  /* 0x00000007ff037819 */ /* 0x000fe20000011403 */
[----:B------:R-:W-:-:S02]  /*1310*/  ULEA.HI UR8, UR8, UR4, URZ, 0x7 ;  /* 0x0000000408087291 */ /* 0x000fc4000f8f383f */
[----:B------:R-:W-:Y:S02]  /*1320*/  @UP0 USHF.R.U32.HI UR9, URZ, UR11, UR7 ;  /* 0x0000000b3f090299 */ /* 0x000fe40008011607 */
[----:B------:R-:W-:Y:S02]  /*1330*/  UISETP.GE.AND UP0, UPT, UR5, 0x1, UPT ;  /* 0x000000010500788c */ /* 0x000fe4000bf06270 */
[----:B------:R-:W-:Y:S02]  /*1340*/  UIADD3 UR4, UR47, UR9, URZ ;  /* 0x000000092f047290 */ /* 0x000fe4000fffe03f */
[----:B------:R-:W-:Y:S02]  /*1350*/  USHF.R.S32.HI UR8, URZ, 0x7, UR8 ;  /* 0x000000073f087899 */ /* 0x000fe40008011408 */
[----:B------:R-:W-:Y:S01]  /*1360*/  PLOP3.LUT P0, PT, PT, PT, UP0, 0x40, 0x0 ;  /* 0x000000000000781c */ /* 0x000fe20003f0e808 */
[----:B------:R-:W-:-:S03]  /*1370*/  UIADD3 UR6, UR4, -UR10, URZ ;  /* 0x8000000a04067290 */ /* 0x000fc6000fffe03f */
[----:B------:R-:W-:-:S03]  /*1380*/  VIMNMX R89, R3, UR8, PT ;  /* 0x0000000803597c48 */ /* 0x000fc6000bfe0100 */
[----:B------:R-:W-:-:S06]  /*1390*/  IMAD.U32 R2, RZ, RZ, UR6 ;  /* 0x00000006ff027e24 */ /* 0x000fcc000f8e00ff */
[----:B------:R-:W-:Y:S05]  /*13a0*/  @P0 BRA `(.L_x_992) ;  /* 0x0000000000400947 */ /* 0x000fea0003800000 */
[----:B------:R-:W-:-:S06]  /*13b0*/  UISETP.GT.AND UP0, UPT, UR4, -0x1, UPT ;  /* 0xffffffff0400788c */ /* 0x000fcc000bf04270 */
[----:B------:R-:W-:-:S13]  /*13c0*/  PLOP3.LUT P0, PT, PT, PT, UP0, 0x80, 0x0 ;  /* 0x000000000000781c */ /* 0x000fda0003f0f008 */
[----:B------:R-:W-:Y:S05]  /*13d0*/  @P0 BRA `(.L_x_993) ;  /* 0x00000000001c0947 */ /* 0x000fea0003800000 */
[----:B------:R-:W-:Y:S02]  /*13e0*/  UISETP.NE.AND UP0, UPT, UR5, 0x1, UPT ;  /* 0x000000010500788c */ /* 0x000fe4000bf05270 */
[----:B------:R-:W-:-:S09]  /*13f0*/  ULOP3.LUT UR4, URZ, UR4, URZ, 0x33, !UPT ;  /* 0x000000043f047292 */ /* 0x000fd2000f8e333f */
[----:B------:R-:W-:Y:S02]  /*1400*/  @UP0 ULDC.64 UR8, c[0x0][0x9e8] ;  /* 0x00027a0000080ab9 */ /* 0x000fe40000000a00 */
[----:B------:R-:W-:-:S04]  /*1410*/  UIMAD.WIDE.U32 UR6, UR4, UR8, URZ ;  /* 0x00000008040672a5 */ /* 0x000fc8000f8e003f */
[----:B------:R-:W-:-:S04]  /*1420*/  @UP0 USHF.R.U32.HI UR4, URZ, UR9, UR7 ;  /* 0x000000093f040299 */ /* 0x000fc80008011607 */
[----:B------:R-:W-:Y:S01]  /*1430*/  ULOP3.LUT UR4, URZ, UR4, URZ, 0x33, !UPT ;  /* 0x000000043f047292 */ /* 0x000fe2000f8e333f */
[----:B------:R-:W-:Y:S11]  /*1440*/  BRA `(.L_x_994) ;  /* 0x0000000000107947 */ /* 0x000ff60003800000 */
.L_x_993:
[----:B------:R-:W-:-:S11]  /*1450*/  UISETP.NE.AND UP0, UPT, UR5, 0x1, UPT ;  /* 0x000000010500788c */ /* 0x000fd6000bf05270 */
[----:B------:R-:W-:Y:S02]  /*1460*/  @UP0 ULDC.64 UR8, c[0x0][0x9e8] ;  /* 0x00027a0000080ab9 */ /* 0x000fe40000000a00 */
[----:B------:R-:W-:-:S04]  /*1470*/  UIMAD.WIDE.U32 UR6, UR4, UR8, URZ ;  /* 0x00000008040672a5 */ /* 0x000fc8000f8e003f */
[----:B------:R-:W-:-:S12]  /*1480*/  @UP0 USHF.R.U32.HI UR4, URZ, UR9, UR7 ;  /* 0x000000093f040299 */ /* 0x000fd80008011607 */
.L_x_994:
[----:B------:R-:W-:-:S06]  /*1490*/  UIMAD UR4, UR4, UR5, URZ ;  /* 0x00000005040472a4 */ /* 0x000fcc000f8e023f */
[----:B------:R-:W-:-:S07]  /*14a0*/  VIMNMX R2, R2, UR4, !PT ;  /* 0x0000000402027c48 */ /* 0x000fce000ffe0100 */
.L_x_992:
[----:B------:R-:W-:Y:S01]  /*14b0*/  SHF.R.S32.HI R3, RZ, 0x1f, R2 ;  /* 0x0000001fff037819 */ /* 0x000fe20000011402 */
[----:B------:R-:W-:Y:S01]  /*14c0*/  IMAD.MOV.U32 R0, RZ, RZ, RZ ;  /* 0x000000ffff007224 */ /* 0x000fe200078e00ff */
[----:B------:R-:W-:Y:S02]  /*14d0*/  PLOP3.LUT P0, PT, PT, PT, PT, 0x80, 0x0 ;  /* 0x000000000000781c */ /* 0x000fe40003f0f070 */
[----:B------:R-:W-:Y:S02]  /*14e0*/  CS2R R150, SRZ ;  /* 0x0000000000967805 */ /* 0x000fe4000001ff00 */
[----:B------:R-:W-:Y:S01]  /*14f0*/  LEA.HI R3, R3, R2, RZ, 0x7 ;  /* 0x0000000203037211 */ /* 0x000fe200078f38ff */
[----:B------:R-:W-:Y:S01]  /*1500*/  IMAD.MOV.U32 R2, RZ, RZ, RZ ;  /* 0x000000ffff027224 */ /* 0x000fe200078e00ff */
[----:B------:R-:W-:Y:S02]  /*1510*/  CS2R R4, SRZ ;  /* 0x0000000000047805 */ /* 0x000fe4000001ff00 */
[----:B------:R-:W-:-:S02]  /*1520*/  CS2R R148, SRZ ;  /* 0x0000000000947805 */ /* 0x000fc4000001ff00 */
[----:B------:R-:W-:Y:S02]  /*1530*/  SHF.R.S32.HI R3, RZ, 0x7, R3 ;  /* 0x00000007ff037819 */ /* 0x000fe40000011403 */
[----:B------:R-:W-:Y:S02]  /*1540*/  CS2R R6, SRZ ;  /* 0x0000000000067805 */ /* 0x000fe4000001ff00 */
[----:B------:R-:W-:Y:S02]  /*1550*/  CS2R R142, SRZ ;  /* 0x00000000008e7805 */ /* 0x000fe4000001ff00 */
[----:B------:R-:W-:Y:S02]  /*1560*/  CS2R R8, SRZ ;  /* 0x0000000000087805 */ /* 0x000fe4000001ff00 */
[----:B------:R-:W-:Y:S02]  /*1570*/  VIMNMX R22, RZ, R3, !PT ;  /* 0x00000003ff167248 */ /* 0x000fe40007fe0100 */
[----:B------:R-:W-:-:S02]  /*1580*/  CS2R R140, SRZ ;  /* 0x00000000008c7805 */ /* 0x000fc4000001ff00 */
[----:B------:R-:W-:Y:S02]  /*1590*/  CS2R R10, SRZ ;  /* 0x00000000000a7805 */ /* 0x000fe4000001ff00 */
[----:B------:R-:W-:Y:S02]  /*15a0*/  CS2R R134, SRZ ;  /* 0x0000000000867805 */ /* 0x000fe4000001ff00 */
[----:B------:R-:W-:Y:S02]  /*15b0*/  ISETP.GT.AND P1, PT, R89, R22, PT ;  /* 0x000000165900720c */ /* 0x000fe40003f24270 */
        /* <DEDUP_REMOVED lines=23> */
[----:B------:R-:W-:Y:S06]  /*1730*/  @!P1 BRA `(.L_x_995) ;  /* 0x000000e000789947 */ /* 0x000fec0003800000 */
        /* <DEDUP_REMOVED lines=22> */
[----:B------:R-:W-:Y:S02]  /*18a0*/  IMAD.U32 R10, RZ, RZ, UR6 ;  /* 0x00000006ff0a7e24 */ /* 0x000fe4000f8e00ff */
[----:B------:R-:W-:Y:S02]  /*18b0*/  IMAD.U32 R6, RZ, RZ, UR4 ;  /* 0x00000004ff067e24 */ /* 0x000fe4000f8e00ff */
[----:B------:R-:W-:-:S02]  /*18c0*/  IMAD.U32 R7, RZ, RZ, UR5 ;  /* 0x00000005ff077e24 */ /* 0x000fc4000f8e00ff */
[----:B------:R-:W-:Y:S02]  /*18d0*/  IMAD.U32 R11, RZ, RZ, UR7 ;  /* 0x00000007ff0b7e24 */ /* 0x000fe4000f8e00ff */
[----:B------:R-:W-:Y:S02]  /*18e0*/  IMAD.MOV.U32 R8, RZ, RZ, 0x70 ;  /* 0x00000070ff087424 */ /* 0x000fe400078e00ff */
[----:B------:R-:W-:Y:S02]  /*18f0*/  IMAD.MOV.U32 R12, RZ, RZ, 0x1 ;  /* 0x00000001ff0c7424 */ /* 0x000fe400078e00ff */
[----:B0-----:R-:W-:-:S07]  /*1900*/  IMAD.MOV.U32 R13, RZ, RZ, RZ ;  /* 0x000000ffff0d7224 */ /* 0x001fce00078e00ff */
[----:B------:R-:W-:-:S07]  /*1910*/  LEPC R20, `(.L_x_996) ;  /* 0x000000001014794e */ /* 0x000fce0000000000 */
[----:B-1----:R-:W-:Y:S05]  /*1920*/  CALL.ABS.NOINC R2 ;  /* 0x0000000002007343 */ /* 0x002fea0003c00000 */
.L_x_996:
[----:B------:R-:W0:Y:S01]  /*1930*/  LDC.64 R12, c[0x0][0x990] ;  /* 0x00026400ff0c7b82 */ /* 0x000e220000000a00 */
[----:B------:R-:W-:-:S07]  /*1940*/  ULDC UR4, c[0x0][0x9d8] ;  /* 0x0002760000047ab9 */ /* 0x000fce0000000800 */
[----:B------:R-:W1:Y:S01]  /*1950*/  LDC.64 R20, c[0x0][0x998] ;  /* 0x00026600ff147b82 */ /* 0x000e620000000a00 */
[----:B0-----:R-:W-:-:S04]  /*1960*/  ISETP.NE.U32.AND P0, PT, R12, RZ, PT ;  /* 0x000000ff0c00720c */ /* 0x001fc80003f05070 */
[----:B------:R-:W-:Y:S02]  /*1970*/  ISETP.NE.AND.EX P0, PT, R13, RZ, PT, P0 ;  /* 0x000000ff0d00720c */ /* 0x000fe40003f05300 */
[----:B-1----:R-:W-:-:S04]  /*1980*/  ISETP.NE.U32.AND P1, PT, R20, RZ, PT ;  /* 0x000000ff1400720c */ /* 0x002fc80003f25070 */
[----:B------:R-:W-:-:S07]  /*1990*/  ISETP.NE.AND.EX P1, PT, R21, RZ, PT, P1 ;  /* 0x000000ff1500720c */ /* 0x000fce0003f25310 */
[----:B------:R-:W0:Y:S01]  /*19a0*/  @P0 LDC.64 R8, c[0x0][0x9a8] ;  /* 0x00026a00ff080b82 */ /* 0x000e220000000a00 */
[----:B------:R-:W-:Y:S02]  /*19b0*/  @P0 SHF.R.S32.HI R3, RZ, 0x1f, R19 ;  /* 0x0000001fff030819 */ /* 0x000fe40000011413 */
[----:B------:R-:W-:-:S05]  /*19c0*/  @P0 SHF.R.S32.HI R7, RZ, 0x1f, R23 ;  /* 0x0000001fff070819 */ /* 0x000fca0000011417 */
[----:B------:R-:W1:Y:S01]  /*19d0*/  @P1 LDC.64 R10, c[0x0][0x9b8] ;  /* 0x00026e00ff0a1b82 */ /* 0x000e620000000a00 */
[----:B------:R-:W-:-:S07]  /*19e0*/  @P1 SHF.R.S32.HI R5, RZ, 0x1f, R19 ;  /* 0x0000001fff051819 */ /* 0x000fce0000011413 */
[----:B------:R-:W2:Y:S08]  /*19f0*/  @P1 LDC.64 R24, c[0x0][0x9c0] ;  /* 0x00027000ff181b82 */ /* 0x000eb00000000a00 */
[----:B------:R-:W3:Y:S01]  /*1a00*/  @P0 LDC.64 R14, c[0x0][0x9b0] ;  /* 0x00026c00ff0e0b82 */ /* 0x000ee20000000a00 */
[-C--:B0-----:R-:W-:Y:S02]  /*1a10*/  @P0 IMAD R0, R3, R8.reuse, RZ ;  /* 0x0000000803000224 */ /* 0x081fe400078e02ff */
[----:B------:R-:W-:-:S04]  /*1a20*/  @P0 IMAD.WIDE.U32 R2, R19, R8, RZ ;  /* 0x0000000813020225 */ /* 0x000fc800078e00ff */
[----:B------:R-:W-:Y:S02]  /*1a30*/  @P0 IMAD R9, R19, R9, R0 ;  /* 0x0000000913090224 */ /* 0x000fe400078e0200 */
[-C--:B-1----:R-:W-:Y:S02]  /*1a40*/  @P1 IMAD R4, R5, R10.reuse, RZ ;  /* 0x0000000a05041224 */ /* 0x082fe400078e02ff */
[----:B------:R-:W-:Y:S01]  /*1a50*/  @P0 IMAD.IADD R3, R3, 0x1, R9 ;  /* 0x0000000103030824 */ /* 0x000fe200078e0209 */
[----:B------:R-:W-:Y:S01]  /*1a60*/  @P1 SHF.R.S32.HI R9, RZ, 0x1f, R23 ;  /* 0x0000001fff091819 */ /* 0x000fe20000011417 */
[C---:B------:R-:W-:Y:S02]  /*1a70*/  @P1 IMAD R11, R19.reuse, R11, R4 ;  /* 0x0000000b130b1224 */ /* 0x040fe400078e0204 */
[----:B------:R-:W-:-:S04]  /*1a80*/  @P1 IMAD.WIDE.U32 R4, R19, R10, RZ ;  /* 0x0000000a13041225 */ /* 0x000fc800078e00ff */
[----:B--2---:R-:W-:Y:S02]  /*1a90*/  @P1 IMAD R6, R9, R24, RZ ;  /* 0x0000001809061224 */ /* 0x004fe400078e02ff */
[----:B------:R-:W-:Y:S02]  /*1aa0*/  @P1 IMAD.IADD R5, R5, 0x1, R11 ;  /* 0x0000000105051824 */ /* 0x000fe400078e020b */
[----:B------:R-:W-:Y:S02]  /*1ab0*/  @P1 IMAD R11, R23, R25, R6 ;  /* 0x00000019170b1224 */ /* 0x000fe400078e0206 */
[-C--:B---3--:R-:W-:Y:S02]  /*1ac0*/  @P0 IMAD R0, R7, R14.reuse, RZ ;  /* 0x0000000e07000224 */ /* 0x088fe400078e02ff */
[----:B------:R-:W-:-:S04]  /*1ad0*/  @P0 IMAD.WIDE.U32 R2, R23, R14, R2 ;  /* 0x0000000e17020225 */ /* 0x000fc800078e0002 */
[C---:B------:R-:W-:Y:S02]  /*1ae0*/  @P0 IMAD R9, R23.reuse, R15, R0 ;  /* 0x0000000f17090224 */ /* 0x040fe400078e0200 */
[----:B------:R-:W-:Y:S01]  /*1af0*/  @P1 IMAD.WIDE.U32 R6, R23, R24, R4 ;  /* 0x0000001817061225 */ /* 0x000fe200078e0004 */
[----:B------:R-:W-:-:S03]  /*1b00*/  @P0 LEA R4, P2, R2, R12, 0x2 ;  /* 0x0000000c02040211 */ /* 0x000fc600078410ff */
[----:B------:R-:W-:Y:S01]  /*1b10*/  @P0 IMAD.IADD R3, R3, 0x1, R9 ;  /* 0x0000000103030824 */ /* 0x000fe200078e0209 */
[----:B------:R-:W-:Y:S01]  /*1b20*/  @P1 LEA R8, P3, R6, R20, 0x2 ;  /* 0x0000001406081211 */ /* 0x000fe200078610ff */
[----:B------:R-:W-:-:S03]  /*1b30*/  @P1 IMAD.IADD R0, R7, 0x1, R11 ;  /* 0x0000000107001824 */ /* 0x000fc600078e020b */
[----:B------:R-:W-:Y:S01]  /*1b40*/  @P0 LEA.HI.X R5, R2, R13, R3, 0x2, P2 ;  /* 0x0000000d02050211 */ /* 0x000fe200010f1403 */
[----:B------:R-:W-:Y:S01]  /*1b50*/  IMAD.MOV.U32 R3, RZ, RZ, 0x3f800000 ;  /* 0x3f800000ff037424 */ /* 0x000fe200078e00ff */
[----:B------:R-:W-:Y:S01]  /*1b60*/  @P1 LEA.HI.X R9, R6, R21, R0, 0x2, P3 ;  /* 0x0000001506091211 */ /* 0x000fe200018f1400 */
[----:B------:R-:W-:-:S04]  /*1b70*/  IMAD.MOV.U32 R0, RZ, RZ, 0x3f800000 ;  /* 0x3f800000ff007424 */ /* 0x000fc800078e00ff */
[----:B------:R-:W2:Y:S04]  /*1b80*/  @P0 LDG.E R3, desc[UR48][R4.64] ;  /* 0x0000003004030981 */ /* 0x000ea8000c1e1900 */
[----:B------:R-:W2:Y:S01]  /*1b90*/  @P1 LDG.E R0, desc[UR48][R8.64] ;  /* 0x0000003008001981 */ /* 0x000ea2000c1e1900 */
[----:B------:R-:W-:Y:S01]  /*1ba0*/  LEA.HI R2, R171, R171, RZ, 0x1 ;  /* 0x000000abab027211 */ /* 0x000fe200078f08ff */
[----:B------:R-:W-:-:S03]  /*1bb0*/  IMAD.U32 R6, RZ, RZ, UR44 ;  /* 0x0000002cff067e24 */ /* 0x000fc6000f8e00ff */
[----:B------:R-:W-:Y:S02]  /*1bc0*/  LOP3.LUT R2, R2, 0xfffffffe, RZ, 0xc0, !PT ;  /* 0xfffffffe02027812 */ /* 0x000fe400078ec0ff */
[----:B------:R-:W-:-:S03]  /*1bd0*/  ISETP.NE.AND P0, PT, R6, 0x3, PT ;  /* 0x000000030600780c */ /* 0x000fc60003f05270 */
[----:B------:R-:W-:-:S05]  /*1be0*/  IMAD.IADD R2, R171, 0x1, -R2 ;  /* 0x00000001ab027824 */ /* 0x000fca00078e0a02 */
[----:B------:R-:W-:-:S04]  /*1bf0*/  SHF.L.U32 R2, R2, 0x1f, RZ ;  /* 0x0000001f02027819 */ /* 0x000fc800000006ff */
[----:B------:R-:W0:Y:S01]  /*1c00*/  SYNCS.PHASECHK.TRANS64.TRYWAIT P1, [UR38+0x22800], R2 ;  /* 0x02280002ff0075a7 */ /* 0x000e220008020166 */
[----:B--2---:R-:W-:-:S04]  /*1c10*/  FMUL.FTZ R0, R3, R0 ;  /* 0x0000000003007220 */ /* 0x004fc80000410000 */
[----:B------:R-:W-:Y:S01]  /*1c20*/  FMUL.FTZ R0, R0, UR4 ;  /* 0x0000000400007c20 */ /* 0x000fe20008410000 */
[----:B0-----:R-:W-:Y:S06]  /*1c30*/  @!P1 BRA `(.L_x_997) ;  /* 0x0000014c00089947 */ /* 0x001fec0003800000 */
.L_x_1181:
[----:B------:R-:W-:Y:S05]  /*1c40*/  @!P0 BRA `(.L_x_998) ;  /* 0x0000000000048947 */ /* 0x000fea0003800000 */
[----:B------:R-:W-:Y:S01]  /*1c50*/  BPT.TRAP 0x1 ;  /* 0x000000040000795c */ /* 0x000fe20000300000 */
.L_x_998:
[----:B------:R-:W-:Y:S02]  /*1c60*/  IMAD.U32 R7, RZ, RZ, UR36 ;  /* 0x00000024ff077e24 */ /* 0x000fe4000f8e00ff */
[----:B0-----:R-:W-:-:S03]  /*1c70*/  IMAD.U32 R2, RZ, RZ, UR37 ;  /* 0x00000025ff027e24 */ /* 0x001fc6000f8e00ff */
[----:B------:R-:W-:Y:S02]  /*1c80*/  LEA R7, R7, UR38, 0x3 ;  /* 0x0000002607077c11 */ /* 0x000fe4000f8e18ff */
[----:B------:R-:W-:-:S04]  /*1c90*/  SHF.L.U32 R2, R2, 0x1f, RZ ;  /* 0x0000001f02027819 */ /* 0x000fc800000006ff */
[----:B------:R0:W1:Y:S01]  /*1ca0*/  SYNCS.PHASECHK.TRANS64.TRYWAIT P1, [R7+URZ+0x22830], R2 ;  /* 0x02283002070075a7 */ /* 0x000062000802017f */
[----:B------:R-:W-:Y:S05]  /*1cb0*/  @!P0 BRA `(.L_x_999) ;  /* 0x0000000000048947 */ /* 0x000fea0003800000 */
[----:B------:R-:W-:Y:S01]  /*1cc0*/  BPT.TRAP 0x1 ;  /* 0x000000040000795c */ /* 0x000fe20000300000 */
.L_x_999:
[----:B-1----:R-:W-:Y:S05]  /*1cd0*/  @P1 BRA `(.L_x_1000) ;  /* 0x0000000000081947 */ /* 0x002fea0003800000 */
[----:B------:R-:W1:Y:S02]  /*1ce0*/  SYNCS.PHASECHK.TRANS64.TRYWAIT P1, [R7+URZ+0x22830], R2 ;  /* 0x02283002070075a7 */ /* 0x000e64000802017f */
[----:B-1----:R-:W-:Y:S05]  /*1cf0*/  @!P1 BRA `(.L_x_1001) ;  /* 0x0000014800f09947 */ /* 0x002fea0003800000 */
.L_x_1000:
        /* <DEDUP_REMOVED lines=8> */
[----:B------:R-:W-:Y:S01]  /*1d80*/  UMOV UR5, 0x80000020 ;  /* 0x8000002000057882 */ /* 0x000fe20000000000 */
[----:B------:R-:W-:Y:S02]  /*1d90*/  UMOV UR7, 0x80000020 ;  /* 0x8000002000077882 */ /* 0x000fe40000000000 */
[----:B------:R-:W-:Y:S02]  /*1da0*/  ULOP3.LUT UR28, UR4, 0x10000, URZ, 0xfc, !UPT ;  /* 0x00010000041c7892 */ /* 0x000fe4000f8efc3f */
[----:B------:R-:W-:Y:S02]  /*1db0*/  UIADD3 UR4, UR24, 0x2, URZ ;  /* 0x0000000218047890 */ /* 0x000fe4000fffe03f */
[----:B------:R-:W-:Y:S02]  /*1dc0*/  UIMAD UR26, UR36, 0x600, UR28 ;  /* 0x00000600241a78a4 */ /* 0x000fe4000f8e021c */
[----:B------:R-:W-:-:S02]  /*1dd0*/  UIADD3 UR8, UR24, 0x200, URZ ;  /* 0x0000020018087890 */ /* 0x000fc4000fffe03f */
[----:B------:R-:W-:Y:S02]  /*1de0*/  UIADD3 UR6, UR26, 0x2, URZ ;  /* 0x000000021a067890 */ /* 0x000fe4000fffe03f */
[----:B------:R-:W-:Y:S01]  /*1df0*/  UIADD3 UR10, UR26, 0x200, URZ ;  /* 0x000002001a0a7890 */ /* 0x000fe2000fffe03f */
[----:B------:R-:W-:Y:S02]  /*1e00*/  UMOV UR9, 0x80000020 ;  /* 0x8000002000097882 */ /* 0x000fe40000000000 */
[----:B------:R-:W-:Y:S01]  /*1e10*/  QGMMA.64x128x32.F32.E4M3.E4M3 R24, gdesc[UR24], RZ, !UPT, gsb0 ;  /* 0x01e00000181879f3 */ /* 0x000fe2000c0008ff */
[----:B------:R-:W-:Y:S01]  /*1e20*/  UMOV UR11, 0x80000020 ;  /* 0x80000020000b7882 */ /* 0x000fe20000000000 */
[----:B------:R-:W-:Y:S02]  /*1e30*/  UIADD3 UR12, UR24, 0x202, URZ ;  /* 0x00000202180c7890 */ /* 0x000fe4000fffe03f */
[----:B------:R-:W-:Y:S01]  /*1e40*/  UIADD3 UR14, UR26, 0x202, URZ ;  /* 0x000002021a0e7890 */ /* 0x000fe2000fffe03f */
[----:B------:R-:W-:Y:S01]  /*1e50*/  UMOV UR13, 0x80000020 ;  /* 0x80000020000d7882 */ /* 0x000fe20000000000 */
[----:B------:R-:W-:Y:S01]  /*1e60*/  UMOV UR15, 0x80000020 ;  /* 0x80000020000f7882 */ /* 0x000fe20000000000 */
[----:B------:R-:W-:-:S02]  /*1e70*/  UIADD3 UR16, UR24, 0x400, URZ ;  /* 0x0000040018107890 */ /* 0x000fc4000fffe03f */
[----:B------:R-:W-:Y:S01]  /*1e80*/  UIADD3 UR18, UR26, 0x400, URZ ;  /* 0x000004001a127890 */ /* 0x000fe2000fffe03f */
[----:B------:R-:W-:Y:S01]  /*1e90*/  UMOV UR17, 0x80000020 ;  /* 0x8000002000117882 */ /* 0x000fe20000000000 */
[----:B------:R-:W-:Y:S01]  /*1ea0*/  UMOV UR19, 0x80000020 ;  /* 0x8000002000137882 */ /* 0x000fe20000000000 */
[----:B------:R-:W-:Y:S02]  /*1eb0*/  UIADD3 UR20, UR24, 0x402, URZ ;  /* 0x0000040218147890 */ /* 0x000fe4000fffe03f */
[----:B------:R-:W-:Y:S01]  /*1ec0*/  UIADD3 UR22, UR26, 0x402, URZ ;  /* 0x000004021a167890 */ /* 0x000fe2000fffe03f */
[----:B------:R-:W-:Y:S01]  /*1ed0*/  UMOV UR21, 0x80000020 ;  /* 0x8000002000157882 */ /* 0x000fe20000000000 */
[----:B------:R-:W-:Y:S01]  /*1ee0*/  UMOV UR23, 0x80000020 ;  /* 0x8000002000177882 */ /* 0x000fe20000000000 */
[----:B------:R-:W-:Y:S02]  /*1ef0*/  WARPGROUP.DEPBAR.LE gsb0, 0x0 ;  /* 0x00008000000079c5 */ /* 0x000fe40000010000 */
[----:B------:R-:W-:-:S06]  /*1f00*/  WARPGROUP.ARRIVE ;  /* 0x00000000000079c5 */ /* 0x000fcc0000000000 */
[----:B------:R-:W-:Y:S03]  /*1f10*/  QGMMA.64x128x32.F32.E4M3.E4M3 R24, gdesc[UR4], R24, gsb0 ;  /* 0x01e00000041879f3 */ /* 0x000fe60008000818 */
[----:B------:R-:W-:Y:S02]  /*1f20*/  WARPGROUP.DEPBAR.LE gsb0, 0x0 ;  /* 0x00008000000079c5 */ /* 0x000fe40000010000 */
[----:B------:R-:W-:-:S07]  /*1f30*/  WARPGROUP.ARRIVE ;  /* 0x00000000000079c5 */ /* 0x000fce0000000000 */
        /* <DEDUP_REMOVED lines=11> */
[----:B------:R-:W-:Y:S05]  /*1ff0*/  @!P0 BRA `(.L_x_1002) ;  /* 0x0000000000048947 */ /* 0x000fea0003800000 */
[----:B------:R-:W-:Y:S01]  /*2000*/  BPT.TRAP 0x1 ;  /* 0x000000040000795c */ /* 0x000fe20000300000 */
.L_x_1002:
[----:B------:R-:W-:Y:S01]  /*2010*/  UISETP.NE.AND UP1, UPT, UR46, URZ, UPT ;  /* 0x0000003f2e00728c */ /* 0x000fe2000bf25270 */
[C---:B------:R-:W-:Y:S01]  /*2020*/  FMUL.FTZ R44, R0.reuse, R44 ;  /* 0x0000002c002c7220 */ /* 0x040fe20000410000 */
[----:B------:R-:W-:Y:S01]  /*2030*/  R2UR UR6, R7 ;  /* 0x00000000070672ca */ /* 0x000fe200000e0000 */
[----:B------:R-:W2:Y:S01]  /*2040*/  LDC R6, c[0x0][0x2f0] ;  /* 0x0000bc00ff067b82 */ /* 0x000ea20000000800 */
[C---:B------:R-:W-:Y:S01]  /*2050*/  FMUL.FTZ R37, R0.reuse, R37 ;  /* 0x0000002500257220 */ /* 0x040fe20000410000 */
[----:B------:R3:W4:Y:S01]  /*2060*/  MUFU.TANH R116, R44 ;  /* 0x0000002c00747308 */ /* 0x0007220000002400 */
[----:B------:R-:W-:Y:S01]  /*2070*/  PLOP3.LUT P1, PT, PT, PT, UP1, 0x80, 0x0 ;  /* 0x000000000000781c */ /* 0x000fe20003f2f018 */
[C---:B------:R-:W-:Y:S01]  /*2080*/  FMUL.FTZ R20, R0.reuse, R28 ;  /* 0x0000001c00147220 */ /* 0x040fe20000410000 */
[----:B------:R-:W-:Y:S01]  /*2090*/  PLOP3.LUT P2, PT, PT, PT, UP1, 0x80, 0x0 ;  /* 0x000000000000781c */ /* 0x000fe20003f4f018 */
[----:B------:R-:W-:Y:S01]  /*20a0*/  FMUL.FTZ R61, R0, R61 ;  /* 0x0000003d003d7220 */ /* 0x000fe20000410000 */
[----:B------:R-:W-:Y:S01]  /*20b0*/  IMAD.MOV.U32 R28, RZ, RZ, -0x80 ;  /* 0xffffff80ff1c7424 */ /* 0x000fe200078e00ff */
[----:B------:R-:W-:Y:S01]  /*20c0*/  @UP1 ULDC UR7, c[0x0][0x44c] ;  /* 0x0001130000071ab9 */ /* 0x000fe20000000800 */
[----:B01----:R-:W0:Y:S01]  /*20d0*/  LDC R7, c[0x0][0x288] ;  /* 0x0000a200ff077b82 */ /* 0x003e220000000800 */
[----:B------:R1:W0:Y:S01]  /*20e0*/  MUFU.TANH R120, R37 ;  /* 0x0000002500787308 */ /* 0x0002220000002400 */
[----:B---3--:R-:W-:-:S02]  /*20f0*/  VIADD R44, R17, UR42 ;  /* 0x0000002a112c7c36 */ /* 0x008fc40008000000 */
[C---:B------:R-:W-:Y:S01]  /*2100*/  FMUL.FTZ R88, R0.reuse, R67 ;  /* 0x0000004300587220 */ /* 0x040fe20000410000 */
[C---:B------:R-:W-:Y:S01]  /*2110*/  FMUL.FTZ R3, R0.reuse, R27 ;  /* 0x0000001b00037220 */ /* 0x040fe20000410000 */
[----:B------:R-:W-:Y:S01]  /*2120*/  UIADD3 UR6, UR6, 0x22840, URZ ;  /* 0x0002284006067890 */ /* 0x000fe2000fffe03f */
[----:B------:R-:W-:Y:S01]  /*2130*/  FMUL.FTZ R27, R0, R35 ;  /* 0x00000023001b7220 */ /* 0x000fe20000410000 */
[----:B------:R-:W-:Y:S01]  /*2140*/  @P1 IMAD.HI.U32 R15, R44, UR7, RZ ;  /* 0x000000072c0f1c27 */ /* 0x000fe2000f8e00ff */
[----:B------:R-:W-:-:S03]  /*2150*/  @UP1 ULDC UR7, c[0x0][0x450] ;  /* 0x0001140000071ab9 */ /* 0x000fc60000000800 */
[C---:B------:R-:W-:Y:S01]  /*2160*/  FMUL.FTZ R41, R0.reuse, R41 ;  /* 0x0000002900297220 */ /* 0x040fe20000410000 */
[C---:B-1----:R-:W-:Y:S01]  /*2170*/  FMUL.FTZ R37, R0.reuse, R46 ;  /* 0x0000002e00257220 */ /* 0x042fe20000410000 */
[C---:B------:R-:W-:Y:S01]  /*2180*/  FMUL.FTZ R45, R0.reuse, R45 ;  /* 0x0000002d002d7220 */ /* 0x040fe20000410000 */
[----:B------:R-:W-:Y:S01]  /*2190*/  @P2 SHF.R.U32.HI R44, RZ, UR7, R15 ;  /* 0x00000007ff2c2c19 */ /* 0x000fe2000801160f */
[----:B------:R1:W3:Y:S01]  /*21a0*/  MUFU.TANH R46, R61 ;  /* 0x0000003d002e7308 */ /* 0x0002e20000002400 */
[C---:B------:R-:W-:Y:S01]  /*21b0*/  FMUL.FTZ R49, R0.reuse, R49 ;  /* 0x0000003100317220 */ /* 0x040fe20000410000 */
[C---:B------:R-:W-:Y:S01]  /*21c0*/  FMUL.FTZ R53, R0.reuse, R53 ;  /* 0x0000003500357220 */ /* 0x040fe20000410000 */
[C---:B------:R-:W-:Y:S01]  /*21d0*/  FMUL.FTZ R57, R0.reuse, R57 ;  /* 0x0000003900397220 */ /* 0x040fe20000410000 */
[----:B------:R-:W5:Y:S01]  /*21e0*/  SHFL.IDX PT, R67, R44, RZ, 0x1c1f ;  /* 0x001c1fff2c437589 */ /* 0x000f6200000e0000 */
[C---:B------:R-:W-:Y:S01]  /*21f0*/  FMUL.FTZ R8, R0.reuse, R31 ;  /* 0x0000001f00087220 */ /* 0x040fe20000410000 */
[C---:B------:R-:W-:Y:S01]  /*2200*/  FMUL.FTZ R35, R0.reuse, R43 ;  /* 0x0000002b00237220 */ /* 0x040fe20000410000 */
[----:B------:R-:W-:Y:S01]  /*2210*/  UISETP.NE.AND UP0, UPT, UR45, URZ, UPT ;  /* 0x0000003f2d00728c */ /* 0x000fe2000bf05270 */
[----:B------:R-:W-:Y:S01]  /*2220*/  FMUL.FTZ R31, R0, R39 ;  /* 0x00000027001f7220 */ /* 0x000fe20000410000 */
[----:B-1----:R-:W-:-:S02]  /*2230*/  IMAD R61, R89, R28, 0x80 ;  /* 0x00000080593d7424 */ /* 0x002fc400078e021c */
[C---:B------:R-:W-:Y:S01]  /*2240*/  FMUL.FTZ R43, R0.reuse, R51 ;  /* 0x00000033002b7220 */ /* 0x040fe20000410000 */
[C---:B------:R-:W-:Y:S01]  /*2250*/  FMUL.FTZ R4, R0.reuse, R24 ;  /* 0x0000001800047220 */ /* 0x040fe20000410000 */
[C---:B------:R-:W-:Y:S01]  /*2260*/  FMUL.FTZ R2, R0.reuse, R26 ;  /* 0x0000001a00027220 */ /* 0x040fe20000410000 */
[----:B------:R-:W-:Y:S02]  /*2270*/  VIADD R21, R61, 0x1 ;  /* 0x000000013d157836 */ /* 0x000fe40000000000 */
[C---:B------:R-:W-:Y:S01]  /*2280*/  FMUL.FTZ R5, R0.reuse, R30 ;  /* 0x0000001e00057220 */ /* 0x040fe20000410000 */
[C---:B------:R-:W-:Y:S01]  /*2290*/  FMUL.FTZ R39, R0.reuse, R47 ;  /* 0x0000002f00277220 */ /* 0x040fe20000410000 */
[C---:B------:R-:W-:Y:S01]  /*22a0*/  FMUL.FTZ R51, R0.reuse, R59 ;  /* 0x0000003b00337220 */ /* 0x040fe20000410000 */
[----:B------:R-:W-:Y:S01]  /*22b0*/  UPRMT UR6, UR40, 0x654, UR6 ;  /* 0x0000065428067896 */ /* 0x000fe20008000006 */
[C---:B------:R-:W-:Y:S01]  /*22c0*/  FMUL.FTZ R14, R0.reuse, R25 ;  /* 0x00000019000e7220 */ /* 0x040fe20000410000 */
[C---:B------:R-:W-:Y:S01]  /*22d0*/  FMUL.FTZ R24, R0.reuse, R29 ;  /* 0x0000001d00187220 */ /* 0x040fe20000410000 */
[C---:B------:R-:W-:Y:S01]  /*22e0*/  FMUL.FTZ R26, R0.reuse, R33 ;  /* 0x00000021001a7220 */ /* 0x040fe20000410000 */
[----:B------:R1:W0:Y:S01]  /*22f0*/  MUFU.TANH R102, R41 ;  /* 0x0000002900667308 */ /* 0x0002220000002400 */
[----:B------:R-:W-:Y:S01]  /*2300*/  FMUL.FTZ R47, R0, R55 ;  /* 0x00000037002f7220 */ /* 0x000fe20000410000 */
[----:B------:R-:W-:-:S02]  /*2310*/  IMAD R59, R16, -0x2, R21 ;  /* 0xfffffffe103b7824 */ /* 0x000fc400078e0215 */
[C---:B------:R-:W-:Y:S01]  /*2320*/  FMUL.FTZ R25, R0.reuse, R32 ;  /* 0x0000002000197220 */ /* 0x040fe20000410000 */
[C---:B------:R-:W-:Y:S01]  /*2330*/  FMUL.FTZ R9, R0.reuse, R34 ;  /* 0x0000002200097220 */ /* 0x040fe20000410000 */
[C---:B------:R-:W-:Y:S01]  /*2340*/  FMUL.FTZ R36, R0.reuse, R36 ;  /* 0x0000002400247220 */ /* 0x040fe20000410000 */
[C---:B------:R-:W-:Y:S01]  /*2350*/  FMUL.FTZ R29, R0.reuse, R38 ;  /* 0x00000026001d7220 */ /* 0x040fe20000410000 */
[C---:B------:R-:W-:Y:S01]  /*2360*/  FMUL.FTZ R40, R0.reuse, R40 ;  /* 0x0000002800287220 */ /* 0x040fe20000410000 */
[----:B------:R4:W0:Y:S01]  /*2370*/  MUFU.TANH R114, R45 ;  /* 0x0000002d00727308 */ /* 0x0008220000002400 */
[C---:B------:R-:W-:Y:S01]  /*2380*/  FMUL.FTZ R33, R0.reuse, R42 ;  /* 0x0000002a00217220 */ /* 0x040fe20000410000 */
[C---:B-1----:R-:W-:Y:S01]  /*2390*/  FMUL.FTZ R41, R0.reuse, R50 ;  /* 0x0000003200297220 */ /* 0x042fe20000410000 */
[C---:B------:R-:W-:Y:S01]  /*23a0*/  FMUL.FTZ R56, R0.reuse, R56 ;  /* 0x0000003800387220 */ /* 0x040fe20000410000 */
[C---:B------:R-:W-:Y:S01]  /*23b0*/  FMUL.FTZ R55, R0.reuse, R63 ;  /* 0x0000003f00377220 */ /* 0x040fe20000410000 */
[C---:B------:R-:W-:Y:S01]  /*23c0*/  FMUL.FTZ R65, R0.reuse, R65 ;  /* 0x0000004100417220 */ /* 0x040fe20000410000 */
[C---:B------:R-:W-:Y:S01]  /*23d0*/  FMUL.FTZ R69, R0.reuse, R69 ;  /* 0x0000004500457220 */ /* 0x040fe20000410000 */
[C---:B------:R-:W-:Y:S01]  /*23e0*/  FMUL.FTZ R90, R0.reuse, R70 ;  /* 0x00000046005a7220 */ /* 0x040fe20000410000 */
[----:B------:R1:W0:Y:S01]  /*23f0*/  MUFU.TANH R110, R49 ;  /* 0x00000031006e7308 */ /* 0x0002220000002400 */
[C---:B----4-:R-:W-:Y:S01]  /*2400*/  FMUL.FTZ R45, R0.reuse, R54 ;  /* 0x00000036002d7220 */ /* 0x050fe20000410000 */
[C---:B------:R-:W-:Y:S01]  /*2410*/  FMUL.FTZ R92, R0.reuse, R71 ;  /* 0x00000047005c7220 */ /* 0x040fe20000410000 */
[C---:B------:R-:W-:Y:S01]  /*2420*/  FMUL.FTZ R94, R0.reuse, R74 ;  /* 0x0000004a005e7220 */ /* 0x040fe20000410000 */
[C---:B------:R-:W-:Y:S01]  /*2430*/  FMUL.FTZ R96, R0.reuse, R75 ;  /* 0x0000004b00607220 */ /* 0x040fe20000410000 */
[C---:B------:R-:W-:Y:S01]  /*2440*/  FMUL.FTZ R76, R0.reuse, R76 ;  /* 0x0000004c004c7220 */ /* 0x040fe20000410000 */
[C---:B------:R-:W-:Y:S01]  /*2450*/  FMUL.FTZ R77, R0.reuse, R77 ;  /* 0x0000004d004d7220 */ /* 0x040fe20000410000 */
[C---:B------:R-:W-:Y:S01]  /*2460*/  FMUL.FTZ R11, R0.reuse, R78 ;  /* 0x0000004e000b7220 */ /* 0x040fe20000410000 */
[----:B------:R4:W0:Y:S01]  /*2470*/  MUFU.TANH R104, R53 ;  /* 0x0000003500687308 */ /* 0x0008220000002400 */
[C---:B-1----:R-:W-:Y:S01]  /*2480*/  FMUL.FTZ R49, R0.reuse, R58 ;  /* 0x0000003a00317220 */ /* 0x042fe20000410000 */
[C---:B------:R-:W-:Y:S01]  /*2490*/  FMUL.FTZ R10, R0.reuse, R79 ;  /* 0x0000004f000a7220 */ /* 0x040fe20000410000 */
        /* <DEDUP_REMOVED lines=13> */
[C---:B------:R-:W-:Y:S01]  /*2570*/  FMUL.FTZ R72, R0.reuse, R72 ;  /* 0x0000004800487220 */ /* 0x040fe20000410000 */
[C---:B-1----:R-:W-:Y:S01]  /*2580*/  FMUL.FTZ R57, R0.reuse, R66 ;  /* 0x0000004200397220 */ /* 0x042fe20000410000 */
[----:B------:R-:W-:Y:S01]  /*2590*/  FMUL.FTZ R73, R0, R73 ;  /* 0x0000004900497220 */ /* 0x000fe20000410000 */
[----:B------:R-:W-:Y:S01]  /*25a0*/  PLOP3.LUT P1, PT, PT, PT, UP0, 0x40, 0x0 ;  /* 0x000000000000781c */ /* 0x000fe20003f2e808 */
[C---:B--2---:R-:W-:Y:S01]  /*25b0*/  IMAD R28, R6.reuse, UR41, R59 ;  /* 0x00000029061c7c24 */ /* 0x044fe2000f8e023b */
[----:B------:R-:W1:Y:S01]  /*25c0*/  MUFU.TANH R4, R4 ;  /* 0x0000000400047308 */ /* 0x000e620000002400 */
[----:B------:R-:W-:Y:S01]  /*25d0*/  ULDC UR30, c[0x0][0x9dc] ;  /* 0x00027700001e7ab9 */ /* 0x000fe20000000800 */
[----:B------:R-:W-:Y:S01]  /*25e0*/  SYNCS.ARRIVE.TRANS64.RED.A1T0 RZ, [UR6], RZ ;  /* 0x000000ffffff79a7 */ /* 0x000fe20008100406 */
[----:B------:R-:W-:Y:S01]  /*25f0*/  ULOP3.LUT UR6, URZ, UR30, URZ, 0x33, !UPT ;  /* 0x0000001e3f067292 */ /* 0x000fe2000f8e333f */
[----:B------:R-:W-:Y:S01]  /*2600*/  IMAD R59, R6, UR41, R61 ;  /* 0x00000029063b7c24 */ /* 0x000fe2000f8e023d */
[----:B------:R-:W-:Y:S01]  /*2610*/  ULDC UR11, c[0x0][0x9e0] ;  /* 0x00027800000b7ab9 */ /* 0x000fe20000000800 */
[----:B0-----:R-:W-:-:S02]  /*2620*/  IMAD.IADD R28, R28, 0x1, -R7 ;  /* 0x000000011c1c7824 */ /* 0x001fc400078e0a07 */
[C---:B------:R-:W-:Y:S01]  /*2630*/  FMUL.FTZ R48, R0.reuse, R48 ;  /* 0x0000003000307220 */ /* 0x040fe20000410000 */
[----:B------:R-:W0:Y:S01]  /*2640*/  MUFU.TANH R14, R14 ;  /* 0x0000000e000e7308 */ /* 0x000e220000002400 */
[----:B------:R-:W-:Y:S01]  /*2650*/  FMUL.FTZ R52, R0, R52 ;  /* 0x0000003400347220 */ /* 0x000fe20000410000 */
[----:B------:R-:W-:Y:S01]  /*2660*/  IMAD R58, R16, -0x2, R59 ;  /* 0xfffffffe103a7824 */ /* 0x000fe200078e023b */
[----:B------:R-:W-:Y:S01]  /*2670*/  LEA R54, R89, 0xffffff80, 0x7 ;  /* 0xffffff8059367811 */ /* 0x000fe200078e38ff */
[C---:B------:R-:W-:Y:S02]  /*2680*/  VIADD R63, R28.reuse, UR11 ;  /* 0x0000000b1c3f7c36 */ /* 0x040fe40008000000 */
[----:B------:R-:W-:Y:S02]  /*2690*/  VIADD R62, R28, UR6 ;  /* 0x000000061c3e7c36 */ /* 0x000fe40008000000 */
[----:B------:R-:W2:Y:S08]  /*26a0*/  MUFU.TANH R2, R2 ;  /* 0x0000000200027308 */ /* 0x000eb00000002400 */
[----:B------:R-:W4:Y:S08]  /*26b0*/  MUFU.TANH R3, R3 ;  /* 0x0000000300037308 */ /* 0x000f300000002400 */
[----:B------:R-:W0:Y:S08]  /*26c0*/  MUFU.TANH R20, R20 ;  /* 0x0000001400147308 */ /* 0x000e300000002400 */
        /* <DEDUP_REMOVED lines=49> */
[----:B------:R5:W0:Y:S08]  /*29e0*/  MUFU.TANH R112, R48 ;  /* 0x0000003000707308 */ /* 0x000a300000002400 */
[----:B------:R3:W0:Y:S01]  /*29f0*/  MUFU.TANH R106, R52 ;  /* 0x00000034006a7308 */ /* 0x0006220000002400 */
[----:B-----5:R-:W-:Y:S01]  /*2a00*/  VIADDMNMX R48, R67, R63, R58, PT ;  /* 0x0000003f43307246 */ /* 0x020fe2000380013a */
[----:B---3--:R-:W-:Y:S01]  /*2a10*/  IMAD.IADD R52, R62, 0x1, R67 ;  /* 0x000000013e347824 */ /* 0x008fe200078e0243 */
[----:B-12-4-:R-:W-:Y:S06]  /*2a20*/  @P1 BRA `(.L_x_1003) ;  /* 0x0000000000641947 */ /* 0x016fec0003800000 */
[----:B------:R-:W-:Y:S01]  /*2a30*/  IMAD R28, R6, UR41, R67 ;  /* 0x00000029061c7c24 */ /* 0x000fe2000f8e0243 */
[----:B------:R-:W-:Y:S03]  /*2a40*/  BSSY B0, `(.L_x_1004) ;  /* 0x0000013000007945 */ /* 0x000fe60003800000 */
[----:B------:R-:W-:-:S05]  /*2a50*/  IMAD.IADD R59, R28, 0x1, -R7 ;  /* 0x000000011c3b7824 */ /* 0x000fca00078e0a07 */
[----:B------:R-:W-:-:S13]  /*2a60*/  ISETP.GT.AND P1, PT, R59, -0x1, PT ;  /* 0xffffffff3b00780c */ /* 0x000fda0003f24270 */
[----:B------:R-:W-:Y:S05]  /*2a70*/  @P1 BRA `(.L_x_1005) ;  /* 0x0000000000241947 */ /* 0x000fea0003800000 */
[----:B------:R-:W-:Y:S01]  /*2a80*/  ULDC UR6, c[0x0][0x9e4] ;  /* 0x0002790000067ab9 */ /* 0x000fe20000000800 */
[----:B------:R-:W-:Y:S01]  /*2a90*/  LOP3.LUT R59, RZ, R59, RZ, 0x33, !PT ;  /* 0x0000003bff3b7212 */ /* 0x000fe200078e33ff */
[----:B------:R-:W-:-:S05]  /*2aa0*/  IMAD.U32 R60, RZ, RZ, UR6 ;  /* 0x00000006ff3c7e24 */ /* 0x000fca000f8e00ff */
[----:B------:R-:W-:-:S13]  /*2ab0*/  ISETP.NE.AND P1, PT, R60, 0x1, PT ;  /* 0x000000013c00780c */ /* 0x000fda0003f25270 */
[----:B------:R-:W1:Y:S02]  /*2ac0*/  @P1 LDC.64 R66, c[0x0][0x9e8] ;  /* 0x00027a00ff421b82 */ /* 0x000e640000000a00 */
[----:B-1----:R-:W-:-:S05]  /*2ad0*/  @P1 IMAD.HI.U32 R28, R59, R66, RZ ;  /* 0x000000423b1c1227 */ /* 0x002fca00078e00ff */
[----:B------:R-:W-:-:S04]  /*2ae0*/  @P1 SHF.R.U32.HI R59, RZ, R67, R28 ;  /* 0x00000043ff3b1219 */ /* 0x000fc8000001161c */
[----:B------:R-:W-:Y:S01]  /*2af0*/  LOP3.LUT R59, RZ, R59, RZ, 0x33, !PT ;  /* 0x0000003bff3b7212 */ /* 0x000fe200078e33ff */
[----:B------:R-:W-:Y:S06]  /*2b00*/  BRA `(.L_x_1006) ;  /* 0x0000000000187947 */ /* 0x000fec0003800000 */
.L_x_1005:
[----:B------:R-:W-:Y:S02]  /*2b10*/  ULDC UR6, c[0x0][0x9e4] ;  /* 0x0002790000067ab9 */ /* 0x000fe40000000800 */
[----:B------:R-:W-:-:S05]  /*2b20*/  IMAD.U32 R60, RZ, RZ, UR6 ;  /* 0x00000006ff3c7e24 */ /* 0x000fca000f8e00ff */
[----:B------:R-:W-:-:S13]  /*2b30*/  ISETP.NE.AND P1, PT, R60, 0x1, PT ;  /* 0x000000013c00780c */ /* 0x000fda0003f25270 */
[----:B------:R-:W1:Y:S02]  /*2b40*/  @P1 LDC.64 R66, c[0x0][0x9e8] ;  /* 0x00027a00ff421b82 */ /* 0x000e640000000a00 */
[----:B-1----:R-:W-:-:S05]  /*2b50*/  @P1 IMAD.HI.U32 R28, R59, R66, RZ ;  /* 0x000000423b1c1227 */ /* 0x002fca00078e00ff */
[----:B------:R-:W-:-:S07]  /*2b60*/  @P1 SHF.R.U32.HI R59, RZ, R67, R28 ;  /* 0x00000043ff3b1219 */ /* 0x000fce000001161c */
.L_x_1006:
[----:B------:R-:W-:Y:S05]  /*2b70*/  BSYNC B0 ;  /* 0x0000000000007941 */ /* 0x000fea0003800000 */
.L_x_1004:
[----:B------:R-:W-:-:S04]  /*2b80*/  IMAD R59, R59, R60, -R54 ;  /* 0x0000003c3b3b7224 */ /* 0x000fc800078e0a36 */
[----:B------:R-:W-:-:S05]  /*2b90*/  IMAD R59, R16, -0x2, R59 ;  /* 0xfffffffe103b7824 */ /* 0x000fca00078e023b */
[----:B------:R-:W-:Y:S02]  /*2ba0*/  VIADDMNMX R48, R59, R60, R48, PT ;  /* 0x0000003c3b307246 */ /* 0x000fe40003800130 */
[----:B------:R-:W-:-:S07]  /*2bb0*/  VIMNMX R52, R52, R59, !PT ;  /* 0x0000003b34347248 */ /* 0x000fce0007fe0100 */
.L_x_1003:
[C---:B------:R-:W-:Y:S01]  /*2bc0*/  ISETP.GE.AND P2, PT, R61.reuse, 0x9, PT ;  /* 0x000000093d00780c */ /* 0x040fe20003f46270 */
[----:B------:R-:W-:Y:S01]  /*2bd0*/  UISETP.NE.AND UP0, UPT, UR45, URZ, UPT ;  /* 0x0000003f2d00728c */ /* 0x000fe2000bf05270 */
[C---:B------:R-:W-:Y:S02]  /*2be0*/  ISETP.GE.AND P1, PT, R61.reuse, 0x2, PT ;  /* 0x000000023d00780c */ /* 0x040fe40003f26270 */
[C---:B------:R-:W-:Y:S02]  /*2bf0*/  ISETP.GT.AND P3, PT, R52.reuse, 0x8, !P2 ;  /* 0x000000083400780c */ /* 0x040fe40005764270 */
[----:B------:R-:W-:Y:S02]  /*2c00*/  ISETP.GT.AND P4, PT, R52, 0x1, !P1 ;  /* 0x000000013400780c */ /* 0x000fe40004f84270 */
[----:B------:R-:W-:Y:S02]  /*2c10*/  ISETP.LT.OR P3, PT, R48, 0x9, P3 ;  /* 0x000000093000780c */ /* 0x000fe40001f61670 */
[----:B------:R-:W-:-:S02]  /*2c20*/  ISETP.GE.AND P5, PT, R61, 0x11, PT ;  /* 0x000000113d00780c */ /* 0x000fc40003fa6270 */
[----:B0-----:R-:W-:Y:S02]  /*2c30*/  FSEL R126, R20, -INF , !P3 ;  /* 0xff800000147e7808 */ /* 0x001fe40005800000 */
[----:B------:R-:W-:Y:S02]  /*2c40*/  ISETP.LT.OR P4, PT, R48, 0x2, P4 ;  /* 0x000000023000780c */ /* 0x000fe40002781670 */
[----:B------:R-:W-:Y:S02]  /*2c50*/  ISETP.GT.AND P3, PT, R52, 0x10, !P5 ;  /* 0x000000103400780c */ /* 0x000fe40006f64270 */
[----:B------:R-:W-:Y:S02]  /*2c60*/  ISETP.GE.AND P6, PT, R61, 0xa, PT ;  /* 0x0000000a3d00780c */ /* 0x000fe40003fc6270 */
[----:B------:R-:W-:Y:S02]  /*2c70*/  FSEL R128, R14, -INF , !P4 ;  /* 0xff8000000e807808 */ /* 0x000fe40006000000 */
[----:B------:R-:W-:-:S02]  /*2c80*/  P2R R66, PR, RZ, 0x20 ;  /* 0x00000020ff427803 */ /* 0x000fc40000000000 */
[----:B------:R-:W-:Y:S02]  /*2c90*/  ISETP.LT.OR P3, PT, R48, 0x11, P3 ;  /* 0x000000113000780c */ /* 0x000fe40001f61670 */
[----:B------:R-:W-:Y:S02]  /*2ca0*/  ISETP.GT.AND P4, PT, R52, 0x9, !P6 ;  /* 0x000000093400780c */ /* 0x000fe40007784270 */
[----:B------:R-:W-:Y:S02]  /*2cb0*/  ISETP.GE.AND P5, PT, R61, 0x12, PT ;  /* 0x000000123d00780c */ /* 0x000fe40003fa6270 */
[----:B------:R-:W-:Y:S02]  /*2cc0*/  FSEL R124, R25, -INF , !P3 ;  /* 0xff800000197c7808 */ /* 0x000fe40005800000 */
[----:B------:R-:W-:Y:S02]  /*2cd0*/  ISETP.LT.OR P4, PT, R48, 0xa, P4 ;  /* 0x0000000a3000780c */ /* 0x000fe40002781670 */
[----:B------:R-:W-:-:S02]  /*2ce0*/  ISETP.GT.AND P3, PT, R52, 0x11, !P5 ;  /* 0x000000113400780c */ /* 0x000fc40006f64270 */
[----:B------:R-:W-:Y:S02]  /*2cf0*/  FSEL R98, R24, -INF , !P4 ;  /* 0xff80000018627808 */ /* 0x000fe40006000000 */
[----:B------:R-:W-:Y:S02]  /*2d00*/  ISETP.LT.OR P3, PT, R48, 0x12, P3 ;  /* 0x000000123000780c */ /* 0x000fe40001f61670 */
[----:B------:R-:W-:Y:S02]  /*2d10*/  ISETP.GE.AND P4, PT, R61, 0x19, PT ;  /* 0x000000193d00780c */ /* 0x000fe40003f86270 */
[----:B------:R-:W-:Y:S02]  /*2d20*/  FSEL R100, R26, -INF , !P3 ;  /* 0xff8000001a647808 */ /* 0x000fe40005800000 */
[----:B------:R-:W-:Y:S02]  /*2d30*/  ISETP.GT.AND P3, PT, R52, 0x18, !P4 ;  /* 0x000000183400780c */ /* 0x000fe40006764270 */
[----:B------:R-:W-:-:S02]  /*2d40*/  P2R R68, PR, RZ, 0x10 ;  /* 0x00000010ff447803 */ /* 0x000fc40000000000 */
[----:B------:R-:W-:Y:S02]  /*2d50*/  ISETP.LT.OR P3, PT, R48, 0x19, P3 ;  /* 0x000000193000780c */ /* 0x000fe40001f61670 */
[----:B------:R-:W-:Y:S02]  /*2d60*/  ISETP.GE.AND P4, PT, R61, 0x1a, PT ;  /* 0x0000001a3d00780c */ /* 0x000fe40003f86270 */
[----:B------:R-:W-:Y:S02]  /*2d70*/  FSEL R122, R36, -INF , !P3 ;  /* 0xff800000247a7808 */ /* 0x000fe40005800000 */
[----:B------:R-:W-:Y:S02]  /*2d80*/  ISETP.GT.AND P3, PT, R52, 0x19, !P4 ;  /* 0x000000193400780c */ /* 0x000fe40006764270 */
[----:B------:R-:W-:Y:S02]  /*2d90*/  P2R R70, PR, RZ, 0x10 ;  /* 0x00000010ff467803 */ /* 0x000fe40000000000 */
[----:B------:R-:W-:-:S02]  /*2da0*/  ISETP.LT.OR P3, PT, R48, 0x1a, P3 ;  /* 0x0000001a3000780c */ /* 0x000fc40001f61670 */
[C---:B------:R-:W-:Y:S02]  /*2db0*/  ISETP.GE.AND P4, PT, R61.reuse, 0x21, PT ;  /* 0x000000213d00780c */ /* 0x040fe40003f86270 */
[----:B------:R-:W-:Y:S02]  /*2dc0*/  FSEL R120, R120, -INF , !P3 ;  /* 0xff80000078787808 */ /* 0x000fe40005800000 */
[----:B------:R-:W-:Y:S02]  /*2dd0*/  ISETP.GT.AND P3, PT, R52, 0x20, !P4 ;  /* 0x000000203400780c */ /* 0x000fe40006764270 */
[----:B------:R-:W-:Y:S02]  /*2de0*/  P2R R71, PR, RZ, 0x10 ;  /* 0x00000010ff477803 */ /* 0x000fe40000000000 */
[----:B------:R-:W-:Y:S02]  /*2df0*/  ISETP.LT.OR P3, PT, R48, 0x21, P3 ;  /* 0x000000213000780c */ /* 0x000fe40001f61670 */
[----:B------:R-:W-:-:S02]  /*2e00*/  ISETP.GE.AND P4, PT, R61, 0x22, PT ;  /* 0x000000223d00780c */ /* 0x000fc40003f86270 */
[----:B------:R-:W-:Y:S02]  /*2e10*/  FSEL R118, R40, -INF , !P3 ;  /* 0xff80000028767808 */ /* 0x000fe40005800000 */
[----:B------:R-:W-:Y:S02]  /*2e20*/  ISETP.GT.AND P3, PT, R52, 0x21, !P4 ;  /* 0x000000213400780c */ /* 0x000fe40006764270 */
[----:B------:R-:W-:Y:S02]  /*2e30*/  P2R R72, PR, RZ, 0x10 ;  /* 0x00000010ff487803 */ /* 0x000fe40000000000 */
[----:B------:R-:W-:Y:S02]  /*2e40*/  ISETP.LT.OR P3, PT, R48, 0x22, P3 ;  /* 0x000000223000780c */ /* 0x000fe40001f61670 */
[----:B------:R-:W-:Y:S02]  /*2e50*/  ISETP.GE.AND P4, PT, R61, 0x29, PT ;  /* 0x000000293d00780c */ /* 0x000fe40003f86270 */
[----:B------:R-:W-:-:S02]  /*2e60*/  FSEL R102, R102, -INF , !P3 ;  /* 0xff80000066667808 */ /* 0x000fc40005800000 */
[----:B------:R-:W-:Y:S02]  /*2e70*/  ISETP.GT.AND P3, PT, R52, 0x28, !P4 ;  /* 0x000000283400780c */ /* 0x000fe40006764270 */
[----:B------:R-:W-:Y:S02]  /*2e80*/  P2R R73, PR, RZ, 0x10 ;  /* 0x00000010ff497803 */ /* 0x000fe40000000000 */
[----:B------:R-:W-:Y:S02]  /*2e90*/  ISETP.LT.OR P3, PT, R48, 0x29, P3 ;  /* 0x000000293000780c */ /* 0x000fe40001f61670 */
[----:B------:R-:W-:Y:S02]  /*2ea0*/  ISETP.GE.AND P4, PT, R61, 0x2a, PT ;  /* 0x0000002a3d00780c */ /* 0x000fe40003f86270 */
[----:B------:R-:W-:Y:S02]  /*2eb0*/  FSEL R116, R116, -INF , !P3 ;  /* 0xff80000074747808 */ /* 0x000fe40005800000 */
[----:B------:R-:W-:-:S02]  /*2ec0*/  ISETP.GT.AND P3, PT, R52, 0x29, !P4 ;  /* 0x000000293400780c */ /* 0x000fc40006764270 */
[----:B------:R-:W-:Y:S02]  /*2ed0*/  P2R R74, PR, RZ, 0x10 ;  /* 0x00000010ff4a7803 */ /* 0x000fe40000000000 */
        /* <DEDUP_REMOVED lines=81> */
[----:B------:R-:W-:Y:S02]  /*33f0*/  P2R R67, PR, RZ, 0x20 ;  /* 0x00000020ff437803 */ /* 0x000fe40000000000 */
[----:B------:R-:W-:-:S02]  /*3400*/  FSEL R28, R77, -INF , !P3 ;  /* 0xff8000004d1c7808 */ /* 0x000fc40005800000 */
[----:B------:R-:W-:Y:S02]  /*3410*/  ISETP.GE.AND P3, PT, R61, 0x71, PT ;  /* 0x000000713d00780c */ /* 0x000fe40003f66270 */
[----:B------:R-:W-:Y:S02]  /*3420*/  P2R R64, PR, RZ, 0x40 ;  /* 0x00000040ff407803 */ /* 0x000fe40000000000 */
[----:B------:R-:W-:-:S04]  /*3430*/  ISETP.GT.AND P4, PT, R52, 0x70, !P3 ;  /* 0x000000703400780c */ /* 0x000fc80005f84270 */
[----:B------:R-:W-:-:S04]  /*3440*/  ISETP.LT.OR P4, PT, R48, 0x71, P4 ;  /* 0x000000713000780c */ /* 0x000fc80002781670 */
[----:B------:R-:W-:Y:S02]  /*3450*/  FSEL R26, R80, -INF , !P4 ;  /* 0xff800000501a7808 */ /* 0x000fe40006000000 */
[----:B------:R-:W-:-:S04]  /*3460*/  ISETP.GE.AND P4, PT, R61, 0x72, PT ;  /* 0x000000723d00780c */ /* 0x000fc80003f86270 */
        /* <DEDUP_REMOVED lines=8> */
[----:B------:R-:W-:Y:S02]  /*34f0*/  P2R R65, PR, RZ, 0x40 ;  /* 0x00000040ff417803 */ /* 0x000fe40000000000 */
[----:B------:R-:W-:-:S04]  /*3500*/  ISETP.GT.AND P6, PT, R52, RZ, !P6 ;  /* 0x000000ff3400720c */ /* 0x000fc800077c4270 */
[----:B------:R-:W-:-:S04]  /*3510*/  ISETP.LT.OR P6, PT, R48, 0x1, P6 ;  /* 0x000000013000780c */ /* 0x000fc800037c1670 */
[----:B------:R-:W-:Y:S02]  /*3520*/  FSEL R130, R4, -INF , !P6 ;  /* 0xff80000004827808 */ /* 0x000fe40007000000 */
[----:B------:R-:W-:Y:S02]  /*3530*/  ISETP.GE.AND P6, PT, R61, 0x7a, PT ;  /* 0x0000007a3d00780c */ /* 0x000fe40003fc6270 */
[----:B------:R-:W0:Y:S02]  /*3540*/  SHFL.IDX PT, R61, R44, 0x1, 0x1c1f ;  /* 0x003c1f002c3d7f89 */ /* 0x000e2400000e0000 */
[----:B------:R-:W-:Y:S02]  /*3550*/  P2R R77, PR, RZ, 0x40 ;  /* 0x00000040ff4d7803 */ /* 0x000fe40000000000 */
[----:B------:R-:W-:-:S04]  /*3560*/  ISETP.GT.AND P6, PT, R52, 0x79, !P6 ;  /* 0x000000793400780c */ /* 0x000fc800077c4270 */
[----:B------:R-:W-:-:S04]  /*3570*/  ISETP.LT.OR P6, PT, R48, 0x7a, P6 ;  /* 0x0000007a3000780c */ /* 0x000fc800037c1670 */
[----:B------:R-:W-:Y:S02]  /*3580*/  FSEL R20, R85, -INF , !P6 ;  /* 0xff80000055147808 */ /* 0x000fe40007000000 */
[----:B------:R-:W-:Y:S02]  /*3590*/  PLOP3.LUT P6, PT, PT, PT, UP0, 0x40, 0x0 ;  /* 0x000000000000781c */ /* 0x000fe40003fce808 */
[----:B0-----:R-:W-:Y:S01]  /*35a0*/  VIADDMNMX R25, R61, R63, R58, PT ;  /* 0x0000003f3d197246 */ /* 0x001fe2000380013a */
[----:B------:R-:W-:-:S10]  /*35b0*/  IMAD.IADD R59, R62, 0x1, R61 ;  /* 0x000000013e3b7824 */ /* 0x000fd400078e023d */
[----:B------:R-:W-:Y:S05]  /*35c0*/  @P6 BRA `(.L_x_1007) ;  /* 0x0000000000646947 */ /* 0x000fea0003800000 */
        /* <DEDUP_REMOVED lines=9> */
[----:B------:R-:W0:Y:S02]  /*3660*/  @P6 LDC.64 R62, c[0x0][0x9e8] ;  /* 0x00027a00ff3e6b82 */ /* 0x000e240000000a00 */
[----:B0-----:R-:W-:-:S05]  /*3670*/  @P6 IMAD.HI.U32 R62, R61, R62, RZ ;  /* 0x0000003e3d3e6227 */ /* 0x001fca00078e00ff */
[----:B------:R-:W-:-:S04]  /*3680*/  @P6 SHF.R.U32.HI R61, RZ, R63, R62 ;  /* 0x0000003fff3d6219 */ /* 0x000fc8000001163e */
[----:B------:R-:W-:Y:S01]  /*3690*/  LOP3.LUT R61, RZ, R61, RZ, 0x33, !PT ;  /* 0x0000003dff3d7212 */ /* 0x000fe200078e33ff */
[----:B------:R-:W-:Y:S06]  /*36a0*/  BRA `(.L_x_1010) ;  /* 0x0000000000187947 */ /* 0x000fec0003800000 */
.L_x_1009:
[----:B------:R-:W-:Y:S02]  /*36b0*/  ULDC UR6, c[0x0][0x9e4] ;  /* 0x0002790000067ab9 */ /* 0x000fe40000000800 */
[----:B------:R-:W-:-:S05]  /*36c0*/  IMAD.U32 R44, RZ, RZ, UR6 ;  /* 0x00000006ff2c7e24 */ /* 0x000fca000f8e00ff */
[----:B------:R-:W-:-:S13]  /*36d0*/  ISETP.NE.AND P6, PT, R44, 0x1, PT ;  /* 0x000000012c00780c */ /* 0x000fda0003fc5270 */
[----:B------:R-:W0:Y:S02]  /*36e0*/  @P6 LDC.64 R62, c[0x0][0x9e8] ;  /* 0x00027a00ff3e6b82 */ /* 0x000e240000000a00 */
[----:B0-----:R-:W-:-:S05]  /*36f0*/  @P6 IMAD.HI.U32 R62, R61, R62, RZ ;  /* 0x0000003e3d3e6227 */ /* 0x001fca00078e00ff */
[----:B------:R-:W-:-:S07]  /*3700*/  @P6 SHF.R.U32.HI R61, RZ, R63, R62 ;  /* 0x0000003fff3d6219 */ /* 0x000fce000001163e */
.L_x_1010:
[----:B------:R-:W-:Y:S05]  /*3710*/  BSYNC B0 ;  /* 0x0000000000007941 */ /* 0x000fea0003800000 */
.L_x_1008:
[----:B------:R-:W-:-:S04]  /*3720*/  IMAD R61, R61, R44, -R54 ;  /* 0x0000002c3d3d7224 */ /* 0x000fc800078e0a36 */
[----:B------:R-:W-:-:S05]  /*3730*/  IMAD R4, R16, -0x2, R61 ;  /* 0xfffffffe10047824 */ /* 0x000fca00078e023d */
[----:B------:R-:W-:Y:S02]  /*3740*/  VIADDMNMX R25, R4, R44, R25, PT ;  /* 0x0000002c04197246 */ /* 0x000fe40003800119 */
[----:B------:R-:W-:-:S07]  /*3750*/  VIMNMX R59, R59, R4, !PT ;  /* 0x000000043b3b7248 */ /* 0x000fce0007fe0100 */
.L_x_1007:
[----:B------:R-:W-:Y:S01]  /*3760*/  ISETP.GT.AND P1, PT, R59, 0x1, !P1 ;  /* 0x000000013b00780c */ /* 0x000fe20004f24270 */
[----:B------:R-:W-:Y:S01]  /*3770*/  ULDC UR6, c[0x0][0x988] ;  /* 0x0002620000067ab9 */ /* 0x000fe20000000800 */
[----:B------:R-:W-:Y:S01]  /*3780*/  ISETP.NE.AND P6, PT, R64, RZ, PT ;  /* 0x000000ff4000720c */ /* 0x000fe20003fc5270 */
[----:B------:R-:W-:Y:S01]  /*3790*/  UISETP.NE.AND UP1, UPT, UR46, URZ, UPT ;  /* 0x0000003f2e00728c */ /* 0x000fe2000bf25270 */
[----:B------:R-:W-:Y:S01]  /*37a0*/  ISETP.LT.OR P1, PT, R25, 0x2, P1 ;  /* 0x000000021900780c */ /* 0x000fe20000f21670 */
[----:B------:R-:W-:Y:S01]  /*37b0*/  UISETP.NE.AND UP0, UPT, UR45, URZ, UPT ;  /* 0x0000003f2d00728c */ /* 0x000fe2000bf05270 */
[----:B------:R-:W-:Y:S01]  /*37c0*/  ISETP.GT.AND P2, PT, R59, 0x8, !P2 ;  /* 0x000000083b00780c */ /* 0x000fe20005744270 */
[----:B------:R-:W-:Y:S01]  /*37d0*/  UMOV UR10, UR42 ;  /* 0x0000002a000a7c82 */ /* 0x000fe20008000000 */
[----:B------:R-:W-:Y:S02]  /*37e0*/  FSEL R44, R3, -INF , !P1 ;  /* 0xff800000032c7808 */ /* 0x000fe40004800000 */
[----:B------:R-:W-:-:S02]  /*37f0*/  ISETP.GT.AND P1, PT, R59, 0x9, !P6 ;  /* 0x000000093b00780c */ /* 0x000fc40007724270 */
[----:B------:R-:W-:Y:S02]  /*3800*/  FMNMX.FTZ R3, R130, R128, !PT ;  /* 0x0000008082037209 */ /* 0x000fe40007810000 */
[----:B------:R-:W-:Y:S01]  /*3810*/  ISETP.LT.OR P1, PT, R25, 0xa, P1 ;  /* 0x0000000a1900780c */ /* 0x000fe20000f21670 */
[----:B------:R-:W-:Y:S01]  /*3820*/  @UP1 ULDC UR14, c[0x0][0x450] ;  /* 0x00011400000e1ab9 */ /* 0x000fe20000000800 */
[----:B------:R-:W-:Y:S02]  /*3830*/  FMNMX.FTZ R3, R126, R3, !PT ;  /* 0x000000037e037209 */ /* 0x000fe40007810000 */
[----:B------:R-:W-:Y:S02]  /*3840*/  FSEL R8, R8, -INF , !P1 ;  /* 0xff80000008087808 */ /* 0x000fe40004800000 */
[----:B------:R-:W-:Y:S02]  /*3850*/  ISETP.NE.AND P1, PT, R66, RZ, PT ;  /* 0x000000ff4200720c */ /* 0x000fe40003f25270 */
[----:B------:R-:W-:-:S02]  /*3860*/  FMNMX.FTZ R3, R98, R3, !PT ;  /* 0x0000000362037209 */ /* 0x000fc40007810000 */
[----:B------:R-:W-:Y:S02]  /*3870*/  ISETP.GT.AND P1, PT, R59, 0x10, !P1 ;  /* 0x000000103b00780c */ /* 0x000fe40004f24270 */
[----:B------:R-:W-:Y:S02]  /*3880*/  FMNMX.FTZ R3, R124, R3, !PT ;  /* 0x000000037c037209 */ /* 0x000fe40007810000 */
[----:B------:R-:W-:Y:S02]  /*3890*/  ISETP.LT.OR P1, PT, R25, 0x11, P1 ;  /* 0x000000111900780c */ /* 0x000fe40000f21670 */
[----:B------:R-:W-:Y:S02]  /*38a0*/  FMNMX.FTZ R3, R100, R3, !PT ;  /* 0x0000000364037209 */ /* 0x000fe40007810000 */
[----:B------:R-:W-:Y:S02]  /*38b0*/  FSEL R52, R9, -INF , !P1 ;  /* 0xff80000009347808 */ /* 0x000fe40004800000 */
[----:B------:R-:W-:-:S02]  /*38c0*/  ISETP.NE.AND P1, PT, R67, RZ, PT ;  /* 0x000000ff4300720c */ /* 0x000fc40003f25270 */
[----:B------:R-:W-:Y:S02]  /*38d0*/  FMNMX.FTZ R3, R122, R3, !PT ;  /* 0x000000037a037209 */ /* 0x000fe40007810000 */
[----:B------:R-:W-:Y:S02]  /*38e0*/  ISETP.GT.AND P1, PT, R59, 0x11, !P1 ;  /* 0x000000113b00780c */ /* 0x000fe40004f24270 */
[C---:B------:R-:W-:Y:S02]  /*38f0*/  ISETP.LT.OR P2, PT, R25.reuse, 0x9, P2 ;  /* 0x000000091900780c */ /* 0x040fe40001741670 */
[----:B------:R-:W-:Y:S02]  /*3900*/  ISETP.LT.OR P1, PT, R25, 0x12, P1 ;  /* 0x000000121900780c */ /* 0x000fe40000f21670 */
[----:B------:R-:W-:Y:S02]  /*3910*/  FMNMX.FTZ R3, R120, R3, !PT ;  /* 0x0000000378037209 */ /* 0x000fe40007810000 */
[----:B------:R-:W-:-:S02]  /*3920*/  FSEL R54, R27, -INF , !P1 ;  /* 0xff8000001b367808 */ /* 0x000fc40004800000 */
[----:B------:R-:W-:Y:S02]  /*3930*/  ISETP.NE.AND P1, PT, R68, RZ, PT ;  /* 0x000000ff4400720c */ /* 0x000fe40003f25270 */
[----:B------:R-:W-:Y:S01]  /*3940*/  FSEL R48, R5, -INF , !P2 ;  /* 0xff80000005307808 */ /* 0x000fe20005000000 */
[----:B------:R-:W-:Y:S01]  /*3950*/  IMAD.U32 R5, RZ, RZ, UR6 ;  /* 0x00000006ff057e24 */ /* 0x000fe2000f8e00ff */
[----:B------:R-:W-:Y:S01]  /*3960*/  ISETP.GT.AND P1, PT, R59, 0x18, !P1 ;  /* 0x000000183b00780c */ /* 0x000fe20004f24270 */
[----:B------:R-:W-:Y:S01]  /*3970*/  @UP1 ULDC UR6, c[0x0][0x44c] ;  /* 0x0001130000061ab9 */ /* 0x000fe20000000800 */
[----:B------:R-:W-:Y:S01]  /*3980*/  ISETP.NE.AND P2, PT, R78, RZ, PT ;  /* 0x000000ff4e00720c */ /* 0x000fe20003f45270 */
[----:B------:R-:W-:Y:S01]  /*3990*/  UIMAD.WIDE.U32 UR6, UR42, UR6, URZ ;  /* 0x000000062a0672a5 */ /* 0x000fe2000f8e003f */
[----:B------:R-:W-:Y:S02]  /*39a0*/  ISETP.LT.OR P1, PT, R25, 0x19, P1 ;  /* 0x000000191900780c */ /* 0x000fe40000f21670 */
[----:B------:R-:W-:Y:S01]  /*39b0*/  FMNMX.FTZ R3, R118, R3, !PT ;  /* 0x0000000376037209 */ /* 0x000fe20007810000 */
[----:B------:R-:W-:Y:S01]  /*39c0*/  @UP1 USHF.R.U32.HI UR10, URZ, UR14, UR7 ;  /* 0x0000000e3f0a1299 */ /* 0x000fe20008011607 */
[----:B------:R-:W-:-:S02]  /*39d0*/  FSEL R56, R29, -INF , !P1 ;  /* 0xff8000001d387808 */ /* 0x000fc40004800000 */
[----:B------:R-:W-:Y:S01]  /*39e0*/  ISETP.NE.AND P1, PT, R70, RZ, PT ;  /* 0x000000ff4600720c */ /* 0x000fe20003f25270 */
[----:B------:R-:W-:Y:S01]  /*39f0*/  UIADD3 UR47, UR47, UR10, URZ ;  /* 0x0000000a2f2f7290 */ /* 0x000fe2000fffe03f */
[----:B------:R-:W-:Y:S02]  /*3a00*/  FMNMX.FTZ R3, R102, R3, !PT ;  /* 0x0000000366037209 */ /* 0x000fe40007810000 */
[----:B------:R-:W-:Y:S01]  /*3a10*/  ISETP.GT.AND P1, PT, R59, 0x19, !P1 ;  /* 0x000000193b00780c */ /* 0x000fe20004f24270 */
[----:B------:R-:W-:Y:S01]  /*3a20*/  UIADD3 UR6, UR47, UR11, URZ ;  /* 0x0000000b2f067290 */ /* 0x000fe2000fffe03f */
[----:B------:R-:W-:Y:S02]  /*3a30*/  ISETP.NE.AND P6, PT, R79, RZ, PT ;  /* 0x000000ff4f00720c */ /* 0x000fe40003fc5270 */
[----:B------:R-:W-:Y:S02]  /*3a40*/  ISETP.LT.OR P1, PT, R25, 0x1a, P1 ;  /* 0x0000001a1900780c */ /* 0x000fe40000f21670 */
[----:B------:R-:W-:-:S02]  /*3a50*/  FMNMX.FTZ R3, R116, R3, !PT ;  /* 0x0000000374037209 */ /* 0x000fc40007810000 */
[----:B------:R-:W-:Y:S02]  /*3a60*/  FSEL R58, R31, -INF , !P1 ;  /* 0xff8000001f3a7808 */ /* 0x000fe40004800000 */
[----:B------:R-:W-:Y:S02]  /*3a70*/  ISETP.NE.AND P1, PT, R71, RZ, PT ;  /* 0x000000ff4700720c */ /* 0x000fe40003f25270 */
[----:B------:R-:W-:Y:S02]  /*3a80*/  FMNMX.FTZ R3, R114, R3, !PT ;  /* 0x0000000372037209 */ /* 0x000fe40007810000 */
[----:B------:R-:W-:Y:S02]  /*3a90*/  ISETP.GT.AND P1, PT, R59, 0x20, !P1 ;  /* 0x000000203b00780c */ /* 0x000fe40004f24270 */
[----:B------:R-:W-:Y:S02]  /*3aa0*/  FMNMX.FTZ R3, R112, R3, !PT ;  /* 0x0000000370037209 */ /* 0x000fe40007810000 */
[----:B------:R-:W-:-:S02]  /*3ab0*/  ISETP.LT.OR P1, PT, R25, 0x21, P1 ;  /* 0x000000211900780c */ /* 0x000fc40000f21670 */
[----:B------:R-:W-:Y:S02]  /*3ac0*/  FMNMX.FTZ R3, R110, R3, !PT ;  /* 0x000000036e037209 */ /* 0x000fe40007810000 */
[----:B------:R-:W-:Y:S02]  /*3ad0*/  FSEL R62, R33, -INF , !P1 ;  /* 0xff800000213e7808 */ /* 0x000fe40004800000 */
[----:B------:R-:W-:Y:S02]  /*3ae0*/  ISETP.NE.AND P1, PT, R72, RZ, PT ;  /* 0x000000ff4800720c */ /* 0x000fe40003f25270 */
[----:B------:R-:W-:Y:S02]  /*3af0*/  FMNMX.FTZ R3, R106, R3, !PT ;  /* 0x000000036a037209 */ /* 0x000fe40007810000 */
[----:B------:R-:W-:Y:S02]  /*3b00*/  ISETP.GT.AND P1, PT, R59, 0x21, !P1 ;  /* 0x000000213b00780c */ /* 0x000fe40004f24270 */
[----:B------:R-:W-:-:S02]  /*3b10*/  FMNMX.FTZ R3, R104, R3, !PT ;  /* 0x0000000368037209 */ /* 0x000fc40007810000 */
[----:B------:R-:W-:Y:S02]  /*3b20*/  ISETP.LT.OR P1, PT, R25, 0x22, P1 ;  /* 0x000000221900780c */ /* 0x000fe40000f21670 */
[----:B------:R-:W-:Y:S02]  /*3b30*/  FMNMX.FTZ R3, R108, R3, !PT ;  /* 0x000000036c037209 */ /* 0x000fe40007810000 */
[----:B------:R-:W-:Y:S02]  /*3b40*/  FSEL R64, R35, -INF , !P1 ;  /* 0xff80000023407808 */ /* 0x000fe40004800000 */
[----:B------:R-:W-:Y:S02]  /*3b50*/  ISETP.NE.AND P1, PT, R73, RZ, PT ;  /* 0x000000ff4900720c */ /* 0x000fe40003f25270 */
[----:B------:R-:W-:Y:S02]  /*3b60*/  FMNMX.FTZ R3, R60, R3, !PT ;  /* 0x000000033c037209 */ /* 0x000fe40007810000 */
[----:B------:R-:W-:-:S02]  /*3b70*/  ISETP.GT.AND P1, PT, R59, 0x28, !P1 ;  /* 0x000000283b00780c */ /* 0x000fc40004f24270 */
[----:B------:R-:W-:Y:S02]  /*3b80*/  FMNMX.FTZ R3, R50, R3, !PT ;  /* 0x0000000332037209 */ /* 0x000fe40007810000 */
[----:B------:R-:W-:Y:S02]  /*3b90*/  ISETP.LT.OR P1, PT, R25, 0x29, P1 ;  /* 0x000000291900780c */ /* 0x000fe40000f21670 */
        /* <DEDUP_REMOVED lines=12> */
[----:B------:R-:W-:Y:S02]  /*3c60*/  FMNMX.FTZ R3, R34, R3, !PT ;  /* 0x0000000322037209 */ /* 0x000fe40007810000 */
[----:B------:R-:W-:Y:S02]  /*3c70*/  ISETP.LT.OR P1, PT, R25, 0x31, P1 ;  /* 0x000000311900780c */ /* 0x000fe40000f21670 */
[----:B------:R-:W-:Y:S02]  /*3c80*/  FMNMX.FTZ R3, R32, R3, !PT ;  /* 0x0000000320037209 */ /* 0x000fe40007810000 */
[----:B------:R-:W-:-:S02]  /*3c90*/  FSEL R70, R41, -INF , !P1 ;  /* 0xff80000029467808 */ /* 0x000fc40004800000 */
[----:B------:R-:W-:Y:S02]  /*3ca0*/  ISETP.GT.AND P1, PT, R59, 0x31, !P2 ;  /* 0x000000313b00780c */ /* 0x000fe40005724270 */
[----:B------:R-:W-:Y:S02]  /*3cb0*/  FMNMX.FTZ R3, R30, R3, !PT ;  /* 0x000000031e037209 */ /* 0x000fe40007810000 */
[----:B------:R-:W-:Y:S02]  /*3cc0*/  ISETP.LT.OR P1, PT, R25, 0x32, P1 ;  /* 0x000000321900780c */ /* 0x000fe40000f21670 */
[----:B------:R-:W-:Y:S02]  /*3cd0*/  FMNMX.FTZ R3, R28, R3, !PT ;  /* 0x000000031c037209 */ /* 0x000fe40007810000 */
[----:B------:R-:W-:Y:S02]  /*3ce0*/  FSEL R72, R43, -INF , !P1 ;  /* 0xff8000002b487808 */ /* 0x000fe40004800000 */
        /* <DEDUP_REMOVED lines=10> */
[----:B------:R-:W-:Y:S01]  /*3d90*/  ISETP.NE.AND P2, PT, R69, RZ, PT ;  /* 0x000000ff4500720c */ /* 0x000fe20003f45270 */
[----:B------:R-:W0:Y:S01]  /*3da0*/  SHFL.BFLY PT, R4, R3, 0x2, 0x1f ;  /* 0x0c401f0003047f89 */ /* 0x000e2200000e0000 */
[----:B------:R-:W-:Y:S02]  /*3db0*/  FSEL R76, R47, -INF , !P1 ;  /* 0xff8000002f4c7808 */ /* 0x000fe40004800000 */
[----:B------:R-:W-:-:S02]  /*3dc0*/  ISETP.NE.AND P1, PT, R83, RZ, PT ;  /* 0x000000ff5300720c */ /* 0x000fc40003f25270 */
[----:B------:R-:W-:Y:S02]  /*3dd0*/  ISETP.NE.AND P6, PT, R101, RZ, PT ;  /* 0x000000ff6500720c */ /* 0x000fe40003fc5270 */
[C---:B------:R-:W-:Y:S02]  /*3de0*/  ISETP.GT.AND P1, PT, R59.reuse, 0x40, !P1 ;  /* 0x000000403b00780c */ /* 0x040fe40004f24270 */
[----:B------:R-:W-:Y:S02]  /*3df0*/  ISETP.GT.AND P3, PT, R59, 0x70, !P3 ;  /* 0x000000703b00780c */ /* 0x000fe40005f64270 */
[----:B------:R-:W-:Y:S02]  /*3e00*/  ISETP.LT.OR P1, PT, R25, 0x41, P1 ;  /* 0x000000411900780c */ /* 0x000fe40000f21670 */
[----:B------:R-:W-:Y:S02]  /*3e10*/  ISETP.GT.AND P4, PT, R59, 0x71, !P4 ;  /* 0x000000713b00780c */ /* 0x000fe40006784270 */
[----:B------:R-:W-:-:S02]  /*3e20*/  FSEL R78, R49, -INF , !P1 ;  /* 0xff800000314e7808 */ /* 0x000fc40004800000 */
[----:B------:R-:W-:Y:S02]  /*3e30*/  ISETP.NE.AND P1, PT, R86, RZ, PT ;  /* 0x000000ff5600720c */ /* 0x000fe40003f25270 */
[----:B------:R-:W-:Y:S02]  /*3e40*/  ISETP.LT.OR P3, PT, R25, 0x71, P3 ;  /* 0x000000711900780c */ /* 0x000fe40001f61670 */
[C---:B------:R-:W-:Y:S02]  /*3e50*/  ISETP.GT.AND P1, PT, R59.reuse, 0x41, !P1 ;  /* 0x000000413b00780c */ /* 0x040fe40004f24270 */
[----:B------:R-:W-:Y:S02]  /*3e60*/  ISETP.GT.AND P5, PT, R59, 0x78, !P5 ;  /* 0x000000783b00780c */ /* 0x000fe40006fa4270 */
[----:B------:R-:W-:Y:S02]  /*3e70*/  ISETP.LT.OR P1, PT, R25, 0x42, P1 ;  /* 0x000000421900780c */ /* 0x000fe40000f21670 */
[----:B0-----:R-:W-:-:S02]  /*3e80*/  FMNMX.FTZ R9, R3, R4, !PT ;  /* 0x0000000403097209 */ /* 0x001fc40007810000 */
[----:B------:R-:W-:Y:S02]  /*3e90*/  FSEL R80, R51, -INF , !P1 ;  /* 0xff80000033507808 */ /* 0x000fe40004800000 */
[----:B------:R-:W-:Y:S01]  /*3ea0*/  ISETP.NE.AND P1, PT, R87, RZ, PT ;  /* 0x000000ff5700720c */ /* 0x000fe20003f25270 */
[----:B------:R-:W0:Y:S01]  /*3eb0*/  SHFL.BFLY PT, R4, R9, 0x1, 0x1f ;  /* 0x0c201f0009047f89 */ /* 0x000e2200000e0000 */
[----:B------:R-:W-:Y:S02]  /*3ec0*/  ISETP.LT.OR P4, PT, R25, 0x72, P4 ;  /* 0x000000721900780c */ /* 0x000fe40002781670 */
[----:B------:R-:W-:Y:S02]  /*3ed0*/  ISETP.GT.AND P1, PT, R59, 0x48, !P1 ;  /* 0x000000483b00780c */ /* 0x000fe40004f24270 */
[C---:B------:R-:W-:Y:S02]  /*3ee0*/  ISETP.LT.OR P5, PT, R25.reuse, 0x79, P5 ;  /* 0x000000791900780c */ /* 0x040fe40002fa1670 */
[----:B------:R-:W-:-:S04]  /*3ef0*/  ISETP.LT.OR P1, PT, R25, 0x49, P1 ;  /* 0x000000491900780c */ /* 0x000fc80000f21670 */
[----:B------:R-:W-:Y:S02]  /*3f00*/  FSEL R82, R53, -INF , !P1 ;  /* 0xff80000035527808 */ /* 0x000fe40004800000 */
[----:B------:R-:W-:-:S04]  /*3f10*/  ISETP.NE.AND P1, PT, R91, RZ, PT ;  /* 0x000000ff5b00720c */ /* 0x000fc80003f25270 */
[----:B------:R-:W-:-:S04]  /*3f20*/  ISETP.GT.AND P1, PT, R59, 0x49, !P1 ;  /* 0x000000493b00780c */ /* 0x000fc80004f24270 */
[----:B------:R-:W-:Y:S02]  /*3f30*/  ISETP.LT.OR P1, PT, R25, 0x4a, P1 ;  /* 0x0000004a1900780c */ /* 0x000fe40000f21670 */
[----:B0-----:R-:W-:Y:S02]  /*3f40*/  FMNMX.FTZ R4, R9, R4, !PT ;  /* 0x0000000409047209 */ /* 0x001fe40007810000 */
[----:B------:R-:W-:Y:S02]  /*3f50*/  FSEL R84, R55, -INF , !P1 ;  /* 0xff80000037547808 */ /* 0x000fe40004800000 */
[----:B------:R-:W-:Y:S01]  /*3f60*/  ISETP.NE.AND P1, PT, R93, RZ, PT ;  /* 0x000000ff5d00720c */ /* 0x000fe20003f25270 */
[----:B------:R-:W-:-:S03]  /*3f70*/  FFMA.FTZ R27, R4, R5, -8 ;  /* 0xc1000000041b7423 */ /* 0x000fc60000010005 */
[----:B------:R-:W-:-:S04]  /*3f80*/  ISETP.GT.AND P1, PT, R59, 0x50, !P1 ;  /* 0x000000503b00780c */ /* 0x000fc80004f24270 */
[----:B------:R-:W-:-:S04]  /*3f90*/  ISETP.LT.OR P1, PT, R25, 0x51, P1 ;  /* 0x000000511900780c */ /* 0x000fc80000f21670 */
[----:B------:R-:W-:Y:S02]  /*3fa0*/  FSEL R86, R57, -INF , !P1 ;  /* 0xff80000039567808 */ /* 0x000fe40004800000 */
[----:B------:R-:W-:-:S04]  /*3fb0*/  ISETP.NE.AND P1, PT, R95, RZ, PT ;  /* 0x000000ff5f00720c */ /* 0x000fc80003f25270 */
        /* <DEDUP_REMOVED lines=11> */
[----:B------:R-:W-:Y:S02]  /*4070*/  ISETP.GT.AND P1, PT, R59, 0x60, !P2 ;  /* 0x000000603b00780c */ /* 0x000fe40005724270 */
[----:B------:R-:W-:Y:S02]  /*4080*/  ISETP.NE.AND P2, PT, R105, RZ, PT ;  /* 0x000000ff6900720c */ /* 0x000fe40003f45270 */
[----:B------:R-:W-:Y:S02]  /*4090*/  ISETP.LT.OR P1, PT, R25, 0x61, P1 ;  /* 0x000000611900780c */ /* 0x000fe40000f21670 */
[----:B------:R-:W-:Y:S02]  /*40a0*/  ISETP.GT.AND P2, PT, R59, 0x69, !P2 ;  /* 0x000000693b00780c */ /* 0x000fe40005744270 */
[----:B------:R-:W-:-:S02]  /*40b0*/  FSEL R94, R94, -INF , !P1 ;  /* 0xff8000005e5e7808 */ /* 0x000fc40004800000 */
[----:B------:R-:W-:Y:S02]  /*40c0*/  ISETP.GT.AND P1, PT, R59, 0x61, !P6 ;  /* 0x000000613b00780c */ /* 0x000fe40007724270 */
[----:B------:R-:W-:Y:S02]  /*40d0*/  ISETP.NE.AND P6, PT, R65, RZ, PT ;  /* 0x000000ff4100720c */ /* 0x000fe40003fc5270 */
[C---:B------:R-:W-:Y:S02]  /*40e0*/  ISETP.LT.OR P1, PT, R25.reuse, 0x62, P1 ;  /* 0x000000621900780c */ /* 0x040fe40000f21670 */
[----:B------:R-:W-:Y:S02]  /*40f0*/  ISETP.LT.OR P2, PT, R25, 0x6a, P2 ;  /* 0x0000006a1900780c */ /* 0x000fe40001741670 */
[----:B------:R-:W-:Y:S02]  /*4100*/  FSEL R96, R96, -INF , !P1 ;  /* 0xff80000060607808 */ /* 0x000fe40004800000 */
[----:B------:R-:W-:-:S04]  /*4110*/  FSETP.NEU.FTZ.AND P1, PT, R4, -INF , PT ;  /* 0xff8000000400780b */ /* 0x000fc80003f3d000 */
[----:B------:R-:W-:Y:S02]  /*4120*/  FSEL R39, R27, RZ, P1 ;  /* 0x000000ff1b277208 */ /* 0x000fe40000800000 */
[----:B------:R-:W-:Y:S02]  /*4130*/  ISETP.GT.AND P1, PT, R59, RZ, !P6 ;  /* 0x000000ff3b00720c */ /* 0x000fe40007724270 */
[----:B------:R-:W-:Y:S01]  /*4140*/  ISETP.NE.AND P6, PT, R77, RZ, PT ;  /* 0x000000ff4d00720c */ /* 0x000fe20003fc5270 */
[----:B------:R-:W-:-:S01]  /*4150*/  FFMA.FTZ R106, R106, R5, -R39 ;  /* 0x000000056a6a7223 */ /* 0x000fc20000010827 */
[----:B------:R-:W-:Y:S01]  /*4160*/  ISETP.LT.OR P1, PT, R25, 0x1, P1 ;  /* 0x000000011900780c */ /* 0x000fe20000f21670 */
[----:B------:R-:W-:-:S01]  /*4170*/  FFMA.FTZ R45, R104, R5, -R39 ;  /* 0x00000005682d7223 */ /* 0x000fc20000010827 */
[-CC-:B------:R-:W-:Y:S01]  /*4180*/  FFMA.FTZ R118, R118, R5.reuse, -R39.reuse ;  /* 0x0000000576767223 */ /* 0x180fe20000010827 */
[----:B------:R0:W-:Y:S01]  /*4190*/  MUFU.EX2 R43, R106 ;  /* 0x0000006a002b7308 */ /* 0x0001e20000000800 */
[----:B------:R-:W-:Y:S01]  /*41a0*/  FSEL R37, R2, -INF , !P1 ;  /* 0xff80000002257808 */ /* 0x000fe20004800000 */
[-CC-:B------:R-:W-:Y:S01]  /*41b0*/  FFMA.FTZ R110, R110, R5.reuse, -R39.reuse ;  /* 0x000000056e6e7223 */ /* 0x180fe20000010827 */
[----:B------:R-:W-:Y:S01]  /*41c0*/  ISETP.NE.AND P1, PT, R103, RZ, PT ;  /* 0x000000ff6700720c */ /* 0x000fe20003f25270 */
[-CC-:B------:R-:W-:Y:S01]  /*41d0*/  FFMA.FTZ R112, R112, R5.reuse, -R39.reuse ;  /* 0x0000000570707223 */ /* 0x180fe20000010827 */
[----:B------:R-:W-:Y:S01]  /*41e0*/  FMNMX.FTZ R27, R37, R44, !PT ;  /* 0x0000002c251b7209 */ /* 0x000fe20007810000 */
[-CC-:B------:R-:W-:Y:S01]  /*41f0*/  FFMA.FTZ R122, R122, R5.reuse, -R39.reuse ;  /* 0x000000057a7a7223 */ /* 0x180fe20000010827 */
[----:B------:R-:W-:Y:S01]  /*4200*/  ISETP.GT.AND P1, PT, R59, 0x68, !P1 ;  /* 0x000000683b00780c */ /* 0x000fe20004f24270 */
[--C-:B------:R-:W-:Y:S01]  /*4210*/  FFMA.FTZ R2, R130, R5, -R39.reuse ;  /* 0x0000000582027223 */ /* 0x100fe20000010827 */
[----:B------:R-:W-:Y:S01]  /*4220*/  FMNMX.FTZ R29, R48, R27, !PT ;  /* 0x0000001b301d7209 */ /* 0x000fe20007810000 */
[-CC-:B------:R-:W-:Y:S01]  /*4230*/  FFMA.FTZ R3, R128, R5.reuse, -R39.reuse ;  /* 0x0000000580037223 */ /* 0x180fe20000010827 */
[----:B------:R-:W-:Y:S01]  /*4240*/  ISETP.LT.OR P1, PT, R25, 0x69, P1 ;  /* 0x000000691900780c */ /* 0x000fe20000f21670 */
[--C-:B------:R-:W-:Y:S01]  /*4250*/  FFMA.FTZ R9, R126, R5, -R39.reuse ;  /* 0x000000057e097223 */ /* 0x100fe20000010827 */
[----:B------:R-:W-:Y:S01]  /*4260*/  FMNMX.FTZ R29, R8, R29, !PT ;  /* 0x0000001d081d7209 */ /* 0x000fe20007810000 */
[----:B------:R-:W-:Y:S01]  /*4270*/  MUFU.EX2 R2, R2 ;  /* 0x0000000200027308 */ /* 0x000fe20000000800 */
[----:B------:R-:W-:Y:S01]  /*4280*/  FSEL R104, R11, -INF , !P1 ;  /* 0xff8000000b687808 */ /* 0x000fe20004800000 */
[--C-:B------:R-:W-:Y:S01]  /*4290*/  FFMA.FTZ R98, R98, R5, -R39.reuse ;  /* 0x0000000562627223 */ /* 0x100fe20000010827 */
[----:B------:R-:W-:Y:S01]  /*42a0*/  FMNMX.FTZ R29, R52, R29, !PT ;  /* 0x0000001d341d7209 */ /* 0x000fe20007810000 */
[-CC-:B------:R-:W-:Y:S01]  /*42b0*/  FFMA.FTZ R124, R124, R5.reuse, -R39.reuse ;  /* 0x000000057c7c7223 */ /* 0x180fe20000010827 */
[----:B0-----:R-:W-:Y:S01]  /*42c0*/  FSEL R106, R10, -INF , !P2 ;  /* 0xff8000000a6a7808 */ /* 0x001fe20005000000 */
[--C-:B------:R-:W-:Y:S01]  /*42d0*/  FFMA.FTZ R10, R108, R5, -R39.reuse ;  /* 0x000000056c0a7223 */ /* 0x100fe20000010827 */
[----:B------:R-:W-:Y:S01]  /*42e0*/  FMNMX.FTZ R29, R54, R29, !PT ;  /* 0x0000001d361d7209 */ /* 0x000fe20007810000 */
[----:B------:R-:W0:Y:S01]  /*42f0*/  MUFU.EX2 R3, R3 ;  /* 0x0000000300037308 */ /* 0x000e220000000800 */
[----:B------:R-:W-:Y:S01]  /*4300*/  FSEL R108, R13, -INF , !P3 ;  /* 0xff8000000d6c7808 */ /* 0x000fe20005800000 */
[--C-:B------:R-:W-:Y:S01]  /*4310*/  FFMA.FTZ R100, R100, R5, -R39.reuse ;  /* 0x0000000564647223 */ /* 0x100fe20000010827 */
[----:B------:R-:W-:Y:S01]  /*4320*/  FMNMX.FTZ R31, R56, R29, !PT ;  /* 0x0000001d381f7209 */ /* 0x000fe20007810000 */
[-CC-:B------:R-:W-:Y:S01]  /*4330*/  FFMA.FTZ R120, R120, R5.reuse, -R39.reuse ;  /* 0x0000000578787223 */ /* 0x180fe20000010827 */
[----:B------:R-:W-:Y:S01]  /*4340*/  ISETP.GT.AND P6, PT, R59, 0x79, !P6 ;  /* 0x000000793b00780c */ /* 0x000fe200077c4270 */
[--C-:B------:R-:W-:Y:S01]  /*4350*/  FFMA.FTZ R102, R102, R5, -R39.reuse ;  /* 0x0000000566667223 */ /* 0x100fe20000010827 */
[----:B------:R-:W-:Y:S01]  /*4360*/  FMNMX.FTZ R31, R58, R31, !PT ;  /* 0x0000001f3a1f7209 */ /* 0x000fe20007810000 */
[----:B------:R-:W-:Y:S01]  /*4370*/  MUFU.EX2 R47, R10 ;  /* 0x0000000a002f7308 */ /* 0x000fe20000000800 */
[----:B------:R-:W-:Y:S01]  /*4380*/  ISETP.LT.OR P6, PT, R25, 0x7a, P6 ;  /* 0x0000007a1900780c */ /* 0x000fe200037c1670 */
[--C-:B------:R-:W-:Y:S01]  /*4390*/  FFMA.FTZ R116, R116, R5, -R39.reuse ;  /* 0x0000000574747223 */ /* 0x100fe20000010827 */
[----:B------:R-:W-:Y:S01]  /*43a0*/  FMNMX.FTZ R31, R62, R31, !PT ;  /* 0x0000001f3e1f7209 */ /* 0x000fe20007810000 */
[-CC-:B------:R-:W-:Y:S01]  /*43b0*/  FFMA.FTZ R114, R114, R5.reuse, -R39.reuse ;  /* 0x0000000572727223 */ /* 0x180fe20000010827 */
[----:B------:R-:W-:-:S01]  /*43c0*/  FFMA.FTZ R50, R50, R5, -R39 ;  /* 0x0000000532327223 */ /* 0x000fc20000010827 */
        /* <DEDUP_REMOVED lines=12> */
[----:B------:R-:W-:Y:S01]  /*4490*/  FFMA.FTZ R14, R14, R5, -R39 ;  /* 0x000000050e0e7223 */ /* 0x000fe20000010827 */
[----:B------:R-:W-:-:S04]  /*44a0*/  FMNMX.FTZ R33, R70, R33, !PT ;  /* 0x0000002146217209 */ /* 0x000fc80007810000 */
[----:B------:R-:W-:Y:S01]  /*44b0*/  FMNMX.FTZ R33, R72, R33, !PT ;  /* 0x0000002148217209 */ /* 0x000fe20007810000 */
[----:B------:R1:W-:Y:S03]  /*44c0*/  MUFU.EX2 R118, R110 ;  /* 0x0000006e00767308 */ /* 0x0003e60000000800 */
[----:B------:R-:W-:-:S04]  /*44d0*/  FMNMX.FTZ R33, R74, R33, !PT ;  /* 0x000000214a217209 */ /* 0x000fc80007810000 */
[----:B------:R-:W-:Y:S01]  /*44e0*/  FMNMX.FTZ R33, R76, R33, !PT ;  /* 0x000000214c217209 */ /* 0x000fe20007810000 */
[----:B------:R-:W2:Y:S01]  /*44f0*/  MUFU.EX2 R9, R9 ;  /* 0x0000000900097308 */ /* 0x000ea20000000800 */
[----:B-1----:R-:W-:Y:S01]  /*4500*/  FSEL R110, R12, -INF , !P4 ;  /* 0xff8000000c6e7808 */ /* 0x002fe20006000000 */
[----:B------:R-:W-:Y:S01]  /*4510*/  FFMA.FTZ R12, R60, R5, -R39 ;  /* 0x000000053c0c7223 */ /* 0x000fe20000010827 */
[----:B------:R-:W-:Y:S02]  /*4520*/  FMNMX.FTZ R33, R78, R33, !PT ;  /* 0x000000214e217209 */ /* 0x000fe40007810000 */
[----:B------:R-:W-:Y:S02]  /*4530*/  FSEL R60, R15, -INF , !P5 ;  /* 0xff8000000f3c7808 */ /* 0x000fe40006800000 */
[----:B------:R-:W-:Y:S01]  /*4540*/  FMNMX.FTZ R33, R80, R33, !PT ;  /* 0x0000002150217209 */ /* 0x000fe20007810000 */
[----:B------:R-:W-:Y:S03]  /*4550*/  MUFU.EX2 R122, R12 ;  /* 0x0000000c007a7308 */ /* 0x000fe60000000800 */
[----:B------:R-:W-:-:S04]  /*4560*/  FMNMX.FTZ R35, R82, R33, !PT ;  /* 0x0000002152237209 */ /* 0x000fc80007810000 */
[----:B------:R-:W-:Y:S01]  /*4570*/  FMNMX.FTZ R35, R84, R35, !PT ;  /* 0x0000002354237209 */ /* 0x000fe20007810000 */
[----:B------:R1:W-:Y:S03]  /*4580*/  MUFU.EX2 R33, R112 ;  /* 0x0000007000217308 */ /* 0x0003e60000000800 */
[----:B------:R-:W-:-:S04]  /*4590*/  FMNMX.FTZ R35, R86, R35, !PT ;  /* 0x0000002356237209 */ /* 0x000fc80007810000 */
[----:B------:R-:W-:Y:S01]  /*45a0*/  FMNMX.FTZ R35, R88, R35, !PT ;  /* 0x0000002358237209 */ /* 0x000fe20007810000 */
[----:B------:R-:W3:Y:S01]  /*45b0*/  MUFU.EX2 R98, R98 ;  /* 0x0000006200627308 */ /* 0x000ee20000000800 */
[----:B-1----:R-:W-:Y:S01]  /*45c0*/  FSEL R112, R21, -INF , !P6 ;  /* 0xff80000015707808 */ /* 0x002fe20007000000 */
[----:B------:R-:W-:Y:S01]  /*45d0*/  FFMA.FTZ R21, R32, R5, -R39 ;  /* 0x0000000520157223 */ /* 0x000fe20000010827 */
[----:B------:R-:W-:-:S04]  /*45e0*/  FMNMX.FTZ R35, R90, R35, !PT ;  /* 0x000000235a237209 */ /* 0x000fc80007810000 */
[----:B------:R-:W-:Y:S01]  /*45f0*/  FMNMX.FTZ R35, R92, R35, !PT ;  /* 0x000000235c237209 */ /* 0x000fe20007810000 */
[----:B------:R-:W1:Y:S03]  /*4600*/  MUFU.EX2 R27, R124 ;  /* 0x0000007c001b7308 */ /* 0x000e660000000800 */
[----:B------:R-:W-:-:S04]  /*4610*/  FMNMX.FTZ R35, R94, R35, !PT ;  /* 0x000000235e237209 */ /* 0x000fc80007810000 */
[----:B------:R-:W-:Y:S01]  /*4620*/  FMNMX.FTZ R35, R96, R35, !PT ;  /* 0x0000002360237209 */ /* 0x000fe20007810000 */
[----:B------:R-:W4:Y:S03]  /*4630*/  MUFU.EX2 R100, R100 ;  /* 0x0000006400647308 */ /* 0x000f260000000800 */
        /* <DEDUP_REMOVED lines=8> */
[----:B------:R-:W-:-:S01]  /*46c0*/  FFMA.FTZ R35, R40, R5, -R39 ;  /* 0x0000000528237223 */ /* 0x000fc20000010827 */
[----:B------:R-:W-:Y:S03]  /*46d0*/  MUFU.EX2 R116, R116 ;  /* 0x0000007400747308 */ /* 0x000fe60000000800 */
[----:B------:R-:W5:Y:S05]  /*46e0*/  SHFL.BFLY PT, R11, R10, 0x2, 0x1f ;  /* 0x0c401f000a0b7f89 */ /* 0x000f6a00000e0000 */
[----:B------:R-:W-:Y:S08]  /*46f0*/  MUFU.EX2 R41, R114 ;  /* 0x0000007200297308 */ /* 0x000ff00000000800 */
[----:B------:R-:W-:Y:S08]  /*4700*/  MUFU.EX2 R114, R45 ;  /* 0x0000002d00727308 */ /* 0x000ff00000000800 */
[----:B------:R-:W-:Y:S01]  /*4710*/  MUFU.EX2 R50, R50 ;  /* 0x0000003200327308 */ /* 0x000fe20000000800 */
[----:B-----5:R-:W-:Y:S01]  /*4720*/  FMNMX.FTZ R15, R10, R11, !PT ;  /* 0x0000000b0a0f7209 */ /* 0x020fe20007810000 */
[-CC-:B------:R-:W-:Y:S01]  /*4730*/  FFMA.FTZ R10, R24, R5.reuse, -R39.reuse ;  /* 0x00000005180a7223 */ /* 0x180fe20000010827 */
[----:B------:R-:W-:-:S03]  /*4740*/  FFMA.FTZ R11, R28, R5, -R39 ;  /* 0x000000051c0b7223 */ /* 0x000fc60000010827 */
[----:B------:R-:W5:Y:S02]  /*4750*/  SHFL.BFLY PT, R12, R15, 0x1, 0x1f ;  /* 0x0c201f000f0c7f89 */ /* 0x000f6400000e0000 */
[----:B------:R-:W-:Y:S08]  /*4760*/  MUFU.EX2 R45, R46 ;  /* 0x0000002e002d7308 */ /* 0x000ff00000000800 */
[----:B------:R-:W-:Y:S08]  /*4770*/  MUFU.EX2 R38, R38 ;  /* 0x0000002600267308 */ /* 0x000ff00000000800 */
[----:B------:R-:W-:Y:S01]  /*4780*/  MUFU.EX2 R25, R25 ;  /* 0x0000001900197308 */ /* 0x000fe20000000800 */
[----:B-----5:R-:W-:Y:S01]  /*4790*/  FMNMX.FTZ R12, R15, R12, !PT ;  /* 0x0000000c0f0c7209 */ /* 0x020fe20007810000 */
[----:B------:R-:W-:-:S06]  /*47a0*/  FFMA.FTZ R15, R20, R5, -R39 ;  /* 0x00000005140f7223 */ /* 0x000fcc0000010827 */
[----:B------:R-:W-:Y:S01]  /*47b0*/  MUFU.EX2 R42, R42 ;  /* 0x0000002a002a7308 */ /* 0x000fe20000000800 */
[C---:B------:R-:W-:Y:S01]  /*47c0*/  FSETP.NEU.FTZ.AND P1, PT, R12.reuse, -INF , PT ;  /* 0xff8000000c00780b */ /* 0x040fe20003f3d000 */
[----:B------:R-:W-:-:S05]  /*47d0*/  FFMA.FTZ R24, R12, R5, -8 ;  /* 0xc10000000c187423 */ /* 0x000fca0000010005 */
[----:B------:R-:W-:Y:S01]  /*47e0*/  FSEL R39, R24, RZ, P1 ;  /* 0x000000ff18277208 */ /* 0x000fe20000800000 */
[----:B------:R-:W-:Y:S01]  /*47f0*/  MUFU.EX2 R35, R35 ;  /* 0x0000002300237308 */ /* 0x000fe20000000800 */
[----:B------:R-:W-:-:S03]  /*4800*/  PLOP3.LUT P1, PT, PT, PT, UP0, 0x40, 0x0 ;  /* 0x000000000000781c */ /* 0x000fc60003f2e808 */
[-CC-:B------:R-:W-:Y:S01]  /*4810*/  FFMA.FTZ R37, R37, R5.reuse, -R39.reuse ;  /* 0x0000000525257223 */ /* 0x180fe20000010827 */
[----:B------:R-:W-:-:S01]  /*4820*/  FFMA.FTZ R44, R44, R5, -R39 ;  /* 0x000000052c2c7223 */ /* 0x000fc20000010827 */
[-CC-:B------:R-:W-:Y:S01]  /*4830*/  FFMA.FTZ R8, R8, R5.reuse, -R39.reuse ;  /* 0x0000000508087223 */ /* 0x180fe20000010827 */
[----:B------:R-:W-:-:S01]  /*4840*/  FFMA.FTZ R48, R48, R5, -R39 ;  /* 0x0000000530307223 */ /* 0x000fc20000010827 */
[-CC-:B------:R-:W-:Y:S01]  /*4850*/  FFMA.FTZ R52, R52, R5.reuse, -R39.reuse ;  /* 0x0000000534347223 */ /* 0x180fe20000010827 */
[----:B------:R-:W-:-:S01]  /*4860*/  FFMA.FTZ R54, R54, R5, -R39 ;  /* 0x0000000536367223 */ /* 0x000fc20000010827 */
[----:B------:R0:W-:Y:S01]  /*4870*/  MUFU.EX2 R49, R8 ;  /* 0x0000000800317308 */ /* 0x0001e20000000800 */
[----:B------:R-:W-:-:S01]  /*4880*/  FFMA.FTZ R56, R56, R5, -R39 ;  /* 0x0000000538387223 */ /* 0x000fc20000010827 */
[-CC-:B------:R-:W-:Y:S01]  /*4890*/  FFMA.FTZ R58, R58, R5.reuse, -R39.reuse ;  /* 0x000000053a3a7223 */ /* 0x180fe20000010827 */
[----:B------:R-:W-:-:S01]  /*48a0*/  FFMA.FTZ R62, R62, R5, -R39 ;  /* 0x000000053e3e7223 */ /* 0x000fc20000010827 */
[-CC-:B------:R-:W-:Y:S01]  /*48b0*/  FFMA.FTZ R64, R64, R5.reuse, -R39.reuse ;  /* 0x0000000540407223 */ /* 0x180fe20000010827 */
[----:B------:R-:W-:-:S01]  /*48c0*/  FFMA.FTZ R66, R66, R5, -R39 ;  /* 0x0000000542427223 */ /* 0x000fc20000010827 */
[-CC-:B------:R-:W-:Y:S01]  /*48d0*/  FFMA.FTZ R68, R68, R5.reuse, -R39.reuse ;  /* 0x0000000544447223 */ /* 0x180fe20000010827 */
[----:B------:R-:W-:-:S01]  /*48e0*/  FFMA.FTZ R70, R70, R5, -R39 ;  /* 0x0000000546467223 */ /* 0x000fc20000010827 */
[----:B------:R-:W-:Y:S01]  /*48f0*/  MUFU.EX2 R37, R37 ;  /* 0x0000002500257308 */ /* 0x000fe20000000800 */
[----:B0-----:R-:W-:-:S01]  /*4900*/  FADD.FTZ R8, R2, R3 ;  /* 0x0000000302087221 */ /* 0x001fc20000010000 */
[-CC-:B------:R-:W-:Y:S01]  /*4910*/  FFMA.FTZ R72, R72, R5.reuse, -R39.reuse ;  /* 0x0000000548487223 */ /* 0x180fe20000010827 */
[----:B------:R-:W-:-:S01]  /*4920*/  FFMA.FTZ R74, R74, R5, -R39 ;  /* 0x000000054a4a7223 */ /* 0x000fc20000010827 */
[----:B------:R-:W-:Y:S01]  /*4930*/  FFMA.FTZ R76, R76, R5, -R39 ;  /* 0x000000054c4c7223 */ /* 0x000fe20000010827 */
[----:B--2---:R-:W-:-:S01]  /*4940*/  FADD.FTZ R65, R9, R8 ;  /* 0x0000000809417221 */ /* 0x004fc20000010000 */
[-CC-:B------:R-:W-:Y:S01]  /*4950*/  FFMA.FTZ R78, R78, R5.reuse, -R39.reuse ;  /* 0x000000054e4e7223 */ /* 0x180fe20000010827 */
[----:B------:R-:W-:-:S01]  /*4960*/  FFMA.FTZ R80, R80, R5, -R39 ;  /* 0x0000000550507223 */ /* 0x000fc20000010827 */
[----:B------:R-:W0:Y:S01]  /*4970*/  MUFU.EX2 R44, R44 ;  /* 0x0000002c002c7308 */ /* 0x000e220000000800 */
[----:B---3--:R-:W-:-:S01]  /*4980*/  FADD.FTZ R8, R98, R65 ;  /* 0x0000004162087221 */ /* 0x008fc20000010000 */
[----:B------:R-:W-:Y:S01]  /*4990*/  F2FP.SATFINITE.E4M3.F32.PACK_AB_MERGE_C R98, R98, R9, RZ ;  /* 0x000000096262723e */ /* 0x000fe200048070ff */
[----:B------:R-:W-:-:S01]  /*49a0*/  FFMA.FTZ R82, R82, R5, -R39 ;  /* 0x0000000552527223 */ /* 0x000fc20000010827 */
[----:B------:R-:W-:Y:S01]  /*49b0*/  FFMA.FTZ R84, R84, R5, -R39 ;  /* 0x0000000554547223 */ /* 0x000fe20000010827 */
[----:B-1----:R-:W-:-:S01]  /*49c0*/  FADD.FTZ R65, R27, R8 ;  /* 0x000000081b417221 */ /* 0x002fc20000010000 */
[----:B------:R-:W-:Y:S01]  /*49d0*/  F2FP.SATFINITE.E4M3.F32.PACK_AB_MERGE_C R164, R3, R2, R98 ;  /* 0x0000000203a4723e */ /* 0x000fe20004807062 */
[----:B------:R-:W-:-:S01]  /*49e0*/  FFMA.FTZ R86, R86, R5, -R39 ;  /* 0x0000000556567223 */ /* 0x000fc20000010827 */
[----:B------:R-:W1:Y:S01]  /*49f0*/  MUFU.EX2 R48, R48 ;  /* 0x0000003000307308 */ /* 0x000e620000000800 */
[----:B----4-:R-:W-:-:S01]  /*4a00*/  FADD.FTZ R8, R100, R65 ;  /* 0x0000004164087221 */ /* 0x010fc20000010000 */
[-CC-:B------:R-:W-:Y:S01]  /*4a10*/  FFMA.FTZ R88, R88, R5.reuse, -R39.reuse ;  /* 0x0000000558587223 */ /* 0x180fe20000010827 */
[----:B------:R-:W-:-:S01]  /*4a20*/  FFMA.FTZ R90, R90, R5, -R39 ;  /* 0x000000055a5a7223 */ /* 0x000fc20000010827 */
[----:B------:R-:W-:Y:S01]  /*4a30*/  FFMA.FTZ R92, R92, R5, -R39 ;  /* 0x000000055c5c7223 */ /* 0x000fe20000010827 */
[----:B------:R-:W-:-:S01]  /*4a40*/  FADD.FTZ R69, R29, R8 ;  /* 0x000000081d457221 */ /* 0x000fc20000010000 */
[-CC-:B------:R-:W-:Y:S01]  /*4a50*/  FFMA.FTZ R94, R94, R5.reuse, -R39.reuse ;  /* 0x000000055e5e7223 */ /* 0x180fe20000010827 */
[----:B------:R-:W-:-:S01]  /*4a60*/  FFMA.FTZ R96, R96, R5, -R39 ;  /* 0x0000000560607223 */ /* 0x000fc20000010827 */
[----:B------:R-:W2:Y:S01]  /*4a70*/  MUFU.EX2 R52, R52 ;  /* 0x0000003400347308 */ /* 0x000ea20000000800 */
[----:B0-----:R-:W-:-:S01]  /*4a80*/  FADD.FTZ R67, R37, R44 ;  /* 0x0000002c25437221 */ /* 0x001fc20000010000 */
[C---:B------:R-:W-:Y:S01]  /*4a90*/  FADD.FTZ R20, R120.reuse, R69 ;  /* 0x0000004578147221 */ /* 0x040fe20000010000 */
[----:B------:R-:W-:Y:S01]  /*4aa0*/  F2FP.SATFINITE.E4M3.F32.PACK_AB_MERGE_C R120, R120, R29, RZ ;  /* 0x0000001d7878723e */ /* 0x000fe200048070ff */
[-CC-:B------:R-:W-:Y:S01]  /*4ab0*/  FFMA.FTZ R104, R104, R5.reuse, -R39.reuse ;  /* 0x0000000568687223 */ /* 0x180fe20000010827 */
[----:B------:R-:W-:-:S01]  /*4ac0*/  FFMA.FTZ R106, R106, R5, -R39 ;  /* 0x000000056a6a7223 */ /* 0x000fc20000010827 */
[----:B------:R-:W-:Y:S01]  /*4ad0*/  FADD.FTZ R29, R31, R20 ;  /* 0x000000141f1d7221 */ /* 0x000fe20000010000 */
[----:B------:R-:W-:Y:S01]  /*4ae0*/  F2FP.SATFINITE.E4M3.F32.PACK_AB_MERGE_C R166, R100, R27, R120 ;  /* 0x0000001b64a6723e */ /* 0x000fe20004807078 */
[----:B------:R-:W0:Y:S01]  /*4af0*/  MUFU.EX2 R51, R54 ;  /* 0x0000003600337308 */ /* 0x000e220000000800 */
[----:B-1----:R-:W-:-:S01]  /*4b00*/  FADD.FTZ R8, R48, R67 ;  /* 0x0000004330087221 */ /* 0x002fc20000010000 */
[----:B------:R-:W-:Y:S01]  /*4b10*/  FADD.FTZ R29, R102, R29 ;  /* 0x0000001d661d7221 */ /* 0x000fe20000010000 */
[----:B------:R-:W-:Y:S01]  /*4b20*/  F2FP.SATFINITE.E4M3.F32.PACK_AB_MERGE_C R20, R114, R43, RZ ;  /* 0x0000002b7214723e */ /* 0x000fe200048070ff */
[----:B------:R-:W-:Y:S01]  /*4b30*/  FFMA.FTZ R108, R108, R5, -R39 ;  /* 0x000000056c6c7223 */ /* 0x000fe20000010827 */
[----:B------:R-:W-:-:S01]  /*4b40*/  FADD.FTZ R9, R49, R8 ;  /* 0x0000000831097221 */ /* 0x000fc20000010000 */
[----:B------:R-:W-:Y:S01]  /*4b50*/  FADD.FTZ R8, R116, R29 ;  /* 0x0000001d74087221 */ /* 0x000fe20000010000 */
[----:B------:R-:W-:Y:S01]  /*4b60*/  F2FP.SATFINITE.E4M3.F32.PACK_AB_MERGE_C R116, R41, R116, RZ ;  /* 0x000000742974723e */ /* 0x000fe200048070ff */
[----:B------:R-:W1:Y:S01]  /*4b70*/  MUFU.EX2 R56, R56 ;  /* 0x0000003800387308 */ /* 0x000e620000000800 */
[----:B--2---:R-:W-:-:S01]  /*4b80*/  FADD.FTZ R2, R52, R9 ;  /* 0x0000000934027221 */ /* 0x004fc20000010000 */
[----:B------:R-:W-:Y:S01]  /*4b90*/  FADD.FTZ R8, R41, R8 ;  /* 0x0000000829087221 */ /* 0x000fe20000010000 */
[----:B------:R-:W-:Y:S01]  /*4ba0*/  F2FP.SATFINITE.E4M3.F32.PACK_AB_MERGE_C R160, R102, R31, R116 ;  /* 0x0000001f66a0723e */ /* 0x000fe20004807074 */
[--C-:B------:R-:W-:Y:S01]  /*4bb0*/  FFMA.FTZ R110, R110, R5, -R39.reuse ;  /* 0x000000056e6e7223 */ /* 0x100fe20000010827 */
[----:B------:R-:W-:Y:S01]  /*4bc0*/  F2FP.SATFINITE.E4M3.F32.PACK_AB_MERGE_C R162, R118, R33, R20 ;  /* 0x0000002176a2723e */ /* 0x000fe20004807014 */
[----:B------:R-:W-:Y:S01]  /*4bd0*/  FADD.FTZ R27, R33, R8 ;  /* 0x00000008211b7221 */ /* 0x000fe20000010000 */
[----:B------:R-:W-:-:S01]  /*4be0*/  FFMA.FTZ R60, R60, R5, -R39 ;  /* 0x000000053c3c7223 */ /* 0x000fc20000010827 */
[----:B------:R-:W2:Y:S01]  /*4bf0*/  MUFU.EX2 R53, R58 ;  /* 0x0000003a00357308 */ /* 0x000ea20000000800 */
[----:B0-----:R-:W-:-:S01]  /*4c00*/  FADD.FTZ R9, R51, R2 ;  /* 0x0000000233097221 */ /* 0x001fc20000010000 */
[----:B------:R-:W-:Y:S01]  /*4c10*/  FADD.FTZ R8, R118, R27 ;  /* 0x0000001b76087221 */ /* 0x000fe20000010000 */
[----:B------:R-:W-:-:S01]  /*4c20*/  FFMA.FTZ R39, R112, R5, -R39 ;  /* 0x0000000570277223 */ /* 0x000fc20000010827 */
[----:B------:R-:W-:-:S02]  /*4c30*/  F2FP.SATFINITE.E4M3.F32.PACK_AB_MERGE_C R48, R49, R48, RZ ;  /* 0x000000303130723e */ /* 0x000fc400048070ff */
[----:B------:R-:W-:-:S01]  /*4c40*/  FADD.FTZ R43, R43, R8 ;  /* 0x000000082b2b7221 */ /* 0x000fc20000010000 */
[----:B------:R-:W-:Y:S01]  /*4c50*/  F2FP.SATFINITE.E4M3.F32.PACK_AB_MERGE_C R8, R45, R50, RZ ;  /* 0x000000322d08723e */ /* 0x000fe200048070ff */
[----:B------:R-:W0:Y:S01]  /*4c60*/  MUFU.EX2 R62, R62 ;  /* 0x0000003e003e7308 */ /* 0x000e220000000800 */
[----:B-1----:R-:W-:-:S01]  /*4c70*/  FADD.FTZ R2, R56, R9 ;  /* 0x0000000938027221 */ /* 0x002fc20000010000 */
[----:B------:R-:W-:Y:S01]  /*4c80*/  FADD.FTZ R114, R114, R43 ;  /* 0x0000002b72727221 */ /* 0x000fe20000010000 */
[----:B------:R-:W-:Y:S02]  /*4c90*/  F2FP.SATFINITE.E4M3.F32.PACK_AB_MERGE_C R156, R122, R47, R8 ;  /* 0x0000002f7a9c723e */ /* 0x000fe40004807008 */
[----:B------:R-:W-:Y:S01]  /*4ca0*/  F2FP.SATFINITE.E4M3.F32.PACK_AB_MERGE_C R8, R25, R38, RZ ;  /* 0x000000261908723e */ /* 0x000fe200048070ff */
[----:B------:R-:W-:-:S01]  /*4cb0*/  FADD.FTZ R47, R47, R114 ;  /* 0x000000722f2f7221 */ /* 0x000fc20000010000 */
[----:B------:R-:W-:Y:S01]  /*4cc0*/  F2FP.SATFINITE.E4M3.F32.PACK_AB_MERGE_C R165, R44, R37, R48 ;  /* 0x000000252ca5723e */ /* 0x000fe20004807030 */
[----:B------:R-:W1:Y:S01]  /*4cd0*/  MUFU.EX2 R55, R64 ;  /* 0x0000004000377308 */ /* 0x000e620000000800 */
[----:B--2---:R-:W-:-:S01]  /*4ce0*/  FADD.FTZ R9, R53, R2 ;  /* 0x0000000235097221 */ /* 0x004fc20000010000 */
[----:B------:R-:W-:Y:S01]  /*4cf0*/  FADD.FTZ R47, R122, R47 ;  /* 0x0000002f7a2f7221 */ /* 0x000fe20000010000 */
[----:B------:R-:W-:-:S02]  /*4d00*/  F2FP.SATFINITE.E4M3.F32.PACK_AB_MERGE_C R158, R35, R42, R8 ;  /* 0x0000002a239e723e */ /* 0x000fc40004807008 */
[----:B------:R-:W-:Y:S01]  /*4d10*/  F2FP.SATFINITE.E4M3.F32.PACK_AB_MERGE_C R53, R53, R56, RZ ;  /* 0x000000383535723e */ /* 0x000fe200048070ff */
[----:B------:R-:W-:-:S02]  /*4d20*/  FADD.FTZ R50, R50, R47 ;  /* 0x0000002f32327221 */ /* 0x000fc40000010000 */
[----:B------:R-:W2:Y:S01]  /*4d30*/  MUFU.EX2 R66, R66 ;  /* 0x0000004200427308 */ /* 0x000ea20000000800 */
[----:B0-----:R-:W-:-:S01]  /*4d40*/  FADD.FTZ R2, R62, R9 ;  /* 0x000000093e027221 */ /* 0x001fc20000010000 */
[----:B------:R-:W-:Y:S01]  /*4d50*/  FADD.FTZ R45, R45, R50 ;  /* 0x000000322d2d7221 */ /* 0x000fe20000010000 */
[----:B------:R-:W-:-:S03]  /*4d60*/  F2FP.SATFINITE.E4M3.F32.PACK_AB_MERGE_C R167, R51, R52, R53 ;  /* 0x0000003433a7723e */ /* 0x000fc60004807035 */
[----:B------:R-:W-:Y:S02]  /*4d70*/  FADD.FTZ R42, R42, R45 ;  /* 0x0000002d2a2a7221 */ /* 0x000fe40000010000 */
[----:B------:R-:W0:Y:S01]  /*4d80*/  MUFU.EX2 R57, R68 ;  /* 0x0000004400397308 */ /* 0x000e220000000800 */
[----:B-1----:R-:W-:-:S01]  /*4d90*/  FADD.FTZ R27, R55, R2 ;  /* 0x00000002371b7221 */ /* 0x002fc20000010000 */
[----:B------:R-:W-:-:S04]  /*4da0*/  FADD.FTZ R35, R35, R42 ;  /* 0x0000002a23237221 */ /* 0x000fc80000010000 */
[----:B------:R-:W-:Y:S02]  /*4db0*/  FADD.FTZ R38, R38, R35 ;  /* 0x0000002326267221 */ /* 0x000fe40000010000 */
[----:B------:R-:W1:Y:S01]  /*4dc0*/  MUFU.EX2 R70, R70 ;  /* 0x0000004600467308 */ /* 0x000e620000000800 */
[----:B--2---:R-:W-:-:S01]  /*4dd0*/  FADD.FTZ R2, R66, R27 ;  /* 0x0000001b42027221 */ /* 0x004fc20000010000 */
[----:B------:R-:W-:-:S06]  /*4de0*/  FADD.FTZ R33, R25, R38 ;  /* 0x0000002619217221 */ /* 0x000fcc0000010000 */
[----:B------:R-:W2:Y:S01]  /*4df0*/  MUFU.EX2 R59, R72 ;  /* 0x00000048003b7308 */ /* 0x000ea20000000800 */
[----:B0-----:R-:W-:-:S01]  /*4e00*/  FADD.FTZ R27, R57, R2 ;  /* 0x00000002391b7221 */ /* 0x001fc20000010000 */
[----:B------:R-:W-:-:S04]  /*4e10*/  F2FP.SATFINITE.E4M3.F32.PACK_AB_MERGE_C R57, R57, R66, RZ ;  /* 0x000000423939723e */ /* 0x000fc800048070ff */
[----:B------:R-:W-:Y:S02]  /*4e20*/  F2FP.SATFINITE.E4M3.F32.PACK_AB_MERGE_C R161, R55, R62, R57 ;  /* 0x0000003e37a1723e */ /* 0x000fe40004807039 */
        /* <DEDUP_REMOVED lines=8> */
[----:B------:R-:W-:-:S04]  /*4eb0*/  F2FP.SATFINITE.E4M3.F32.PACK_AB_MERGE_C R61, R61, R74, RZ ;  /* 0x0000004a3d3d723e */ /* 0x000fc800048070ff */
[----:B------:R-:W-:Y:S02]  /*4ec0*/  F2FP.SATFINITE.E4M3.F32.PACK_AB_MERGE_C R163, R59, R70, R61 ;  /* 0x000000463ba3723e */ /* 0x000fe4000480703d */
[----:B------:R-:W1:Y:S01]  /*4ed0*/  MUFU.EX2 R82, R82 ;  /* 0x0000005200527308 */ /* 0x000e620000000800 */
[----:B--2---:R-:W-:-:S07]  /*4ee0*/  FADD.FTZ R2, R78, R29 ;  /* 0x0000001d4e027221 */ /* 0x004fce0000010000 */
[----:B------:R-:W2:Y:S01]  /*4ef0*/  MUFU.EX2 R65, R84 ;  /* 0x0000005400417308 */ /* 0x000ea20000000800 */
[----:B0-----:R-:W-:-:S07]  /*4f00*/  FADD.FTZ R31, R63, R2 ;  /* 0x000000023f1f7221 */ /* 0x001fce0000010000 */
[----:B------:R-:W0:Y:S01]  /*4f10*/  MUFU.EX2 R86, R86 ;  /* 0x0000005600567308 */ /* 0x000e220000000800 */
[----:B-1----:R-:W-:-:S07]  /*4f20*/  FADD.FTZ R2, R82, R31 ;  /* 0x0000001f52027221 */ /* 0x002fce0000010000 */
[----:B------:R-:W1:Y:S01]  /*4f30*/  MUFU.EX2 R3, R88 ;  /* 0x0000005800037308 */ /* 0x000e620000000800 */
[C---:B--2---:R-:W-:Y:S01]  /*4f40*/  F2FP.SATFINITE.E4M3.F32.PACK_AB_MERGE_C R82, R65.reuse, R82, RZ ;  /* 0x000000524152723e */ /* 0x044fe200048070ff */
[----:B------:R-:W-:-:S03]  /*4f50*/  FADD.FTZ R65, R65, R2 ;  /* 0x0000000241417221 */ /* 0x000fc60000010000 */
[----:B------:R-:W-:-:S03]  /*4f60*/  F2FP.SATFINITE.E4M3.F32.PACK_AB_MERGE_C R157, R63, R78, R82 ;  /* 0x0000004e3f9d723e */ /* 0x000fc60004807052 */
[----:B------:R-:W2:Y:S01]  /*4f70*/  MUFU.EX2 R90, R90 ;  /* 0x0000005a005a7308 */ /* 0x000ea20000000800 */
[----:B0-----:R-:W-:-:S07]  /*4f80*/  FADD.FTZ R2, R86, R65 ;  /* 0x0000004156027221 */ /* 0x001fce0000010000 */
[----:B------:R-:W-:Y:S01]  /*4f90*/  MUFU.EX2 R30, R30 ;  /* 0x0000001e001e7308 */ /* 0x000fe20000000800 */
[----:B-1----:R-:W-:-:S07]  /*4fa0*/  FADD.FTZ R31, R3, R2 ;  /* 0x00000002031f7221 */ /* 0x002fce0000010000 */
[----:B------:R-:W0:Y:S01]  /*4fb0*/  MUFU.EX2 R11, R11 ;  /* 0x0000000b000b7308 */ /* 0x000e220000000800 */
[----:B--2---:R-:W-:-:S07]  /*4fc0*/  FADD.FTZ R2, R90, R31 ;  /* 0x0000001f5a027221 */ /* 0x004fce0000010000 */
[----:B------:R-:W1:Y:S08]  /*4fd0*/  MUFU.EX2 R9, R92 ;  /* 0x0000005c00097308 */ /* 0x000e700000000800 */
[----:B------:R-:W-:Y:S01]  /*4fe0*/  MUFU.EX2 R34, R34 ;  /* 0x0000002200227308 */ /* 0x000fe20000000800 */
[----:B0-----:R-:W-:-:S07]  /*4ff0*/  F2FP.SATFINITE.E4M3.F32.PACK_AB_MERGE_C R8, R11, R30, RZ ;  /* 0x0000001e0b08723e */ /* 0x001fce00048070ff */
[----:B------:R-:W0:Y:S01]  /*5000*/  MUFU.EX2 R21, R21 ;  /* 0x0000001500157308 */ /* 0x000e220000000800 */
[C---:B-1----:R-:W-:Y:S01]  /*5010*/  F2FP.SATFINITE.E4M3.F32.PACK_AB_MERGE_C R90, R9.reuse, R90, RZ ;  /* 0x0000005a095a723e */ /* 0x042fe200048070ff */
[----:B------:R-:W-:-:S03]  /*5020*/  FADD.FTZ R9, R9, R2 ;  /* 0x0000000209097221 */ /* 0x000fc60000010000 */
[----:B------:R-:W-:-:S03]  /*5030*/  F2FP.SATFINITE.E4M3.F32.PACK_AB_MERGE_C R159, R3, R86, R90 ;  /* 0x00000056039f723e */ /* 0x000fc6000480705a */
[----:B------:R-:W1:Y:S08]  /*5040*/  MUFU.EX2 R94, R94 ;  /* 0x0000005e005e7308 */ /* 0x000e700000000800 */
[----:B------:R-:W2:Y:S01]  /*5050*/  MUFU.EX2 R27, R96 ;  /* 0x00000060001b7308 */ /* 0x000ea20000000800 */
[----:B0-----:R-:W-:Y:S01]  /*5060*/  F2FP.SATFINITE.E4M3.F32.PACK_AB_MERGE_C R152, R21, R34, R8 ;  /* 0x000000221598723e */ /* 0x001fe20004807008 */
[----:B------:R-:W-:-:S04]  /*5070*/  FADD.FTZ R34, R34, R33 ;  /* 0x0000002122227221 */ /* 0x000fc80000010000 */
[----:B------:R-:W-:Y:S02]  /*5080*/  FADD.FTZ R21, R21, R34 ;  /* 0x0000002215157221 */ /* 0x000fe40000010000 */
[----:B------:R-:W0:Y:S01]  /*5090*/  MUFU.EX2 R104, R104 ;  /* 0x0000006800687308 */ /* 0x000e220000000800 */
[----:B-1----:R-:W-:-:S01]  /*50a0*/  FADD.FTZ R2, R94, R9 ;  /* 0x000000095e027221 */ /* 0x002fc20000010000 */
[----:B------:R-:W-:-:S04]  /*50b0*/  FADD.FTZ R30, R30, R21 ;  /* 0x000000151e1e7221 */ /* 0x000fc80000010000 */
[----:B------:R-:W-:Y:S01]  /*50c0*/  FADD.FTZ R30, R11, R30 ;  /* 0x0000001e0b1e7221 */ /* 0x000fe20000010000 */
[----:B------:R-:W-:Y:S01]  /*50d0*/  VIADD R11, R89, 0xfffffffe ;  /* 0xfffffffe590b7836 */ /* 0x000fe20000000000 */
[----:B------:R-:W-:Y:S01]  /*50e0*/  MUFU.EX2 R14, R14 ;  /* 0x0000000e000e7308 */ /* 0x000fe20000000800 */
[----:B--2---:R-:W-:-:S07]  /*50f0*/  FADD.FTZ R3, R27, R2 ;  /* 0x000000021b037221 */ /* 0x004fce0000010000 */
[----:B------:R-:W1:Y:S01]  /*5100*/  MUFU.EX2 R15, R15 ;  /* 0x0000000f000f7308 */ /* 0x000e620000000800 */
[----:B0-----:R-:W-:-:S07]  /*5110*/  FADD.FTZ R2, R104, R3 ;  /* 0x0000000368027221 */ /* 0x001fce0000010000 */
[----:B------:R-:W0:Y:S08]  /*5120*/  MUFU.EX2 R29, R106 ;  /* 0x0000006a001d7308 */ /* 0x000e300000000800 */
[----:B------:R-:W-:Y:S01]  /*5130*/  MUFU.EX2 R13, R13 ;  /* 0x0000000d000d7308 */ /* 0x000fe20000000800 */
[----:B-1----:R-:W-:-:S07]  /*5140*/  F2FP.SATFINITE.E4M3.F32.PACK_AB_MERGE_C R8, R15, R14, RZ ;  /* 0x0000000e0f08723e */ /* 0x002fce00048070ff */
[----:B------:R-:W1:Y:S01]  /*5150*/  MUFU.EX2 R10, R10 ;  /* 0x0000000a000a7308 */ /* 0x000e620000000800 */
[C---:B0-----:R-:W-:Y:S01]  /*5160*/  F2FP.SATFINITE.E4M3.F32.PACK_AB_MERGE_C R104, R29.reuse, R104, RZ ;  /* 0x000000681d68723e */ /* 0x041fe200048070ff */
[----:B------:R-:W-:-:S03]  /*5170*/  FADD.FTZ R29, R29, R2 ;  /* 0x000000021d1d7221 */ /* 0x000fc60000010000 */
[----:B------:R-:W-:-:S03]  /*5180*/  F2FP.SATFINITE.E4M3.F32.PACK_AB_MERGE_C R153, R27, R94, R104 ;  /* 0x0000005e1b99723e */ /* 0x000fc60004807068 */
[----:B------:R-:W0:Y:S08]  /*5190*/  MUFU.EX2 R108, R108 ;  /* 0x0000006c006c7308 */ /* 0x000e300000000800 */
[----:B------:R-:W2:Y:S01]  /*51a0*/  MUFU.EX2 R25, R110 ;  /* 0x0000006e00197308 */ /* 0x000ea20000000800 */
[----:B-1----:R-:W-:Y:S01]  /*51b0*/  F2FP.SATFINITE.E4M3.F32.PACK_AB_MERGE_C R154, R10, R13, R8 ;  /* 0x0000000d0a9a723e */ /* 0x002fe20004807008 */
[----:B------:R-:W-:-:S04]  /*51c0*/  FADD.FTZ R13, R13, R30 ;  /* 0x0000001e0d0d7221 */ /* 0x000fc80000010000 */
[----:B------:R-:W-:Y:S02]  /*51d0*/  FADD.FTZ R13, R10, R13 ;  /* 0x0000000d0a0d7221 */ /* 0x000fe40000010000 */
[----:B------:R-:W1:Y:S01]  /*51e0*/  MUFU.EX2 R60, R60 ;  /* 0x0000003c003c7308 */ /* 0x000e620000000800 */
[----:B0-----:R-:W-:-:S01]  /*51f0*/  FADD.FTZ R2, R108, R29 ;  /* 0x0000001d6c027221 */ /* 0x001fc20000010000 */
[----:B------:R-:W-:-:S06]  /*5200*/  FADD.FTZ R14, R14, R13 ;  /* 0x0000000d0e0e7221 */ /* 0x000fcc0000010000 */
[----:B------:R-:W0:Y:S01]  /*5210*/  MUFU.EX2 R39, R39 ;  /* 0x0000002700277308 */ /* 0x000e220000000800 */
[----:B--2---:R-:W-:-:S04]  /*5220*/  FADD.FTZ R3, R25, R2 ;  /* 0x0000000219037221 */ /* 0x004fc80000010000 */
[----:B-1----:R-:W-:Y:S01]  /*5230*/  FADD.FTZ R2, R60, R3 ;  /* 0x000000033c027221 */ /* 0x002fe20000010000 */
[----:B------:R-:W-:-:S01]  /*5240*/  FADD.FTZ R3, R15, R14 ;  /* 0x0000000e0f037221 */ /* 0x000fc20000010000 */
[C---:B0-----:R-:W-:Y:S02]  /*5250*/  F2FP.SATFINITE.E4M3.F32.PACK_AB_MERGE_C R8, R39.reuse, R60, RZ ;  /* 0x0000003c2708723e */ /* 0x041fe400048070ff */
[----:B------:R-:W-:-:S02]  /*5260*/  FADD.FTZ R2, R39, R2 ;  /* 0x0000000227027221 */ /* 0x000fc40000010000 */
[----:B------:R-:W-:Y:S01]  /*5270*/  F2FP.SATFINITE.E4M3.F32.PACK_AB_MERGE_C R155, R25, R108, R8 ;  /* 0x0000006c199b723e */ /* 0x000fe20004807008 */
[----:B------:R-:W-:Y:S01]  /*5280*/  IMAD.U32 R8, RZ, RZ, UR6 ;  /* 0x00000006ff087e24 */ /* 0x000fe2000f8e00ff */
[----:B------:R-:W-:Y:S06]  /*5290*/  @P1 BRA `(.L_x_1011) ;  /* 0x00000000004c1947 */ /* 0x000fec0003800000 */
[----:B------:R-:W-:Y:S01]  /*52a0*/  ISETP.LT.AND P1, PT, RZ, UR47, PT ;  /* 0x0000002fff007c0c */ /* 0x000fe2000bf21270 */
[----:B------:R-:W-:-:S06]  /*52b0*/  UIADD3 UR6, UR47, -0x1, URZ ;  /* 0xffffffff2f067890 */ /* 0x000fcc000fffe03f */
[----:B------:R-:W-:-:S06]  /*52c0*/  IMAD.U32 R9, RZ, RZ, UR6 ;  /* 0x00000006ff097e24 */ /* 0x000fcc000f8e00ff */
[----:B------:R-:W-:Y:S05]  /*52d0*/  @P1 BRA `(.L_x_1012) ;  /* 0x0000000000201947 */ /* 0x000fea0003800000 */
[----:B------:R-:W0:Y:S01]  /*52e0*/  LDC R14, c[0x0][0x9e4] ;  /* 0x00027900ff0e7b82 */ /* 0x000e220000000800 */
[----:B------:R-:W-:Y:S01]  /*52f0*/  IMAD R9, RZ, RZ, -UR47 ;  /* 0x8000002fff097e24 */ /* 0x000fe2000f8e02ff */
[----:B0-----:R-:W-:-:S13]  /*5300*/  ISETP.NE.AND P1, PT, R14, 0x1, PT ;  /* 0x000000010e00780c */ /* 0x001fda0003f25270 */
[----:B------:R-:W0:Y:S02]  /*5310*/  @P1 LDC.64 R20, c[0x0][0x9e8] ;  /* 0x00027a00ff141b82 */ /* 0x000e240000000a00 */
[----:B0-----:R-:W-:-:S05]  /*5320*/  @P1 IMAD.HI.U32 R10, R9, R20, RZ ;  /* 0x00000014090a1227 */ /* 0x001fca00078e00ff */
[----:B------:R-:W-:-:S04]  /*5330*/  @P1 SHF.R.U32.HI R9, RZ, R21, R10 ;  /* 0x00000015ff091219 */ /* 0x000fc8000001160a */
[----:B------:R-:W-:Y:S01]  /*5340*/  LOP3.LUT R9, RZ, R9, RZ, 0x33, !PT ;  /* 0x00000009ff097212 */ /* 0x000fe200078e33ff */
[----:B------:R-:W-:Y:S06]  /*5350*/  BRA `(.L_x_1013) ;  /* 0x0000000000147947 */ /* 0x000fec0003800000 */
.L_x_1012:
[----:B------:R-:W0:Y:S02]  /*5360*/  LDC R14, c[0x0][0x9e4] ;  /* 0x00027900ff0e7b82 */ /* 0x000e240000000800 */
[----:B0-----:R-:W-:-:S13]  /*5370*/  ISETP.NE.AND P1, PT, R14, 0x1, PT ;  /* 0x000000010e00780c */ /* 0x001fda0003f25270 */
[----:B------:R-:W0:Y:S02]  /*5380*/  @P1 LDC.64 R20, c[0x0][0x9e8] ;  /* 0x00027a00ff141b82 */ /* 0x000e240000000a00 */
[----:B0-----:R-:W-:-:S05]  /*5390*/  @P1 IMAD.HI.U32 R10, R9, R20, RZ ;  /* 0x00000014090a1227 */ /* 0x001fca00078e00ff */
[----:B------:R-:W-:-:S07]  /*53a0*/  @P1 SHF.R.U32.HI R9, RZ, R21, R10 ;  /* 0x00000015ff091219 */ /* 0x000fce000001160a */
.L_x_1013:
[----:B------:R-:W-:-:S05]  /*53b0*/  IMAD R9, R9, R14, R14 ;  /* 0x0000000e09097224 */ /* 0x000fca00078e020e */
[----:B------:R-:W-:-:S07]  /*53c0*/  VIMNMX R8, R8, R9, PT ;  /* 0x0000000908087248 */ /* 0x000fce0003fe0100 */
.L_x_1011:
[----:B------:R-:W-:Y:S02]  /*53d0*/  SHF.R.S32.HI R9, RZ, 0x1f, R8 ;  /* 0x0000001fff097819 */ /* 0x000fe40000011408 */
[----:B------:R-:W-:Y:S02]  /*53e0*/  CS2R R150, SRZ ;  /* 0x0000000000967805 */ /* 0x000fe4000001ff00 */
[----:B------:R-:W-:Y:S02]  /*53f0*/  CS2R R148, SRZ ;  /* 0x0000000000947805 */ /* 0x000fe4000001ff00 */
[----:B------:R-:W-:Y:S02]  /*5400*/  CS2R R146, SRZ ;  /* 0x0000000000927805 */ /* 0x000fe4000001ff00 */
[----:B------:R-:W-:Y:S02]  /*5410*/  LEA.HI R9, R9, R8, RZ, 0x7 ;  /* 0x0000000809097211 */ /* 0x000fe400078f38ff */
[----:B------:R-:W-:-:S02]  /*5420*/  CS2R R144, SRZ ;  /* 0x0000000000907805 */ /* 0x000fc4000001ff00 */
[----:B------:R-:W-:Y:S02]  /*5430*/  CS2R R142, SRZ ;  /* 0x00000000008e7805 */ /* 0x000fe4000001ff00 */
[----:B------:R-:W-:Y:S02]  /*5440*/  CS2R R140, SRZ ;  /* 0x00000000008c7805 */ /* 0x000fe4000001ff00 */
[----:B------:R-:W-:Y:S02]  /*5450*/  SHF.R.S32.HI R9, RZ, 0x7, R9 ;  /* 0x00000007ff097819 */ /* 0x000fe40000011409 */
[----:B------:R-:W-:Y:S02]  /*5460*/  CS2R R138, SRZ ;  /* 0x00000000008a7805 */ /* 0x000fe4000001ff00 */
[----:B------:R-:W-:Y:S02]  /*5470*/  CS2R R136, SRZ ;  /* 0x0000000000887805 */ /* 0x000fe4000001ff00 */
[----:B------:R-:W-:-:S02]  /*5480*/  CS2R R134, SRZ ;  /* 0x0000000000867805 */ /* 0x000fc4000001ff00 */
[----:B------:R-:W-:Y:S02]  /*5490*/  VIMNMX R10, R22, R9, !PT ;  /* 0x00000009160a7248 */ /* 0x000fe40007fe0100 */
        /* <DEDUP_REMOVED lines=23> */
[----:B------:R-:W-:Y:S01]  /*5610*/  CS2R R88, SRZ ;  /* 0x0000000000587805 */ /* 0x000fe2000001ff00 */
[----:B------:R-:W-:Y:S06]  /*5620*/  @!P1 BRA `(.L_x_1014) ;  /* 0x0000003800009947 */ /* 0x000fec0003800000 */
[----:B------:R-:W-:Y:S01]  /*5630*/  IMAD.MOV.U32 R9, RZ, RZ, R12 ;  /* 0x000000ffff097224 */ /* 0x000fe200078e000c */
[----:B------:R-:W-:Y:S01]  /*5640*/  UMOV UR33, UR37 ;  /* 0x0000002500217c82 */ /* 0x000fe20008000000 */
[----:B------:R-:W-:Y:S01]  /*5650*/  IMAD.MOV.U32 R8, RZ, RZ, R4 ;  /* 0x000000ffff087224 */ /* 0x000fe200078e0004 */
[----:B------:R-:W-:Y:S01]  /*5660*/  UMOV UR32, UR36 ;  /* 0x0000002400207c82 */ /* 0x000fe20008000000 */
[----:B------:R-:W-:Y:S01]  /*5670*/  IMAD.MOV.U32 R151, RZ, RZ, RZ ;  /* 0x000000ffff977224 */ /* 0x000fe200078e00ff */
[----:B------:R-:W-:Y:S01]  /*5680*/  ULDC UR29, c[0x0][0x9e4] ;  /* 0x00027900001d7ab9 */ /* 0x000fe20000000800 */
[----:B------:R-:W-:Y:S01]  /*5690*/  ULDC UR30, c[0x0][0x9dc] ;  /* 0x00027700001e7ab9 */ /* 0x000fe20000000800 */
[----:B------:R-:W-:-:S05]  /*56a0*/  ULDC UR31, c[0x0][0x9e0] ;  /* 0x00027800001f7ab9 */ /* 0x000fca0000000800 */
.L_x_1033:
[----:B------:R-:W-:Y:S01]  /*56b0*/  ISETP.NE.AND P2, PT, RZ, UR39, PT ;  /* 0x00000027ff007c0c */ /* 0x000fe2000bf45270 */
[----:B------:R-:W-:-:S04]  /*56c0*/  UISETP.NE.AND UP0, UPT, UR32, 0x1, UPT ;  /* 0x000000012000788c */ /* 0x000fc8000bf05270 */
[----:B------:R-:W-:-:S04]  /*56d0*/  USEL UR37, URZ, 0x1, UP0 ;  /* 0x000000013f257887 */ /* 0x000fc80008000000 */
[----:B------:R-:W-:-:S04]  /*56e0*/  ULOP3.LUT UR37, UR33, UR37, URZ, 0x3c, !UPT ;  /* 0x0000002521257292 */ /* 0x000fc8000f8e3c3f */
[----:B------:R-:W-:Y:S08]  /*56f0*/  @P2 BRA `(.L_x_1015) ;  /* 0x0000000000382947 */ /* 0x000ff00003800000 */
[----:B------:R-:W-:Y:S05]  /*5700*/  @!P0 BRA `(.L_x_1016) ;  /* 0x0000000000048947 */ /* 0x000fea0003800000 */
[----:B------:R-:W-:Y:S01]  /*5710*/  BPT.TRAP 0x1 ;  /* 0x000000040000795c */ /* 0x000fe20000300000 */
.L_x_1016:
        /* <DEDUP_REMOVED lines=9> */
.L_x_1017:
[----:B-1----:R-:W-:Y:S05]  /*57b0*/  @P1 BRA `(.L_x_1015) ;  /* 0x0000000000081947 */ /* 0x002fea0003800000 */
[----:B------:R-:W1:Y:S02]  /*57c0*/  SYNCS.PHASECHK.TRANS64.TRYWAIT P1, [UR6+0x22830], R4 ;  /* 0x02283004ff0075a7 */ /* 0x000e640008020146 */
[----:B-1----:R-:W-:Y:S05]  /*57d0*/  @!P1 BRA `(.L_x_1018) ;  /* 0x00000110004c9947 */ /* 0x002fea0003800000 */
.L_x_1015:
[----:B-1----:R-:W1:Y:S01]  /*57e0*/  S2R R5, SR_TID.X ;  /* 0x0000000000057919 */ /* 0x002e620000002100 */
[----:B------:R-:W-:Y:S01]  /*57f0*/  UIADD3 UR36, UR32, 0x1, URZ ;  /* 0x0000000120247890 */ /* 0x000fe2000fffe03f */
[----:B------:R-:W-:Y:S01]  /*5800*/  UMOV UR27, 0x80000020 ;  /* 0x80000020001b7882 */ /* 0x000fe20000000000 */
[----:B------:R-:W-:Y:S02]  /*5810*/  UMOV UR7, 0x80000020 ;  /* 0x8000002000077882 */ /* 0x000fe40000000000 */
[----:B------:R-:W-:Y:S01]  /*5820*/  UISETP.NE.AND UP0, UPT, UR36, 0x2, UPT ;  /* 0x000000022400788c */ /* 0x000fe2000bf05270 */
[----:B------:R-:W-:Y:S01]  /*5830*/  UMOV UR11, 0x80000020 ;  /* 0x80000020000b7882 */ /* 0x000fe20000000000 */
[----:B------:R-:W-:Y:S02]  /*5840*/  UMOV UR15, 0x80000020 ;  /* 0x80000020000f7882 */ /* 0x000fe40000000000 */
[----:B------:R-:W-:Y:S01]  /*5850*/  USEL UR36, UR36, URZ, UP0 ;  /* 0x0000003f24247287 */ /* 0x000fe20008000000 */
[----:B------:R-:W-:Y:S01]  /*5860*/  UMOV UR19, 0x80000020 ;  /* 0x8000002000137882 */ /* 0x000fe20000000000 */
[----:B------:R-:W-:-:S02]  /*5870*/  UMOV UR23, 0x80000020 ;  /* 0x8000002000177882 */ /* 0x000fc40000000000 */
[----:B------:R-:W-:-:S04]  /*5880*/  UIMAD UR26, UR36, 0x600, UR28 ;  /* 0x00000600241a78a4 */ /* 0x000fc8000f8e021c */
[----:B------:R-:W-:Y:S02]  /*5890*/  UIADD3 UR6, UR26, 0x2, URZ ;  /* 0x000000021a067890 */ /* 0x000fe4000fffe03f */
[----:B------:R-:W-:Y:S02]  /*58a0*/  UIADD3 UR10, UR26, 0x200, URZ ;  /* 0x000002001a0a7890 */ /* 0x000fe4000fffe03f */
[----:B------:R-:W-:Y:S02]  /*58b0*/  UIADD3 UR14, UR26, 0x202, URZ ;  /* 0x000002021a0e7890 */ /* 0x000fe4000fffe03f */
[----:B------:R-:W-:Y:S02]  /*58c0*/  UIADD3 UR18, UR26, 0x400, URZ ;  /* 0x000004001a127890 */ /* 0x000fe4000fffe03f */
[----:B------:R-:W-:Y:S01]  /*58d0*/  UIADD3 UR22, UR26, 0x402, URZ ;  /* 0x000004021a167890 */ /* 0x000fe2000fffe03f */
[----:B-1----:R-:W-:-:S05]  /*58e0*/  SHF.R.U32.HI R5, RZ, 0x7, R5 ;  /* 0x00000007ff057819 */ /* 0x002fca0000011605 */
[----:B0-----:R-:W-:-:S05]  /*58f0*/  VIADD R4, R5, 0x8 ;  /* 0x0000000805047836 */ /* 0x001fca0000000000 */
[----:B------:R0:W-:Y:S06]  /*5900*/  BAR.SYNC.DEFER_BLOCKING R4, 0x100 ;  /* 0x000400040000751d */ /* 0x0001ec0000010000 */
[----:B------:R-:W-:-:S06]  /*5910*/  WARPGROUP.ARRIVE ;  /* 0x00000000000079c5 */ /* 0x000fcc0000000000 */
[----:B------:R-:W-:Y:S03]  /*5920*/  QGMMA.64x128x32.F32.E4M3.E4M3 R24, gdesc[UR24], RZ, !UPT, gsb0 ;  /* 0x01e00000181879f3 */ /* 0x000fe6000c0008ff */
        /* <DEDUP_REMOVED lines=16> */
[----:B0-----:R-:W-:Y:S05]  /*5a30*/  @P2 BRA `(.L_x_1019) ;  /* 0x00000000002c2947 */ /* 0x001fea0003800000 */
[----:B------:R-:W-:Y:S05]  /*5a40*/  @!P0 BRA `(.L_x_1020) ;  /* 0x0000000000048947 */ /* 0x000fea0003800000 */
[----:B------:R-:W-:Y:S01]  /*5a50*/  BPT.TRAP 0x1 ;  /* 0x000000040000795c */ /* 0x000fe20000300000 */
.L_x_1020:
[----:B------:R-:W-:Y:S01]  /*5a60*/  ULEA UR6, UR32, UR38, 0x3 ;  /* 0x0000002620067291 */ /* 0x000fe2000f8e183f */
[----:B------:R-:W-:-:S05]  /*5a70*/  IMAD.U32 R4, RZ, RZ, UR33 ;  /* 0x00000021ff047e24 */ /* 0x000fca000f8e00ff */
[----:B------:R-:W-:-:S04]  /*5a80*/  SHF.L.U32 R4, R4, 0x1f, RZ ;  /* 0x0000001f04047819 */ /* 0x000fc800000006ff */
[----:B------:R0:W1:Y:S01]  /*5a90*/  SYNCS.PHASECHK.TRANS64.TRYWAIT P1, [UR6+0x22850], R4 ;  /* 0x02285004ff0075a7 */ /* 0x0000620008020146 */
[----:B------:R-:W-:Y:S05]  /*5aa0*/  @!P0 BRA `(.L_x_1021) ;  /* 0x0000000000048947 */ /* 0x000fea0003800000 */
[----:B------:R-:W-:Y:S01]  /*5ab0*/  BPT.TRAP 0x1 ;  /* 0x000000040000795c */ /* 0x000fe20000300000 */
.L_x_1021:
[----:B-1----:R-:W-:Y:S05]  /*5ac0*/  @P1 BRA `(.L_x_1019) ;  /* 0x0000000000081947 */ /* 0x002fea0003800000 */
[----:B------:R-:W1:Y:S02]  /*5ad0*/  SYNCS.PHASECHK.TRANS64.TRYWAIT P1, [UR6+0x22850], R4 ;  /* 0x02285004ff0075a7 */ /* 0x000e640008020146 */
[----:B-1----:R-:W-:Y:S05]  /*5ae0*/  @!P1 BRA `(.L_x_1022) ;  /* 0x0000010c00a09947 */ /* 0x002fea0003800000 */
.L_x_1019:
[----:B------:R-:W-:Y:S01]  /*5af0*/  UIADD3 UR6, UR38, 0x400, URZ ;  /* 0x0000040026067890 */ /* 0x000fe2000fffe03f */
[----:B------:R-:W-:Y:S01]  /*5b00*/  WARPGROUP.ARRIVE ;  /* 0x00000000000079c5 */ /* 0x000fe20000000000 */
[----:B------:R-:W-:-:S05]  /*5b10*/  UMOV UR7, 0x40000040 ;  /* 0x4000004000077882 */ /* 0x000fca0000000000 */
[----:B-1----:R-:W1:Y:S01]  /*5b20*/  S2R R5, SR_TID.X ;  /* 0x0000000000057919 */ /* 0x002e620000002100 */
[----:B------:R-:W-:-:S04]  /*5b30*/  USHF.R.U32.HI UR6, URZ, 0x4, UR6 ;  /* 0x000000043f067899 */ /* 0x000fc80008011606 */
[----:B------:R-:W-:-:S04]  /*5b40*/  ULOP3.LUT UR6, UR6, 0x3fff, URZ, 0xc0, !UPT ;  /* 0x00003fff06067892 */ /* 0x000fc8000f8ec03f */
[----:B------:R-:W-:-:S04]  /*5b50*/  ULOP3.LUT UR6, UR6, 0x10000, URZ, 0xfc, !UPT ;  /* 0x0001000006067892 */ /* 0x000fc8000f8efc3f */
[----:B------:R-:W-:-:S07]  /*5b60*/  ULEA UR10, UR32, UR6, 0xa ;  /* 0x00000006200a7291 */ /* 0x000fce000f8e503f */
[----:B------:R-:W-:Y:S02]  /*5b70*/  UMOV UR6, UR10 ;  /* 0x0000000a00067c82 */ /* 0x000fe40008000000 */
[----:B------:R-:W-:Y:S01]  /*5b80*/  QGMMA.64x128x32.F32.E4M3.E4M3 R88, R164, gdesc[UR4], R88, gsb0 ;  /* 0x01e00004a4587df3 */ /* 0x000fe20008000858 */
[----:B------:R-:W-:Y:S01]  /*5b90*/  UIADD3 UR6, UR10, 0x2, URZ ;  /* 0x000000020a067890 */ /* 0x000fe2000fffe03f */
[----:B------:R-:W-:Y:S01]  /*5ba0*/  UMOV UR7, 0x40000040 ;  /* 0x4000004000077882 */ /* 0x000fe20000000000 */
[----:B-1----:R-:W-:-:S04]  /*5bb0*/  SHF.R.U32.HI R5, RZ, 0x7, R5 ;  /* 0x00000007ff057819 */ /* 0x002fc80000011605 */
[----:B0-----:R-:W-:Y:S01]  /*5bc0*/  IADD3 R4, -R5, 0xb, RZ ;  /* 0x0000000b05047810 */ /* 0x001fe20007ffe1ff */
[----:B------:R-:W-:Y:S02]  /*5bd0*/  WARPGROUP.DEPBAR.LE gsb0, 0x0 ;  /* 0x00008000000079c5 */ /* 0x000fe40000010000 */
[----:B------:R-:W-:-:S06]  /*5be0*/  WARPGROUP.ARRIVE ;  /* 0x00000000000079c5 */ /* 0x000fcc0000000000 */
        /* <DEDUP_REMOVED lines=15> */
.L_x_1023:
[----:B------:R-:W-:Y:S01]  /*5ce0*/  UISETP.NE.AND UP1, UPT, UR46, URZ, UPT ;  /* 0x0000003f2e00728c */ /* 0x000fe2000bf25270 */
[C---:B------:R-:W-:Y:S01]  /*5cf0*/  FMUL.FTZ R20, R0.reuse, R35 ;  /* 0x0000002300147220 */ /* 0x040fe20000410000 */
[C---:B------:R-:W-:Y:S01]  /*5d00*/  FMUL.FTZ R35, R0.reuse, R59 ;  /* 0x0000003b00237220 */ /* 0x040fe20000410000 */
[----:B------:R-:W-:Y:S01]  /*5d10*/  VIADD R59, R17, UR42 ;  /* 0x0000002a113b7c36 */ /* 0x000fe20008000000 */
[----:B------:R-:W1:Y:S01]  /*5d20*/  LDC R6, c[0x0][0x2f0] ;  /* 0x0000bc00ff067b82 */ /* 0x000e620000000800 */
[C---:B------:R-:W-:Y:S01]  /*5d30*/  FMUL.FTZ R155, R0.reuse, R29 ;  /* 0x0000001d009b7220 */ /* 0x040fe20000410000 */
[----:B------:R-:W-:Y:S01]  /*5d40*/  PLOP3.LUT P1, PT, PT, PT, UP1, 0x80, 0x0 ;  /* 0x000000000000781c */ /* 0x000fe20003f2f018 */
[C---:B------:R-:W-:Y:S01]  /*5d50*/  FMUL.FTZ R29, R0.reuse, R46 ;  /* 0x0000002e001d7220 */ /* 0x040fe20000410000 */
[----:B------:R-:W-:Y:S01]  /*5d60*/  PLOP3.LUT P2, PT, PT, PT, UP1, 0x80, 0x0 ;  /* 0x000000000000781c */ /* 0x000fe20003f4f018 */
[----:B------:R-:W-:Y:S01]  /*5d70*/  ULEA UR6, UR36, UR38, 0x3 ;  /* 0x0000002624067291 */ /* 0x000fe2000f8e183f */
[C---:B------:R-:W-:Y:S01]  /*5d80*/  FMUL.FTZ R157, R0.reuse, R33 ;  /* 0x00000021009d7220 */ /* 0x040fe20000410000 */
[----:B------:R-:W-:Y:S01]  /*5d90*/  @UP1 ULDC UR7, c[0x0][0x44c] ;  /* 0x0001130000071ab9 */ /* 0x000fe20000000800 */
[----:B------:R-:W2:Y:S01]  /*5da0*/  LDC R7, c[0x0][0x288] ;  /* 0x0000a200ff077b82 */ /* 0x000ea20000000800 */
[C---:B------:R-:W-:Y:S01]  /*5db0*/  FMUL.FTZ R46, R0.reuse, R82 ;  /* 0x00000052002e7220 */ /* 0x040fe20000410000 */
[----:B------:R-:W-:Y:S01]  /*5dc0*/  FMUL.FTZ R33, R0, R54 ;  /* 0x0000003600217220 */ /* 0x000fe20000410000 */
[----:B------:R-:W-:-:S02]  /*5dd0*/  IMAD.SHL.U32 R82, R11, 0x80, RZ ;  /* 0x000000800b527824 */ /* 0x000fc400078e00ff */
[C---:B------:R-:W-:Y:S01]  /*5de0*/  FMUL.FTZ R54, R0.reuse, R60 ;  /* 0x0000003c00367220 */ /* 0x040fe20000410000 */
[----:B------:R-:W-:Y:S01]  /*5df0*/  UIADD3 UR6, UR6, 0x22840, URZ ;  /* 0x0002284006067890 */ /* 0x000fe2000fffe03f */
[----:B------:R-:W-:Y:S01]  /*5e00*/  FMUL.FTZ R14, R0, R30 ;  /* 0x0000001e000e7220 */ /* 0x000fe20000410000 */
[----:B0-----:R-:W-:Y:S01]  /*5e10*/  @P1 IMAD.HI.U32 R4, R59, UR7, RZ ;  /* 0x000000073b041c27 */ /* 0x001fe2000f8e00ff */
[----:B------:R-:W-:-:S03]  /*5e20*/  @UP1 ULDC UR7, c[0x0][0x450] ;  /* 0x0001140000071ab9 */ /* 0x000fc60000000800 */
[C---:B------:R-:W-:Y:S01]  /*5e30*/  FMUL.FTZ R15, R0.reuse, R31 ;  /* 0x0000001f000f7220 */ /* 0x040fe20000410000 */
[C---:B------:R-:W-:Y:S01]  /*5e40*/  FMUL.FTZ R30, R0.reuse, R50 ;  /* 0x00000032001e7220 */ /* 0x040fe20000410000 */
[----:B------:R-:W-:Y:S01]  /*5e50*/  UISETP.NE.AND UP0, UPT, UR45, URZ, UPT ;  /* 0x0000003f2d00728c */ /* 0x000fe2000bf05270 */
[----:B------:R-:W-:Y:S01]  /*5e60*/  @P2 SHF.R.U32.HI R59, RZ, UR7, R4 ;  /* 0x00000007ff3b2c19 */ /* 0x000fe20008011604 */
[C---:B------:R-:W-:Y:S01]  /*5e70*/  FMUL.FTZ R152, R0.reuse, R24 ;  /* 0x0000001800987220 */ /* 0x040fe20000410000 */
[C---:B------:R-:W-:Y:S01]  /*5e80*/  FMUL.FTZ R21, R0.reuse, R34 ;  /* 0x0000002200157220 */ /* 0x040fe20000410000 */
[C---:B------:R-:W-:Y:S01]  /*5e90*/  FMUL.FTZ R31, R0.reuse, R51 ;  /* 0x00000033001f7220 */ /* 0x040fe20000410000 */
[----:B------:R-:W-:Y:S01]  /*5ea0*/  FMUL.FTZ R50, R0, R52 ;  /* 0x0000003400327220 */ /* 0x000fe20000410000 */
[----:B------:R-:W0:Y:S01]  /*5eb0*/  SHFL.IDX PT, R60, R59, RZ, 0x1c1f ;  /* 0x001c1fff3b3c7589 */ /* 0x000e2200000e0000 */
[----:B------:R-:W-:Y:S01]  /*5ec0*/  IADD3 R5, -R82, 0x1, RZ ;  /* 0x0000000152057810 */ /* 0x000fe20007ffe1ff */
        /* <DEDUP_REMOVED lines=10> */
[----:B------:R-:W-:Y:S01]  /*5f70*/  UPRMT UR6, UR40, 0x654, UR6 ;  /* 0x0000065428067896 */ /* 0x000fe20008000006 */
        /* <DEDUP_REMOVED lines=38> */
[----:B------:R-:W-:Y:S01]  /*61e0*/  FMUL.FTZ R80, R0, R80 ;  /* 0x0000005000507220 */ /* 0x000fe20000410000 */
[----:B------:R-:W-:Y:S01]  /*61f0*/  IMAD R5, R16, -0x2, R5 ;  /* 0xfffffffe10057824 */ /* 0x000fe200078e0205 */
[----:B------:R-:W-:Y:S01]  /*6200*/  PLOP3.LUT P1, PT, PT, PT, UP0, 0x40, 0x0 ;  /* 0x000000000000781c */ /* 0x000fe20003f2e808 */
[----:B------:R-:W3:Y:S01]  /*6210*/  MUFU.TANH R152, R152 ;  /* 0x0000009800987308 */ /* 0x000ee20000002400 */
[----:B------:R-:W-:Y:S01]  /*6220*/  SYNCS.ARRIVE.TRANS64.RED.A1T0 RZ, [UR6], RZ ;  /* 0x000000ffffff79a7 */ /* 0x000fe20008100406 */
[----:B-1----:R-:W-:Y:S01]  /*6230*/  IMAD R4, R6, UR41, R5 ;  /* 0x0000002906047c24 */ /* 0x002fe2000f8e0205 */
[----:B------:R-:W-:-:S03]  /*6240*/  ULOP3.LUT UR6, URZ, UR30, URZ, 0x33, !UPT ;  /* 0x0000001e3f067292 */ /* 0x000fc6000f8e333f */
[----:B--2---:R-:W-:Y:S02]  /*6250*/  IMAD.IADD R4, R4, 0x1, -R7 ;  /* 0x0000000104047824 */ /* 0x004fe400078e0a07 */
[----:B------:R-:W1:Y:S02]  /*6260*/  MUFU.TANH R153, R153 ;  /* 0x0000009900997308 */ /* 0x000e640000002400 */
[C---:B------:R-:W-:Y:S02]  /*6270*/  VIADD R67, R4.reuse, UR31 ;  /* 0x0000001f04437c36 */ /* 0x040fe40008000000 */
[----:B------:R-:W-:Y:S02]  /*6280*/  VIADD R69, R4, UR6 ;  /* 0x0000000604457c36 */ /* 0x000fe40008000000 */
[--C-:B0-----:R-:W-:Y:S02]  /*6290*/  IMAD.IADD R61, R67, 0x1, R60.reuse ;  /* 0x00000001433d7824 */ /* 0x101fe400078e023c */
[----:B------:R-:W0:Y:S01]  /*62a0*/  MUFU.TANH R12, R12 ;  /* 0x0000000c000c7308 */ /* 0x000e220000002400 */
[----:B------:R-:W-:-:S07]  /*62b0*/  IMAD.IADD R63, R69, 0x1, R60 ;  /* 0x00000001453f7824 */ /* 0x000fce00078e023c */
        /* <DEDUP_REMOVED lines=51> */
[----:B------:R-:W0:Y:S08]  /*65f0*/  MUFU.TANH R44, R44 ;  /* 0x0000002c002c7308 */ /* 0x000e300000002400 */
[----:B------:R-:W0:Y:S08]  /*6600*/  MUFU.TANH R45, R45 ;  /* 0x0000002d002d7308 */ /* 0x000e300000002400 */
[----:B------:R0:W0:Y:S08]  /*6610*/  MUFU.TANH R72, R80 ;  /* 0x0000005000487308 */ /* 0x0000300000002400 */
[----:B------:R-:W0:Y:S08]  /*6620*/  MUFU.TANH R81, R81 ;  /* 0x0000005100517308 */ /* 0x000e300000002400 */
[----:B------:R-:W0:Y:S08]  /*6630*/  MUFU.TANH R46, R46 ;  /* 0x0000002e002e7308 */ /* 0x000e300000002400 */
[----:B------:R-:W0:Y:S08]  /*6640*/  MUFU.TANH R47, R47 ;  /* 0x0000002f002f7308 */ /* 0x000e300000002400 */
[----:B------:R-:W0:Y:S08]  /*6650*/  MUFU.TANH R84, R84 ;  /* 0x0000005400547308 */ /* 0x000e300000002400 */
[----:B------:R-:W0:Y:S08]  /*6660*/  MUFU.TANH R85, R85 ;  /* 0x0000005500557308 */ /* 0x000e300000002400 */
[----:B------:R-:W0:Y:S08]  /*6670*/  MUFU.TANH R48, R48 ;  /* 0x0000003000307308 */ /* 0x000e300000002400 */
[----:B------:R-:W0:Y:S01]  /*6680*/  MUFU.TANH R49, R49 ;  /* 0x0000003100317308 */ /* 0x000e220000002400 */
[----:B-1234-:R-:W-:Y:S05]  /*6690*/  @P1 BRA `(.L_x_1024) ;  /* 0x00000000005c1947 */ /* 0x01efea0003800000 */
[----:B------:R-:W-:Y:S01]  /*66a0*/  IMAD R4, R6, UR41, R60 ;  /* 0x0000002906047c24 */ /* 0x000fe2000f8e023c */
[----:B------:R-:W-:Y:S03]  /*66b0*/  BSSY B0, `(.L_x_1025) ;  /* 0x0000011000007945 */ /* 0x000fe60003800000 */
[----:B------:R-:W-:-:S05]  /*66c0*/  IMAD.IADD R65, R4, 0x1, -R7 ;  /* 0x0000000104417824 */ /* 0x000fca00078e0a07 */
[----:B------:R-:W-:-:S13]  /*66d0*/  ISETP.GT.AND P1, PT, R65, -0x1, PT ;  /* 0xffffffff4100780c */ /* 0x000fda0003f24270 */
[----:B------:R-:W-:Y:S05]  /*66e0*/  @P1 BRA `(.L_x_1026) ;  /* 0x0000000000201947 */ /* 0x000fea0003800000 */
[----:B------:R-:W-:Y:S01]  /*66f0*/  IMAD.U32 R60, RZ, RZ, UR29 ;  /* 0x0000001dff3c7e24 */ /* 0x000fe2000f8e00ff */
[----:B------:R-:W-:-:S04]  /*6700*/  LOP3.LUT R65, RZ, R65, RZ, 0x33, !PT ;  /* 0x00000041ff417212 */ /* 0x000fc800078e33ff */
[----:B------:R-:W-:-:S13]  /*6710*/  ISETP.NE.AND P1, PT, R60, 0x1, PT ;  /* 0x000000013c00780c */ /* 0x000fda0003f25270 */
[----:B------:R-:W1:Y:S02]  /*6720*/  @P1 LDC.64 R4, c[0x0][0x9e8] ;  /* 0x00027a00ff041b82 */ /* 0x000e640000000a00 */
[----:B-1----:R-:W-:-:S05]  /*6730*/  @P1 IMAD.HI.U32 R4, R65, R4, RZ ;  /* 0x0000000441041227 */ /* 0x002fca00078e00ff */
[----:B------:R-:W-:-:S04]  /*6740*/  @P1 SHF.R.U32.HI R65, RZ, R5, R4 ;  /* 0x00000005ff411219 */ /* 0x000fc80000011604 */
[----:B------:R-:W-:Y:S01]  /*6750*/  LOP3.LUT R65, RZ, R65, RZ, 0x33, !PT ;  /* 0x00000041ff417212 */ /* 0x000fe200078e33ff */
[----:B------:R-:W-:Y:S06]  /*6760*/  BRA `(.L_x_1027) ;  /* 0x0000000000147947 */ /* 0x000fec0003800000 */
.L_x_1026:
[----:B------:R-:W-:-:S05]  /*6770*/  IMAD.U32 R60, RZ, RZ, UR29 ;  /* 0x0000001dff3c7e24 */ /* 0x000fca000f8e00ff */
[----:B------:R-:W-:-:S13]  /*6780*/  ISETP.NE.AND P1, PT, R60, 0x1, PT ;  /* 0x000000013c00780c */ /* 0x000fda0003f25270 */
[----:B------:R-:W1:Y:S02]  /*6790*/  @P1 LDC.64 R4, c[0x0][0x9e8] ;  /* 0x00027a00ff041b82 */ /* 0x000e640000000a00 */
[----:B-1----:R-:W-:-:S05]  /*67a0*/  @P1 IMAD.HI.U32 R4, R65, R4, RZ ;  /* 0x0000000441041227 */ /* 0x002fca00078e00ff */
[----:B------:R-:W-:-:S07]  /*67b0*/  @P1 SHF.R.U32.HI R65, RZ, R5, R4 ;  /* 0x00000005ff411219 */ /* 0x000fce0000011604 */
.L_x_1027:
[----:B------:R-:W-:Y:S05]  /*67c0*/  BSYNC B0 ;  /* 0x0000000000007941 */ /* 0x000fea0003800000 */
.L_x_1025:
[----:B------:R-:W-:-:S04]  /*67d0*/  IMAD R65, R65, R60, -R82 ;  /* 0x0000003c41417224 */ /* 0x000fc800078e0a52 */
[----:B------:R-:W-:-:S05]  /*67e0*/  IMAD R4, R16, -0x2, R65 ;  /* 0xfffffffe10047824 */ /* 0x000fca00078e0241 */
[----:B------:R-:W-:Y:S02]  /*67f0*/  VIADDMNMX R61, R4, R60, R61, PT ;  /* 0x0000003c043d7246 */ /* 0x000fe4000380013d */
[----:B------:R-:W-:-:S07]  /*6800*/  VIMNMX R63, R63, R4, !PT ;  /* 0x000000043f3f7248 */ /* 0x000fce0007fe0100 */
.L_x_1024:
[----:B------:R-:W-:Y:S01]  /*6810*/  ISETP.GT.AND P1, PT, R11, -0x1, PT ;  /* 0xffffffff0b00780c */ /* 0x000fe20003f24270 */
[----:B------:R-:W1:Y:S01]  /*6820*/  SHFL.IDX PT, R4, R59, 0x1, 0x1c1f ;  /* 0x003c1f003b047f89 */ /* 0x000e6200000e0000 */
[----:B------:R-:W-:Y:S02]  /*6830*/  UISETP.NE.AND UP0, UPT, UR45, URZ, UPT ;  /* 0x0000003f2d00728c */ /* 0x000fe4000bf05270 */
[C---:B------:R-:W-:Y:S02]  /*6840*/  ISETP.GT.AND P3, PT, R63.reuse, 0x8, P1 ;  /* 0x000000083f00780c */ /* 0x040fe40000f64270 */
[----:B------:R-:W-:Y:S02]  /*6850*/  ISETP.GT.AND P6, PT, R63, RZ, P1 ;  /* 0x000000ff3f00720c */ /* 0x000fe40000fc4270 */
[----:B------:R-:W-:Y:S02]  /*6860*/  ISETP.LT.OR P3, PT, R61, 0x9, P3 ;  /* 0x000000093d00780c */ /* 0x000fe40001f61670 */
[----:B------:R-:W-:-:S02]  /*6870*/  ISETP.GT.AND P2, PT, R63, 0x1, P1 ;  /* 0x000000013f00780c */ /* 0x000fc40000f44270 */
[----:B------:R-:W-:Y:S02]  /*6880*/  FSEL R184, R154, -INF , !P3 ;  /* 0xff8000009ab87808 */ /* 0x000fe40005800000 */
[----:B------:R-:W-:Y:S02]  /*6890*/  ISETP.GT.AND P3, PT, R63, 0x19, P1 ;  /* 0x000000193f00780c */ /* 0x000fe40000f64270 */
[C---:B------:R-:W-:Y:S02]  /*68a0*/  ISETP.LT.OR P6, PT, R61.reuse, 0x1, P6 ;  /* 0x000000013d00780c */ /* 0x040fe400037c1670 */
[C---:B------:R-:W-:Y:S02]  /*68b0*/  ISETP.LT.OR P2, PT, R61.reuse, 0x2, P2 ;  /* 0x000000023d00780c */ /* 0x040fe40001741670 */
[----:B------:R-:W-:Y:S02]  /*68c0*/  ISETP.LT.OR P3, PT, R61, 0x1a, P3 ;  /* 0x0000001a3d00780c */ /* 0x000fe40001f61670 */
[----:B------:R-:W-:-:S02]  /*68d0*/  FSEL R186, R152, -INF , !P6 ;  /* 0xff80000098ba7808 */ /* 0x000fc40007000000 */
[----:B------:R-:W-:Y:S02]  /*68e0*/  FSEL R166, R153, -INF , !P2 ;  /* 0xff80000099a67808 */ /* 0x000fe40005000000 */
[C---:B------:R-:W-:Y:S02]  /*68f0*/  ISETP.GT.AND P5, PT, R63.reuse, 0x9, P1 ;  /* 0x000000093f00780c */ /* 0x040fe40000fa4270 */
[C---:B------:R-:W-:Y:S02]  /*6900*/  ISETP.GT.AND P4, PT, R63.reuse, 0x10, P1 ;  /* 0x000000103f00780c */ /* 0x040fe40000f84270 */
[C---:B------:R-:W-:Y:S02]  /*6910*/  ISETP.GT.AND P6, PT, R63.reuse, 0x11, P1 ;  /* 0x000000113f00780c */ /* 0x040fe40000fc4270 */
[----:B------:R-:W-:Y:S02]  /*6920*/  ISETP.GT.AND P2, PT, R63, 0x18, P1 ;  /* 0x000000183f00780c */ /* 0x000fe40000f44270 */
[----:B0-----:R-:W-:-:S02]  /*6930*/  FSEL R194, R159, -INF , !P3 ;  /* 0xff8000009fc27808 */ /* 0x001fc40005800000 */
[----:B------:R-:W-:Y:S02]  /*6940*/  ISETP.GT.AND P3, PT, R63, 0x30, P1 ;  /* 0x000000303f00780c */ /* 0x000fe40000f64270 */
[C---:B------:R-:W-:Y:S02]  /*6950*/  ISETP.LT.OR P5, PT, R61.reuse, 0xa, P5 ;  /* 0x0000000a3d00780c */ /* 0x040fe40002fa1670 */
[C---:B------:R-:W-:Y:S02]  /*6960*/  ISETP.LT.OR P4, PT, R61.reuse, 0x11, P4 ;  /* 0x000000113d00780c */ /* 0x040fe40002781670 */
[C---:B------:R-:W-:Y:S02]  /*6970*/  ISETP.LT.OR P6, PT, R61.reuse, 0x12, P6 ;  /* 0x000000123d00780c */ /* 0x040fe400037c1670 */
[C---:B------:R-:W-:Y:S02]  /*6980*/  ISETP.LT.OR P2, PT, R61.reuse, 0x19, P2 ;  /* 0x000000193d00780c */ /* 0x040fe40001741670 */
[----:B------:R-:W-:-:S02]  /*6990*/  ISETP.LT.OR P3, PT, R61, 0x31, P3 ;  /* 0x000000313d00780c */ /* 0x000fc40001f61670 */
[----:B------:R-:W-:Y:S02]  /*69a0*/  FSEL R200, R155, -INF , !P5 ;  /* 0xff8000009bc87808 */ /* 0x000fe40006800000 */
[----:B------:R-:W-:Y:S02]  /*69b0*/  FSEL R202, R156, -INF , !P4 ;  /* 0xff8000009cca7808 */ /* 0x000fe40006000000 */
[----:B------:R-:W-:Y:S02]  /*69c0*/  FSEL R198, R157, -INF , !P6 ;  /* 0xff8000009dc67808 */ /* 0x000fe40007000000 */
[----:B------:R-:W-:Y:S02]  /*69d0*/  FSEL R196, R158, -INF , !P2 ;  /* 0xff8000009ec47808 */ /* 0x000fe40005000000 */
[C---:B------:R-:W-:Y:S02]  /*69e0*/  ISETP.GT.AND P5, PT, R63.reuse, 0x20, P1 ;  /* 0x000000203f00780c */ /* 0x040fe40000fa4270 */
[----:B------:R-:W-:-:S02]  /*69f0*/  ISETP.GT.AND P4, PT, R63, 0x21, P1 ;  /* 0x000000213f00780c */ /* 0x000fc40000f84270 */
[C---:B------:R-:W-:Y:S02]  /*6a00*/  ISETP.GT.AND P6, PT, R63.reuse, 0x28, P1 ;  /* 0x000000283f00780c */ /* 0x040fe40000fc4270 */
[C---:B------:R-:W-:Y:S02]  /*6a10*/  ISETP.GT.AND P2, PT, R63.reuse, 0x29, P1 ;  /* 0x000000293f00780c */ /* 0x040fe40000f44270 */
[----:B------:R-:W-:Y:S02]  /*6a20*/  FSEL R180, R164, -INF , !P3 ;  /* 0xff800000a4b47808 */ /* 0x000fe40005800000 */
[----:B------:R-:W-:Y:S02]  /*6a30*/  ISETP.GT.AND P3, PT, R63, 0x41, P1 ;  /* 0x000000413f00780c */ /* 0x000fe40000f64270 */
[C---:B------:R-:W-:Y:S02]  /*6a40*/  ISETP.LT.OR P5, PT, R61.reuse, 0x21, P5 ;  /* 0x000000213d00780c */ /* 0x040fe40002fa1670 */
[----:B------:R-:W-:-:S02]  /*6a50*/  ISETP.LT.OR P4, PT, R61, 0x22, P4 ;  /* 0x000000223d00780c */ /* 0x000fc40002781670 */
[C---:B------:R-:W-:Y:S02]  /*6a60*/  ISETP.LT.OR P6, PT, R61.reuse, 0x29, P6 ;  /* 0x000000293d00780c */ /* 0x040fe400037c1670 */
[C---:B------:R-:W-:Y:S02]  /*6a70*/  ISETP.LT.OR P2, PT, R61.reuse, 0x2a, P2 ;  /* 0x0000002a3d00780c */ /* 0x040fe40001741670 */
[----:B------:R-:W-:Y:S02]  /*6a80*/  ISETP.LT.OR P3, PT, R61, 0x42, P3 ;  /* 0x000000423d00780c */ /* 0x000fe40001f61670 */
[----:B------:R-:W-:Y:S02]  /*6a90*/  FSEL R192, R160, -INF , !P5 ;  /* 0xff800000a0c07808 */ /* 0x000fe40006800000 */
[----:B------:R-:W-:Y:S02]  /*6aa0*/  FSEL R190, R161, -INF , !P4 ;  /* 0xff800000a1be7808 */ /* 0x000fe40006000000 */
[----:B------:R-:W-:-:S02]  /*6ab0*/  FSEL R188, R162, -INF , !P6 ;  /* 0xff800000a2bc7808 */ /* 0x000fc40007000000 */
[----:B------:R-:W-:Y:S02]  /*6ac0*/  FSEL R182, R163, -INF , !P2 ;  /* 0xff800000a3b67808 */ /* 0x000fe40005000000 */
[C---:B------:R-:W-:Y:S02]  /*6ad0*/  ISETP.GT.AND P5, PT, R63.reuse, 0x31, P1 ;  /* 0x000000313f00780c */ /* 0x040fe40000fa4270 */
[C---:B------:R-:W-:Y:S02]  /*6ae0*/  ISETP.GT.AND P4, PT, R63.reuse, 0x38, P1 ;  /* 0x000000383f00780c */ /* 0x040fe40000f84270 */
[C---:B------:R-:W-:Y:S02]  /*6af0*/  ISETP.GT.AND P6, PT, R63.reuse, 0x39, P1 ;  /* 0x000000393f00780c */ /* 0x040fe40000fc4270 */
[----:B------:R-:W-:Y:S02]  /*6b00*/  ISETP.GT.AND P2, PT, R63, 0x40, P1 ;  /* 0x000000403f00780c */ /* 0x000fe40000f44270 */
[----:B------:R-:W-:-:S02]  /*6b10*/  FSEL R78, R53, -INF , !P3 ;  /* 0xff800000354e7808 */ /* 0x000fc40005800000 */
        /* <DEDUP_REMOVED lines=8> */
[----:B------:R-:W-:Y:S01]  /*6ba0*/  FSEL R154, R51, -INF , !P6 ;  /* 0xff800000339a7808 */ /* 0x000fe20007000000 */
[----:B-1----:R-:W-:Y:S01]  /*6bb0*/  IMAD.IADD R51, R67, 0x1, R4 ;  /* 0x0000000143337824 */ /* 0x002fe200078e0204 */
        /* <DEDUP_REMOVED lines=13> */
[----:B------:R-:W-:Y:S01]  /*6c90*/  FSEL R60, R55, -INF , !P4 ;  /* 0xff800000373c7808 */ /* 0x000fe20006000000 */
[----:B------:R-:W-:Y:S01]  /*6ca0*/  IMAD.IADD R55, R69, 0x1, R4 ;  /* 0x0000000145377824 */ /* 0x000fe200078e0204 */
[----:B------:R-:W-:-:S02]  /*6cb0*/  FSEL R56, R56, -INF , !P6 ;  /* 0xff80000038387808 */ /* 0x000fc40007000000 */
[----:B------:R-:W-:Y:S02]  /*6cc0*/  FSEL R62, R57, -INF , !P2 ;  /* 0xff800000393e7808 */ /* 0x000fe40005000000 */
[C---:B------:R-:W-:Y:S02]  /*6cd0*/  ISETP.GT.AND P5, PT, R63.reuse, 0x59, P1 ;  /* 0x000000593f00780c */ /* 0x040fe40000fa4270 */
[C---:B------:R-:W-:Y:S02]  /*6ce0*/  ISETP.GT.AND P4, PT, R63.reuse, 0x60, P1 ;  /* 0x000000603f00780c */ /* 0x040fe40000f84270 */
[C---:B------:R-:W-:Y:S02]  /*6cf0*/  ISETP.GT.AND P6, PT, R63.reuse, 0x61, P1 ;  /* 0x000000613f00780c */ /* 0x040fe40000fc4270 */
[----:B------:R-:W-:Y:S02]  /*6d00*/  ISETP.GT.AND P2, PT, R63, 0x68, P1 ;  /* 0x000000683f00780c */ /* 0x000fe40000f44270 */
[----:B------:R-:W-:-:S02]  /*6d10*/  FSEL R76, R76, -INF , !P3 ;  /* 0xff8000004c4c7808 */ /* 0x000fc40005800000 */
[----:B------:R-:W-:Y:S02]  /*6d20*/  PLOP3.LUT P3, PT, PT, PT, UP0, 0x40, 0x0 ;  /* 0x000000000000781c */ /* 0x000fe40003f6e808 */
[C---:B------:R-:W-:Y:S02]  /*6d30*/  ISETP.LT.OR P5, PT, R61.reuse, 0x5a, P5 ;  /* 0x0000005a3d00780c */ /* 0x040fe40002fa1670 */
[C---:B------:R-:W-:Y:S02]  /*6d40*/  ISETP.LT.OR P4, PT, R61.reuse, 0x61, P4 ;  /* 0x000000613d00780c */ /* 0x040fe40002781670 */
[C---:B------:R-:W-:Y:S02]  /*6d50*/  ISETP.LT.OR P6, PT, R61.reuse, 0x62, P6 ;  /* 0x000000623d00780c */ /* 0x040fe400037c1670 */
[----:B------:R-:W-:Y:S02]  /*6d60*/  ISETP.LT.OR P2, PT, R61, 0x69, P2 ;  /* 0x000000693d00780c */ /* 0x000fe40001741670 */
[----:B------:R-:W-:-:S02]  /*6d70*/  FSEL R64, R64, -INF , !P5 ;  /* 0xff80000040407808 */ /* 0x000fc40006800000 */
[----:B------:R-:W-:Y:S02]  /*6d80*/  FSEL R66, R66, -INF , !P4 ;  /* 0xff80000042427808 */ /* 0x000fe40006000000 */
[----:B------:R-:W-:Y:S02]  /*6d90*/  FSEL R68, R68, -INF , !P6 ;  /* 0xff80000044447808 */ /* 0x000fe40007000000 */
[----:B------:R-:W-:Y:S02]  /*6da0*/  FSEL R70, R70, -INF , !P2 ;  /* 0xff80000046467808 */ /* 0x000fe40005000000 */
[C---:B------:R-:W-:Y:S02]  /*6db0*/  ISETP.GT.AND P5, PT, R63.reuse, 0x70, P1 ;  /* 0x000000703f00780c */ /* 0x040fe40000fa4270 */
[C---:B------:R-:W-:Y:S02]  /*6dc0*/  ISETP.GT.AND P4, PT, R63.reuse, 0x71, P1 ;  /* 0x000000713f00780c */ /* 0x040fe40000f84270 */
[----:B------:R-:W-:-:S02]  /*6dd0*/  ISETP.GT.AND P6, PT, R63, 0x78, P1 ;  /* 0x000000783f00780c */ /* 0x000fc40000fc4270 */
[----:B------:R-:W-:Y:S02]  /*6de0*/  ISETP.GT.AND P2, PT, R63, 0x79, P1 ;  /* 0x000000793f00780c */ /* 0x000fe40000f44270 */
[C---:B------:R-:W-:Y:S02]  /*6df0*/  ISETP.LT.OR P5, PT, R61.reuse, 0x71, P5 ;  /* 0x000000713d00780c */ /* 0x040fe40002fa1670 */
[C---:B------:R-:W-:Y:S02]  /*6e00*/  ISETP.LT.OR P4, PT, R61.reuse, 0x72, P4 ;  /* 0x000000723d00780c */ /* 0x040fe40002781670 */
[C---:B------:R-:W-:Y:S02]  /*6e10*/  ISETP.LT.OR P6, PT, R61.reuse, 0x79, P6 ;  /* 0x000000793d00780c */ /* 0x040fe400037c1670 */
[----:B------:R-:W-:Y:S02]  /*6e20*/  ISETP.LT.OR P2, PT, R61, 0x7a, P2 ;  /* 0x0000007a3d00780c */ /* 0x000fe40001741670 */
[----:B------:R-:W-:-:S02]  /*6e30*/  FSEL R72, R72, -INF , !P5 ;  /* 0xff80000048487808 */ /* 0x000fc40006800000 */
[----:B------:R-:W-:Y:S02]  /*6e40*/  FSEL R54, R81, -INF , !P4 ;  /* 0xff80000051367808 */ /* 0x000fe40006000000 */
[----:B------:R-:W-:Y:S02]  /*6e50*/  FSEL R52, R84, -INF , !P6 ;  /* 0xff80000054347808 */ /* 0x000fe40007000000 */
[----:B------:R-:W-:Y:S01]  /*6e60*/  FSEL R50, R85, -INF , !P2 ;  /* 0xff80000055327808 */ /* 0x000fe20005000000 */
[----:B------:R-:W-:Y:S06]  /*6e70*/  @P3 BRA `(.L_x_1028) ;  /* 0x00000000005c3947 */ /* 0x000fec0003800000 */
        /* <DEDUP_REMOVED lines=8> */
[----:B------:R-:W0:Y:S02]  /*6f00*/  @P2 LDC.64 R4, c[0x0][0x9e8] ;  /* 0x00027a00ff042b82 */ /* 0x000e240000000a00 */
[----:B0-----:R-:W-:-:S05]  /*6f10*/  @P2 IMAD.HI.U32 R4, R53, R4, RZ ;  /* 0x0000000435042227 */ /* 0x001fca00078e00ff */
[----:B------:R-:W-:-:S04]  /*6f20*/  @P2 SHF.R.U32.HI R53, RZ, R5, R4 ;  /* 0x00000005ff352219 */ /* 0x000fc80000011604 */
[----:B------:R-:W-:Y:S01]  /*6f30*/  LOP3.LUT R53, RZ, R53, RZ, 0x33, !PT ;  /* 0x00000035ff357212 */ /* 0x000fe200078e33ff */
[----:B------:R-:W-:Y:S06]  /*6f40*/  BRA `(.L_x_1031) ;  /* 0x0000000000147947 */ /* 0x000fec0003800000 */
.L_x_1030:
[----:B------:R-:W-:-:S05]  /*6f50*/  IMAD.U32 R57, RZ, RZ, UR29 ;  /* 0x0000001dff397e24 */ /* 0x000fca000f8e00ff */
[----:B------:R-:W-:-:S13]  /*6f60*/  ISETP.NE.AND P2, PT, R57, 0x1, PT ;  /* 0x000000013900780c */ /* 0x000fda0003f45270 */
[----:B------:R-:W0:Y:S02]  /*6f70*/  @P2 LDC.64 R4, c[0x0][0x9e8] ;  /* 0x00027a00ff042b82 */ /* 0x000e240000000a00 */
[----:B0-----:R-:W-:-:S05]  /*6f80*/  @P2 IMAD.HI.U32 R4, R53, R4, RZ ;  /* 0x0000000435042227 */ /* 0x001fca00078e00ff */
[----:B------:R-:W-:-:S07]  /*6f90*/  @P2 SHF.R.U32.HI R53, RZ, R5, R4 ;  /* 0x00000005ff352219 */ /* 0x000fce0000011604 */
.L_x_1031:
[----:B------:R-:W-:Y:S05]  /*6fa0*/  BSYNC B0 ;  /* 0x0000000000007941 */ /* 0x000fea0003800000 */
.L_x_1029:
[----:B------:R-:W-:-:S04]  /*6fb0*/  IMAD R53, R53, R57, -R82 ;  /* 0x0000003935357224 */ /* 0x000fc800078e0a52 */
[----:B------:R-:W-:-:S05]  /*6fc0*/  IMAD R4, R16, -0x2, R53 ;  /* 0xfffffffe10047824 */ /* 0x000fca00078e0235 */
[----:B------:R-:W-:Y:S02]  /*6fd0*/  VIADDMNMX R51, R4, R57, R51, PT ;  /* 0x0000003904337246 */ /* 0x000fe40003800133 */
[----:B------:R-:W-:-:S07]  /*6fe0*/  VIMNMX R55, R55, R4, !PT ;  /* 0x0000000437377248 */ /* 0x000fce0007fe0100 */
.L_x_1028:
[----:B------:R-:W-:Y:S02]  /*6ff0*/  FMNMX.FTZ R5, R186, R8, !PT ;  /* 0x00000008ba057209 */ /* 0x000fe40007810000 */
[C---:B------:R-:W-:Y:S02]  /*7000*/  ISETP.GT.AND P6, PT, R55.reuse, 0x1, P1 ;  /* 0x000000013700780c */ /* 0x040fe40000fc4270 */
[----:B------:R-:W-:Y:S02]  /*7010*/  FMNMX.FTZ R5, R166, R5, !PT ;  /* 0x00000005a6057209 */ /* 0x000fe40007810000 */
[----:B------:R-:W-:Y:S02]  /*7020*/  ISETP.GT.AND P5, PT, R55, 0x10, P1 ;  /* 0x000000103700780c */ /* 0x000fe40000fa4270 */
[----:B------:R-:W-:Y:S02]  /*7030*/  FMNMX.FTZ R5, R184, R5, !PT ;  /* 0x00000005b8057209 */ /* 0x000fe40007810000 */
[----:B------:R-:W-:-:S02]  /*7040*/  ISETP.LT.OR P6, PT, R51, 0x2, P6 ;  /* 0x000000023300780c */ /* 0x000fc400037c1670 */
[----:B------:R-:W-:Y:S02]  /*7050*/  FMNMX.FTZ R5, R200, R5, !PT ;  /* 0x00000005c8057209 */ /* 0x000fe40007810000 */
[----:B------:R-:W-:Y:S02]  /*7060*/  ISETP.LT.OR P5, PT, R51, 0x11, P5 ;  /* 0x000000113300780c */ /* 0x000fe40002fa1670 */
[----:B------:R-:W-:Y:S02]  /*7070*/  FMNMX.FTZ R5, R202, R5, !PT ;  /* 0x00000005ca057209 */ /* 0x000fe40007810000 */
[----:B------:R-:W-:Y:S02]  /*7080*/  FSEL R82, R13, -INF , !P6 ;  /* 0xff8000000d527808 */ /* 0x000fe40007000000 */
[----:B------:R-:W-:Y:S02]  /*7090*/  FMNMX.FTZ R5, R198, R5, !PT ;  /* 0x00000005c6057209 */ /* 0x000fe40007810000 */
[----:B------:R-:W-:-:S02]  /*70a0*/  FSEL R152, R21, -INF , !P5 ;  /* 0xff80000015987808 */ /* 0x000fc40006800000 */
[----:B------:R-:W-:Y:S02]  /*70b0*/  FMNMX.FTZ R5, R196, R5, !PT ;  /* 0x00000005c4057209 */ /* 0x000fe40007810000 */
[----:B------:R-:W-:Y:S02]  /*70c0*/  ISETP.GT.AND P5, PT, R55, 0x20, P1 ;  /* 0x000000203700780c */ /* 0x000fe40000fa4270 */
[----:B------:R-:W-:Y:S02]  /*70d0*/  FMNMX.FTZ R5, R194, R5, !PT ;  /* 0x00000005c2057209 */ /* 0x000fe40007810000 */
[----:B------:R-:W-:Y:S02]  /*70e0*/  ISETP.LT.OR P5, PT, R51, 0x21, P5 ;  /* 0x000000213300780c */ /* 0x000fe40002fa1670 */
[----:B------:R-:W-:Y:S02]  /*70f0*/  FMNMX.FTZ R5, R192, R5, !PT ;  /* 0x00000005c0057209 */ /* 0x000fe40007810000 */
[----:B------:R-:W-:-:S02]  /*7100*/  ISETP.GT.AND P4, PT, R55, 0x9, P1 ;  /* 0x000000093700780c */ /* 0x000fc40000f84270 */
[----:B------:R-:W-:Y:S02]  /*7110*/  FMNMX.FTZ R5, R190, R5, !PT ;  /* 0x00000005be057209 */ /* 0x000fe40007810000 */
[----:B------:R-:W-:Y:S02]  /*7120*/  ISETP.GT.AND P2, PT, R55, 0x11, P1 ;  /* 0x000000113700780c */ /* 0x000fe40000f44270 */
[----:B------:R-:W-:Y:S02]  /*7130*/  FMNMX.FTZ R5, R188, R5, !PT ;  /* 0x00000005bc057209 */ /* 0x000fe40007810000 */
[C---:B------:R-:W-:Y:S02]  /*7140*/  ISETP.LT.OR P4, PT, R51.reuse, 0xa, P4 ;  /* 0x0000000a3300780c */ /* 0x040fe40002781670 */
[----:B------:R-:W-:Y:S02]  /*7150*/  FMNMX.FTZ R5, R182, R5, !PT ;  /* 0x00000005b6057209 */ /* 0x000fe40007810000 */
[----:B------:R-:W-:-:S02]  /*7160*/  ISETP.LT.OR P2, PT, R51, 0x12, P2 ;  /* 0x000000123300780c */ /* 0x000fc40001741670 */
[----:B------:R-:W-:Y:S02]  /*7170*/  FMNMX.FTZ R5, R180, R5, !PT ;  /* 0x00000005b4057209 */ /* 0x000fe40007810000 */
[----:B------:R-:W-:Y:S02]  /*7180*/  FSEL R86, R15, -INF , !P4 ;  /* 0xff8000000f567808 */ /* 0x000fe40006000000 */
[----:B------:R-:W-:Y:S02]  /*7190*/  FMNMX.FTZ R5, R162, R5, !PT ;  /* 0x00000005a2057209 */ /* 0x000fe40007810000 */
[----:B------:R-:W-:Y:S02]  /*71a0*/  FSEL R158, R20, -INF , !P2 ;  /* 0xff800000149e7808 */ /* 0x000fe40005000000 */
        /* <DEDUP_REMOVED lines=23> */
[----:B------:R-:W-:Y:S02]  /*7320*/  ISETP.GT.AND P3, PT, R55, 0x28, P1 ;  /* 0x000000283700780c */ /* 0x000fe40000f64270 */
[----:B------:R-:W-:Y:S02]  /*7330*/  FMNMX.FTZ R5, R70, R5, !PT ;  /* 0x0000000546057209 */ /* 0x000fe40007810000 */
[----:B------:R-:W-:-:S02]  /*7340*/  ISETP.LT.OR P3, PT, R51, 0x29, P3 ;  /* 0x000000293300780c */ /* 0x000fc40001f61670 */
[----:B------:R-:W-:Y:S02]  /*7350*/  FMNMX.FTZ R5, R76, R5, !PT ;  /* 0x000000054c057209 */ /* 0x000fe40007810000 */
[----:B------:R-:W-:Y:S02]  /*7360*/  ISETP.GT.AND P4, PT, R55, 0x29, P1 ;  /* 0x000000293700780c */ /* 0x000fe40000f84270 */
[----:B------:R-:W-:Y:S02]  /*7370*/  FMNMX.FTZ R5, R72, R5, !PT ;  /* 0x0000000548057209 */ /* 0x000fe40007810000 */
[----:B------:R-:W-:Y:S02]  /*7380*/  ISETP.LT.OR P4, PT, R51, 0x2a, P4 ;  /* 0x0000002a3300780c */ /* 0x000fe40002781670 */
[----:B------:R-:W-:Y:S02]  /*7390*/  FMNMX.FTZ R5, R54, R5, !PT ;  /* 0x0000000536057209 */ /* 0x000fe40007810000 */
[----:B------:R-:W-:-:S02]  /*73a0*/  FSEL R28, R28, -INF , !P4 ;  /* 0xff8000001c1c7808 */ /* 0x000fc40006000000 */
[----:B------:R-:W-:Y:S02]  /*73b0*/  FMNMX.FTZ R5, R52, R5, !PT ;  /* 0x0000000534057209 */ /* 0x000fe40007810000 */
[----:B------:R-:W-:Y:S02]  /*73c0*/  ISETP.GT.AND P4, PT, R55, 0x39, P1 ;  /* 0x000000393700780c */ /* 0x000fe40000f84270 */
[----:B------:R-:W-:Y:S02]  /*73d0*/  FMNMX.FTZ R53, R50, R5, !PT ;  /* 0x0000000532357209 */ /* 0x000fe40007810000 */
[----:B------:R-:W0:Y:S01]  /*73e0*/  LDC R5, c[0x0][0x988] ;  /* 0x00026200ff057b82 */ /* 0x000e220000000800 */
[----:B------:R-:W-:Y:S02]  /*73f0*/  ISETP.LT.OR P4, PT, R51, 0x3a, P4 ;  /* 0x0000003a3300780c */ /* 0x000fe40002781670 */
[----:B------:R-:W1:Y:S02]  /*7400*/  SHFL.BFLY PT, R4, R53, 0x2, 0x1f ;  /* 0x0c401f0035047f89 */ /* 0x000e6400000e0000 */
[----:B-1----:R-:W-:-:S05]  /*7410*/  FMNMX.FTZ R57, R53, R4, !PT ;  /* 0x0000000435397209 */ /* 0x002fca0007810000 */
[----:B------:R-:W1:Y:S02]  /*7420*/  SHFL.BFLY PT, R4, R57, 0x1, 0x1f ;  /* 0x0c201f0039047f89 */ /* 0x000e6400000e0000 */
[----:B-1----:R-:W-:-:S04]  /*7430*/  FMNMX.FTZ R4, R57, R4, !PT ;  /* 0x0000000439047209 */ /* 0x002fc80007810000 */
[C---:B------:R-:W-:Y:S01]  /*7440*/  FSETP.NEU.FTZ.AND P6, PT, R4.reuse, -INF , PT ;  /* 0xff8000000400780b */ /* 0x040fe20003fdd000 */
[----:B0-----:R-:W-:-:S05]  /*7450*/  FFMA.FTZ R53, R4, R5, -8 ;  /* 0xc100000004357423 */ /* 0x001fca0000010005 */
[----:B------:R-:W-:-:S05]  /*7460*/  FSEL R53, R53, RZ, P6 ;  /* 0x000000ff35357208 */ /* 0x000fca0003000000 */
[-CC-:B------:R-:W-:Y:S01]  /*7470*/  FFMA.FTZ R13, R166, R5.reuse, -R53.reuse ;  /* 0x00000005a60d7223 */ /* 0x180fe20000010835 */
[----:B------:R-:W-:Y:S01]  /*7480*/  FSEL R166, R26, -INF , !P5 ;  /* 0xff8000001aa67808 */ /* 0x000fe20006800000 */
[-CC-:B------:R-:W-:Y:S01]  /*7490*/  FFMA.FTZ R20, R200, R5.reuse, -R53.reuse ;  /* 0x00000005c8147223 */ /* 0x180fe20000010835 */
[----:B------:R-:W-:Y:S01]  /*74a0*/  ISETP.GT.AND P5, PT, R55, RZ, P1 ;  /* 0x000000ff3700720c */ /* 0x000fe20000fa4270 */
[-CC-:B------:R-:W-:Y:S01]  /*74b0*/  FFMA.FTZ R15, R184, R5.reuse, -R53.reuse ;  /* 0x00000005b80f7223 */ /* 0x180fe20000010835 */
[----:B------:R-:W-:Y:S01]  /*74c0*/  FSEL R184, R27, -INF , !P2 ;  /* 0xff8000001bb87808 */ /* 0x000fe20005000000 */
[-CC-:B------:R-:W-:Y:S01]  /*74d0*/  FFMA.FTZ R14, R186, R5.reuse, -R53.reuse ;  /* 0x00000005ba0e7223 */ /* 0x180fe20000010835 */
[----:B------:R-:W-:Y:S01]  /*74e0*/  ISETP.LT.OR P5, PT, R51, 0x1, P5 ;  /* 0x000000013300780c */ /* 0x000fe20002fa1670 */
[-CC-:B------:R-:W-:Y:S01]  /*74f0*/  FFMA.FTZ R24, R198, R5.reuse, -R53.reuse ;  /* 0x00000005c6187223 */ /* 0x180fe20000010835 */
[----:B------:R-:W-:Y:S01]  /*7500*/  FSEL R186, R29, -INF , !P3 ;  /* 0xff8000001dba7808 */ /* 0x000fe20005800000 */
[-CC-:B------:R-:W-:Y:S01]  /*7510*/  FFMA.FTZ R26, R194, R5.reuse, -R53.reuse ;  /* 0x00000005c21a7223 */ /* 0x180fe20000010835 */
[----:B------:R-:W-:Y:S01]  /*7520*/  FSEL R200, R12, -INF , !P5 ;  /* 0xff8000000cc87808 */ /* 0x000fe20006800000 */
[-CC-:B------:R-:W-:Y:S01]  /*7530*/  FFMA.FTZ R12, R196, R5.reuse, -R53.reuse ;  /* 0x00000005c40c7223 */ /* 0x180fe20000010835 */
[C---:B------:R-:W-:Y:S01]  /*7540*/  ISETP.GT.AND P2, PT, R55.reuse, 0x30, P1 ;  /* 0x000000303700780c */ /* 0x040fe20000f44270 */
[--C-:B------:R-:W-:Y:S01]  /*7550*/  FFMA.FTZ R202, R202, R5, -R53.reuse ;  /* 0x00000005caca7223 */ /* 0x100fe20000010835 */
[----:B------:R-:W-:Y:S01]  /*7560*/  FMNMX.FTZ R21, R200, R9, !PT ;  /* 0x00000009c8157209 */ /* 0x000fe20007810000 */
[-CC-:B------:R-:W-:Y:S01]  /*7570*/  FFMA.FTZ R57, R52, R5.reuse, -R53.reuse ;  /* 0x0000000534397223 */ /* 0x180fe20000010835 */
[----:B------:R-:W-:Y:S01]  /*7580*/  ISETP.GT.AND P3, PT, R55, 0x31, P1 ;  /* 0x000000313700780c */ /* 0x000fe20000f64270 */
[--C-:B------:R-:W-:Y:S01]  /*7590*/  FFMA.FTZ R162, R162, R5, -R53.reuse ;  /* 0x00000005a2a27223 */ /* 0x100fe20000010835 */
[----:B------:R-:W-:Y:S01]  /*75a0*/  FMNMX.FTZ R25, R82, R21, !PT ;  /* 0x0000001552197209 */ /* 0x000fe20007810000 */
[--C-:B------:R-:W-:Y:S01]  /*75b0*/  FFMA.FTZ R154, R154, R5, -R53.reuse ;  /* 0x000000059a9a7223 */ /* 0x100fe20000010835 */
[----:B------:R-:W-:Y:S01]  /*75c0*/  ISETP.LT.OR P2, PT, R51, 0x31, P2 ;  /* 0x000000313300780c */ /* 0x000fe20001741670 */
[----:B------:R0:W-:Y:S01]  /*75d0*/  MUFU.EX2 R21, R202 ;  /* 0x000000ca00157308 */ /* 0x0001e20000000800 */
[----:B------:R-:W-:Y:S01]  /*75e0*/  FMNMX.FTZ R25, R84, R25, !PT ;  /* 0x0000001954197209 */ /* 0x000fe20007810000 */
[-CC-:B------:R-:W-:Y:S01]  /*75f0*/  FFMA.FTZ R60, R60, R5.reuse, -R53.reuse ;  /* 0x000000053c3c7223 */ /* 0x180fe20000010835 */
[----:B------:R-:W-:Y:S01]  /*7600*/  ISETP.GT.AND P5, PT, R55, 0x38, P1 ;  /* 0x000000383700780c */ /* 0x000fe20000fa4270 */
[----:B------:R-:W-:Y:S01]  /*7610*/  FFMA.FTZ R54, R54, R5, -R53 ;  /* 0x0000000536367223 */ /* 0x000fe20000010835 */
[----:B------:R-:W-:-:S02]  /*7620*/  FMNMX.FTZ R25, R86, R25, !PT ;  /* 0x0000001956197209 */ /* 0x000fc40007810000 */
[----:B------:R-:W-:Y:S01]  /*7630*/  FSEL R30, R30, -INF , !P2 ;  /* 0xff8000001e1e7808 */ /* 0x000fe20005000000 */
[----:B------:R-:W-:Y:S01]  /*7640*/  MUFU.EX2 R14, R14 ;  /* 0x0000000e000e7308 */ /* 0x000fe20000000800 */
[----:B------:R-:W-:Y:S01]  /*7650*/  FMNMX.FTZ R25, R152, R25, !PT ;  /* 0x0000001998197209 */ /* 0x000fe20007810000 */
[----:B0-----:R-:W-:Y:S01]  /*7660*/  FFMA.FTZ R202, R78, R5, -R53 ;  /* 0x000000054eca7223 */ /* 0x001fe20000010835 */
[C---:B------:R-:W-:Y:S02]  /*7670*/  ISETP.LT.OR P3, PT, R51.reuse, 0x32, P3 ;  /* 0x000000323300780c */ /* 0x040fe40001f61670 */
[----:B------:R-:W-:Y:S02]  /*7680*/  FMNMX.FTZ R27, R158, R25, !PT ;  /* 0x000000199e1b7209 */ /* 0x000fe40007810000 */
[----:B------:R-:W-:Y:S01]  /*7690*/  ISETP.LT.OR P5, PT, R51, 0x39, P5 ;  /* 0x000000393300780c */ /* 0x000fe20002fa1670 */
[----:B------:R0:W-:Y:S01]  /*76a0*/  MUFU.EX2 R25, R12 ;  /* 0x0000000c00197308 */ /* 0x0001e20000000800 */
[----:B------:R-:W-:-:S02]  /*76b0*/  FMNMX.FTZ R27, R160, R27, !PT ;  /* 0x0000001ba01b7209 */ /* 0x000fc40007810000 */
[----:B------:R-:W-:Y:S02]  /*76c0*/  FSEL R198, R31, -INF , !P3 ;  /* 0xff8000001fc67808 */ /* 0x000fe40005800000 */
[----:B------:R-:W-:Y:S02]  /*76d0*/  FMNMX.FTZ R27, R164, R27, !PT ;  /* 0x0000001ba41b7209 */ /* 0x000fe40007810000 */
[----:B------:R-:W-:Y:S01]  /*76e0*/  ISETP.GT.AND P2, PT, R55, 0x40, P1 ;  /* 0x000000403700780c */ /* 0x000fe20000f44270 */
[----:B------:R-:W-:Y:S01]  /*76f0*/  MUFU.EX2 R13, R13 ;  /* 0x0000000d000d7308 */ /* 0x000fe20000000800 */
[----:B------:R-:W-:Y:S01]  /*7700*/  FMNMX.FTZ R27, R166, R27, !PT ;  /* 0x0000001ba61b7209 */ /* 0x000fe20007810000 */
[----:B0-----:R-:W-:Y:S01]  /*7710*/  FFMA.FTZ R12, R192, R5, -R53 ;  /* 0x00000005c00c7223 */ /* 0x001fe20000010835 */
[----:B------:R-:W-:Y:S02]  /*7720*/  FSEL R196, R33, -INF , !P5 ;  /* 0xff80000021c47808 */ /* 0x000fe40006800000 */
[----:B------:R-:W-:-:S02]  /*7730*/  FMNMX.FTZ R29, R184, R27, !PT ;  /* 0x0000001bb81d7209 */ /* 0x000fc40007810000 */
[----:B------:R-:W-:Y:S01]  /*7740*/  ISETP.GT.AND P3, PT, R55, 0x41, P1 ;  /* 0x000000413700780c */ /* 0x000fe20000f64270 */
[----:B------:R0:W-:Y:S01]  /*7750*/  MUFU.EX2 R27, R12 ;  /* 0x0000000c001b7308 */ /* 0x0001e20000000800 */
[----:B------:R-:W-:Y:S02]  /*7760*/  FMNMX.FTZ R29, R186, R29, !PT ;  /* 0x0000001dba1d7209 */ /* 0x000fe40007810000 */
[----:B------:R-:W-:Y:S02]  /*7770*/  ISETP.LT.OR P2, PT, R51, 0x41, P2 ;  /* 0x000000413300780c */ /* 0x000fe40001741670 */
[----:B------:R-:W-:Y:S02]  /*7780*/  FMNMX.FTZ R29, R28, R29, !PT ;  /* 0x0000001d1c1d7209 */ /* 0x000fe40007810000 */
[----:B------:R-:W-:Y:S01]  /*7790*/  FSEL R194, R32, -INF , !P4 ;  /* 0xff80000020c27808 */ /* 0x000fe20006000000 */
[----:B------:R-:W-:-:S01]  /*77a0*/  FFMA.FTZ R32, R190, R5, -R53 ;  /* 0x00000005be207223 */ /* 0x000fc20000010835 */
[----:B------:R-:W-:Y:S01]  /*77b0*/  FMNMX.FTZ R29, R30, R29, !PT ;  /* 0x0000001d1e1d7209 */ /* 0x000fe20007810000 */
[----:B0-----:R-:W-:-:S01]  /*77c0*/  FFMA.FTZ R12, R188, R5, -R53 ;  /* 0x00000005bc0c7223 */ /* 0x001fc20000010835 */
[----:B------:R-:W-:Y:S01]  /*77d0*/  ISETP.GT.AND P5, PT, R55, 0x48, P1 ;  /* 0x000000483700780c */ /* 0x000fe20000fa4270 */
[----:B------:R-:W-:Y:S01]  /*77e0*/  MUFU.EX2 R15, R15 ;  /* 0x0000000f000f7308 */ /* 0x000fe20000000800 */
[----:B------:R-:W-:-:S02]  /*77f0*/  FMNMX.FTZ R31, R198, R29, !PT ;  /* 0x0000001dc61f7209 */ /* 0x000fc40007810000 */
[----:B------:R-:W-:Y:S02]  /*7800*/  FSEL R34, R34, -INF , !P2 ;  /* 0xff80000022227808 */ /* 0x000fe40005000000 */
[----:B------:R-:W-:Y:S02]  /*7810*/  FMNMX.FTZ R31, R196, R31, !PT ;  /* 0x0000001fc41f7209 */ /* 0x000fe40007810000 */
[----:B------:R-:W-:Y:S01]  /*7820*/  ISETP.LT.OR P3, PT, R51, 0x42, P3 ;  /* 0x000000423300780c */ /* 0x000fe20001f61670 */
[----:B------:R0:W-:Y:S01]  /*7830*/  MUFU.EX2 R29, R12 ;  /* 0x0000000c001d7308 */ /* 0x0001e20000000800 */
[----:B------:R-:W-:Y:S02]  /*7840*/  FMNMX.FTZ R31, R194, R31, !PT ;  /* 0x0000001fc21f7209 */ /* 0x000fe40007810000 */
[----:B------:R-:W-:Y:S02]  /*7850*/  ISETP.GT.AND P4, PT, R55, 0x49, P1 ;  /* 0x000000493700780c */ /* 0x000fe40000f84270 */
[----:B------:R-:W-:-:S02]  /*7860*/  ISETP.LT.OR P5, PT, R51, 0x49, P5 ;  /* 0x000000493300780c */ /* 0x000fc40002fa1670 */
[----:B------:R-:W-:Y:S01]  /*7870*/  FSEL R192, R35, -INF , !P3 ;  /* 0xff80000023c07808 */ /* 0x000fe20005800000 */
[----:B------:R-:W-:Y:S01]  /*7880*/  MUFU.EX2 R20, R20 ;  /* 0x0000001400147308 */ /* 0x000fe20000000800 */
[----:B------:R-:W-:Y:S01]  /*7890*/  FMNMX.FTZ R31, R34, R31, !PT ;  /* 0x0000001f221f7209 */ /* 0x000fe20007810000 */
[----:B0-----:R-:W-:Y:S01]  /*78a0*/  FFMA.FTZ R12, R180, R5, -R53 ;  /* 0x00000005b40c7223 */ /* 0x001fe20000010835 */
[----:B------:R-:W-:Y:S02]  /*78b0*/  ISETP.GT.AND P2, PT, R55, 0x50, P1 ;  /* 0x000000503700780c */ /* 0x000fe40000f44270 */
[----:B------:R-:W-:Y:S02]  /*78c0*/  FSEL R36, R36, -INF , !P5 ;  /* 0xff80000024247808 */ /* 0x000fe40006800000 */
[----:B------:R-:W-:Y:S01]  /*78d0*/  ISETP.LT.OR P4, PT, R51, 0x4a, P4 ;  /* 0x0000004a3300780c */ /* 0x000fe20002781670 */
[----:B------:R-:W-:Y:S01]  /*78e0*/  MUFU.EX2 R24, R24 ;  /* 0x0000001800187308 */ /* 0x000fe20000000800 */
[----:B------:R-:W-:-:S02]  /*78f0*/  FMNMX.FTZ R33, R192, R31, !PT ;  /* 0x0000001fc0217209 */ /* 0x000fc40007810000 */
[----:B------:R-:W-:Y:S02]  /*7900*/  ISETP.GT.AND P3, PT, R55, 0x51, P1 ;  /* 0x000000513700780c */ /* 0x000fe40000f64270 */
[----:B------:R-:W-:Y:S02]  /*7910*/  ISETP.LT.OR P2, PT, R51, 0x51, P2 ;  /* 0x000000513300780c */ /* 0x000fe40001741670 */
[----:B------:R-:W-:Y:S01]  /*7920*/  FSEL R188, R37, -INF , !P4 ;  /* 0xff80000025bc7808 */ /* 0x000fe20006000000 */
[----:B------:R0:W-:Y:S01]  /*7930*/  MUFU.EX2 R31, R12 ;  /* 0x0000000c001f7308 */ /* 0x0001e20000000800 */
[----:B------:R-:W-:Y:S02]  /*7940*/  FMNMX.FTZ R33, R36, R33, !PT ;  /* 0x0000002124217209 */ /* 0x000fe40007810000 */
[----:B------:R-:W-:Y:S02]  /*7950*/  ISETP.GT.AND P5, PT, R55, 0x58, P1 ;  /* 0x000000583700780c */ /* 0x000fe40000fa4270 */
[----:B------:R-:W-:Y:S01]  /*7960*/  FSEL R190, R38, -INF , !P2 ;  /* 0xff80000026be7808 */ /* 0x000fe20005000000 */
[--C-:B------:R-:W-:Y:S01]  /*7970*/  FFMA.FTZ R38, R182, R5, -R53.reuse ;  /* 0x00000005b6267223 */ /* 0x100fe20000010835 */
[----:B------:R-:W-:Y:S01]  /*7980*/  ISETP.LT.OR P3, PT, R51, 0x52, P3 ;  /* 0x000000523300780c */ /* 0x000fe20001f61670 */
[----:B------:R-:W-:Y:S01]  /*7990*/  MUFU.EX2 R26, R26 ;  /* 0x0000001a001a7308 */ /* 0x000fe20000000800 */
[----:B------:R-:W-:Y:S01]  /*79a0*/  FMNMX.FTZ R33, R188, R33, !PT ;  /* 0x00000021bc217209 */ /* 0x000fe20007810000 */
[----:B0-----:R-:W-:Y:S01]  /*79b0*/  FFMA.FTZ R12, R156, R5, -R53 ;  /* 0x000000059c0c7223 */ /* 0x001fe20000010835 */
[----:B------:R-:W-:-:S02]  /*79c0*/  ISETP.GT.AND P4, PT, R55, 0x59, P1 ;  /* 0x000000593700780c */ /* 0x000fc40000f84270 */
[----:B------:R-:W-:Y:S02]  /*79d0*/  ISETP.LT.OR P5, PT, R51, 0x59, P5 ;  /* 0x000000593300780c */ /* 0x000fe40002fa1670 */
[----:B------:R-:W-:Y:S01]  /*79e0*/  FSEL R182, R39, -INF , !P3 ;  /* 0xff80000027b67808 */ /* 0x000fe20005800000 */
[----:B------:R-:W-:Y:S01]  /*79f0*/  MUFU.EX2 R32, R32 ;  /* 0x0000002000207308 */ /* 0x000fe20000000800 */
[----:B------:R-:W-:Y:S02]  /*7a00*/  FMNMX.FTZ R33, R190, R33, !PT ;  /* 0x00000021be217209 */ /* 0x000fe40007810000 */
        /* <DEDUP_REMOVED lines=9> */
[----:B------:R-:W-:Y:S01]  /*7aa0*/  FMNMX.FTZ R35, R40, R35, !PT ;  /* 0x0000002328237209 */ /* 0x000fe20007810000 */
[----:B------:R-:W-:Y:S01]  /*7ab0*/  FFMA.FTZ R41, R74, R5, -R53 ;  /* 0x000000054a297223 */ /* 0x000fe20000010835 */
[----:B------:R-:W-:Y:S02]  /*7ac0*/  ISETP.GT.AND P5, PT, R55, 0x68, P1 ;  /* 0x000000683700780c */ /* 0x000fe40000fa4270 */
[----:B------:R-:W-:-:S02]  /*7ad0*/  FSEL R42, R42, -INF , !P2 ;  /* 0xff8000002a2a7808 */ /* 0x000fc40005000000 */
[----:B------:R-:W-:Y:S01]  /*7ae0*/  ISETP.LT.OR P3, PT, R51, 0x62, P3 ;  /* 0x000000623300780c */ /* 0x000fe20001f61670 */
[----:B------:R-:W-:Y:S01]  /*7af0*/  MUFU.EX2 R162, R162 ;  /* 0x000000a200a27308 */ /* 0x000fe20000000800 */
[----:B------:R-:W-:Y:S01]  /*7b00*/  FMNMX.FTZ R35, R180, R35, !PT ;  /* 0x00000023b4237209 */ /* 0x000fe20007810000 */
[-CC-:B0-----:R-:W-:Y:S01]  /*7b10*/  FFMA.FTZ R12, R80, R5.reuse, -R53.reuse ;  /* 0x00000005500c7223 */ /* 0x181fe20000010835 */
[----:B------:R-:W-:Y:S02]  /*7b20*/  ISETP.GT.AND P4, PT, R55, 0x69, P1 ;  /* 0x000000693700780c */ /* 0x000fe40000f84270 */
[----:B------:R-:W-:Y:S02]  /*7b30*/  ISETP.LT.OR P5, PT, R51, 0x69, P5 ;  /* 0x000000693300780c */ /* 0x000fe40002fa1670 */
[----:B------:R-:W-:Y:S01]  /*7b40*/  FSEL R156, R43, -INF , !P3 ;  /* 0xff8000002b9c7808 */ /* 0x000fe20005800000 */
[----:B------:R-:W-:Y:S01]  /*7b50*/  FFMA.FTZ R43, R66, R5, -R53 ;  /* 0x00000005422b7223 */ /* 0x000fe20000010835 */
[----:B------:R-:W-:Y:S01]  /*7b60*/  FMNMX.FTZ R35, R42, R35, !PT ;  /* 0x000000232a237209 */ /* 0x000fe20007810000 */
[----:B------:R-:W-:Y:S01]  /*7b70*/  MUFU.EX2 R154, R154 ;  /* 0x0000009a009a7308 */ /* 0x000fe20000000800 */
[----:B------:R-:W-:-:S02]  /*7b80*/  ISETP.GT.AND P2, PT, R55, 0x70, P1 ;  /* 0x000000703700780c */ /* 0x000fc40000f44270 */
[----:B------:R-:W-:Y:S02]  /*7b90*/  FSEL R44, R44, -INF , !P5 ;  /* 0xff8000002c2c7808 */ /* 0x000fe40006800000 */
[----:B------:R-:W-:Y:S02]  /*7ba0*/  ISETP.LT.OR P4, PT, R51, 0x6a, P4 ;  /* 0x0000006a3300780c */ /* 0x000fe40002781670 */
[----:B------:R-:W-:Y:S01]  /*7bb0*/  FMNMX.FTZ R37, R156, R35, !PT ;  /* 0x000000239c257209 */ /* 0x000fe20007810000 */
[----:B------:R-:W-:Y:S01]  /*7bc0*/  MUFU.EX2 R202, R202 ;  /* 0x000000ca00ca7308 */ /* 0x000fe20000000800 */
[----:B------:R-:W-:Y:S02]  /*7bd0*/  ISETP.GT.AND P3, PT, R55, 0x71, P1 ;  /* 0x000000713700780c */ /* 0x000fe40000f64270 */
[----:B------:R-:W-:Y:S02]  /*7be0*/  ISETP.LT.OR P2, PT, R51, 0x71, P2 ;  /* 0x000000713300780c */ /* 0x000fe40001741670 */
[----:B------:R-:W-:-:S02]  /*7bf0*/  FSEL R80, R45, -INF , !P4 ;  /* 0xff8000002d507808 */ /* 0x000fc40006000000 */
[----:B------:R-:W-:Y:S01]  /*7c00*/  FMNMX.FTZ R37, R44, R37, !PT ;  /* 0x000000252c257209 */ /* 0x000fe20007810000 */
[----:B------:R0:W-:Y:S01]  /*7c10*/  MUFU.EX2 R35, R12 ;  /* 0x0000000c00237308 */ /* 0x0001e20000000800 */
[----:B------:R-:W-:Y:S02]  /*7c20*/  ISETP.GT.AND P5, PT, R55, 0x78, P1 ;  /* 0x000000783700780c */ /* 0x000fe40000fa4270 */
[----:B------:R-:W-:Y:S02]  /*7c30*/  ISETP.LT.OR P3, PT, R51, 0x72, P3 ;  /* 0x000000723300780c */ /* 0x000fe40001f61670 */
[----:B------:R-:W-:Y:S02]  /*7c40*/  FSEL R46, R46, -INF , !P2 ;  /* 0xff8000002e2e7808 */ /* 0x000fe40005000000 */
[----:B------:R-:W-:Y:S01]  /*7c50*/  FMNMX.FTZ R37, R80, R37, !PT ;  /* 0x0000002550257209 */ /* 0x000fe20007810000 */
[----:B------:R-:W-:Y:S01]  /*7c60*/  MUFU.EX2 R60, R60 ;  /* 0x0000003c003c7308 */ /* 0x000fe20000000800 */
[----:B------:R-:W-:-:S02]  /*7c70*/  ISETP.GT.AND P1, PT, R55, 0x79, P1 ;  /* 0x000000793700780c */ /* 0x000fc40000f24270 */
[----:B------:R-:W-:Y:S02]  /*7c80*/  ISETP.LT.OR P5, PT, R51, 0x79, P5 ;  /* 0x000000793300780c */ /* 0x000fe40002fa1670 */
[----:B------:R-:W-:Y:S01]  /*7c90*/  FSEL R78, R47, -INF , !P3 ;  /* 0xff8000002f4e7808 */ /* 0x000fe20005800000 */
[--C-:B------:R-:W-:Y:S01]  /*7ca0*/  FFMA.FTZ R47, R58, R5, -R53.reuse ;  /* 0x000000053a2f7223 */ /* 0x100fe20000010835 */
[----:B------:R-:W-:Y:S01]  /*7cb0*/  FMNMX.FTZ R37, R46, R37, !PT ;  /* 0x000000252e257209 */ /* 0x000fe20007810000 */
[-CC-:B------:R-:W-:Y:S01]  /*7cc0*/  FFMA.FTZ R58, R64, R5.reuse, -R53.reuse ;  /* 0x00000005403a7223 */ /* 0x180fe20000010835 */
[----:B------:R-:W-:Y:S01]  /*7cd0*/  ISETP.LT.OR P1, PT, R51, 0x7a, P1 ;  /* 0x0000007a3300780c */ /* 0x000fe20000f21670 */
[----:B------:R-:W-:Y:S01]  /*7ce0*/  FFMA.FTZ R64, R76, R5, -R53 ;  /* 0x000000054c407223 */ /* 0x000fe20000010835 */
[----:B------:R-:W-:Y:S01]  /*7cf0*/  FSEL R48, R48, -INF , !P5 ;  /* 0xff80000030307808 */ /* 0x000fe20006800000 */
[----:B------:R-:W-:Y:S01]  /*7d00*/  MUFU.EX2 R43, R43 ;  /* 0x0000002b002b7308 */ /* 0x000fe20000000800 */
[----:B------:R-:W-:-:S02]  /*7d10*/  FMNMX.FTZ R39, R78, R37, !PT ;  /* 0x000000254e277209 */ /* 0x000fc40007810000 */
[----:B------:R-:W-:Y:S02]  /*7d20*/  FSEL R74, R49, -INF , !P1 ;  /* 0xff800000314a7808 */ /* 0x000fe40004800000 */
[----:B------:R-:W-:Y:S02]  /*7d30*/  FMNMX.FTZ R39, R48, R39, !PT ;  /* 0x0000002730277209 */ /* 0x000fe40007810000 */
[----:B------:R-:W-:Y:S01]  /*7d40*/  FSEL R51, R4, RZ, P6 ;  /* 0x000000ff04337208 */ /* 0x000fe20003000000 */
[----:B------:R-:W-:Y:S01]  /*7d50*/  MUFU.EX2 R37, R41 ;  /* 0x0000002900257308 */ /* 0x000fe20000000800 */
[----:B0-----:R-:W-:Y:S01]  /*7d60*/  FMNMX.FTZ R12, R74, R39, !PT ;  /* 0x000000274a0c7209 */ /* 0x001fe20007810000 */
[-CC-:B------:R-:W-:Y:S01]  /*7d70*/  FFMA.FTZ R39, R56, R5.reuse, -R53.reuse ;  /* 0x0000000538277223 */ /* 0x180fe20000010835 */
[----:B------:R-:W-:-:S01]  /*7d80*/  FFMA.FTZ R56, R62, R5, -R53 ;  /* 0x000000053e387223 */ /* 0x000fc20000010835 */
[----:B------:R-:W-:Y:S01]  /*7d90*/  FADD.FTZ R52, -R51, R8 ;  /* 0x0000000833347221 */ /* 0x000fe20000010100 */
[----:B------:R-:W-:-:S01]  /*7da0*/  FFMA.FTZ R62, R68, R5, -R53 ;  /* 0x00000005443e7223 */ /* 0x000fc20000010835 */
[----:B------:R-:W0:Y:S01]  /*7db0*/  SHFL.BFLY PT, R45, R12, 0x2, 0x1f ;  /* 0x0c401f000c2d7f89 */ /* 0x000e2200000e0000 */
[----:B------:R-:W-:-:S01]  /*7dc0*/  FFMA.FTZ R8, R50, R5, -R53 ;  /* 0x0000000532087223 */ /* 0x000fc20000010835 */
[----:B------:R1:W-:Y:S08]  /*7dd0*/  MUFU.EX2 R41, R47 ;  /* 0x0000002f00297308 */ /* 0x0003f00000000800 */
[----:B------:R-:W-:Y:S01]  /*7de0*/  MUFU.EX2 R39, R39 ;  /* 0x0000002700277308 */ /* 0x000fe20000000800 */
[----:B-1----:R-:W-:-:S07]  /*7df0*/  FFMA.FTZ R47, R72, R5, -R53 ;  /* 0x00000005482f7223 */ /* 0x002fce0000010835 */
[----:B------:R-:W-:Y:S01]  /*7e00*/  MUFU.EX2 R56, R56 ;  /* 0x0000003800387308 */ /* 0x000fe20000000800 */
[----:B0-----:R-:W-:Y:S01]  /*7e10*/  FMNMX.FTZ R49, R12, R45, !PT ;  /* 0x0000002d0c317209 */ /* 0x001fe20007810000 */
[-C--:B------:R-:W-:Y:S01]  /*7e20*/  FFMA.FTZ R45, R70, R5.reuse, -R53 ;  /* 0x00000005462d7223 */ /* 0x080fe20000010835 */
[----:B------:R-:W-:-:S05]  /*7e30*/  FMUL.FTZ R53, R52, R5 ;  /* 0x0000000534357220 */ /* 0x000fca0000410000 */
[----:B------:R-:W-:Y:S01]  /*7e40*/  MUFU.EX2 R58, R58 ;  /* 0x0000003a003a7308 */ /* 0x000fe20000000800 */
[----:B------:R-:W0:Y:S07]  /*7e50*/  SHFL.BFLY PT, R12, R49, 0x1, 0x1f ;  /* 0x0c201f00310c7f89 */ /* 0x000e2e00000e0000 */
[----:B------:R-:W1:Y:S08]  /*7e60*/  MUFU.EX2 R53, R53 ;  /* 0x0000003500357308 */ /* 0x000e700000000800 */
[----:B------:R-:W-:Y:S08]  /*7e70*/  MUFU.EX2 R62, R62 ;  /* 0x0000003e003e7308 */ /* 0x000ff00000000800 */
[----:B------:R-:W-:Y:S01]  /*7e80*/  MUFU.EX2 R45, R45 ;  /* 0x0000002d002d7308 */ /* 0x000fe20000000800 */
[----:B0-----:R-:W-:-:S04]  /*7e90*/  FMNMX.FTZ R12, R49, R12, !PT ;  /* 0x0000000c310c7209 */ /* 0x001fc80007810000 */
[C---:B------:R-:W-:Y:S01]  /*7ea0*/  FSETP.NEU.FTZ.AND P1, PT, R12.reuse, -INF , PT ;  /* 0xff8000000c00780b */ /* 0x040fe20003f3d000 */
[----:B------:R-:W-:-:S02]  /*7eb0*/  FFMA.FTZ R51, R12, R5, -8 ;  /* 0xc10000000c337423 */ /* 0x000fc40000010005 */
[----:B------:R0:W-:Y:S01]  /*7ec0*/  MUFU.EX2 R49, R57 ;  /* 0x0000003900317308 */ /* 0x0001e20000000800 */
[----:B------:R-:W-:Y:S02]  /*7ed0*/  FSEL R72, R12, RZ, P1 ;  /* 0x000000ff0c487208 */ /* 0x000fe40000800000 */
[----:B------:R-:W-:-:S03]  /*7ee0*/  FSEL R51, R51, RZ, P1 ;  /* 0x000000ff33337208 */ /* 0x000fc60000800000 */
[----:B------:R-:W-:Y:S02]  /*7ef0*/  FADD.FTZ R72, -R72, R9 ;  /* 0x0000000948487221 */ /* 0x000fe40000010100 */
[----:B------:R-:W-:Y:S01]  /*7f00*/  MUFU.EX2 R64, R64 ;  /* 0x0000004000407308 */ /* 0x000fe20000000800 */
[----:B------:R-:W-:-:S01]  /*7f10*/  FFMA.FTZ R55, R200, R5, -R51 ;  /* 0x00000005c8377223 */ /* 0x000fc20000010833 */
[-CC-:B------:R-:W-:Y:S01]  /*7f20*/  FFMA.FTZ R50, R82, R5.reuse, -R51.reuse ;  /* 0x0000000552327223 */ /* 0x180fe20000010833 */
[-C--:B------:R-:W-:Y:S01]  /*7f30*/  FMUL.FTZ R72, R72, R5.reuse ;  /* 0x0000000548487220 */ /* 0x080fe20000410000 */
[-CC-:B------:R-:W-:Y:S01]  /*7f40*/  FFMA.FTZ R52, R84, R5.reuse, -R51.reuse ;  /* 0x0000000554347223 */ /* 0x180fe20000010833 */
[----:B0-----:R-:W-:-:S01]  /*7f50*/  FFMA.FTZ R57, R86, R5, -R51 ;  /* 0x0000000556397223 */ /* 0x001fc20000010833 */
[-CC-:B------:R-:W-:Y:S01]  /*7f60*/  FFMA.FTZ R59, R152, R5.reuse, -R51.reuse ;  /* 0x00000005983b7223 */ /* 0x180fe20000010833 */
[----:B------:R-:W-:-:S01]  /*7f70*/  FFMA.FTZ R66, R158, R5, -R51 ;  /* 0x000000059e427223 */ /* 0x000fc20000010833 */
[----:B------:R-:W-:Y:S01]  /*7f80*/  MUFU.EX2 R55, R55 ;  /* 0x0000003700377308 */ /* 0x000fe20000000800 */
[----:B-1----:R-:W-:-:S01]  /*7f90*/  FFMA.FTZ R82, R53, R3, R14 ;  /* 0x0000000335527223 */ /* 0x002fc2000001000e */
[-CC-:B------:R-:W-:Y:S01]  /*7fa0*/  FFMA.FTZ R61, R160, R5.reuse, -R51.reuse ;  /* 0x00000005a03d7223 */ /* 0x180fe20000010833 */
[----:B------:R-:W-:-:S01]  /*7fb0*/  FFMA.FTZ R68, R164, R5, -R51 ;  /* 0x00000005a4447223 */ /* 0x000fc20000010833 */
[----:B------:R-:W-:Y:S01]  /*7fc0*/  FFMA.FTZ R63, R166, R5, -R51 ;  /* 0x00000005a63f7223 */ /* 0x000fe20000010833 */
[----:B------:R-:W-:-:S01]  /*7fd0*/  FADD.FTZ R82, R13, R82 ;  /* 0x000000520d527221 */ /* 0x000fc20000010000 */
[-CC-:B------:R-:W-:Y:S01]  /*7fe0*/  FFMA.FTZ R70, R184, R5.reuse, -R51.reuse ;  /* 0x00000005b8467223 */ /* 0x180fe20000010833 */
[----:B------:R-:W-:-:S01]  /*7ff0*/  FFMA.FTZ R65, R186, R5, -R51 ;  /* 0x00000005ba417223 */ /* 0x000fc20000010833 */
[----:B------:R-:W0:Y:S01]  /*8000*/  MUFU.EX2 R72, R72 ;  /* 0x0000004800487308 */ /* 0x000e220000000800 */
[----:B------:R-:W-:-:S01]  /*8010*/  FADD.FTZ R73, R15, R82 ;  /* 0x000000520f497221 */ /* 0x000fc20000010000 */
[-CC-:B------:R-:W-:Y:S01]  /*8020*/  FFMA.FTZ R28, R28, R5.reuse, -R51.reuse ;  /* 0x000000051c1c7223 */ /* 0x180fe20000010833 */
[----:B------:R-:W-:-:S01]  /*8030*/  FFMA.FTZ R30, R30, R5, -R51 ;  /* 0x000000051e1e7223 */ /* 0x000fc20000010833 */
[----:B------:R-:W-:Y:S01]  /*8040*/  FFMA.FTZ R67, R198, R5, -R51 ;  /* 0x00000005c6437223 */ /* 0x000fe20000010833 */
[----:B------:R-:W-:-:S01]  /*8050*/  FADD.FTZ R82, R20, R73 ;  /* 0x0000004914527221 */ /* 0x000fc20000010000 */
        /* <DEDUP_REMOVED lines=16> */
[----:B------:R-:W-:-:S02]  /*8160*/  FFMA.FTZ R48, R48, R5, -R51 ;  /* 0x0000000530307223 */ /* 0x000fc40000010833 */
[----:B------:R-:W0:Y:S01]  /*8170*/  MUFU.EX2 R57, R57 ;  /* 0x0000003900397308 */ /* 0x000e220000000800 */
[----:B-1----:R-:W-:-:S07]  /*8180*/  FADD.FTZ R3, R50, R3 ;  /* 0x0000000332037221 */ /* 0x002fce0000010000 */
[----:B------:R-:W1:Y:S01]  /*8190*/  MUFU.EX2 R59, R59 ;  /* 0x0000003b003b7308 */ /* 0x000e620000000800 */
[----:B--2---:R-:W-:-:S01]  /*81a0*/  FADD.FTZ R2, R52, R3 ;  /* 0x0000000334027221 */ /* 0x004fc20000010000 */
[----:B------:R-:W-:Y:S01]  /*81b0*/  FADD.FTZ R3, R21, R82 ;  /* 0x0000005215037221 */ /* 0x000fe20000010000 */
[----:B------:R-:W-:-:S05]  /*81c0*/  FFMA.FTZ R82, R182, R5, -R51 ;  /* 0x00000005b6527223 */ /* 0x000fca0000010833 */
[----:B------:R-:W2:Y:S01]  /*81d0*/  MUFU.EX2 R66, R66 ;  /* 0x0000004200427308 */ /* 0x000ea20000000800 */
[----:B0-----:R-:W-:-:S07]  /*81e0*/  FADD.FTZ R2, R57, R2 ;  /* 0x0000000239027221 */ /* 0x001fce0000010000 */
[----:B------:R-:W0:Y:S01]  /*81f0*/  MUFU.EX2 R61, R61 ;  /* 0x0000003d003d7308 */ /* 0x000e220000000800 */
[----:B-1----:R-:W-:-:S01]  /*8200*/  FADD.FTZ R75, R59, R2 ;  /* 0x000000023b4b7221 */ /* 0x002fc20000010000 */
[----:B------:R-:W-:-:S04]  /*8210*/  FADD.FTZ R2, R24, R3 ;  /* 0x0000000318027221 */ /* 0x000fc80000010000 */
[----:B------:R-:W-:Y:S02]  /*8220*/  FADD.FTZ R3, R25, R2 ;  /* 0x0000000219037221 */ /* 0x000fe40000010000 */
[----:B------:R-:W1:Y:S01]  /*8230*/  MUFU.EX2 R68, R68 ;  /* 0x0000004400447308 */ /* 0x000e620000000800 */
[----:B--2---:R-:W-:-:S01]  /*8240*/  FADD.FTZ R84, R66, R75 ;  /* 0x0000004b42547221 */ /* 0x004fc20000010000 */
[----:B------:R-:W-:-:S04]  /*8250*/  FADD.FTZ R2, R26, R3 ;  /* 0x000000031a027221 */ /* 0x000fc80000010000 */
[----:B------:R-:W-:Y:S02]  /*8260*/  FADD.FTZ R3, R27, R2 ;  /* 0x000000021b037221 */ /* 0x000fe40000010000 */
[----:B------:R-:W2:Y:S01]  /*8270*/  MUFU.EX2 R63, R63 ;  /* 0x0000003f003f7308 */ /* 0x000ea20000000800 */
[----:B0-----:R-:W-:-:S01]  /*8280*/  FADD.FTZ R75, R61, R84 ;  /* 0x000000543d4b7221 */ /* 0x001fc20000010000 */
[----:B------:R-:W-:-:S04]  /*8290*/  FADD.FTZ R2, R32, R3 ;  /* 0x0000000320027221 */ /* 0x000fc80000010000 */
[----:B------:R-:W-:Y:S02]  /*82a0*/  FADD.FTZ R3, R29, R2 ;  /* 0x000000021d037221 */ /* 0x000fe40000010000 */
[----:B------:R-:W0:Y:S01]  /*82b0*/  MUFU.EX2 R70, R70 ;  /* 0x0000004600467308 */ /* 0x000e220000000800 */
[----:B-1----:R-:W-:-:S01]  /*82c0*/  FADD.FTZ R84, R68, R75 ;  /* 0x0000004b44547221 */ /* 0x002fc20000010000 */
[----:B------:R-:W-:-:S04]  /*82d0*/  FADD.FTZ R2, R38, R3 ;  /* 0x0000000326027221 */ /* 0x000fc80000010000 */
[----:B------:R-:W-:Y:S02]  /*82e0*/  FADD.FTZ R3, R31, R2 ;  /* 0x000000021f037221 */ /* 0x000fe40000010000 */
[----:B------:R-:W1:Y:S01]  /*82f0*/  MUFU.EX2 R65, R65 ;  /* 0x0000004100417308 */ /* 0x000e620000000800 */
[----:B--2---:R-:W-:-:S07]  /*8300*/  FADD.FTZ R75, R63, R84 ;  /* 0x000000543f4b7221 */ /* 0x004fce0000010000 */
[----:B------:R-:W2:Y:S01]  /*8310*/  MUFU.EX2 R28, R28 ;  /* 0x0000001c001c7308 */ /* 0x000ea20000000800 */
[----:B0-----:R-:W-:-:S07]  /*8320*/  FADD.FTZ R40, R70, R75 ;  /* 0x0000004b46287221 */ /* 0x001fce0000010000 */
[----:B------:R-:W0:Y:S01]  /*8330*/  MUFU.EX2 R30, R30 ;  /* 0x0000001e001e7308 */ /* 0x000e220000000800 */
[----:B-1----:R-:W-:-:S01]  /*8340*/  FADD.FTZ R75, R65, R40 ;  /* 0x00000028414b7221 */ /* 0x002fc20000010000 */
[----:B------:R-:W-:Y:S01]  /*8350*/  FFMA.FTZ R40, R42, R5, -R51 ;  /* 0x000000052a287223 */ /* 0x000fe20000010833 */
[----:B------:R-:W-:-:S04]  /*8360*/  FADD.FTZ R42, R162, R3 ;  /* 0x00000003a22a7221 */ /* 0x000fc80000010000 */
[----:B------:R-:W-:Y:S01]  /*8370*/  FADD.FTZ R3, R33, R42 ;  /* 0x0000002a21037221 */ /* 0x000fe20000010000 */
[----:B------:R-:W1:Y:S01]  /*8380*/  MUFU.EX2 R67, R67 ;  /* 0x0000004300437308 */ /* 0x000e620000000800 */
[----:B--2---:R-:W-:-:S07]  /*8390*/  FADD.FTZ R75, R28, R75 ;  /* 0x0000004b1c4b7221 */ /* 0x004fce0000010000 */
[----:B------:R-:W2:Y:S01]  /*83a0*/  MUFU.EX2 R9, R196 ;  /* 0x000000c400097308 */ /* 0x000ea20000000800 */
[----:B0-----:R-:W-:-:S01]  /*83b0*/  FADD.FTZ R2, R30, R75 ;  /* 0x0000004b1e027221 */ /* 0x001fc20000010000 */
[-CC-:B------:R-:W-:Y:S01]  /*83c0*/  FFMA.FTZ R75, R156, R5.reuse, -R51.reuse ;  /* 0x000000059c4b7223 */ /* 0x180fe20000010833 */
[----:B------:R-:W-:-:S05]  /*83d0*/  FFMA.FTZ R51, R74, R5, -R51 ;  /* 0x000000054a337223 */ /* 0x000fca0000010833 */
[----:B------:R-:W0:Y:S01]  /*83e0*/  MUFU.EX2 R76, R76 ;  /* 0x0000004c004c7308 */ /* 0x000e220000000800 */
[----:B-1----:R-:W-:-:S07]  /*83f0*/  FADD.FTZ R2, R67, R2 ;  /* 0x0000000243027221 */ /* 0x002fce0000010000 */
[----:B------:R-:W1:Y:S01]  /*8400*/  MUFU.EX2 R34, R34 ;  /* 0x0000002200227308 */ /* 0x000e620000000800 */
[----:B--2---:R-:W-:-:S01]  /*8410*/  FADD.FTZ R79, R9, R2 ;  /* 0x00000002094f7221 */ /* 0x004fc20000010000 */
[----:B------:R-:W-:-:S04]  /*8420*/  FADD.FTZ R2, R154, R3 ;  /* 0x000000039a027221 */ /* 0x000fc80000010000 */
[----:B------:R-:W-:Y:S02]  /*8430*/  FADD.FTZ R3, R35, R2 ;  /* 0x0000000223037221 */ /* 0x000fe40000010000 */
[----:B------:R-:W2:Y:S01]  /*8440*/  MUFU.EX2 R69, R69 ;  /* 0x0000004500457308 */ /* 0x000ea20000000800 */
[----:B0-----:R-:W-:-:S01]  /*8450*/  FADD.FTZ R79, R76, R79 ;  /* 0x0000004f4c4f7221 */ /* 0x001fc20000010000 */
[----:B------:R-:W-:-:S06]  /*8460*/  FADD.FTZ R42, R202, R3 ;  /* 0x00000003ca2a7221 */ /* 0x000fcc0000010000 */
[----:B------:R-:W0:Y:S01]  /*8470*/  MUFU.EX2 R36, R36 ;  /* 0x0000002400247308 */ /* 0x000e220000000800 */
[----:B-1----:R-:W-:-:S01]  /*8480*/  FADD.FTZ R2, R34, R79 ;  /* 0x0000004f22027221 */ /* 0x002fc20000010000 */
[----:B------:R-:W-:-:S04]  /*8490*/  FADD.FTZ R79, R37, R42 ;  /* 0x0000002a254f7221 */ /* 0x000fc80000010000 */
[----:B------:R-:W-:Y:S02]  /*84a0*/  FADD.FTZ R42, R60, R79 ;  /* 0x0000004f3c2a7221 */ /* 0x000fe40000010000 */
[----:B------:R-:W1:Y:S01]  /*84b0*/  MUFU.EX2 R71, R71 ;  /* 0x0000004700477308 */ /* 0x000e620000000800 */
[----:B--2---:R-:W-:-:S07]  /*84c0*/  FADD.FTZ R3, R69, R2 ;  /* 0x0000000245037221 */ /* 0x004fce0000010000 */
[----:B------:R-:W2:Y:S01]  /*84d0*/  MUFU.EX2 R73, R73 ;  /* 0x0000004900497308 */ /* 0x000ea20000000800 */
[----:B0-----:R-:W-:-:S01]  /*84e0*/  FADD.FTZ R2, R36, R3 ;  /* 0x0000000324027221 */ /* 0x001fc20000010000 */
[----:B------:R-:W-:-:S06]  /*84f0*/  FADD.FTZ R3, R39, R42 ;  /* 0x0000002a27037221 */ /* 0x000fcc0000010000 */
        /* <DEDUP_REMOVED lines=11> */
[----:B-1----:R-:W-:-:S07]  /*85b0*/  FADD.FTZ R42, R77, R42 ;  /* 0x0000002a4d2a7221 */ /* 0x002fce0000010000 */
[----:B------:R-:W1:Y:S01]  /*85c0*/  MUFU.EX2 R75, R75 ;  /* 0x0000004b004b7308 */ /* 0x000e620000000800 */
[----:B--2---:R-:W-:-:S01]  /*85d0*/  FADD.FTZ R3, R180, R42 ;  /* 0x0000002ab4037221 */ /* 0x004fc20000010000 */
[----:B------:R-:W-:-:S06]  /*85e0*/  FADD.FTZ R42, R62, R79 ;  /* 0x0000004f3e2a7221 */ /* 0x000fcc0000010000 */
[----:B------:R-:W2:Y:S01]  /*85f0*/  MUFU.EX2 R81, R44 ;  /* 0x0000002c00517308 */ /* 0x000ea20000000800 */
[----:B0-----:R-:W-:-:S01]  /*8600*/  FADD.FTZ R2, R40, R3 ;  /* 0x0000000328027221 */ /* 0x001fc20000010000 */
[----:B------:R-:W-:-:S04]  /*8610*/  FADD.FTZ R3, R45, R42 ;  /* 0x0000002a2d037221 */ /* 0x000fc80000010000 */
[----:B------:R-:W-:Y:S02]  /*8620*/  FADD.FTZ R42, R64, R3 ;  /* 0x00000003402a7221 */ /* 0x000fe40000010000 */
        /* <DEDUP_REMOVED lines=11> */
[----:B0-----:R-:W-:-:S04]  /*86e0*/  FADD.FTZ R42, R54, R3 ;  /* 0x00000003362a7221 */ /* 0x001fc80000010000 */
[----:B------:R-:W-:-:S03]  /*86f0*/  FADD.FTZ R3, R49, R42 ;  /* 0x0000002a31037221 */ /* 0x000fc60000010000 */
[----:B------:R-:W0:Y:S01]  /*8700*/  MUFU.EX2 R8, R8 ;  /* 0x0000000800087308 */ /* 0x000e220000000800 */
[----:B-1----:R-:W-:-:S07]  /*8710*/  FADD.FTZ R2, R83, R2 ;  /* 0x0000000253027221 */ /* 0x002fce0000010000 */
[----:B------:R-:W1:Y:S01]  /*8720*/  MUFU.EX2 R51, R51 ;  /* 0x0000003300337308 */ /* 0x000e620000000800 */
[----:B--2---:R-:W-:-:S01]  /*8730*/  FADD.FTZ R2, R85, R2 ;  /* 0x0000000255027221 */ /* 0x004fc20000010000 */
[----:B0-----:R-:W-:-:S03]  /*8740*/  FADD.FTZ R3, R8, R3 ;  /* 0x0000000308037221 */ /* 0x001fc60000010000 */
[----:B-1----:R-:W-:Y:S01]  /*8750*/  FADD.FTZ R2, R51, R2 ;  /* 0x0000000233027221 */ /* 0x002fe20000010000 */
[----:B------:R-:W-:Y:S06]  /*8760*/  @!P0 BRA `(.L_x_1032) ;  /* 0x0000000000048947 */ /* 0x000fec0003800000 */
[----:B------:R-:W-:Y:S01]  /*8770*/  BPT.TRAP 0x1 ;  /* 0x000000040000795c */ /* 0x000fe20000300000 */
.L_x_1032:
[----:B------:R-:W-:Y:S01]  /*8780*/  ULEA UR6, UR32, UR38, 0x3 ;  /* 0x0000002620067291 */ /* 0x000fe2000f8e183f */
[----:B------:R-:W-:Y:S01]  /*8790*/  ISETP.GT.AND P1, PT, R11, R10, PT ;  /* 0x0000000a0b00720c */ /* 0x000fe20003f24270 */
[----:B------:R-:W-:Y:S01]  /*87a0*/  UMOV UR33, UR37 ;  /* 0x0000002500217c82 */ /* 0x000fe20008000000 */
[----:B------:R-:W-:Y:S01]  /*87b0*/  F2FP.SATFINITE.E4M3.F32.PACK_AB_MERGE_C R15, R20, R15, RZ ;  /* 0x0000000f140f723e */ /* 0x000fe200048070ff */
[----:B------:R-:W-:Y:S01]  /*87c0*/  UIADD3 UR6, UR6, 0x22860, URZ ;  /* 0x0002286006067890 */ /* 0x000fe2000fffe03f */
[----:B------:R-:W-:Y:S01]  /*87d0*/  F2FP.SATFINITE.E4M3.F32.PACK_AB_MERGE_C R25, R26, R25, RZ ;  /* 0x000000191a19723e */ /* 0x000fe200048070ff */
[----:B------:R-:W-:Y:S01]  /*87e0*/  UMOV UR32, UR36 ;  /* 0x0000002400207c82 */ /* 0x000fe20008000000 */
[----:B------:R-:W-:Y:S01]  /*87f0*/  F2FP.SATFINITE.E4M3.F32.PACK_AB_MERGE_C R9, R76, R9, RZ ;  /* 0x000000094c09723e */ /* 0x000fe200048070ff */
[----:B------:R-:W-:Y:S01]  /*8800*/  UPRMT UR6, UR40, 0x654, UR6 ;  /* 0x0000065428067896 */ /* 0x000fe20008000006 */
[----:B------:R-:W-:Y:S01]  /*8810*/  F2FP.SATFINITE.E4M3.F32.PACK_AB_MERGE_C R8, R8, R49, RZ ;  /* 0x000000310808723e */ /* 0x000fe200048070ff */
[-C--:B------:R-:W-:Y:S01]  /*8820*/  FMUL.FTZ R88, R88, R53.reuse ;  /* 0x0000003558587220 */ /* 0x080fe20000410000 */
[----:B------:R-:W-:Y:S01]  /*8830*/  F2FP.SATFINITE.E4M3.F32.PACK_AB_MERGE_C R52, R57, R52, RZ ;  /* 0x000000343934723e */ /* 0x000fe200048070ff */
[----:B------:R-:W-:Y:S01]  /*8840*/  FMUL.FTZ R89, R89, R53 ;  /* 0x0000003559597220 */ /* 0x000fe20000410000 */
[----:B------:R-:W-:Y:S01]  /*8850*/  F2FP.SATFINITE.E4M3.F32.PACK_AB_MERGE_C R61, R68, R61, RZ ;  /* 0x0000003d443d723e */ /* 0x000fe200048070ff */
[----:B------:R-:W-:Y:S01]  /*8860*/  FMUL.FTZ R92, R92, R53 ;  /* 0x000000355c5c7220 */ /* 0x000fe20000410000 */
[----:B------:R-:W-:Y:S01]  /*8870*/  F2FP.SATFINITE.E4M3.F32.PACK_AB_MERGE_C R29, R38, R29, RZ ;  /* 0x0000001d261d723e */ /* 0x000fe200048070ff */
[----:B------:R-:W-:Y:S01]  /*8880*/  FMUL.FTZ R93, R93, R53 ;  /* 0x000000355d5d7220 */ /* 0x000fe20000410000 */
[----:B------:R-:W-:Y:S01]  /*8890*/  F2FP.SATFINITE.E4M3.F32.PACK_AB_MERGE_C R28, R28, R65, RZ ;  /* 0x000000411c1c723e */ /* 0x000fe200048070ff */
[----:B------:R-:W-:Y:S01]  /*88a0*/  SYNCS.ARRIVE.TRANS64.RED.A1T0 RZ, [UR6], RZ ;  /* 0x000000ffffff79a7 */ /* 0x000fe20008100406 */
[----:B------:R-:W-:Y:S01]  /*88b0*/  F2FP.SATFINITE.E4M3.F32.PACK_AB_MERGE_C R33, R154, R33, RZ ;  /* 0x000000219a21723e */ /* 0x000fe200048070ff */
[----:B------:R-:W-:Y:S01]  /*88c0*/  FMUL.FTZ R96, R96, R53 ;  /* 0x0000003560607220 */ /* 0x000fe20000410000 */
        /* <DEDUP_REMOVED lines=14> */
[----:B------:R-:W-:Y:S01]  /*89b0*/  F2FP.SATFINITE.E4M3.F32.PACK_AB_MERGE_C R163, R67, R30, R9 ;  /* 0x0000001e43a3723e */ /* 0x000fe20004807009 */
[----:B------:R-:W-:Y:S01]  /*89c0*/  FMUL.FTZ R112, R112, R53 ;  /* 0x0000003570707220 */ /* 0x000fe20000410000 */
[----:B------:R-:W-:Y:S01]  /*89d0*/  F2FP.SATFINITE.E4M3.F32.PACK_AB_MERGE_C R154, R54, R47, R8 ;  /* 0x0000002f369a723e */ /* 0x000fe20004807008 */
[-C--:B------:R-:W-:Y:S01]  /*89e0*/  FMUL.FTZ R113, R113, R53.reuse ;  /* 0x0000003571717220 */ /* 0x080fe20000410000 */
[----:B------:R-:W-:Y:S01]  /*89f0*/  F2FP.SATFINITE.E4M3.F32.PACK_AB_MERGE_C R164, R13, R14, R15 ;  /* 0x0000000e0da4723e */ /* 0x000fe2000480700f */
[----:B------:R-:W-:Y:S01]  /*8a00*/  FMUL.FTZ R116, R116, R53 ;  /* 0x0000003574747220 */ /* 0x000fe20000410000 */
        /* <DEDUP_REMOVED lines=62> */
[----:B------:R-:W-:-:S02]  /*8df0*/  VIADD R11, R11, 0xffffffff ;  /* 0xffffffff0b0b7836 */ /* 0x000fc40000000000 */
[----:B------:R-:W-:Y:S02]  /*8e00*/  IMAD.MOV.U32 R9, RZ, RZ, R12 ;  /* 0x000000ffff097224 */ /* 0x000fe400078e000c */
[----:B------:R-:W-:Y:S01]  /*8e10*/  IMAD.MOV.U32 R8, RZ, RZ, R4 ;  /* 0x000000ffff087224 */ /* 0x000fe200078e0004 */
[----:B------:R-:W-:Y:S06]  /*8e20*/  @P1 BRA `(.L_x_1033) ;  /* 0xffffffc800201947 */ /* 0x000fec000383ffff */
.L_x_1014:
[----:B------:R-:W-:Y:S01]  /*8e30*/  UISETP.NE.AND UP1, UPT, UR46, URZ, UPT ;  /* 0x0000003f2e00728c */ /* 0x000fe2000bf25270 */
[----:B------:R-:W-:Y:S01]  /*8e40*/  IADD3 R7, -R7, 0x1, RZ ;  /* 0x0000000107077810 */ /* 0x000fe20007ffe1ff */
[----:B------:R-:W-:Y:S02]  /*8e50*/  UISETP.NE.AND UP0, UPT, UR45, URZ, UPT ;  /* 0x0000003f2d00728c */ /* 0x000fe4000bf05270 */
[----:B------:R-:W-:Y:S02]  /*8e60*/  UIADD3 UR10, UR42, 0x7f, URZ ;  /* 0x0000007f2a0a7890 */ /* 0x000fe4000fffe03f */
[----:B------:R-:W-:Y:S02]  /*8e70*/  IMAD R6, R6, UR41, R7 ;  /* 0x0000002906067c24 */ /* 0x000fe4000f8e0207 */
[----:B------:R-:W-:-:S03]  /*8e80*/  PLOP3.LUT P1, PT, PT, PT, UP0, 0x40, 0x0 ;  /* 0x000000000000781c */ /* 0x000fc60003f2e808 */
[----:B------:R-:W-:Y:S01]  /*8e90*/  @UP1 ULDC UR6, c[0x0][0x44c] ;  /* 0x0001130000061ab9 */ /* 0x000fe20000000800 */
[----:B------:R-:W-:Y:S01]  /*8ea0*/  @UP1 ULDC UR11, c[0x0][0x450] ;  /* 0x00011400000b1ab9 */ /* 0x000fe20000000800 */
[----:B------:R-:W-:-:S04]  /*8eb0*/  UIMAD.WIDE.U32 UR6, UR10, UR6, URZ ;  /* 0x000000060a0672a5 */ /* 0x000fc8000f8e003f */
[----:B------:R-:W-:-:S06]  /*8ec0*/  @UP1 USHF.R.U32.HI UR10, URZ, UR11, UR7 ;  /* 0x0000000b3f0a1299 */ /* 0x000fcc0008011607 */
[----:B------:R-:W-:-:S04]  /*8ed0*/  VIADD R6, R6, UR10 ;  /* 0x0000000a06067c36 */ /* 0x000fc80008000000 */
[----:B------:R-:W-:Y:S01]  /*8ee0*/  VIADD R7, R6, -UR30 ;  /* 0x8000001e06077c36 */ /* 0x000fe20008000000 */
[----:B------:R-:W-:Y:S06]  /*8ef0*/  @P1 BRA `(.L_x_1034) ;  /* 0x0000000000441947 */ /* 0x000fec0003800000 */
[----:B------:R-:W-:-:S13]  /*8f00*/  ISETP.GT.AND P1, PT, R6, -0x1, PT ;  /* 0xffffffff0600780c */ /* 0x000fda0003f24270 */
[----:B------:R-:W-:Y:S05]  /*8f10*/  @P1 BRA `(.L_x_1035) ;  /* 0x0000000000201947 */ /* 0x000fea0003800000 */
[----:B------:R-:W0:Y:S01]  /*8f20*/  LDC R13, c[0x0][0x9e4] ;  /* 0x00027900ff0d7b82 */ /* 0x000e220000000800 */
[----:B------:R-:W-:Y:S02]  /*8f30*/  LOP3.LUT R9, RZ, R6, RZ, 0x33, !PT ;  /* 0x00000006ff097212 */ /* 0x000fe400078e33ff */
[----:B0-----:R-:W-:-:S13]  /*8f40*/  ISETP.NE.AND P1, PT, R13, 0x1, PT ;  /* 0x000000010d00780c */ /* 0x001fda0003f25270 */
[----:B------:R-:W0:Y:S02]  /*8f50*/  @P1 LDC.64 R14, c[0x0][0x9e8] ;  /* 0x00027a00ff0e1b82 */ /* 0x000e240000000a00 */
[----:B0-----:R-:W-:-:S05]  /*8f60*/  @P1 IMAD.HI.U32 R6, R9, R14, RZ ;  /* 0x0000000e09061227 */ /* 0x001fca00078e00ff */
[----:B------:R-:W-:-:S04]  /*8f70*/  @P1 SHF.R.U32.HI R9, RZ, R15, R6 ;  /* 0x0000000fff091219 */ /* 0x000fc80000011606 */
[----:B------:R-:W-:Y:S01]  /*8f80*/  LOP3.LUT R6, RZ, R9, RZ, 0x33, !PT ;  /* 0x00000009ff067212 */ /* 0x000fe200078e33ff */
[----:B------:R-:W-:Y:S06]  /*8f90*/  BRA `(.L_x_1036) ;  /* 0x0000000000147947 */ /* 0x000fec0003800000 */
.L_x_1035:
[----:B------:R-:W0:Y:S02]  /*8fa0*/  LDC R13, c[0x0][0x9e4] ;  /* 0x00027900ff0d7b82 */ /* 0x000e240000000800 */
[----:B0-----:R-:W-:-:S13]  /*8fb0*/  ISETP.NE.AND P1, PT, R13, 0x1, PT ;  /* 0x000000010d00780c */ /* 0x001fda0003f25270 */
[----:B------:R-:W0:Y:S02]  /*8fc0*/  @P1 LDC.64 R8, c[0x0][0x9e8] ;  /* 0x00027a00ff081b82 */ /* 0x000e240000000a00 */
[----:B0-----:R-:W-:-:S05]  /*8fd0*/  @P1 IMAD.HI.U32 R8, R6, R8, RZ ;  /* 0x0000000806081227 */ /* 0x001fca00078e00ff */
[----:B------:R-:W-:-:S07]  /*8fe0*/  @P1 SHF.R.U32.HI R6, RZ, R9, R8 ;  /* 0x00000009ff061219 */ /* 0x000fce0000011608 */
.L_x_1036:
[----:B------:R-:W-:-:S05]  /*8ff0*/  IMAD R6, R6, R13, RZ ;  /* 0x0000000d06067224 */ /* 0x000fca00078e02ff */
[----:B------:R-:W-:-:S07]  /*9000*/  VIMNMX R7, R7, R6, !PT ;  /* 0x0000000607077248 */ /* 0x000fce0007fe0100 */
.L_x_1034:
[----:B------:R-:W-:-:S05]  /*9010*/  VIADD R7, R7, 0x7f ;  /* 0x0000007f07077836 */ /* 0x000fca0000000000 */
[----:B------:R-:W-:-:S04]  /*9020*/  SHF.R.S32.HI R6, RZ, 0x1f, R7 ;  /* 0x0000001fff067819 */ /* 0x000fc80000011407 */
[----:B------:R-:W-:-:S04]  /*9030*/  LEA.HI R6, R6, R7, RZ, 0x7 ;  /* 0x0000000706067211 */ /* 0x000fc800078f38ff */
[----:B------:R-:W-:-:S04]  /*9040*/  SHF.R.S32.HI R7, RZ, 0x7, R6 ;  /* 0x00000007ff077819 */ /* 0x000fc80000011406 */
[----:B------:R-:W-:-:S04]  /*9050*/  VIMNMX R6, R22, R7, !PT ;  /* 0x0000000716067248 */ /* 0x000fc80007fe0100 */
[----:B------:R-:W-:-:S13]  /*9060*/  ISETP.GE.AND P1, PT, R11, R6, PT ;  /* 0x000000060b00720c */ /* 0x000fda0003f26270 */
[----:B------:R-:W-:Y:S05]  /*9070*/  @!P1 BRA `(.L_x_1037) ;  /* 0x0000002400a89947 */ /* 0x000fea0003800000 */
[----:B------:R-:W-:Y:S01]  /*9080*/  IMAD.MOV.U32 R9, RZ, RZ, R12 ;  /* 0x000000ffff097224 */ /* 0x000fe200078e000c */
[----:B------:R-:W-:Y:S01]  /*9090*/  UMOV UR30, UR37 ;  /* 0x00000025001e7c82 */ /* 0x000fe20008000000 */
[----:B------:R-:W-:Y:S01]  /*90a0*/  IMAD.MOV.U32 R7, RZ, RZ, R4 ;  /* 0x000000ffff077224 */ /* 0x000fe200078e0004 */
[----:B------:R-:W-:-:S06]  /*90b0*/  UMOV UR29, UR36 ;  /* 0x00000024001d7c82 */ /* 0x000fcc0008000000 */
.L_x_1048:
[----:B------:R-:W-:Y:S01]  /*90c0*/  ISETP.NE.AND P2, PT, RZ, UR39, PT ;  /* 0x00000027ff007c0c */ /* 0x000fe2000bf45270 */
[----:B------:R-:W-:-:S04]  /*90d0*/  UISETP.NE.AND UP0, UPT, UR29, 0x1, UPT ;  /* 0x000000011d00788c */ /* 0x000fc8000bf05270 */
[----:B------:R-:W-:-:S04]  /*90e0*/  USEL UR37, URZ, 0x1, UP0 ;  /* 0x000000013f257887 */ /* 0x000fc80008000000 */
[----:B------:R-:W-:-:S04]  /*90f0*/  ULOP3.LUT UR37, UR30, UR37, URZ, 0x3c, !UPT ;  /* 0x000000251e257292 */ /* 0x000fc8000f8e3c3f */
[----:B------:R-:W-:Y:S08]  /*9100*/  @P2 BRA `(.L_x_1038) ;  /* 0x0000000000382947 */ /* 0x000ff00003800000 */
[----:B------:R-:W-:Y:S05]  /*9110*/  @!P0 BRA `(.L_x_1039) ;  /* 0x0000000000048947 */ /* 0x000fea0003800000 */
[----:B------:R-:W-:Y:S01]  /*9120*/  BPT.TRAP 0x1 ;  /* 0x000000040000795c */ /* 0x000fe20000300000 */
.L_x_1039:
        /* <DEDUP_REMOVED lines=9> */
.L_x_1040:
[----:B-1----:R-:W-:Y:S05]  /*91c0*/  @P1 BRA `(.L_x_1038) ;  /* 0x0000000000081947 */ /* 0x002fea0003800000 */
[----:B------:R-:W1:Y:S02]  /*91d0*/  SYNCS.PHASECHK.TRANS64.TRYWAIT P1, [UR6+0x22830], R4 ;  /* 0x02283004ff0075a7 */ /* 0x000e640008020146 */
[----:B-1----:R-:W-:Y:S05]  /*91e0*/  @!P1 BRA `(.L_x_1041) ;  /* 0x000000d400f89947 */ /* 0x002fea0003800000 */
.L_x_1038:
        /* <DEDUP_REMOVED lines=40> */
.L_x_1043:
[----:B------:R-:W-:Y:S01]  /*9470*/  ULEA UR6, UR29, UR38, 0x3 ;  /* 0x000000261d067291 */ /* 0x000fe2000f8e183f */
[----:B------:R-:W-:-:S05]  /*9480*/  IMAD.U32 R4, RZ, RZ, UR30 ;  /* 0x0000001eff047e24 */ /* 0x000fca000f8e00ff */
[----:B------:R-:W-:-:S04]  /*9490*/  SHF.L.U32 R4, R4, 0x1f, RZ ;  /* 0x0000001f04047819 */ /* 0x000fc800000006ff */
[----:B------:R0:W1:Y:S01]  /*94a0*/  SYNCS.PHASECHK.TRANS64.TRYWAIT P1, [UR6+0x22850], R4 ;  /* 0x02285004ff0075a7 */ /* 0x0000620008020146 */
[----:B------:R-:W-:Y:S05]  /*94b0*/  @!P0 BRA `(.L_x_1044) ;  /* 0x0000000000048947 */ /* 0x000fea0003800000 */
[----:B------:R-:W-:Y:S01]  /*94c0*/  BPT.TRAP 0x1 ;  /* 0x000000040000795c */ /* 0x000fe20000300000 */
.L_x_1044:
[----:B-1----:R-:W-:Y:S05]  /*94d0*/  @P1 BRA `(.L_x_1042) ;  /* 0x0000000000081947 */ /* 0x002fea0003800000 */
[----:B------:R-:W1:Y:S02]  /*94e0*/  SYNCS.PHASECHK.TRANS64.TRYWAIT P1, [UR6+0x22850], R4 ;  /* 0x02285004ff0075a7 */ /* 0x000e640008020146 */
[----:B-1----:R-:W-:Y:S05]  /*94f0*/  @!P1 BRA `(.L_x_1045) ;  /* 0x000000d4004c9947 */ /* 0x002fea0003800000 */
.L_x_1042:
        /* <DEDUP_REMOVED lines=31> */
.L_x_1046:
        /* <DEDUP_REMOVED lines=39> */
[----:B---3--:R-:W-:Y:S01]  /*9960*/  FMNMX.FTZ R5, R154, R5, !PT ;  /* 0x000000059a057209 */ /* 0x008fe20007810000 */
        /* <DEDUP_REMOVED lines=41> */
[----:B------:R-:W-:Y:S01]  /*9c00*/  FMUL.FTZ R84, R0, R87 ;  /* 0x0000005700547220 */ /* 0x000fe20000410000 */
[----:B------:R-:W-:-:S04]  /*9c10*/  ULEA UR6, UR36, UR38, 0x3 ;  /* 0x0000002624067291 */ /* 0x000fc8000f8e183f */
[----:B------:R-:W2:Y:S01]  /*9c20*/  MUFU.TANH R162, R162 ;  /* 0x000000a200a27308 */ /* 0x000ea20000002400 */
[----:B---3--:R-:W-:Y:S01]  /*9c30*/  FMNMX.FTZ R5, R160, R5, !PT ;  /* 0x00000005a0057209 */ /* 0x008fe20007810000 */
[----:B------:R-:W-:-:S04]  /*9c40*/  UIADD3 UR6, UR6, 0x22840, URZ ;  /* 0x0002284006067890 */ /* 0x000fc8000fffe03f */
[----:B------:R-:W-:Y:S02]  /*9c50*/  UPRMT UR6, UR40, 0x654, UR6 ;  /* 0x0000065428067896 */ /* 0x000fe40008000006 */
[----:B------:R-:W3:Y:S01]  /*9c60*/  MUFU.TANH R26, R26 ;  /* 0x0000001a001a7308 */ /* 0x000ee20000002400 */
[----:B-1----:R-:W-:-:S06]  /*9c70*/  FMNMX.FTZ R13, R24, R13, !PT ;  /* 0x0000000d180d7209 */ /* 0x002fcc0007810000 */
[----:B------:R-:W-:Y:S01]  /*9c80*/  SYNCS.ARRIVE.TRANS64.RED.A1T0 RZ, [UR6], RZ ;  /* 0x000000ffffff79a7 */ /* 0x000fe20008100406 */
[----:B------:R-:W1:Y:S01]  /*9c90*/  MUFU.TANH R164, R164 ;  /* 0x000000a400a47308 */ /* 0x000e620000002400 */
[----:B--2---:R-:W-:-:S07]  /*9ca0*/  FMNMX.FTZ R5, R162, R5, !PT ;  /* 0x00000005a2057209 */ /* 0x004fce0007810000 */
[----:B------:R-:W2:Y:S01]  /*9cb0*/  MUFU.TANH R28, R28 ;  /* 0x0000001c001c7308 */ /* 0x000ea20000002400 */
[----:B---3--:R-:W-:-:S07]  /*9cc0*/  FMNMX.FTZ R13, R26, R13, !PT ;  /* 0x0000000d1a0d7209 */ /* 0x008fce0007810000 */
[----:B------:R-:W3:Y:S01]  /*9cd0*/  MUFU.TANH R166, R166 ;  /* 0x000000a600a67308 */ /* 0x000ee20000002400 */
[----:B-1----:R-:W-:-:S07]  /*9ce0*/  FMNMX.FTZ R5, R164, R5, !PT ;  /* 0x00000005a4057209 */ /* 0x002fce0007810000 */
        /* <DEDUP_REMOVED lines=97> */
[----:B--2---:R-:W-:Y:S02]  /*a300*/  FMNMX.FTZ R13, R82, R13, !PT ;  /* 0x0000000d520d7209 */ /* 0x004fe40007810000 */
[----:B---3--:R-:W-:Y:S02]  /*a310*/  FMNMX.FTZ R15, R220, R5, !PT ;  /* 0x00000005dc0f7209 */ /* 0x008fe40007810000 */
[----:B------:R-:W2:Y:S03]  /*a320*/  LDC R5, c[0x0][0x988] ;  /* 0x00026200ff057b82 */ /* 0x000ea60000000800 */
[----:B0-----:R-:W0:Y:S01]  /*a330*/  SHFL.BFLY PT, R4, R15, 0x2, 0x1f ;  /* 0x0c401f000f047f89 */ /* 0x001e2200000e0000 */
[----:B-1----:R-:W-:-:S05]  /*a340*/  FMNMX.FTZ R13, R84, R13, !PT ;  /* 0x0000000d540d7209 */ /* 0x002fca0007810000 */
[----:B------:R-:W1:Y:S01]  /*a350*/  SHFL.BFLY PT, R12, R13, 0x2, 0x1f ;  /* 0x0c401f000d0c7f89 */ /* 0x000e6200000e0000 */
[----:B0-----:R-:W-:-:S05]  /*a360*/  FMNMX.FTZ R21, R15, R4, !PT ;  /* 0x000000040f157209 */ /* 0x001fca0007810000 */
[----:B------:R-:W0:Y:S01]  /*a370*/  SHFL.BFLY PT, R4, R21, 0x1, 0x1f ;  /* 0x0c201f0015047f89 */ /* 0x000e2200000e0000 */
[----:B-1----:R-:W-:-:S05]  /*a380*/  FMNMX.FTZ R25, R13, R12, !PT ;  /* 0x0000000c0d197209 */ /* 0x002fca0007810000 */
[----:B------:R-:W1:Y:S01]  /*a390*/  SHFL.BFLY PT, R12, R25, 0x1, 0x1f ;  /* 0x0c201f00190c7f89 */ /* 0x000e6200000e0000 */
[----:B0-----:R-:W-:-:S05]  /*a3a0*/  FMNMX.FTZ R4, R21, R4, !PT ;  /* 0x0000000415047209 */ /* 0x001fca0007810000 */
[C---:B--2---:R-:W-:Y:S01]  /*a3b0*/  FFMA.FTZ R49, R4.reuse, R5, -8 ;  /* 0xc100000004317423 */ /* 0x044fe20000010005 */
[----:B------:R-:W-:-:S01]  /*a3c0*/  FADD.FTZ R86, -R4, R7 ;  /* 0x0000000704567221 */ /* 0x000fc20000010100 */
[----:B-1----:R-:W-:Y:S02]  /*a3d0*/  FMNMX.FTZ R12, R25, R12, !PT ;  /* 0x0000000c190c7209 */ /* 0x002fe40007810000 */
[----:B------:R-:W-:-:S01]  /*a3e0*/  FFMA.FTZ R13, R156, R5, -R49 ;  /* 0x000000059c0d7223 */ /* 0x000fc20000010831 */
[-CC-:B------:R-:W-:Y:S01]  /*a3f0*/  FFMA.FTZ R15, R160, R5.reuse, -R49.reuse ;  /* 0x00000005a00f7223 */ /* 0x180fe20000010831 */
[----:B------:R-:W-:-:S01]  /*a400*/  FFMA.FTZ R156, R162, R5, -R49 ;  /* 0x00000005a29c7223 */ /* 0x000fc20000010831 */
[----:B------:R-:W-:Y:S01]  /*a410*/  FFMA.FTZ R21, R164, R5, -R49 ;  /* 0x00000005a4157223 */ /* 0x000fe20000010831 */
[----:B------:R-:W-:-:S01]  /*a420*/  FADD.FTZ R222, -R12, R9 ;  /* 0x000000090cde7221 */ /* 0x000fc20000010100 */
[-CC-:B------:R-:W-:Y:S01]  /*a430*/  FFMA.FTZ R9, R152, R5.reuse, -R49.reuse ;  /* 0x0000000598097223 */ /* 0x180fe20000010831 */
[----:B------:R-:W-:-:S01]  /*a440*/  FFMA.FTZ R152, R154, R5, -R49 ;  /* 0x000000059a987223 */ /* 0x000fc20000010831 */
        /* <DEDUP_REMOVED lines=26> */
[-C--:B------:R-:W-:Y:S01]  /*a5f0*/  FFMA.FTZ R49, R12, R5.reuse, -8 ;  /* 0xc10000000c317423 */ /* 0x080fe20000010005 */
[-C--:B------:R-:W-:Y:S01]  /*a600*/  FMUL.FTZ R86, R86, R5.reuse ;  /* 0x0000000556567220 */ /* 0x080fe20000410000 */
[-C--:B------:R-:W-:Y:S01]  /*a610*/  FMUL.FTZ R7, R222, R5.reuse ;  /* 0x00000005de077220 */ /* 0x080fe20000410000 */
[----:B------:R-:W-:Y:S01]  /*a620*/  MUFU.EX2 R9, R9 ;  /* 0x0000000900097308 */ /* 0x000fe20000000800 */
[----:B------:R-:W-:-:S01]  /*a630*/  FFMA.FTZ R8, R8, R5, -R49 ;  /* 0x0000000508087223 */ /* 0x000fc20000010831 */
[-CC-:B------:R-:W-:Y:S01]  /*a640*/  FFMA.FTZ R51, R10, R5.reuse, -R49.reuse ;  /* 0x000000050a337223 */ /* 0x180fe20000010831 */
[----:B------:R-:W-:-:S01]  /*a650*/  FFMA.FTZ R10, R14, R5, -R49 ;  /* 0x000000050e0a7223 */ /* 0x000fc20000010831 */
[-CC-:B------:R-:W-:Y:S01]  /*a660*/  FFMA.FTZ R53, R20, R5.reuse, -R49.reuse ;  /* 0x0000000514357223 */ /* 0x180fe20000010831 */
[----:B------:R-:W-:-:S01]  /*a670*/  FFMA.FTZ R14, R24, R5, -R49 ;  /* 0x00000005180e7223 */ /* 0x000fc20000010831 */
[-CC-:B------:R-:W-:Y:S01]  /*a680*/  FFMA.FTZ R55, R26, R5.reuse, -R49.reuse ;  /* 0x000000051a377223 */ /* 0x180fe20000010831 */
[----:B------:R-:W-:-:S01]  /*a690*/  FFMA.FTZ R20, R28, R5, -R49 ;  /* 0x000000051c147223 */ /* 0x000fc20000010831 */
        /* <DEDUP_REMOVED lines=16> */
[----:B------:R-:W1:Y:S01]  /*a7a0*/  MUFU.EX2 R8, R8 ;  /* 0x0000000800087308 */ /* 0x000e620000000800 */
[----:B0-----:R-:W-:-:S01]  /*a7b0*/  FFMA.FTZ R3, R86, R3, R9 ;  /* 0x0000000356037223 */ /* 0x001fc20000010009 */
[-CC-:B------:R-:W-:Y:S01]  /*a7c0*/  FFMA.FTZ R62, R62, R5.reuse, -R49.reuse ;  /* 0x000000053e3e7223 */ /* 0x180fe20000010831 */
[----:B------:R-:W-:-:S01]  /*a7d0*/  FFMA.FTZ R68, R68, R5, -R49 ;  /* 0x0000000544447223 */ /* 0x000fc20000010831 */
[-CC-:B------:R-:W-:Y:S01]  /*a7e0*/  FFMA.FTZ R70, R70, R5.reuse, -R49.reuse ;  /* 0x0000000546467223 */ /* 0x180fe20000010831 */
[----:B------:R-:W-:-:S01]  /*a7f0*/  FFMA.FTZ R76, R76, R5, -R49 ;  /* 0x000000054c4c7223 */ /* 0x000fc20000010831 */
[-CC-:B------:R-:W-:Y:S01]  /*a800*/  FFMA.FTZ R78, R78, R5.reuse, -R49.reuse ;  /* 0x000000054e4e7223 */ /* 0x180fe20000010831 */
[----:B------:R-:W-:-:S01]  /*a810*/  FFMA.FTZ R82, R82, R5, -R49 ;  /* 0x0000000552527223 */ /* 0x000fc20000010831 */
[----:B------:R-:W0:Y:S08]  /*a820*/  MUFU.EX2 R152, R152 ;  /* 0x0000009800987308 */ /* 0x000e300000000800 */
[----:B------:R-:W2:Y:S01]  /*a830*/  MUFU.EX2 R51, R51 ;  /* 0x0000003300337308 */ /* 0x000ea20000000800 */
[----:B-1----:R-:W-:-:S07]  /*a840*/  FFMA.FTZ R2, R7, R2, R8 ;  /* 0x0000000207027223 */ /* 0x002fce0000010008 */
[----:B------:R-:W1:Y:S01]  /*a850*/  MUFU.EX2 R13, R13 ;  /* 0x0000000d000d7308 */ /* 0x000e620000000800 */
[----:B0-----:R-:W-:-:S07]  /*a860*/  FADD.FTZ R36, R152, R3 ;  /* 0x0000000398247221 */ /* 0x001fce0000010000 */
[----:B------:R-:W0:Y:S01]  /*a870*/  MUFU.EX2 R10, R10 ;  /* 0x0000000a000a7308 */ /* 0x000e220000000800 */
[----:B--2---:R-:W-:-:S07]  /*a880*/  FADD.FTZ R3, R51, R2 ;  /* 0x0000000233037221 */ /* 0x004fce0000010000 */
[----:B------:R-:W2:Y:S01]  /*a890*/  MUFU.EX2 R154, R154 ;  /* 0x0000009a009a7308 */ /* 0x000ea20000000800 */
[----:B-1----:R-:W-:-:S01]  /*a8a0*/  FADD.FTZ R71, R13, R36 ;  /* 0x000000240d477221 */ /* 0x002fc20000010000 */
[----:B------:R-:W-:-:S06]  /*a8b0*/  FFMA.FTZ R36, R56, R5, -R49 ;  /* 0x0000000538247223 */ /* 0x000fcc0000010831 */
        /* <DEDUP_REMOVED lines=33> */
[----:B------:R-:W-:-:S06]  /*aad0*/  FFMA.FTZ R38, R64, R5, -R49 ;  /* 0x0000000540267223 */ /* 0x000fcc0000010831 */
        /* <DEDUP_REMOVED lines=12> */
[-CC-:B------:R-:W-:Y:S01]  /*aba0*/  FFMA.FTZ R73, R66, R5.reuse, -R49.reuse ;  /* 0x0000000542497223 */ /* 0x180fe20000010831 */
[----:B------:R-:W-:-:S05]  /*abb0*/  FFMA.FTZ R49, R84, R5, -R49 ;  /* 0x0000000554317223 */ /* 0x000fca0000010831 */
        /* <DEDUP_REMOVED lines=70> */
[----:B0-----:R-:W-:-:S03]  /*b020*/  FADD.FTZ R3, R188, R3 ;  /* 0x00000003bc037221 */ /* 0x001fc60000010000 */
[----:B--2---:R-:W-:Y:S01]  /*b030*/  FADD.FTZ R2, R49, R2 ;  /* 0x0000000231027221 */ /* 0x004fe20000010000 */
[----:B------:R-:W-:Y:S06]  /*b040*/  @!P0 BRA `(.L_x_1047) ;  /* 0x0000000000048947 */ /* 0x000fec0003800000 */
[----:B------:R-:W-:Y:S01]  /*b050*/  BPT.TRAP 0x1 ;  /* 0x000000040000795c */ /* 0x000fe20000300000 */
.L_x_1047:
        /* <DEDUP_REMOVED lines=9> */
[----:B------:R-:W-:Y:S01]  /*b0f0*/  F2FP.SATFINITE.E4M3.F32.PACK_AB_MERGE_C R13, R152, R9, R13 ;  /* 0x00000009980d723e */ /* 0x000fe2000480700d */
        /* <DEDUP_REMOVED lines=71> */
[-C--:B------:R-:W-:Y:S01]  /*b570*/  FMUL.FTZ R109, R109, R86.reuse ;  /* 0x000000566d6d7220 */ /* 0x080fe20000410000 */
        /* <DEDUP_REMOVED lines=23> */
[----:B------:R-:W-:Y:S02]  /*b6f0*/  IMAD.MOV.U32 R7, RZ, RZ, R4 ;  /* 0x000000ffff077224 */ /* 0x000fe400078e0004 */
[----:B------:R-:W-:Y:S01]  /*b700*/  IMAD.MOV.U32 R164, RZ, RZ, R13 ;  /* 0x000000ffffa47224 */ /* 0x000fe200078e000d */
[----:B------:R-:W-:Y:S06]  /*b710*/  @P1 BRA `(.L_x_1048) ;  /* 0xffffffd800681947 */ /* 0x000fec000383ffff */
.L_x_1037:
[----:B------:R-:W-:-:S13]  /*b720*/  ISETP.GE.AND P1, PT, R11, R22, PT ;  /* 0x000000160b00720c */ /* 0x000fda0003f26270 */
[----:B------:R-:W-:Y:S05]  /*b730*/  @!P1 BRA `(.L_x_1049) ;  /* 0x0000003400ec9947 */ /* 0x000fea0003800000 */
[----:B------:R-:W-:Y:S01]  /*b740*/  IMAD.MOV.U32 R7, RZ, RZ, R12 ;  /* 0x000000ffff077224 */ /* 0x000fe200078e000c */
[----:B------:R-:W-:Y:S01]  /*b750*/  UMOV UR34, UR37 ;  /* 0x0000002500227c82 */ /* 0x000fe20008000000 */
[----:B------:R-:W-:Y:S01]  /*b760*/  IMAD.MOV.U32 R6, RZ, RZ, R4 ;  /* 0x000000ffff067224 */ /* 0x000fe200078e0004 */
[----:B------:R-:W-:Y:S01]  /*b770*/  UMOV UR33, UR36 ;  /* 0x0000002400217c82 */ /* 0x000fe20008000000 */
[----:B------:R-:W-:Y:S01]  /*b780*/  ULDC UR29, c[0x0][0x9e4] ;  /* 0x00027900001d7ab9 */ /* 0x000fe20000000800 */
[----:B------:R-:W-:Y:S01]  /*b790*/  ULDC UR32, c[0x0][0x9dc] ;  /* 0x0002770000207ab9 */ /* 0x000fe20000000800 */
[----:B------:R-:W-:Y:S01]  /*b7a0*/  ULDC UR31, c[0x0][0x288] ;  /* 0x0000a200001f7ab9 */ /* 0x000fe20000000800 */
[----:B------:R-:W-:-:S05]  /*b7b0*/  ULDC UR30, c[0x0][0x9e0] ;  /* 0x00027800001e7ab9 */ /* 0x000fca0000000800 */
.L_x_1068:
[----:B------:R-:W-:Y:S01]  /*b7c0*/  UIADD3 UR36, UR33, 0x1, URZ ;  /* 0x0000000121247890 */ /* 0x000fe2000fffe03f */
[----:B------:R-:W-:-:S03]  /*b7d0*/  ISETP.NE.AND P2, PT, RZ, UR39, PT ;  /* 0x00000027ff007c0c */ /* 0x000fc6000bf45270 */
[----:B------:R-:W-:-:S04]  /*b7e0*/  UISETP.NE.AND UP0, UPT, UR36, 0x2, UPT ;  /* 0x000000022400788c */ /* 0x000fc8000bf05270 */
[----:B------:R-:W-:Y:S02]  /*b7f0*/  USEL UR37, URZ, 0x1, UP0 ;  /* 0x000000013f257887 */ /* 0x000fe40008000000 */
[----:B------:R-:W-:Y:S02]  /*b800*/  USEL UR36, UR36, URZ, UP0 ;  /* 0x0000003f24247287 */ /* 0x000fe40008000000 */
[----:B------:R-:W-:Y:S02]  /*b810*/  ULOP3.LUT UR37, UR34, UR37, URZ, 0x3c, !UPT ;  /* 0x0000002522257292 */ /* 0x000fe4000f8e3c3f */
[----:B------:R-:W-:Y:S10]  /*b820*/  @P2 BRA `(.L_x_1050) ;  /* 0x00000000002c2947 */ /* 0x000ff40003800000 */
[----:B------:R-:W-:Y:S05]  /*b830*/  @!P0 BRA `(.L_x_1051) ;  /* 0x0000000000048947 */ /* 0x000fea0003800000 */
[----:B------:R-:W-:Y:S01]  /*b840*/  BPT.TRAP 0x1 ;  /* 0x000000040000795c */ /* 0x000fe20000300000 */
.L_x_1051:
[----:B------:R-:W-:Y:S01]  /*b850*/  ULEA UR6, UR36, UR38, 0x3 ;  /* 0x0000002624067291 */ /* 0x000fe2000f8e183f */
[----:B------:R-:W-:-:S05]  /*b860*/  IMAD.U32 R4, RZ, RZ, UR37 ;  /* 0x00000025ff047e24 */ /* 0x000fca000f8e00ff */
[----:B------:R-:W-:-:S04]  /*b870*/  SHF.L.U32 R4, R4, 0x1f, RZ ;  /* 0x0000001f04047819 */ /* 0x000fc800000006ff */
[----:B------:R0:W1:Y:S01]  /*b880*/  SYNCS.PHASECHK.TRANS64.TRYWAIT P1, [UR6+0x22830], R4 ;  /* 0x02283004ff0075a7 */ /* 0x0000620008020146 */
[----:B------:R-:W-:Y:S05]  /*b890*/  @!P0 BRA `(.L_x_1052) ;  /* 0x0000000000048947 */ /* 0x000fea0003800000 */
[----:B------:R-:W-:Y:S01]  /*b8a0*/  BPT.TRAP 0x1 ;  /* 0x000000040000795c */ /* 0x000fe20000300000 */
.L_x_1052:
[----:B-1----:R-:W-:Y:S05]  /*b8b0*/  @P1 BRA `(.L_x_1050) ;  /* 0x0000000000081947 */ /* 0x002fea0003800000 */
[----:B------:R-:W1:Y:S02]  /*b8c0*/  SYNCS.PHASECHK.TRANS64.TRYWAIT P1, [UR6+0x22830], R4 ;  /* 0x02283004ff0075a7 */ /* 0x000e640008020146 */
[----:B-1----:R-:W-:Y:S05]  /*b8d0*/  @!P1 BRA `(.L_x_1053) ;  /* 0x000000b0006c9947 */ /* 0x002fea0003800000 */
.L_x_1050:
[----:B-1----:R-:W1:Y:S01]  /*b8e0*/  S2R R5, SR_TID.X ;  /* 0x0000000000057919 */ /* 0x002e620000002100 */
[----:B------:R-:W-:Y:S01]  /*b8f0*/  UIMAD UR26, UR36, 0x600, UR28 ;  /* 0x00000600241a78a4 */ /* 0x000fe2000f8e021c */
[----:B------:R-:W-:Y:S01]  /*b900*/  UMOV UR27, 0x80000020 ;  /* 0x80000020001b7882 */ /* 0x000fe20000000000 */
[----:B------:R-:W-:Y:S02]  /*b910*/  UMOV UR7, 0x80000020 ;  /* 0x8000002000077882 */ /* 0x000fe40000000000 */
[----:B------:R-:W-:Y:S02]  /*b920*/  UIADD3 UR6, UR26, 0x2, URZ ;  /* 0x000000021a067890 */ /* 0x000fe4000fffe03f */
[----:B------:R-:W-:Y:S01]  /*b930*/  UIADD3 UR10, UR26, 0x200, URZ ;  /* 0x000002001a0a7890 */ /* 0x000fe2000fffe03f */
[----:B------:R-:W-:Y:S01]  /*b940*/  UMOV UR11, 0x80000020 ;  /* 0x80000020000b7882 */ /* 0x000fe20000000000 */
[----:B------:R-:W-:Y:S01]  /*b950*/  UIADD3 UR14, UR26, 0x202, URZ ;  /* 0x000002021a0e7890 */ /* 0x000fe2000fffe03f */
[----:B------:R-:W-:Y:S01]  /*b960*/  UMOV UR15, 0x80000020 ;  /* 0x80000020000f7882 */ /* 0x000fe20000000000 */
[----:B------:R-:W-:Y:S01]  /*b970*/  UIADD3 UR18, UR26, 0x400, URZ ;  /* 0x000004001a127890 */ /* 0x000fe2000fffe03f */
[----:B------:R-:W-:Y:S01]  /*b980*/  UMOV UR19, 0x80000020 ;  /* 0x8000002000137882 */ /* 0x000fe20000000000 */
[----:B------:R-:W-:Y:S01]  /*b990*/  UIADD3 UR22, UR26, 0x402, URZ ;  /* 0x000004021a167890 */ /* 0x000fe2000fffe03f */
[----:B------:R-:W-:Y:S01]  /*b9a0*/  UMOV UR23, 0x80000020 ;  /* 0x8000002000177882 */ /* 0x000fe20000000000 */
        /* <DEDUP_REMOVED lines=24> */
.L_x_1055:
[----:B------:R-:W-:Y:S01]  /*bb30*/  ULEA UR6, UR33, UR38, 0x3 ;  /* 0x0000002621067291 */ /* 0x000fe2000f8e183f */
[----:B------:R-:W-:-:S05]  /*bb40*/  IMAD.U32 R4, RZ, RZ, UR34 ;  /* 0x00000022ff047e24 */ /* 0x000fca000f8e00ff */
[----:B------:R-:W-:-:S04]  /*bb50*/  SHF.L.U32 R4, R4, 0x1f, RZ ;  /* 0x0000001f04047819 */ /* 0x000fc800000006ff */
[----:B------:R0:W1:Y:S01]  /*bb60*/  SYNCS.PHASECHK.TRANS64.TRYWAIT P1, [UR6+0x22850], R4 ;  /* 0x02285004ff0075a7 */ /* 0x0000620008020146 */
[----:B------:R-:W-:Y:S05]  /*bb70*/  @!P0 BRA `(.L_x_1056) ;  /* 0x0000000000048947 */ /* 0x000fea0003800000 */
[----:B------:R-:W-:Y:S01]  /*bb80*/  BPT.TRAP 0x1 ;  /* 0x000000040000795c */ /* 0x000fe20000300000 */
.L_x_1056:
[----:B-1----:R-:W-:Y:S05]  /*bb90*/  @P1 BRA `(.L_x_1054) ;  /* 0x0000000000081947 */ /* 0x002fea0003800000 */
[----:B------:R-:W1:Y:S02]  /*bba0*/  SYNCS.PHASECHK.TRANS64.TRYWAIT P1, [UR6+0x22850], R4 ;  /* 0x02285004ff0075a7 */ /* 0x000e640008020146 */
[----:B-1----:R-:W-:Y:S05]  /*bbb0*/  @!P1 BRA `(.L_x_1057) ;  /* 0x000000ac00cc9947 */ /* 0x002fea0003800000 */
.L_x_1054:
        /* <DEDUP_REMOVED lines=31> */
.L_x_1058:
[----:B------:R-:W-:Y:S01]  /*bdb0*/  UISETP.NE.AND UP1, UPT, UR46, URZ, UPT ;  /* 0x0000003f2e00728c */ /* 0x000fe2000bf25270 */
[C---:B------:R-:W-:Y:S01]  /*bdc0*/  FMUL.FTZ R153, R0.reuse, R25 ;  /* 0x0000001900997220 */ /* 0x040fe20000410000 */
[C---:B------:R-:W-:Y:S01]  /*bdd0*/  FMUL.FTZ R25, R0.reuse, R47 ;  /* 0x0000002f00197220 */ /* 0x040fe20000410000 */
[C---:B------:R-:W-:Y:S01]  /*bde0*/  FMUL.FTZ R47, R0.reuse, R48 ;  /* 0x00000030002f7220 */ /* 0x040fe20000410000 */
[C---:B------:R-:W-:Y:S01]  /*bdf0*/  FMUL.FTZ R48, R0.reuse, R49 ;  /* 0x0000003100307220 */ /* 0x040fe20000410000 */
[C---:B------:R-:W-:Y:S01]  /*be00*/  FMUL.FTZ R13, R0.reuse, R35 ;  /* 0x00000023000d7220 */ /* 0x040fe20000410000 */
[----:B------:R-:W-:Y:S01]  /*be10*/  PLOP3.LUT P1, PT, PT, PT, UP1, 0x80, 0x0 ;  /* 0x000000000000781c */ /* 0x000fe20003f2f018 */
[C---:B------:R-:W-:Y:S01]  /*be20*/  FMUL.FTZ R49, R0.reuse, R52 ;  /* 0x0000003400317220 */ /* 0x040fe20000410000 */
[----:B------:R-:W-:Y:S01]  /*be30*/  PLOP3.LUT P2, PT, PT, PT, UP1, 0x80, 0x0 ;  /* 0x000000000000781c */ /* 0x000fe20003f4f018 */
[C---:B------:R-:W-:Y:S01]  /*be40*/  FMUL.FTZ R52, R0.reuse, R57 ;  /* 0x0000003900347220 */ /* 0x040fe20000410000 */
[C---:B------:R-:W-:Y:S01]  /*be50*/  FMUL.FTZ R35, R0.reuse, R66 ;  /* 0x0000004200237220 */ /* 0x040fe20000410000 */
[----:B------:R-:W-:Y:S01]  /*be60*/  FMUL.FTZ R66, R0, R72 ;  /* 0x0000004800427220 */ /* 0x000fe20000410000 */
[----:B------:R-:W-:-:S02]  /*be70*/  VIADD R57, R17, UR42 ;  /* 0x0000002a11397c36 */ /* 0x000fc40008000000 */
[C---:B------:R-:W-:Y:S01]  /*be80*/  FMUL.FTZ R72, R0.reuse, R73 ;  /* 0x0000004900487220 */ /* 0x040fe20000410000 */
[----:B------:R-:W-:Y:S01]  /*be90*/  @UP1 ULDC UR7, c[0x0][0x44c] ;  /* 0x0001130000071ab9 */ /* 0x000fe20000000800 */
[----:B------:R-:W1:Y:S01]  /*bea0*/  LDC R73, c[0x0][0x2f0] ;  /* 0x0000bc00ff497b82 */ /* 0x000e620000000800 */
[----:B------:R-:W-:Y:S01]  /*beb0*/  ULEA UR6, UR36, UR38, 0x3 ;  /* 0x0000002624067291 */ /* 0x000fe2000f8e183f */
[----:B------:R-:W-:Y:S01]  /*bec0*/  IMAD.SHL.U32 R200, R11, 0x80, RZ ;  /* 0x000000800bc87824 */ /* 0x000fe200078e00ff */
[----:B------:R-:W-:Y:S01]  /*bed0*/  UISETP.NE.AND UP0, UPT, UR45, URZ, UPT ;  /* 0x0000003f2d00728c */ /* 0x000fe2000bf05270 */
[----:B0-----:R-:W-:Y:S01]  /*bee0*/  @P1 IMAD.HI.U32 R4, R57, UR7, RZ ;  /* 0x0000000739041c27 */ /* 0x001fe2000f8e00ff */
[----:B------:R-:W-:Y:S01]  /*bef0*/  @UP1 ULDC UR7, c[0x0][0x450] ;  /* 0x0001140000071ab9 */ /* 0x000fe20000000800 */
[----:B------:R-:W-:Y:S02]  /*bf00*/  UIADD3 UR6, UR6, 0x22840, URZ ;  /* 0x0002284006067890 */ /* 0x000fe4000fffe03f */
[C---:B------:R-:W-:Y:S01]  /*bf10*/  FMUL.FTZ R9, R0.reuse, R27 ;  /* 0x0000001b00097220 */ /* 0x040fe20000410000 */
[C---:B------:R-:W-:Y:S01]  /*bf20*/  FMUL.FTZ R154, R0.reuse, R28 ;  /* 0x0000001c009a7220 */ /* 0x040fe20000410000 */
[----:B------:R-:W-:Y:S01]  /*bf30*/  @P2 SHF.R.U32.HI R57, RZ, UR7, R4 ;  /* 0x00000007ff392c19 */ /* 0x000fe20008011604 */
[----:B------:R-:W-:Y:S01]  /*bf40*/  FMUL.FTZ R155, R0, R29 ;  /* 0x0000001d009b7220 */ /* 0x000fe20000410000 */
[----:B------:R-:W-:Y:S01]  /*bf50*/  IADD3 R5, -R200, 0x1, RZ ;  /* 0x00000001c8057810 */ /* 0x000fe20007ffe1ff */
[C---:B------:R-:W-:Y:S01]  /*bf60*/  FMUL.FTZ R152, R0.reuse, R24 ;  /* 0x0000001800987220 */ /* 0x040fe20000410000 */
[C---:B------:R-:W-:Y:S01]  /*bf70*/  FMUL.FTZ R8, R0.reuse, R26 ;  /* 0x0000001a00087220 */ /* 0x040fe20000410000 */
[----:B------:R-:W0:Y:S01]  /*bf80*/  SHFL.IDX PT, R4, R57, RZ, 0x1c1f ;  /* 0x001c1fff39047589 */ /* 0x000e2200000e0000 */
        /* <DEDUP_REMOVED lines=52> */
[----:B------:R-:W2:Y:S01]  /*c2d0*/  MUFU.TANH R152, R152 ;  /* 0x0000009800987308 */ /* 0x000ea20000002400 */
[----:B------:R-:W-:Y:S01]  /*c2e0*/  SYNCS.ARRIVE.TRANS64.RED.A1T0 RZ, [UR6], RZ ;  /* 0x000000ffffff79a7 */ /* 0x000fe20008100406 */
[----:B-1----:R-:W-:Y:S01]  /*c2f0*/  IMAD R5, R73, UR41, R5 ;  /* 0x0000002949057c24 */ /* 0x002fe2000f8e0205 */
[----:B------:R-:W-:-:S03]  /*c300*/  ULOP3.LUT UR6, URZ, UR32, URZ, 0x33, !UPT ;  /* 0x000000203f067292 */ /* 0x000fc6000f8e333f */
[----:B------:R-:W-:Y:S02]  /*c310*/  VIADD R5, R5, -UR31 ;  /* 0x8000001f05057c36 */ /* 0x000fe40008000000 */
[----:B------:R-:W1:Y:S02]  /*c320*/  MUFU.TANH R153, R153 ;  /* 0x0000009900997308 */ /* 0x000e640000002400 */
[C---:B------:R-:W-:Y:S02]  /*c330*/  VIADD R69, R5.reuse, UR30 ;  /* 0x0000001e05457c36 */ /* 0x040fe40008000000 */
[----:B------:R-:W-:Y:S02]  /*c340*/  VIADD R71, R5, UR6 ;  /* 0x0000000605477c36 */ /* 0x000fe40008000000 */
[--C-:B0-----:R-:W-:Y:S02]  /*c350*/  IMAD.IADD R59, R69, 0x1, R4.reuse ;  /* 0x00000001453b7824 */ /* 0x101fe400078e0204 */
[----:B------:R-:W0:Y:S01]  /*c360*/  MUFU.TANH R8, R8 ;  /* 0x0000000800087308 */ /* 0x000e220000002400 */
[----:B------:R-:W-:-:S07]  /*c370*/  IMAD.IADD R61, R71, 0x1, R4 ;  /* 0x00000001473d7824 */ /* 0x000fce00078e0204 */
[----:B------:R-:W3:Y:S08]  /*c380*/  MUFU.TANH R9, R9 ;  /* 0x0000000900097308 */ /* 0x000ef00000002400 */
        /* <DEDUP_REMOVED lines=63> */
[----:B------:R-:W-:-:S05]  /*c780*/  VIADD R63, R4, -UR31 ;  /* 0x8000001f043f7c36 */ /* 0x000fca0008000000 */
        /* <DEDUP_REMOVED lines=10> */
.L_x_1061:
[----:B------:R-:W-:-:S05]  /*c830*/  IMAD.U32 R58, RZ, RZ, UR29 ;  /* 0x0000001dff3a7e24 */ /* 0x000fca000f8e00ff */
[----:B------:R-:W-:-:S13]  /*c840*/  ISETP.NE.AND P1, PT, R58, 0x1, PT ;  /* 0x000000013a00780c */ /* 0x000fda0003f25270 */
[----:B------:R-:W1:Y:S02]  /*c850*/  @P1 LDC.64 R4, c[0x0][0x9e8] ;  /* 0x00027a00ff041b82 */ /* 0x000e640000000a00 */
[----:B-1----:R-:W-:-:S05]  /*c860*/  @P1 IMAD.HI.U32 R4, R63, R4, RZ ;  /* 0x000000043f041227 */ /* 0x002fca00078e00ff */
[----:B------:R-:W-:-:S07]  /*c870*/  @P1 SHF.R.U32.HI R63, RZ, R5, R4 ;  /* 0x00000005ff3f1219 */ /* 0x000fce0000011604 */
.L_x_1062:
[----:B------:R-:W-:Y:S05]  /*c880*/  BSYNC B0 ;  /* 0x0000000000007941 */ /* 0x000fea0003800000 */
.L_x_1060:
[----:B------:R-:W-:-:S04]  /*c890*/  IMAD R63, R63, R58, -R200 ;  /* 0x0000003a3f3f7224 */ /* 0x000fc800078e0ac8 */
[----:B------:R-:W-:-:S05]  /*c8a0*/  IMAD R4, R16, -0x2, R63 ;  /* 0xfffffffe10047824 */ /* 0x000fca00078e023f */
[----:B------:R-:W-:Y:S02]  /*c8b0*/  VIADDMNMX R59, R4, R58, R59, PT ;  /* 0x0000003a043b7246 */ /* 0x000fe4000380013b */
[----:B------:R-:W-:-:S07]  /*c8c0*/  VIMNMX R61, R61, R4, !PT ;  /* 0x000000043d3d7248 */ /* 0x000fce0007fe0100 */
.L_x_1059:
[----:B------:R-:W-:Y:S01]  /*c8d0*/  ISETP.GT.AND P1, PT, R11, -0x1, PT ;  /* 0xffffffff0b00780c */ /* 0x000fe20003f24270 */
[----:B------:R-:W1:Y:S01]  /*c8e0*/  SHFL.IDX PT, R4, R57, 0x1, 0x1c1f ;  /* 0x003c1f0039047f89 */ /* 0x000e6200000e0000 */
[----:B------:R-:W-:Y:S02]  /*c8f0*/  UISETP.NE.AND UP0, UPT, UR45, URZ, UPT ;  /* 0x0000003f2d00728c */ /* 0x000fe4000bf05270 */
[C---:B------:R-:W-:Y:S02]  /*c900*/  ISETP.GT.AND P6, PT, R61.reuse, RZ, P1 ;  /* 0x000000ff3d00720c */ /* 0x040fe40000fc4270 */
[----:B------:R-:W-:Y:S02]  /*c910*/  ISETP.GT.AND P3, PT, R61, 0x8, P1 ;  /* 0x000000083d00780c */ /* 0x000fe40000f64270 */
[C---:B------:R-:W-:Y:S02]  /*c920*/  ISETP.LT.OR P6, PT, R59.reuse, 0x1, P6 ;  /* 0x000000013b00780c */ /* 0x040fe400037c1670 */
[----:B------:R-:W-:-:S02]  /*c930*/  ISETP.LT.OR P3, PT, R59, 0x9, P3 ;  /* 0x000000093b00780c */ /* 0x000fc40001f61670 */
[C---:B------:R-:W-:Y:S02]  /*c940*/  ISETP.GT.AND P2, PT, R61.reuse, 0x1, P1 ;  /* 0x000000013d00780c */ /* 0x040fe40000f44270 */
[----:B------:R-:W-:Y:S02]  /*c950*/  FSEL R198, R152, -INF , !P6 ;  /* 0xff80000098c67808 */ /* 0x000fe40007000000 */
[C---:B------:R-:W-:Y:S02]  /*c960*/  ISETP.GT.AND P6, PT, R61.reuse, 0x11, P1 ;  /* 0x000000113d00780c */ /* 0x040fe40000fc4270 */
[----:B------:R-:W-:Y:S02]  /*c970*/  FSEL R182, R154, -INF , !P3 ;  /* 0xff8000009ab67808 */ /* 0x000fe40005800000 */
[----:B------:R-:W-:Y:S02]  /*c980*/  ISETP.GT.AND P3, PT, R61, 0x19, P1 ;  /* 0x000000193d00780c */ /* 0x000fe40000f64270 */
[----:B------:R-:W-:-:S02]  /*c990*/  ISETP.LT.OR P2, PT, R59, 0x2, P2 ;  /* 0x000000023b00780c */ /* 0x000fc40001741670 */
[C---:B------:R-:W-:Y:S02]  /*c9a0*/  ISETP.LT.OR P6, PT, R59.reuse, 0x12, P6 ;  /* 0x000000123b00780c */ /* 0x040fe400037c1670 */
[----:B------:R-:W-:Y:S02]  /*c9b0*/  ISETP.LT.OR P3, PT, R59, 0x1a, P3 ;  /* 0x0000001a3b00780c */ /* 0x000fe40001f61670 */
[----:B------:R-:W-:Y:S02]  /*c9c0*/  FSEL R166, R153, -INF , !P2 ;  /* 0xff80000099a67808 */ /* 0x000fe40005000000 */
[C---:B------:R-:W-:Y:S02]  /*c9d0*/  ISETP.GT.AND P5, PT, R61.reuse, 0x9, P1 ;  /* 0x000000093d00780c */ /* 0x040fe40000fa4270 */
[C---:B------:R-:W-:Y:S02]  /*c9e0*/  ISETP.GT.AND P4, PT, R61.reuse, 0x10, P1 ;  /* 0x000000103d00780c */ /* 0x040fe40000f84270 */
[----:B------:R-:W-:-:S02]  /*c9f0*/  ISETP.GT.AND P2, PT, R61, 0x18, P1 ;  /* 0x000000183d00780c */ /* 0x000fc40000f44270 */
[----:B0-----:R-:W-:Y:S02]  /*ca00*/  FSEL R194, R157, -INF , !P6 ;  /* 0xff8000009dc27808 */ /* 0x001fe40007000000 */
[----:B------:R-:W-:Y:S02]  /*ca10*/  ISETP.GT.AND P6, PT, R61, 0x28, P1 ;  /* 0x000000283d00780c */ /* 0x000fe40000fc4270 */
        /* <DEDUP_REMOVED lines=10> */
[C---:B------:R-:W-:Y:S02]  /*cac0*/  ISETP.GT.AND P5, PT, R61.reuse, 0x20, P1 ;  /* 0x000000203d00780c */ /* 0x040fe40000fa4270 */
[C---:B------:R-:W-:Y:S02]  /*cad0*/  ISETP.GT.AND P4, PT, R61.reuse, 0x21, P1 ;  /* 0x000000213d00780c */ /* 0x040fe40000f84270 */
[----:B------:R-:W-:Y:S02]  /*cae0*/  ISETP.GT.AND P2, PT, R61, 0x29, P1 ;  /* 0x000000293d00780c */ /* 0x000fe40000f44270 */
[----:B------:R-:W-:Y:S02]  /*caf0*/  FSEL R180, R162, -INF , !P6 ;  /* 0xff800000a2b47808 */ /* 0x000fe40007000000 */
[----:B------:R-:W-:Y:S01]  /*cb00*/  FSEL R162, R47, -INF , !P3 ;  /* 0xff8000002fa27808 */ /* 0x000fe20005800000 */
[----:B-1----:R-:W-:Y:S01]  /*cb10*/  IMAD.IADD R47, R69, 0x1, R4 ;  /* 0x00000001452f7824 */ /* 0x002fe200078e0204 */
[----:B------:R-:W-:-:S02]  /*cb20*/  ISETP.GT.AND P3, PT, R61, 0x41, P1 ;  /* 0x000000413d00780c */ /* 0x000fc40000f64270 */
[C---:B------:R-:W-:Y:S02]  /*cb30*/  ISETP.LT.OR P5, PT, R59.reuse, 0x21, P5 ;  /* 0x000000213b00780c */ /* 0x040fe40002fa1670 */
[C---:B------:R-:W-:Y:S02]  /*cb40*/  ISETP.LT.OR P4, PT, R59.reuse, 0x22, P4 ;  /* 0x000000223b00780c */ /* 0x040fe40002781670 */
[C---:B------:R-:W-:Y:S02]  /*cb50*/  ISETP.LT.OR P2, PT, R59.reuse, 0x2a, P2 ;  /* 0x0000002a3b00780c */ /* 0x040fe40001741670 */
[----:B------:R-:W-:Y:S02]  /*cb60*/  ISETP.LT.OR P3, PT, R59, 0x42, P3 ;  /* 0x000000423b00780c */ /* 0x000fe40001f61670 */
        /* <DEDUP_REMOVED lines=15> */
[----:B------:R-:W-:Y:S01]  /*cc60*/  FSEL R82, R49, -INF , !P4 ;  /* 0xff80000031527808 */ /* 0x000fe20006000000 */
[----:B------:R-:W-:Y:S01]  /*cc70*/  IMAD.IADD R49, R71, 0x1, R4 ;  /* 0x0000000147317824 */ /* 0x000fe200078e0204 */
        /* <DEDUP_REMOVED lines=57> */
.L_x_1065:
[----:B------:R-:W-:-:S05]  /*d010*/  IMAD.U32 R53, RZ, RZ, UR29 ;  /* 0x0000001dff357e24 */ /* 0x000fca000f8e00ff */
[----:B------:R-:W-:-:S13]  /*d020*/  ISETP.NE.AND P2, PT, R53, 0x1, PT ;  /* 0x000000013500780c */ /* 0x000fda0003f45270 */
[----:B------:R-:W0:Y:S02]  /*d030*/  @P2 LDC.64 R4, c[0x0][0x9e8] ;  /* 0x00027a00ff042b82 */ /* 0x000e240000000a00 */
[----:B0-----:R-:W-:-:S05]  /*d040*/  @P2 IMAD.HI.U32 R4, R51, R4, RZ ;  /* 0x0000000433042227 */ /* 0x001fca00078e00ff */
[----:B------:R-:W-:-:S07]  /*d050*/  @P2 SHF.R.U32.HI R51, RZ, R5, R4 ;  /* 0x00000005ff332219 */ /* 0x000fce0000011604 */
.L_x_1066:
[----:B------:R-:W-:Y:S05]  /*d060*/  BSYNC B0 ;  /* 0x0000000000007941 */ /* 0x000fea0003800000 */
.L_x_1064:
[----:B------:R-:W-:-:S04]  /*d070*/  IMAD R51, R51, R53, -R200 ;  /* 0x0000003533337224 */ /* 0x000fc800078e0ac8 */
[----:B------:R-:W-:-:S05]  /*d080*/  IMAD R4, R16, -0x2, R51 ;  /* 0xfffffffe10047824 */ /* 0x000fca00078e0233 */
[----:B------:R-:W-:Y:S02]  /*d090*/  VIADDMNMX R47, R4, R53, R47, PT ;  /* 0x00000035042f7246 */ /* 0x000fe4000380012f */
[----:B------:R-:W-:-:S07]  /*d0a0*/  VIMNMX R49, R49, R4, !PT ;  /* 0x0000000431317248 */ /* 0x000fce0007fe0100 */
.L_x_1063:
[----:B------:R-:W-:Y:S02]  /*d0b0*/  FMNMX.FTZ R5, R198, R6, !PT ;  /* 0x00000006c6057209 */ /* 0x000fe40007810000 */
[----:B------:R-:W-:Y:S02]  /*d0c0*/  ISETP.GT.AND P5, PT, R49, 0x10, P1 ;  /* 0x000000103100780c */ /* 0x000fe40000fa4270 */
[----:B------:R-:W-:Y:S02]  /*d0d0*/  FMNMX.FTZ R5, R166, R5, !PT ;  /* 0x00000005a6057209 */ /* 0x000fe40007810000 */
[----:B------:R-:W-:Y:S02]  /*d0e0*/  ISETP.LT.OR P5, PT, R47, 0x11, P5 ;  /* 0x000000112f00780c */ /* 0x000fe40002fa1670 */
[----:B------:R-:W-:Y:S02]  /*d0f0*/  FMNMX.FTZ R5, R182, R5, !PT ;  /* 0x00000005b6057209 */ /* 0x000fe40007810000 */
[----:B------:R-:W-:-:S02]  /*d100*/  ISETP.GT.AND P6, PT, R49, 0x1, P1 ;  /* 0x000000013100780c */ /* 0x000fc40000fc4270 */
        /* <DEDUP_REMOVED lines=15> */
[----:B------:R-:W-:Y:S02]  /*d200*/  ISETP.LT.OR P4, PT, R47, 0xa, P4 ;  /* 0x0000000a2f00780c */ /* 0x000fe40002781670 */
[----:B------:R-:W-:Y:S02]  /*d210*/  FMNMX.FTZ R5, R164, R5, !PT ;  /* 0x00000005a4057209 */ /* 0x000fe40007810000 */
[----:B------:R-:W-:-:S02]  /*d220*/  FSEL R24, R24, -INF , !P5 ;  /* 0xff80000018187808 */ /* 0x000fc40006800000 */
[----:B------:R-:W-:Y:S02]  /*d230*/  FMNMX.FTZ R5, R162, R5, !PT ;  /* 0x00000005a2057209 */ /* 0x000fe40007810000 */
[----:B------:R-:W-:Y:S02]  /*d240*/  ISETP.GT.AND P5, PT, R49, RZ, P1 ;  /* 0x000000ff3100720c */ /* 0x000fe40000fa4270 */
        /* <DEDUP_REMOVED lines=49> */
[----:B------:R-:W-:Y:S01]  /*d560*/  FSEL R166, R15, -INF , !P4 ;  /* 0xff8000000fa67808 */ /* 0x000fe20006000000 */
[--C-:B------:R-:W-:Y:S01]  /*d570*/  FFMA.FTZ R13, R182, R5, -R51.reuse ;  /* 0x00000005b60d7223 */ /* 0x100fe20000010833 */
[----:B------:R-:W-:Y:S01]  /*d580*/  FMNMX.FTZ R15, R196, R7, !PT ;  /* 0x00000007c40f7209 */ /* 0x000fe20007810000 */
[--C-:B------:R-:W-:Y:S01]  /*d590*/  FFMA.FTZ R14, R190, R5, -R51.reuse ;  /* 0x00000005be0e7223 */ /* 0x100fe20000010833 */
[----:B------:R-:W-:Y:S01]  /*d5a0*/  FSEL R182, R21, -INF , !P2 ;  /* 0xff80000015b67808 */ /* 0x000fe20005000000 */
[----:B------:R0:W-:Y:S01]  /*d5b0*/  MUFU.EX2 R8, R12 ;  /* 0x0000000c00087308 */ /* 0x0001e20000000800 */
[----:B------:R-:W-:Y:S01]  /*d5c0*/  FMNMX.FTZ R15, R84, R15, !PT ;  /* 0x0000000f540f7209 */ /* 0x000fe20007810000 */
[-CC-:B------:R-:W-:Y:S01]  /*d5d0*/  FFMA.FTZ R20, R192, R5.reuse, -R51.reuse ;  /* 0x00000005c0147223 */ /* 0x180fe20000010833 */
[----:B------:R-:W-:Y:S01]  /*d5e0*/  ISETP.GT.AND P4, PT, R49, 0x29, P1 ;  /* 0x000000293100780c */ /* 0x000fe20000f84270 */
[--C-:B------:R-:W-:Y:S01]  /*d5f0*/  FFMA.FTZ R10, R198, R5, -R51.reuse ;  /* 0x00000005c60a7223 */ /* 0x100fe20000010833 */
[----:B------:R-:W-:Y:S01]  /*d600*/  FMNMX.FTZ R15, R86, R15, !PT ;  /* 0x0000000f560f7209 */ /* 0x000fe20007810000 */
[-CC-:B------:R-:W-:Y:S01]  /*d610*/  FFMA.FTZ R55, R50, R5.reuse, -R51.reuse ;  /* 0x0000000532377223 */ /* 0x180fe20000010833 */
[----:B------:R-:W-:Y:S01]  /*d620*/  ISETP.LT.OR P4, PT, R47, 0x2a, P4 ;  /* 0x0000002a2f00780c */ /* 0x000fe20002781670 */
[--C-:B------:R-:W-:Y:S01]  /*d630*/  FFMA.FTZ R76, R76, R5, -R51.reuse ;  /* 0x000000054c4c7223 */ /* 0x100fe20000010833 */
[----:B------:R-:W-:Y:S01]  /*d640*/  FMNMX.FTZ R21, R152, R15, !PT ;  /* 0x0000000f98157209 */ /* 0x000fe20007810000 */
[-CC-:B0-----:R-:W-:Y:S01]  /*d650*/  FFMA.FTZ R12, R194, R5.reuse, -R51.reuse ;  /* 0x00000005c20c7223 */ /* 0x181fe20000010833 */
[----:B------:R-:W-:Y:S01]  /*d660*/  FSEL R190, R25, -INF , !P4 ;  /* 0xff80000019be7808 */ /* 0x000fe20006000000 */
[--C-:B------:R-:W-:Y:S01]  /*d670*/  FFMA.FTZ R74, R74, R5, -R51.reuse ;  /* 0x000000054a4a7223 */ /* 0x100fe20000010833 */
[----:B------:R-:W-:Y:S01]  /*d680*/  FMNMX.FTZ R21, R154, R21, !PT ;  /* 0x000000159a157209 */ /* 0x000fe20007810000 */
[----:B------:R0:W-:Y:S01]  /*d690*/  MUFU.EX2 R15, R12 ;  /* 0x0000000c000f7308 */ /* 0x0001e20000000800 */
[----:B------:R-:W-:Y:S01]  /*d6a0*/  FSEL R194, R27, -INF , !P3 ;  /* 0xff8000001bc27808 */ /* 0x000fe20005800000 */
[--C-:B------:R-:W-:Y:S01]  /*d6b0*/  FFMA.FTZ R68, R68, R5, -R51.reuse ;  /* 0x0000000544447223 */ /* 0x100fe20000010833 */
[----:B------:R-:W-:Y:S01]  /*d6c0*/  FMNMX.FTZ R21, R158, R21, !PT ;  /* 0x000000159e157209 */ /* 0x000fe20007810000 */
[----:B------:R-:W-:Y:S01]  /*d6d0*/  FFMA.FTZ R52, R52, R5, -R51 ;  /* 0x0000000534347223 */ /* 0x000fe20000010833 */
[----:B------:R-:W-:-:S02]  /*d6e0*/  ISETP.GT.AND P2, PT, R49, 0x30, P1 ;  /* 0x000000303100780c */ /* 0x000fc40000f44270 */
[----:B------:R-:W-:Y:S01]  /*d6f0*/  FMNMX.FTZ R21, R160, R21, !PT ;  /* 0x00000015a0157209 */ /* 0x000fe20007810000 */
[----:B------:R-:W-:Y:S01]  /*d700*/  MUFU.EX2 R10, R10 ;  /* 0x0000000a000a7308 */ /* 0x000fe20000000800 */
[----:B------:R-:W-:Y:S01]  /*d710*/  ISETP.GT.AND P4, PT, R49, 0x39, P1 ;  /* 0x000000393100780c */ /* 0x000fe20000f84270 */
[----:B0-----:R-:W-:Y:S01]  /*d720*/  FFMA.FTZ R12, R188, R5, -R51 ;  /* 0x00000005bc0c7223 */ /* 0x001fe20000010833 */
[----:B------:R-:W-:Y:S02]  /*d730*/  FMNMX.FTZ R25, R166, R21, !PT ;  /* 0x00000015a6197209 */ /* 0x000fe40007810000 */
[C---:B------:R-:W-:Y:S02]  /*d740*/  ISETP.LT.OR P2, PT, R47.reuse, 0x31, P2 ;  /* 0x000000312f00780c */ /* 0x040fe40001741670 */
[----:B------:R-:W-:Y:S01]  /*d750*/  FMNMX.FTZ R25, R24, R25, !PT ;  /* 0x0000001918197209 */ /* 0x000fe20007810000 */
[----:B------:R0:W-:Y:S01]  /*d760*/  MUFU.EX2 R21, R12 ;  /* 0x0000000c00157308 */ /* 0x0001e20000000800 */
[----:B------:R-:W-:-:S02]  /*d770*/  ISETP.LT.OR P4, PT, R47, 0x3a, P4 ;  /* 0x0000003a2f00780c */ /* 0x000fc40002781670 */
[----:B------:R-:W-:Y:S02]  /*d780*/  FMNMX.FTZ R27, R182, R25, !PT ;  /* 0x00000019b61b7209 */ /* 0x000fe40007810000 */
[----:B------:R-:W-:Y:S02]  /*d790*/  ISETP.GT.AND P5, PT, R49, 0x38, P1 ;  /* 0x000000383100780c */ /* 0x000fe40000fa4270 */
[----:B------:R-:W-:Y:S01]  /*d7a0*/  FMNMX.FTZ R27, R26, R27, !PT ;  /* 0x0000001b1a1b7209 */ /* 0x000fe20007810000 */
[----:B------:R-:W-:Y:S01]  /*d7b0*/  MUFU.EX2 R9, R9 ;  /* 0x0000000900097308 */ /* 0x000fe20000000800 */
[----:B------:R-:W-:Y:S01]  /*d7c0*/  FSEL R28, R28, -INF , !P2 ;  /* 0xff8000001c1c7808 */ /* 0x000fe20005000000 */
[--C-:B0-----:R-:W-:Y:S01]  /*d7d0*/  FFMA.FTZ R12, R180, R5, -R51.reuse ;  /* 0x00000005b40c7223 */ /* 0x101fe20000010833 */
[----:B------:R-:W-:Y:S02]  /*d7e0*/  FMNMX.FTZ R27, R190, R27, !PT ;  /* 0x0000001bbe1b7209 */ /* 0x000fe40007810000 */
[----:B------:R-:W-:Y:S01]  /*d7f0*/  FSEL R188, R29, -INF , !P4 ;  /* 0xff8000001dbc7808 */ /* 0x000fe20006000000 */
[----:B------:R-:W-:-:S01]  /*d800*/  FFMA.FTZ R29, R186, R5, -R51 ;  /* 0x00000005ba1d7223 */ /* 0x000fc20000010833 */
[----:B------:R-:W-:Y:S01]  /*d810*/  ISETP.LT.OR P5, PT, R47, 0x39, P5 ;  /* 0x000000392f00780c */ /* 0x000fe20002fa1670 */
[----:B------:R-:W-:Y:S01]  /*d820*/  MUFU.EX2 R13, R13 ;  /* 0x0000000d000d7308 */ /* 0x000fe20000000800 */
[----:B------:R-:W-:-:S02]  /*d830*/  FMNMX.FTZ R27, R28, R27, !PT ;  /* 0x0000001b1c1b7209 */ /* 0x000fc40007810000 */
[C---:B------:R-:W-:Y:S02]  /*d840*/  ISETP.GT.AND P2, PT, R49.reuse, 0x40, P1 ;  /* 0x000000403100780c */ /* 0x040fe40000f44270 */
[----:B------:R-:W-:Y:S02]  /*d850*/  FSEL R30, R30, -INF , !P5 ;  /* 0xff8000001e1e7808 */ /* 0x000fe40006800000 */
[----:B------:R-:W-:Y:S01]  /*d860*/  ISETP.GT.AND P3, PT, R49, 0x41, P1 ;  /* 0x000000413100780c */ /* 0x000fe20000f64270 */
[----:B------:R0:W-:Y:S01]  /*d870*/  MUFU.EX2 R25, R29 ;  /* 0x0000001d00197308 */ /* 0x0001e20000000800 */
[----:B------:R-:W-:Y:S02]  /*d880*/  ISETP.LT.OR P2, PT, R47, 0x41, P2 ;  /* 0x000000412f00780c */ /* 0x000fe40001741670 */
[----:B------:R-:W-:Y:S02]  /*d890*/  ISETP.GT.AND P5, PT, R49, 0x48, P1 ;  /* 0x000000483100780c */ /* 0x000fe40000fa4270 */
[----:B------:R-:W-:-:S02]  /*d8a0*/  FSEL R192, R31, -INF , !P2 ;  /* 0xff8000001fc07808 */ /* 0x000fc40005000000 */
[----:B------:R-:W-:Y:S01]  /*d8b0*/  ISETP.LT.OR P3, PT, R47, 0x42, P3 ;  /* 0x000000422f00780c */ /* 0x000fe20001f61670 */
[----:B------:R-:W-:Y:S01]  /*d8c0*/  MUFU.EX2 R14, R14 ;  /* 0x0000000e000e7308 */ /* 0x000fe20000000800 */
[----:B0-----:R-:W-:Y:S02]  /*d8d0*/  FMNMX.FTZ R29, R194, R27, !PT ;  /* 0x0000001bc21d7209 */ /* 0x001fe40007810000 */
[----:B------:R-:W-:Y:S02]  /*d8e0*/  ISETP.GT.AND P4, PT, R49, 0x49, P1 ;  /* 0x000000493100780c */ /* 0x000fe40000f84270 */
[----:B------:R-:W-:Y:S02]  /*d8f0*/  FMNMX.FTZ R29, R30, R29, !PT ;  /* 0x0000001d1e1d7209 */ /* 0x000fe40007810000 */
[----:B------:R-:W-:Y:S01]  /*d900*/  ISETP.LT.OR P5, PT, R47, 0x49, P5 ;  /* 0x000000492f00780c */ /* 0x000fe20002fa1670 */
[----:B------:R0:W-:Y:S01]  /*d910*/  MUFU.EX2 R27, R12 ;  /* 0x0000000c001b7308 */ /* 0x0001e20000000800 */
[----:B------:R-:W-:-:S02]  /*d920*/  FMNMX.FTZ R29, R188, R29, !PT ;  /* 0x0000001dbc1d7209 */ /* 0x000fc40007810000 */
[----:B------:R-:W-:Y:S01]  /*d930*/  FSEL R186, R32, -INF , !P3 ;  /* 0xff80000020ba7808 */ /* 0x000fe20005800000 */
[----:B------:R-:W-:-:S01]  /*d940*/  FFMA.FTZ R32, R184, R5, -R51 ;  /* 0x00000005b8207223 */ /* 0x000fc20000010833 */
[----:B------:R-:W-:Y:S02]  /*d950*/  FMNMX.FTZ R29, R192, R29, !PT ;  /* 0x0000001dc01d7209 */ /* 0x000fe40007810000 */
[----:B------:R-:W-:Y:S01]  /*d960*/  ISETP.GT.AND P2, PT, R49, 0x50, P1 ;  /* 0x000000503100780c */ /* 0x000fe20000f44270 */
[----:B------:R-:W-:Y:S01]  /*d970*/  MUFU.EX2 R20, R20 ;  /* 0x0000001400147308 */ /* 0x000fe20000000800 */
[----:B------:R-:W-:Y:S01]  /*d980*/  FSEL R184, R33, -INF , !P5 ;  /* 0xff80000021b87808 */ /* 0x000fe20006800000 */
[----:B0-----:R-:W-:Y:S01]  /*d990*/  FFMA.FTZ R12, R162, R5, -R51 ;  /* 0x00000005a20c7223 */ /* 0x001fe20000010833 */
[----:B------:R-:W-:Y:S02]  /*d9a0*/  ISETP.LT.OR P4, PT, R47, 0x4a, P4 ;  /* 0x0000004a2f00780c */ /* 0x000fe40002781670 */
[----:B------:R-:W-:-:S02]  /*d9b0*/  FMNMX.FTZ R31, R186, R29, !PT ;  /* 0x0000001dba1f7209 */ /* 0x000fc40007810000 */
[----:B------:R-:W-:Y:S01]  /*d9c0*/  ISETP.GT.AND P3, PT, R49, 0x51, P1 ;  /* 0x000000513100780c */ /* 0x000fe20000f64270 */
[----:B------:R0:W-:Y:S01]  /*d9d0*/  MUFU.EX2 R29, R12 ;  /* 0x0000000c001d7308 */ /* 0x0001e20000000800 */
[----:B------:R-:W-:Y:S02]  /*d9e0*/  ISETP.LT.OR P2, PT, R47, 0x51, P2 ;  /* 0x000000512f00780c */ /* 0x000fe40001741670 */
[----:B------:R-:W-:Y:S01]  /*d9f0*/  FSEL R180, R34, -INF , !P4 ;  /* 0xff80000022b47808 */ /* 0x000fe20006000000 */
[----:B------:R-:W-:-:S01]  /*da00*/  FFMA.FTZ R34, R164, R5, -R51 ;  /* 0x00000005a4227223 */ /* 0x000fc20000010833 */
[----:B------:R-:W-:Y:S02]  /*da10*/  FMNMX.FTZ R31, R184, R31, !PT ;  /* 0x0000001fb81f7209 */ /* 0x000fe40007810000 */
[----:B------:R-:W-:Y:S01]  /*da20*/  ISETP.GT.AND P5, PT, R49, 0x58, P1 ;  /* 0x000000583100780c */ /* 0x000fe20000fa4270 */
[----:B------:R-:W-:Y:S01]  /*da30*/  MUFU.EX2 R32, R32 ;  /* 0x0000002000207308 */ /* 0x000fe20000000800 */
[----:B------:R-:W-:Y:S01]  /*da40*/  FSEL R198, R35, -INF , !P2 ;  /* 0xff80000023c67808 */ /* 0x000fe20005000000 */
[-CC-:B------:R-:W-:Y:S01]  /*da50*/  FFMA.FTZ R35, R156, R5.reuse, -R51.reuse ;  /* 0x000000059c237223 */ /* 0x180fe20000010833 */
[----:B------:R-:W-:Y:S01]  /*da60*/  ISETP.LT.OR P3, PT, R47, 0x52, P3 ;  /* 0x000000522f00780c */ /* 0x000fe20001f61670 */
[--C-:B0-----:R-:W-:Y:S01]  /*da70*/  FFMA.FTZ R12, R82, R5, -R51.reuse ;  /* 0x00000005520c7223 */ /* 0x101fe20000010833 */
[----:B------:R-:W-:Y:S01]  /*da80*/  FMNMX.FTZ R31, R180, R31, !PT ;  /* 0x0000001fb41f7209 */ /* 0x000fe20007810000 */
[----:B------:R-:W-:Y:S01]  /*da90*/  FFMA.FTZ R82, R80, R5, -R51 ;  /* 0x0000000550527223 */ /* 0x000fe20000010833 */
[----:B------:R-:W-:Y:S01]  /*daa0*/  ISETP.GT.AND P4, PT, R49, 0x59, P1 ;  /* 0x000000593100780c */ /* 0x000fe20000f84270 */
[----:B------:R-:W-:Y:S01]  /*dab0*/  MUFU.EX2 R34, R34 ;  /* 0x0000002200227308 */ /* 0x000fe20000000800 */
[----:B------:R-:W-:-:S02]  /*dac0*/  ISETP.LT.OR P5, PT, R47, 0x59, P5 ;  /* 0x000000592f00780c */ /* 0x000fc40002fa1670 */
[----:B------:R-:W-:Y:S02]  /*dad0*/  FSEL R36, R36, -INF , !P3 ;  /* 0xff80000024247808 */ /* 0x000fe40005800000 */
[----:B------:R-:W-:Y:S02]  /*dae0*/  FMNMX.FTZ R31, R198, R31, !PT ;  /* 0x0000001fc61f7209 */ /* 0x000fe40007810000 */
[----:B------:R-:W-:Y:S01]  /*daf0*/  ISETP.GT.AND P2, PT, R49, 0x60, P1 ;  /* 0x000000603100780c */ /* 0x000fe20000f44270 */
[----:B------:R-:W-:Y:S01]  /*db00*/  MUFU.EX2 R82, R82 ;  /* 0x0000005200527308 */ /* 0x000fe20000000800 */
[----:B------:R-:W-:Y:S02]  /*db10*/  FSEL R162, R37, -INF , !P5 ;  /* 0xff80000025a27808 */ /* 0x000fe40006800000 */
[----:B------:R-:W-:Y:S02]  /*db20*/  ISETP.LT.OR P4, PT, R47, 0x5a, P4 ;  /* 0x0000005a2f00780c */ /* 0x000fe40002781670 */
[----:B------:R-:W-:-:S02]  /*db30*/  FMNMX.FTZ R33, R36, R31, !PT ;  /* 0x0000001f24217209 */ /* 0x000fc40007810000 */
[----:B------:R-:W-:Y:S01]  /*db40*/  ISETP.GT.AND P3, PT, R49, 0x61, P1 ;  /* 0x000000613100780c */ /* 0x000fe20000f64270 */
[----:B------:R0:W-:Y:S01]  /*db50*/  MUFU.EX2 R31, R12 ;  /* 0x0000000c001f7308 */ /* 0x0001e20000000800 */
[----:B------:R-:W-:Y:S02]  /*db60*/  ISETP.LT.OR P2, PT, R47, 0x61, P2 ;  /* 0x000000612f00780c */ /* 0x000fe40001741670 */
[----:B------:R-:W-:Y:S02]  /*db70*/  FSEL R156, R38, -INF , !P4 ;  /* 0xff800000269c7808 */ /* 0x000fe40006000000 */
[----:B------:R-:W-:Y:S02]  /*db80*/  FMNMX.FTZ R33, R162, R33, !PT ;  /* 0x00000021a2217209 */ /* 0x000fe40007810000 */
[----:B------:R-:W-:Y:S01]  /*db90*/  ISETP.GT.AND P5, PT, R49, 0x68, P1 ;  /* 0x000000683100780c */ /* 0x000fe20000fa4270 */
[----:B------:R1:W-:Y:S01]  /*dba0*/  MUFU.EX2 R38, R35 ;  /* 0x0000002300267308 */ /* 0x0003e20000000800 */
[----:B------:R-:W-:Y:S01]  /*dbb0*/  FSEL R164, R39, -INF , !P2 ;  /* 0xff80000027a47808 */ /* 0x000fe20005000000 */
[-CC-:B0-----:R-:W-:Y:S01]  /*dbc0*/  FFMA.FTZ R12, R78, R5.reuse, -R51.reuse ;  /* 0x000000054e0c7223 */ /* 0x181fe20000010833 */
[----:B------:R-:W-:Y:S01]  /*dbd0*/  ISETP.LT.OR P3, PT, R47, 0x62, P3 ;  /* 0x000000622f00780c */ /* 0x000fe20001f61670 */
[--C-:B------:R-:W-:Y:S01]  /*dbe0*/  FFMA.FTZ R39, R62, R5, -R51.reuse ;  /* 0x000000053e277223 */ /* 0x100fe20000010833 */
        /* <DEDUP_REMOVED lines=9> */
[----:B------:R-:W-:Y:S01]  /*dc80*/  FSEL R80, R41, -INF , !P5 ;  /* 0xff80000029507808 */ /* 0x000fe20006800000 */
[----:B------:R-:W-:Y:S01]  /*dc90*/  FFMA.FTZ R41, R66, R5, -R51 ;  /* 0x0000000542297223 */ /* 0x000fe20000010833 */
[----:B------:R-:W-:Y:S02]  /*dca0*/  ISETP.LT.OR P4, PT, R47, 0x6a, P4 ;  /* 0x0000006a2f00780c */ /* 0x000fe40002781670 */
[----:B-1----:R-:W-:-:S02]  /*dcb0*/  FMNMX.FTZ R35, R40, R33, !PT ;  /* 0x0000002128237209 */ /* 0x002fc40007810000 */
[----:B------:R-:W-:Y:S01]  /*dcc0*/  ISETP.GT.AND P3, PT, R49, 0x71, P1 ;  /* 0x000000713100780c */ /* 0x000fe20000f64270 */
[----:B------:R0:W-:Y:S01]  /*dcd0*/  MUFU.EX2 R33, R12 ;  /* 0x0000000c00217308 */ /* 0x0001e20000000800 */
[----:B------:R-:W-:Y:S02]  /*dce0*/  ISETP.LT.OR P2, PT, R47, 0x71, P2 ;  /* 0x000000712f00780c */ /* 0x000fe40001741670 */
[----:B------:R-:W-:Y:S02]  /*dcf0*/  FSEL R42, R42, -INF , !P4 ;  /* 0xff8000002a2a7808 */ /* 0x000fe40006000000 */
[----:B------:R-:W-:Y:S02]  /*dd00*/  FMNMX.FTZ R35, R80, R35, !PT ;  /* 0x0000002350237209 */ /* 0x000fe40007810000 */
[----:B------:R-:W-:Y:S01]  /*dd10*/  ISETP.GT.AND P5, PT, R49, 0x78, P1 ;  /* 0x000000783100780c */ /* 0x000fe20000fa4270 */
[----:B------:R-:W-:Y:S01]  /*dd20*/  MUFU.EX2 R39, R39 ;  /* 0x0000002700277308 */ /* 0x000fe20000000800 */
[----:B------:R-:W-:-:S02]  /*dd30*/  ISETP.LT.OR P3, PT, R47, 0x72, P3 ;  /* 0x000000722f00780c */ /* 0x000fc40001f61670 */
[----:B------:R-:W-:Y:S02]  /*dd40*/  FSEL R78, R43, -INF , !P2 ;  /* 0xff8000002b4e7808 */ /* 0x000fe40005000000 */
[----:B------:R-:W-:Y:S02]  /*dd50*/  FMNMX.FTZ R35, R42, R35, !PT ;  /* 0x000000232a237209 */ /* 0x000fe40007810000 */
[----:B------:R-:W-:Y:S01]  /*dd60*/  ISETP.GT.AND P1, PT, R49, 0x79, P1 ;  /* 0x000000793100780c */ /* 0x000fe20000f24270 */
[----:B------:R-:W-:Y:S01]  /*dd70*/  MUFU.EX2 R41, R41 ;  /* 0x0000002900297308 */ /* 0x000fe20000000800 */
[----:B------:R-:W-:Y:S02]  /*dd80*/  ISETP.LT.OR P5, PT, R47, 0x79, P5 ;  /* 0x000000792f00780c */ /* 0x000fe40002fa1670 */
[----:B------:R-:W-:Y:S02]  /*dd90*/  FSEL R44, R44, -INF , !P3 ;  /* 0xff8000002c2c7808 */ /* 0x000fe40005800000 */
[----:B------:R-:W-:-:S02]  /*dda0*/  FMNMX.FTZ R35, R78, R35, !PT ;  /* 0x000000234e237209 */ /* 0x000fc40007810000 */
[----:B------:R-:W-:Y:S01]  /*ddb0*/  ISETP.LT.OR P1, PT, R47, 0x7a, P1 ;  /* 0x0000007a2f00780c */ /* 0x000fe20000f21670 */
[----:B------:R-:W-:Y:S01]  /*ddc0*/  MUFU.EX2 R62, R62 ;  /* 0x0000003e003e7308 */ /* 0x000fe20000000800 */
[----:B------:R-:W-:Y:S01]  /*ddd0*/  FSEL R200, R45, -INF , !P5 ;  /* 0xff8000002dc87808 */ /* 0x000fe20006800000 */
[----:B------:R-:W-:Y:S01]  /*dde0*/  FFMA.FTZ R45, R56, R5, -R51 ;  /* 0x00000005382d7223 */ /* 0x000fe20000010833 */
[----:B------:R-:W-:Y:S02]  /*ddf0*/  FMNMX.FTZ R37, R44, R35, !PT ;  /* 0x000000232c257209 */ /* 0x000fe40007810000 */
[----:B------:R-:W-:Y:S02]  /*de00*/  FSEL R46, R46, -INF , !P1 ;  /* 0xff8000002e2e7808 */ /* 0x000fe40004800000 */
[----:B------:R-:W-:Y:S01]  /*de10*/  FMNMX.FTZ R37, R200, R37, !PT ;  /* 0x00000025c8257209 */ /* 0x000fe20007810000 */
[----:B------:R-:W-:Y:S01]  /*de20*/  MUFU.EX2 R35, R74 ;  /* 0x0000004a00237308 */ /* 0x000fe20000000800 */
[----:B------:R-:W-:-:S02]  /*de30*/  FSEL R49, R4, RZ, P6 ;  /* 0x000000ff04317208 */ /* 0x000fc40003000000 */
[----:B0-----:R-:W-:Y:S01]  /*de40*/  FMNMX.FTZ R12, R46, R37, !PT ;  /* 0x000000252e0c7209 */ /* 0x001fe20007810000 */
[----:B------:R-:W-:-:S01]  /*de50*/  FFMA.FTZ R37, R58, R5, -R51 ;  /* 0x000000053a257223 */ /* 0x000fc20000010833 */
[----:B------:R-:W-:Y:S01]  /*de60*/  FFMA.FTZ R58, R60, R5, -R51 ;  /* 0x000000053c3a7223 */ /* 0x000fe20000010833 */
[----:B------:R-:W-:-:S01]  /*de70*/  FADD.FTZ R50, -R49, R6 ;  /* 0x0000000631327221 */ /* 0x000fc20000010100 */
[-CC-:B------:R-:W-:Y:S01]  /*de80*/  FFMA.FTZ R60, R64, R5.reuse, -R51.reuse ;  /* 0x00000005403c7223 */ /* 0x180fe20000010833 */
[----:B------:R-:W0:Y:S01]  /*de90*/  SHFL.BFLY PT, R43, R12, 0x2, 0x1f ;  /* 0x0c401f000c2b7f89 */ /* 0x000e2200000e0000 */
[----:B------:R-:W-:-:S01]  /*dea0*/  FFMA.FTZ R6, R48, R5, -R51 ;  /* 0x0000000530067223 */ /* 0x000fc20000010833 */
[----:B------:R-:W-:Y:S08]  /*deb0*/  MUFU.EX2 R37, R37 ;  /* 0x0000002500257308 */ /* 0x000ff00000000800 */
[----:B------:R-:W-:Y:S08]  /*dec0*/  MUFU.EX2 R58, R58 ;  /* 0x0000003a003a7308 */ /* 0x000ff00000000800 */
[----:B------:R-:W-:Y:S01]  /*ded0*/  MUFU.EX2 R60, R60 ;  /* 0x0000003c003c7308 */ /* 0x000fe20000000800 */
[----:B0-----:R-:W-:Y:S01]  /*dee0*/  FMNMX.FTZ R47, R12, R43, !PT ;  /* 0x0000002b0c2f7209 */ /* 0x001fe20007810000 */
[-CC-:B------:R-:W-:Y:S01]  /*def0*/  FFMA.FTZ R43, R54, R5.reuse, -R51.reuse ;  /* 0x00000005362b7223 */ /* 0x180fe20000010833 */
[----:B------:R-:W-:-:S01]  /*df00*/  FFMA.FTZ R54, R70, R5, -R51 ;  /* 0x0000000546367223 */ /* 0x000fc20000010833 */
[----:B------:R-:W-:-:S04]  /*df10*/  FMUL.FTZ R51, R50, R5 ;  /* 0x0000000532337220 */ /* 0x000fc80000410000 */
[----:B------:R-:W-:Y:S01]  /*df20*/  MUFU.EX2 R45, R45 ;  /* 0x0000002d002d7308 */ /* 0x000fe20000000800 */
[----:B------:R-:W0:Y:S07]  /*df30*/  SHFL.BFLY PT, R12, R47, 0x1, 0x1f ;  /* 0x0c201f002f0c7f89 */ /* 0x000e2e00000e0000 */
[----:B------:R-:W1:Y:S08]  /*df40*/  MUFU.EX2 R51, R51 ;  /* 0x0000003300337308 */ /* 0x000e700000000800 */
[----:B------:R-:W-:Y:S08]  /*df50*/  MUFU.EX2 R43, R43 ;  /* 0x0000002b002b7308 */ /* 0x000ff00000000800 */
[----:B------:R-:W-:Y:S01]  /*df60*/  MUFU.EX2 R54, R54 ;  /* 0x0000003600367308 */ /* 0x000fe20000000800 */
[----:B0-----:R-:W-:Y:S01]  /*df70*/  FMNMX.FTZ R12, R47, R12, !PT ;  /* 0x0000000c2f0c7209 */ /* 0x001fe20007810000 */
[----:B-1----:R-:W-:-:S03]  /*df80*/  FFMA.FTZ R72, R51, R3, R10 ;  /* 0x0000000333487223 */ /* 0x002fc6000001000a */
[C---:B------:R-:W-:Y:S01]  /*df90*/  FSETP.NEU.FTZ.AND P1, PT, R12.reuse, -INF , PT ;  /* 0xff8000000c00780b */ /* 0x040fe20003f3d000 */
[----:B------:R-:W-:-:S02]  /*dfa0*/  FFMA.FTZ R49, R12, R5, -8 ;  /* 0xc10000000c317423 */ /* 0x000fc40000010005 */
[----:B------:R0:W-:Y:S01]  /*dfb0*/  MUFU.EX2 R47, R55 ;  /* 0x00000037002f7308 */ /* 0x0001e20000000800 */
[----:B------:R-:W-:Y:S02]  /*dfc0*/  FSEL R66, R12, RZ, P1 ;  /* 0x000000ff0c427208 */ /* 0x000fe40000800000 */
[----:B------:R-:W-:-:S03]  /*dfd0*/  FSEL R49, R49, RZ, P1 ;  /* 0x000000ff31317208 */ /* 0x000fc60000800000 */
[----:B------:R-:W-:Y:S02]  /*dfe0*/  FADD.FTZ R66, -R66, R7 ;  /* 0x0000000742427221 */ /* 0x000fe40000010100 */
[----:B------:R-:W-:-:S01]  /*dff0*/  FFMA.FTZ R69, R30, R5, -R49 ;  /* 0x000000051e457223 */ /* 0x000fc20000010831 */
[-CC-:B------:R-:W-:Y:S01]  /*e000*/  FFMA.FTZ R53, R196, R5.reuse, -R49.reuse ;  /* 0x00000005c4357223 */ /* 0x180fe20000010831 */
[-C--:B------:R-:W-:Y:S01]  /*e010*/  FMUL.FTZ R30, R66, R5.reuse ;  /* 0x00000005421e7220 */ /* 0x080fe20000410000 */
[-CC-:B------:R-:W-:Y:S01]  /*e020*/  FFMA.FTZ R48, R84, R5.reuse, -R49.reuse ;  /* 0x0000000554307223 */ /* 0x180fe20000010831 */
[----:B------:R-:W-:-:S01]  /*e030*/  FFMA.FTZ R50, R86, R5, -R49 ;  /* 0x0000000556327223 */ /* 0x000fc20000010831 */
[-CC-:B0-----:R-:W-:Y:S01]  /*e040*/  FFMA.FTZ R55, R152, R5.reuse, -R49.reuse ;  /* 0x0000000598377223 */ /* 0x181fe20000010831 */
        /* <DEDUP_REMOVED lines=27> */
[----:B------:R-:W-:Y:S01]  /*e200*/  FADD.FTZ R2, R9, R72 ;  /* 0x0000004809027221 */ /* 0x000fe20000010000 */
[----:B------:R-:W-:-:S01]  /*e210*/  FFMA.FTZ R72, R180, R5, -R49 ;  /* 0x00000005b4487223 */ /* 0x000fc20000010831 */
[----:B------:R-:W-:-:S02]  /*e220*/  FFMA.FTZ R46, R46, R5, -R49 ;  /* 0x000000052e2e7223 */ /* 0x000fc40000010831 */
[----:B------:R-:W-:-:S02]  /*e230*/  FADD.FTZ R71, R13, R2 ;  /* 0x000000020d477221 */ /* 0x000fc40000010000 */
[----:B------:R-:W0:Y:S01]  /*e240*/  MUFU.EX2 R55, R55 ;  /* 0x0000003700377308 */ /* 0x000e220000000800 */
[----:B-1----:R-:W-:-:S07]  /*e250*/  FADD.FTZ R3, R48, R3 ;  /* 0x0000000330037221 */ /* 0x002fce0000010000 */
[----:B------:R-:W1:Y:S01]  /*e260*/  MUFU.EX2 R56, R56 ;  /* 0x0000003800387308 */ /* 0x000e620000000800 */
[----:B--2---:R-:W-:-:S01]  /*e270*/  FADD.FTZ R2, R50, R3 ;  /* 0x0000000332027221 */ /* 0x004fc20000010000 */
[----:B------:R-:W-:Y:S01]  /*e280*/  FADD.FTZ R3, R8, R71 ;  /* 0x0000004708037221 */ /* 0x000fe20000010000 */
[----:B------:R-:W-:-:S05]  /*e290*/  FFMA.FTZ R71, R198, R5, -R49 ;  /* 0x00000005c6477223 */ /* 0x000fca0000010831 */
        /* <DEDUP_REMOVED lines=14> */
[----:B------:R-:W-:Y:S01]  /*e380*/  FADD.FTZ R73, R27, R84 ;  /* 0x000000541b497221 */ /* 0x000fe20000010000 */
[----:B------:R-:W-:-:S03]  /*e390*/  FFMA.FTZ R74, R162, R5, -R49 ;  /* 0x00000005a24a7223 */ /* 0x000fc60000010831 */
[----:B------:R-:W-:Y:S01]  /*e3a0*/  FADD.FTZ R84, R34, R73 ;  /* 0x0000004922547221 */ /* 0x000fe20000010000 */
[----:B------:R-:W-:-:S01]  /*e3b0*/  FFMA.FTZ R73, R164, R5, -R49 ;  /* 0x00000005a4497223 */ /* 0x000fc20000010831 */
        /* <DEDUP_REMOVED lines=46> */
[----:B0-----:R-:W-:-:S07]  /*e6a0*/  FADD.FTZ R75, R36, R75 ;  /* 0x0000004b244b7221 */ /* 0x001fce0000010000 */
[----:B------:R-:W0:Y:S01]  /*e6b0*/  MUFU.EX2 R73, R73 ;  /* 0x0000004900497308 */ /* 0x000e220000000800 */
[----:B-1----:R-:W-:-:S07]  /*e6c0*/  FADD.FTZ R75, R74, R75 ;  /* 0x0000004b4a4b7221 */ /* 0x002fce0000010000 */
[----:B------:R-:W1:Y:S08]  /*e6d0*/  MUFU.EX2 R40, R40 ;  /* 0x0000002800287308 */ /* 0x000e700000000800 */
[----:B------:R-:W3:Y:S08]  /*e6e0*/  MUFU.EX2 R80, R80 ;  /* 0x0000005000507308 */ /* 0x000ef00000000800 */
[----:B------:R2:W4:Y:S08]  /*e6f0*/  MUFU.EX2 R77, R42 ;  /* 0x0000002a004d7308 */ /* 0x0005300000000800 */
[----:B------:R-:W5:Y:S01]  /*e700*/  MUFU.EX2 R78, R78 ;  /* 0x0000004e004e7308 */ /* 0x000f620000000800 */
[----:B--2---:R-:W-:-:S04]  /*e710*/  FADD.FTZ R42, R156, R75 ;  /* 0x0000004b9c2a7221 */ /* 0x004fc80000010000 */
[----:B0-----:R-:W-:-:S03]  /*e720*/  FADD.FTZ R75, R73, R42 ;  /* 0x0000002a494b7221 */ /* 0x001fc60000010000 */
[----:B------:R-:W0:Y:S01]  /*e730*/  MUFU.EX2 R52, R52 ;  /* 0x0000003400347308 */ /* 0x000e220000000800 */
[----:B-1----:R-:W-:-:S04]  /*e740*/  FADD.FTZ R75, R40, R75 ;  /* 0x0000004b284b7221 */ /* 0x002fc80000010000 */
[----:B---3--:R-:W-:-:S03]  /*e750*/  FADD.FTZ R75, R80, R75 ;  /* 0x0000004b504b7221 */ /* 0x008fc60000010000 */
[----:B------:R-:W1:Y:S01]  /*e760*/  MUFU.EX2 R44, R44 ;  /* 0x0000002c002c7308 */ /* 0x000e620000000800 */
[----:B----4-:R-:W-:-:S04]  /*e770*/  FADD.FTZ R75, R77, R75 ;  /* 0x0000004b4d4b7221 */ /* 0x010fc80000010000 */
[----:B-----5:R-:W-:-:S03]  /*e780*/  FADD.FTZ R75, R78, R75 ;  /* 0x0000004b4e4b7221 */ /* 0x020fc60000010000 */
        /* <DEDUP_REMOVED lines=11> */
.L_x_1067:
        /* <DEDUP_REMOVED lines=107> */
.L_x_1049:
[----:B------:R-:W-:Y:S06]  /*eef0*/  BAR.ARV 0x8, 0x180 ;  /* 0x0206000000007b1d */ /* 0x000fec0000002000 */
[----:B------:R-:W-:Y:S05]  /*ef00*/  @!P0 BRA `(.L_x_1069) ;  /* 0x0000000000048947 */ /* 0x000fea0003800000 */
[----:B------:R-:W-:Y:S01]  /*ef10*/  BPT.TRAP 0x1 ;  /* 0x000000040000795c */ /* 0x000fe20000300000 */
.L_x_1069:
[----:B------:R-:W-:Y:S01]  /*ef20*/  ULEA UR5, UR36, UR38, 0x3 ;  /* 0x0000002624057291 */ /* 0x000fe2000f8e183f */
[----:B------:R-:W-:-:S05]  /*ef30*/  IMAD.U32 R0, RZ, RZ, UR37 ;  /* 0x00000025ff007e24 */ /* 0x000fca000f8e00ff */
[----:B------:R-:W-:-:S04]  /*ef40*/  SHF.L.U32 R0, R0, 0x1f, RZ ;  /* 0x0000001f00007819 */ /* 0x000fc800000006ff */
[----:B------:R0:W1:Y:S01]  /*ef50*/  SYNCS.PHASECHK.TRANS64.TRYWAIT P1, [UR5+0x22850], R0 ;  /* 0x02285000ff0075a7 */ /* 0x0000620008020145 */
[----:B------:R-:W-:Y:S05]  /*ef60*/  @!P0 BRA `(.L_x_1070) ;  /* 0x0000000000048947 */ /* 0x000fea0003800000 */
[----:B------:R-:W-:Y:S01]  /*ef70*/  BPT.TRAP 0x1 ;  /* 0x000000040000795c */ /* 0x000fe20000300000 */
.L_x_1070:
[----:B-1----:R-:W-:Y:S05]  /*ef80*/  @P1 BRA `(.L_x_1071) ;  /* 0x0000000000081947 */ /* 0x002fea0003800000 */
[----:B------:R-:W1:Y:S02]  /*ef90*/  SYNCS.PHASECHK.TRANS64.TRYWAIT P1, [UR5+0x22850], R0 ;  /* 0x02285000ff0075a7 */ /* 0x000e640008020145 */
[----:B-1----:R-:W-:Y:S05]  /*efa0*/  @!P1 BRA `(.L_x_1072) ;  /* 0x0000007800e89947 */ /* 0x002fea0003800000 */
.L_x_1071:
[----:B------:R-:W-:Y:S01]  /*efb0*/  UIADD3 UR38, UR38, 0x400, URZ ;  /* 0x0000040026267890 */ /* 0x000fe2000fffe03f */
[----:B------:R-:W-:Y:S01]  /*efc0*/  WARPGROUP.ARRIVE ;  /* 0x00000000000079c5 */ /* 0x000fe20000000000 */
[----:B------:R-:W-:Y:S01]  /*efd0*/  UMOV UR7, 0x40000040 ;  /* 0x4000004000077882 */ /* 0x000fe20000000000 */
[----:B------:R-:W2:Y:S01]  /*efe0*/  LDC.64 R10, c[0x0][0x9a0] ;  /* 0x00026800ff0a7b82 */ /* 0x000ea20000000a00 */
[----:B------:R-:W-:-:S04]  /*eff0*/  USHF.R.U32.HI UR38, URZ, 0x4, UR38 ;  /* 0x000000043f267899 */ /* 0x000fc80008011626 */
[----:B------:R-:W-:-:S04]  /*f000*/  ULOP3.LUT UR38, UR38, 0x3fff, URZ, 0xc0, !UPT ;  /* 0x00003fff26267892 */ /* 0x000fc8000f8ec03f */
[----:B------:R-:W-:-:S04]  /*f010*/  ULOP3.LUT UR4, UR38, 0x10000, URZ, 0xfc, !UPT ;  /* 0x0001000026047892 */ /* 0x000fc8000f8efc3f */
[----:B------:R-:W-:-:S07]  /*f020*/  ULEA UR4, UR36, UR4, 0xa ;  /* 0x0000000424047291 */ /* 0x000fce000f8e503f */
[----:B------:R-:W-:Y:S02]  /*f030*/  UMOV UR6, UR4 ;  /* 0x0000000400067c82 */ /* 0x000fe40008000000 */
[----:B------:R-:W-:Y:S01]  /*f040*/  QGMMA.64x128x32.F32.E4M3.E4M3 R88, R164, gdesc[UR4], R88, gsb0 ;  /* 0x01e00004a4587df3 */ /* 0x000fe20008000858 */
[----:B--2---:R-:W-:-:S04]  /*f050*/  ISETP.NE.U32.AND P1, PT, R10, RZ, PT ;  /* 0x000000ff0a00720c */ /* 0x004fc80003f25070 */
[----:B------:R-:W-:-:S13]  /*f060*/  ISETP.NE.AND.EX P1, PT, R11, RZ, PT, P1 ;  /* 0x000000ff0b00720c */ /* 0x000fda0003f25310 */
[----:B------:R-:W0:Y:S01]  /*f070*/  @P1 LDC.64 R8, c[0x0][0x9c8] ;  /* 0x00027200ff081b82 */ /* 0x000e220000000a00 */
[----:B-1----:R-:W-:Y:S02]  /*f080*/  @P1 SHF.R.S32.HI R7, RZ, 0x1f, R19 ;  /* 0x0000001fff071819 */ /* 0x002fe40000011413 */
[----:B------:R-:W-:-:S05]  /*f090*/  @P1 SHF.R.S32.HI R13, RZ, 0x1f, R23 ;  /* 0x0000001fff0d1819 */ /* 0x000fca0000011417 */
[----:B------:R-:W1:Y:S01]  /*f0a0*/  @P1 LDC.64 R14, c[0x0][0x9d0] ;  /* 0x00027400ff0e1b82 */ /* 0x000e620000000a00 */
[----:B------:R-:W-:Y:S01]  /*f0b0*/  UIADD3 UR6, UR4, 0x2, URZ ;  /* 0x0000000204067890 */ /* 0x000fe2000fffe03f */
[-C--:B0-----:R-:W-:Y:S02]  /*f0c0*/  @P1 IMAD R0, R7, R8.reuse, RZ ;  /* 0x0000000807001224 */ /* 0x081fe400078e02ff */
[----:B------:R-:W-:-:S04]  /*f0d0*/  @P1 IMAD.WIDE.U32 R6, R19, R8, RZ ;  /* 0x0000000813061225 */ /* 0x000fc800078e00ff */
[----:B------:R-:W-:Y:S02]  /*f0e0*/  @P1 IMAD R9, R19, R9, R0 ;  /* 0x0000000913091224 */ /* 0x000fe400078e0200 */
[-C--:B-1----:R-:W-:Y:S02]  /*f0f0*/  @P1 IMAD R0, R13, R14.reuse, RZ ;  /* 0x0000000e0d001224 */ /* 0x082fe400078e02ff */
[----:B------:R-:W-:Y:S02]  /*f100*/  @P1 IMAD.IADD R7, R7, 0x1, R9 ;  /* 0x0000000107071824 */ /* 0x000fe400078e0209 */
[C---:B------:R-:W-:Y:S02]  /*f110*/  @P1 IMAD R9, R23.reuse, R15, R0 ;  /* 0x0000000f17091224 */ /* 0x040fe400078e0200 */
[----:B------:R-:W-:Y:S01]  /*f120*/  @P1 IMAD.WIDE.U32 R6, R23, R14, R6 ;  /* 0x0000000e17061225 */ /* 0x000fe200078e0006 */
[----:B------:R-:W-:-:S03]  /*f130*/  UMOV UR7, 0x40000040 ;  /* 0x4000004000077882 */ /* 0x000fc60000000000 */
[----:B------:R-:W-:Y:S01]  /*f140*/  @P1 IMAD.IADD R0, R7, 0x1, R9 ;  /* 0x0000000107001824 */ /* 0x000fe200078e0209 */
[----:B------:R-:W-:-:S04]  /*f150*/  @P1 LEA R8, P2, R6, R10, 0x2 ;  /* 0x0000000a06081211 */ /* 0x000fc800078410ff */
[----:B------:R-:W-:Y:S01]  /*f160*/  @P1 LEA.HI.X R9, R6, R11, R0, 0x2, P2 ;  /* 0x0000000b06091211 */ /* 0x000fe200010f1400 */
[----:B------:R-:W-:-:S06]  /*f170*/  IMAD.MOV.U32 R6, RZ, RZ, 0x3f800000 ;  /* 0x3f800000ff067424 */ /* 0x000fcc00078e00ff */
[----:B------:R0:W2:Y:S01]  /*f180*/  @P1 LDG.E R6, desc[UR48][R8.64] ;  /* 0x0000003008061981 */ /* 0x0000a2000c1e1900 */
[----:B------:R-:W-:Y:S02]  /*f190*/  WARPGROUP.DEPBAR.LE gsb0, 0x0 ;  /* 0x00008000000079c5 */ /* 0x000fe40000010000 */
[----:B------:R-:W-:-:S06]  /*f1a0*/  WARPGROUP.ARRIVE ;  /* 0x00000000000079c5 */ /* 0x000fcc0000000000 */
[----:B------:R-:W-:Y:S01]  /*f1b0*/  QGMMA.64x128x32.F32.E4M3.E4M3 R88, R160, gdesc[UR4], R88, gsb0 ;  /* 0x01e00004a0587df3 */ /* 0x000fe20008000858 */
[----:B------:R-:W-:Y:S01]  /*f1c0*/  UIADD3 UR6, UR4, 0x4, URZ ;  /* 0x0000000404067890 */ /* 0x000fe2000fffe03f */
[----:B------:R-:W-:Y:S01]  /*f1d0*/  UMOV UR7, 0x40000040 ;  /* 0x4000004000077882 */ /* 0x000fe20000000000 */
[----:B------:R-:W-:Y:S01]  /*f1e0*/  UIADD3 UR4, UR4, 0x6, URZ ;  /* 0x0000000604047890 */ /* 0x000fe2000fffe03f */
[----:B------:R-:W1:Y:S04]  /*f1f0*/  SHFL.BFLY PT, R0, R3, 0x2, 0x1f ;  /* 0x0c401f0003007f89 */ /* 0x000e6800000e0000 */
[----:B------:R-:W3:Y:S01]  /*f200*/  SHFL.BFLY PT, R11, R2, 0x2, 0x1f ;  /* 0x0c401f00020b7f89 */ /* 0x000ee200000e0000 */
[----:B------:R-:W-:Y:S02]  /*f210*/  WARPGROUP.DEPBAR.LE gsb0, 0x0 ;  /* 0x00008000000079c5 */ /* 0x000fe40000010000 */
[----:B------:R-:W-:-:S06]  /*f220*/  WARPGROUP.ARRIVE ;  /* 0x00000000000079c5 */ /* 0x000fcc0000000000 */
[----:B------:R-:W-:Y:S01]  /*f230*/  QGMMA.64x128x32.F32.E4M3.E4M3 R88, R156, gdesc[UR4], R88, gsb0 ;  /* 0x01e000049c587df3 */ /* 0x000fe20008000858 */
[----:B------:R-:W-:Y:S01]  /*f240*/  UMOV UR6, UR4 ;  /* 0x0000000400067c82 */ /* 0x000fe20008000000 */
[----:B------:R-:W-:Y:S01]  /*f250*/  UMOV UR7, 0x40000040 ;  /* 0x4000004000077882 */ /* 0x000fe20000000000 */
[----:B-1----:R-:W-:-:S01]  /*f260*/  FADD.FTZ R0, R0, R3 ;  /* 0x0000000300007221 */ /* 0x002fc20000010000 */
[----:B---3--:R-:W-:-:S04]  /*f270*/  FADD.FTZ R11, R11, R2 ;  /* 0x000000020b0b7221 */ /* 0x008fc80000010000 */
[----:B------:R-:W1:Y:S04]  /*f280*/  SHFL.BFLY PT, R7, R0, 0x1, 0x1f ;  /* 0x0c201f0000077f89 */ /* 0x000e6800000e0000 */
[----:B0-----:R-:W0:Y:S01]  /*f290*/  SHFL.BFLY PT, R8, R11, 0x1, 0x1f ;  /* 0x0c201f000b087f89 */ /* 0x001e2200000e0000 */
[----:B------:R-:W-:Y:S02]  /*f2a0*/  IMAD.MOV.U32 R3, RZ, RZ, RZ ;  /* 0x000000ffff037224 */ /* 0x000fe400078e00ff */
[----:B-1----:R-:W-:Y:S01]  /*f2b0*/  FADD.FTZ R13, R0, R7 ;  /* 0x00000007000d7221 */ /* 0x002fe20000010000 */
[----:B0-----:R-:W-:-:S04]  /*f2c0*/  FADD.FTZ R14, R11, R8 ;  /* 0x000000080b0e7221 */ /* 0x001fc80000010000 */
        /* <DEDUP_REMOVED lines=13> */
[----:B------:R-:W3:Y:S01]  /*f3a0*/  @P1 MUFU.RCP R9, R14 ;  /* 0x0000000e00091308 */ /* 0x000ee20000001000 */
[C---:B------:R-:W-:Y:S01]  /*f3b0*/  @P2 FMUL.FTZ R7, R5.reuse, 0.69314718246459960938 ;  /* 0x3f31721805072820 */ /* 0x040fe20000410000 */
[----:B------:R-:W-:Y:S01]  /*f3c0*/  @P3 FMUL.FTZ R20, R5, 0.69314718246459960938 ;  /* 0x3f31721805143820 */ /* 0x000fe20000410000 */
[----:B0-----:R-:W-:Y:S01]  /*f3d0*/  @P2 FMUL.FTZ R8, R8, 0.69314718246459960938 ;  /* 0x3f31721808082820 */ /* 0x001fe20000410000 */
[----:B------:R-:W-:-:S02]  /*f3e0*/  IMAD.MOV.U32 R2, RZ, RZ, -0x800000 ;  /* 0xff800000ff027424 */ /* 0x000fc400078e00ff */
[----:B--2---:R-:W-:Y:S01]  /*f3f0*/  FMUL.FTZ R3, R3, R6 ;  /* 0x0000000603037220 */ /* 0x004fe20000410000 */
[----:B------:R-:W-:Y:S02]  /*f400*/  IMAD.MOV.U32 R0, RZ, RZ, -0x800000 ;  /* 0xff800000ff007424 */ /* 0x000fe400078e00ff */
[----:B-1----:R-:W-:Y:S01]  /*f410*/  @P3 FMUL.FTZ R5, R10, 0.69314718246459960938 ;  /* 0x3f3172180a053820 */ /* 0x002fe20000410000 */
[----:B------:R-:W-:-:S03]  /*f420*/  @P2 FFMA.FTZ R2, R7, R4, R8 ;  /* 0x0000000407022223 */ /* 0x000fc60000010008 */
[----:B------:R-:W-:Y:S01]  /*f430*/  @P3 FFMA.FTZ R0, R20, R12, R5 ;  /* 0x0000000c14003223 */ /* 0x000fe20000010005 */
[----:B---3--:R-:W-:Y:S01]  /*f440*/  FMUL.FTZ R22, R9, R6 ;  /* 0x0000000609167220 */ /* 0x008fe20000410000 */
[----:B------:R-:W-:Y:S02]  /*f450*/  WARPGROUP.DEPBAR.LE gsb0, 0x0 ;  /* 0x00008000000079c5 */ /* 0x000fe40000010000 */
[----:B------:R-:W-:Y:S05]  /*f460*/  @!P0 BRA `(.L_x_1073) ;  /* 0x0000000000048947 */ /* 0x000fea0003800000 */
[----:B------:R-:W-:Y:S01]  /*f470*/  BPT.TRAP 0x1 ;  /* 0x000000040000795c */ /* 0x000fe20000300000 */
.L_x_1073:
        /* <DEDUP_REMOVED lines=13> */
[----:B------:R-:W-:Y:S01]  /*f550*/  SYNCS.ARRIVE.TRANS64.RED.A1T0 RZ, [UR4], RZ ;  /* 0x000000ffffff79a7 */ /* 0x000fe20008100404 */
[----:B------:R-:W-:Y:S01]  /*f560*/  USEL UR4, URZ, 0x1, UP0 ;  /* 0x000000013f047887 */ /* 0x000fe20008000000 */
        /* <DEDUP_REMOVED lines=55> */
[----:B------:R-:W-:Y:S01]  /*f8e0*/  FMUL.FTZ R151, R151, R22 ;  /* 0x0000001697977220 */ /* 0x000fe20000410000 */
[----:B------:R-:W-:Y:S01]  /*f8f0*/  VIADD R171, R171, 0x1 ;  /* 0x00000001abab7836 */ /* 0x000fe20000000000 */
[----:B------:R-:W-:-:S02]  /*f900*/  USEL UR36, UR36, URZ, UP0 ;  /* 0x0000003f24247287 */ /* 0x000fc40008000000 */
[----:B------:R-:W-:-:S12]  /*f910*/  ULOP3.LUT UR37, UR37, UR4, URZ, 0x3c, !UPT ;  /* 0x0000000425257292 */ /* 0x000fd8000f8e3c3f */
.L_x_995:
[----:B------:R-:W0:Y:S01]  /*f920*/  S2R R22, SR_CgaCtaId ;  /* 0x0000000000167919 */ /* 0x000e220000008800 */
[----:B------:R-:W-:Y:S01]  /*f930*/  MOV R3, 0x400 ;  /* 0x0000040000037802 */ /* 0x000fe20000000f00 */
[----:B------:R-:W-:Y:S01]  /*f940*/  BSSY B0, `(.L_x_1074) ;  /* 0x0000228000007945 */ /* 0x000fe20003800000 */
[----:B------:R-:W-:Y:S02]  /*f950*/  BAR.SYNC.DEFER_BLOCKING 0x5, 0x180 ;  /* 0x0146000000007b1d */ /* 0x000fe40000010000 */
[----:B0-----:R-:W-:-:S05]  /*f960*/  LEA R3, R22, R3, 0x18 ;  /* 0x0000000316037211 */ /* 0x001fca00078ec0ff */
[----:B------:R-:W0:Y:S02]  /*f970*/  LDS R22, [R3+0x228d0] ;  /* 0x0228d00003167984 */ /* 0x000e240000000800 */
[----:B0-----:R-:W-:Y:S01]  /*f980*/  R2UR UR4, R22 ;  /* 0x00000000160472ca */ /* 0x001fe200000e0000 */
[----:B------:R-:W-:Y:S06]  /*f990*/  BAR.ARV 0x4, 0x180 ;  /* 0x0106000000007b1d */ /* 0x000fec0000002000 */
[----:B------:R-:W-:Y:S08]  /*f9a0*/  @P0 BRA `(.L_x_1075) ;  /* 0x0000001800400947 */ /* 0x000ff00003800000 */
[----:B------:R-:W0:Y:S01]  /*f9b0*/  S2R R44, SR_TID.X ;  /* 0x00000000002c7919 */ /* 0x000e220000002100 */
[----:B------:R-:W-:Y:S01]  /*f9c0*/  ULDC.64 UR6, c[0x4][0x40] ;  /* 0x0100100000067ab9 */ /* 0x000fe20000000a00 */
[----:B------:R-:W-:Y:S01]  /*f9d0*/  F2FP.BF16.F32.PACK_AB R33, R110, R33 ;  /* 0x000000216e21723e */ /* 0x000fe200000010ff */
[----:B------:R-:W1:Y:S01]  /*f9e0*/  LDC R52, c[0x0][0xbe8] ;  /* 0x0002fa00ff347b82 */ /* 0x000e620000000800 */
[----:B------:R-:W-:Y:S01]  /*f9f0*/  F2FP.BF16.F32.PACK_AB R32, R111, R32 ;  /* 0x000000206f20723e */ /* 0x000fe200000010ff */
[----:B------:R-:W-:Y:S01]  /*fa00*/  ULDC UR5, c[0x0][0xa88] ;  /* 0x0002a20000057ab9 */ /* 0x000fe20000000800 */
[----:B0-----:R-:W-:-:S05]  /*fa10*/  IMAD.SHL.U32 R22, R44, 0x4, RZ ;  /* 0x000000042c167824 */ /* 0x001fca00078e00ff */
[----:B------:R-:W-:-:S04]  /*fa20*/  LOP3.LUT R22, R22, 0xc, RZ, 0xc0, !PT ;  /* 0x0000000c16167812 */ /* 0x000fc800078ec0ff */
[----:B------:R-:W-:-:S05]  /*fa30*/  IADD3 R26, P0, R22, UR6, RZ ;  /* 0x00000006161a7c10 */ /* 0x000fca000ff1e0ff */
[----:B------:R-:W-:Y:S01]  /*fa40*/  IMAD.X R27, RZ, RZ, UR7, P0 ;  /* 0x00000007ff1b7e24 */ /* 0x000fe200080e06ff */
[----:B------:R-:W0:Y:S01]  /*fa50*/  S2R R22, SR_SWINHI ;  /* 0x0000000000167919 */ /* 0x000e220000002f00 */
[----:B------:R-:W-:Y:S01]  /*fa60*/  F2FP.BF16.F32.PACK_AB R7, R148, R7 ;  /* 0x000000079407723e */ /* 0x000fe200000010ff */
[----:B------:R-:W-:Y:S02]  /*fa70*/  ULDC.64 UR6, c[0x0][0xb90] ;  /* 0x0002e40000067ab9 */ /* 0x000fe40000000a00 */
[----:B------:R2:W3:Y:S01]  /*fa80*/  LDG.E.CONSTANT R26, desc[UR48][R26.64] ;  /* 0x000000301a1a7981 */ /* 0x0004e2000c1e9900 */
[----:B------:R-:W-:Y:S02]  /*fa90*/  F2FP.BF16.F32.PACK_AB R6, R149, R6 ;  /* 0x000000069506723e */ /* 0x000fe400000010ff */
[----:B------:R-:W-:Y:S02]  /*faa0*/  F2FP.BF16.F32.PACK_AB R41, R94, R41 ;  /* 0x000000295e29723e */ /* 0x000fe400000010ff */
[----:B------:R-:W-:-:S02]  /*fab0*/  F2FP.BF16.F32.PACK_AB R40, R95, R40 ;  /* 0x000000285f28723e */ /* 0x000fc400000010ff */
[----:B------:R-:W-:Y:S02]  /*fac0*/  F2FP.BF16.F32.PACK_AB R11, R140, R11 ;  /* 0x0000000b8c0b723e */ /* 0x000fe400000010ff */
[----:B------:R-:W-:Y:S02]  /*fad0*/  F2FP.BF16.F32.PACK_AB R10, R141, R10 ;  /* 0x0000000a8d0a723e */ /* 0x000fe400000010ff */
[----:B--2---:R-:W-:Y:S02]  /*fae0*/  LOP3.LUT P0, R27, R44, 0x3, RZ, 0xc0, !PT ;  /* 0x000000032c1b7812 */ /* 0x004fe4000780c0ff */
[----:B------:R-:W-:Y:S02]  /*faf0*/  F2FP.BF16.F32.PACK_AB R31, R116, R31 ;  /* 0x0000001f741f723e */ /* 0x000fe400000010ff */
[----:B------:R-:W-:Y:S02]  /*fb00*/  ISETP.EQ.OR P0, PT, R27, 0x3, !P0 ;  /* 0x000000031b00780c */ /* 0x000fe40004702670 */
[----:B------:R-:W-:-:S02]  /*fb10*/  F2FP.BF16.F32.PACK_AB R30, R117, R30 ;  /* 0x0000001e751e723e */ /* 0x000fc400000010ff */
[----:B------:R-:W-:Y:S02]  /*fb20*/  SEL R65, R33, R32, P0 ;  /* 0x0000002021417207 */ /* 0x000fe40000000000 */
[----:B------:R-:W-:Y:S02]  /*fb30*/  SEL R68, R32, R33, P0 ;  /* 0x0000002120447207 */ /* 0x000fe40000000000 */
[----:B------:R-:W-:Y:S02]  /*fb40*/  SEL R59, R7, R6, P0 ;  /* 0x00000006073b7207 */ /* 0x000fe40000000000 */
[----:B------:R-:W-:Y:S01]  /*fb50*/  SEL R62, R6, R7, P0 ;  /* 0x00000007063e7207 */ /* 0x000fe20000000000 */
[----:B------:R-:W-:Y:S01]  /*fb60*/  IMAD R7, R170, 0x40, R18 ;  /* 0x00000040aa077824 */ /* 0x000fe200078e0212 */
[----:B------:R-:W-:Y:S02]  /*fb70*/  SEL R61, R41, R40, P0 ;  /* 0x00000028293d7207 */ /* 0x000fe40000000000 */
[----:B------:R-:W-:-:S02]  /*fb80*/  MOV R32, R3 ;  /* 0x0000000300207202 */ /* 0x000fc40000000f00 */
[----:B0-----:R-:W-:Y:S02]  /*fb90*/  MOV R33, R22 ;  /* 0x0000001600217202 */ /* 0x001fe40000000f00 */
[----:B------:R-:W-:Y:S02]  /*fba0*/  SHF.R.S32.HI R22, RZ, 0x1f, R23 ;  /* 0x0000001fff167819 */ /* 0x000fe40000011417 */
[----:B------:R-:W-:Y:S01]  /*fbb0*/  SEL R64, R40, R41, P0 ;  /* 0x0000002928407207 */ /* 0x000fe20000000000 */
[--C-:B------:R-:W-:Y:S01]  /*fbc0*/  IMAD.WIDE R44, R175, 0x2, R32.reuse ;  /* 0x00000002af2c7825 */ /* 0x100fe200078e0220 */
[----:B------:R-:W-:Y:S02]  /*fbd0*/  SEL R57, R11, R10, P0 ;  /* 0x0000000a0b397207 */ /* 0x000fe40000000000 */
[----:B------:R-:W-:Y:S01]  /*fbe0*/  SEL R60, R10, R11, P0 ;  /* 0x0000000b0a3c7207 */ /* 0x000fe20000000000 */
[----:B------:R-:W-:Y:S01]  /*fbf0*/  IMAD R6, R22, UR6, RZ ;  /* 0x0000000616067c24 */ /* 0x000fe2000f8e02ff */
[----:B------:R-:W-:Y:S01]  /*fc00*/  IADD3 R41, P6, R44, 0x4060, RZ ;  /* 0x000040602c297810 */ /* 0x000fe20007fde0ff */
[----:B------:R-:W-:Y:S01]  /*fc10*/  IMAD.WIDE R32, R7, 0x2, R32 ;  /* 0x0000000207207825 */ /* 0x000fe200078e0220 */
[----:B------:R-:W-:-:S02]  /*fc20*/  F2FP.BF16.F32.PACK_AB R15, R132, R15 ;  /* 0x0000000f840f723e */ /* 0x000fc400000010ff */
[----:B------:R-:W-:Y:S01]  /*fc30*/  F2FP.BF16.F32.PACK_AB R14, R133, R14 ;  /* 0x0000000e850e723e */ /* 0x000fe200000010ff */
[----:B------:R-:W-:Y:S01]  /*fc40*/  IMAD R11, R23, UR7, R6 ;  /* 0x00000007170b7c24 */ /* 0x000fe2000f8e0206 */
[----:B------:R-:W-:Y:S02]  /*fc50*/  IADD3 R6, P1, R44, 0x60, RZ ;  /* 0x000000602c067810 */ /* 0x000fe40007f3e0ff */
[----:B------:R-:W-:Y:S02]  /*fc60*/  F2FP.BF16.F32.PACK_AB R5, R150, R5 ;  /* 0x000000059605723e */ /* 0x000fe400000010ff */
[----:B------:R-:W-:Y:S02]  /*fc70*/  F2FP.BF16.F32.PACK_AB R4, R151, R4 ;  /* 0x000000049704723e */ /* 0x000fe400000010ff */
[----:B------:R-:W-:Y:S02]  /*fc80*/  LOP3.LUT R40, R41, 0x380, RZ, 0xc0, !PT ;  /* 0x0000038029287812 */ /* 0x000fe400078ec0ff */
[----:B------:R-:W-:-:S02]  /*fc90*/  IADD3 R7, P2, R44, 0x20, RZ ;  /* 0x000000202c077810 */ /* 0x000fc40007f5e0ff */
[----:B------:R-:W-:Y:S02]  /*fca0*/  SEL R51, R31, R30, P0 ;  /* 0x0000001e1f337207 */ /* 0x000fe40000000000 */
[----:B------:R-:W-:Y:S01]  /*fcb0*/  SEL R54, R30, R31, P0 ;  /* 0x0000001f1e367207 */ /* 0x000fe20000000000 */
[----:B------:R-:W-:Y:S01]  /*fcc0*/  IMAD.X R31, RZ, RZ, R45, P1 ;  /* 0x000000ffff1f7224 */ /* 0x000fe200008e062d */
[----:B------:R-:W-:Y:S02]  /*fcd0*/  SEL R55, R15, R14, P0 ;  /* 0x0000000e0f377207 */ /* 0x000fe40000000000 */
[----:B------:R-:W-:Y:S02]  /*fce0*/  SEL R58, R14, R15, P0 ;  /* 0x0000000f0e3a7207 */ /* 0x000fe40000000000 */
[----:B------:R-:W-:Y:S02]  /*fcf0*/  SEL R75, R5, R4, P0 ;  /* 0x00000004054b7207 */ /* 0x000fe40000000000 */
[----:B------:R-:W-:-:S02]  /*fd00*/  SHF.R.U64 R40, R40, 0x3, RZ ;  /* 0x0000000328287819 */ /* 0x000fc400000012ff */
[----:B------:R-:W-:Y:S02]  /*fd10*/  SEL R78, R4, R5, P0 ;  /* 0x00000005044e7207 */ /* 0x000fe40000000000 */
[----:B------:R-:W-:Y:S02]  /*fd20*/  F2FP.BF16.F32.PACK_AB R9, R142, R9 ;  /* 0x000000098e09723e */ /* 0x000fe400000010ff */
[----:B------:R-:W-:Y:S02]  /*fd30*/  F2FP.BF16.F32.PACK_AB R8, R143, R8 ;  /* 0x000000088f08723e */ /* 0x000fe400000010ff */
[----:B------:R-:W-:Y:S02]  /*fd40*/  LOP3.LUT R4, R7, 0x380, RZ, 0xc0, !PT ;  /* 0x0000038007047812 */ /* 0x000fe400078ec0ff */
[----:B------:R-:W-:Y:S02]  /*fd50*/  IADD3 R15, P1, R32, 0x2000, RZ ;  /* 0x00002000200f7810 */ /* 0x000fe40007f3e0ff */
[----:B------:R-:W-:-:S02]  /*fd60*/  F2FP.BF16.F32.PACK_AB R35, R108, R35 ;  /* 0x000000236c23723e */ /* 0x000fc400000010ff */
[----:B------:R-:W-:Y:S02]  /*fd70*/  F2FP.BF16.F32.PACK_AB R34, R109, R34 ;  /* 0x000000226d22723e */ /* 0x000fe400000010ff */
[----:B------:R-:W-:Y:S01]  /*fd80*/  LOP3.LUT R40, R40, R41, RZ, 0x3c, !PT ;  /* 0x0000002928287212 */ /* 0x000fe200078e3cff */
[----:B------:R-:W-:Y:S01]  /*fd90*/  IMAD.X R41, RZ, RZ, R45, P6 ;  /* 0x000000ffff297224 */ /* 0x000fe200030e062d */
[----:B------:R-:W-:Y:S02]  /*fda0*/  SEL R73, R9, R8, P0 ;  /* 0x0000000809497207 */ /* 0x000fe40000000000 */
[----:B------:R-:W-:Y:S02]  /*fdb0*/  SEL R76, R8, R9, P0 ;  /* 0x00000009084c7207 */ /* 0x000fe40000000000 */
[----:B------:R-:W-:Y:S02]  /*fdc0*/  SHF.R.U64 R4, R4, 0x3, RZ ;  /* 0x0000000304047819 */ /* 0x000fe400000012ff */
[----:B------:R-:W-:-:S02]  /*fdd0*/  LOP3.LUT R14, R15, 0x380, RZ, 0xc0, !PT ;  /* 0x000003800f0e7812 */ /* 0x000fc400078ec0ff */
[----:B------:R-:W-:Y:S02]  /*fde0*/  IADD3 R9, P6, R44, 0x40, RZ ;  /* 0x000000402c097810 */ /* 0x000fe40007fde0ff */
[----:B------:R-:W-:Y:S02]  /*fdf0*/  SEL R49, R35, R34, P0 ;  /* 0x0000002223317207 */ /* 0x000fe40000000000 */
[----:B------:R-:W-:Y:S01]  /*fe00*/  SEL R50, R34, R35, P0 ;  /* 0x0000002322327207 */ /* 0x000fe20000000000 */
[----:B------:R-:W-:Y:S01]  /*fe10*/  IMAD.X R35, RZ, RZ, R45, P2 ;  /* 0x000000ffff237224 */ /* 0x000fe200010e062d */
[----:B------:R-:W-:Y:S02]  /*fe20*/  LOP3.LUT R34, R4, R7, RZ, 0x3c, !PT ;  /* 0x0000000704227212 */ /* 0x000fe400078e3cff */
[----:B------:R-:W-:Y:S02]  /*fe30*/  SHF.R.U64 R14, R14, 0x3, RZ ;  /* 0x000000030e0e7819 */ /* 0x000fe400000012ff */
[----:B------:R-:W-:-:S02]  /*fe40*/  LOP3.LUT R4, R9, 0x380, RZ, 0xc0, !PT ;  /* 0x0000038009047812 */ /* 0x000fc400078ec0ff */
[----:B------:R-:W-:Y:S02]  /*fe50*/  F2FP.BF16.F32.PACK_AB R25, R124, R25 ;  /* 0x000000197c19723e */ /* 0x000fe400000010ff */
[----:B------:R-:W-:Y:S02]  /*fe60*/  F2FP.BF16.F32.PACK_AB R24, R125, R24 ;  /* 0x000000187d18723e */ /* 0x000fe400000010ff */
[----:B-1----:R-:W-:Y:S02]  /*fe70*/  ISETP.NE.AND P2, PT, R52, 0x1, PT ;  /* 0x000000013400780c */ /* 0x002fe40003f45270 */
[----:B------:R-:W-:Y:S02]  /*fe80*/  F2FP.BF16.F32.PACK_AB R29, R118, R29 ;  /* 0x0000001d761d723e */ /* 0x000fe400000010ff */
[----:B------:R-:W-:Y:S02]  /*fe90*/  F2FP.BF16.F32.PACK_AB R28, R119, R28 ;  /* 0x0000001c771c723e */ /* 0x000fe400000010ff */
[----:B------:R-:W-:Y:S01]  /*fea0*/  LOP3.LUT R14, R14, R15, RZ, 0x3c, !PT ;  /* 0x0000000f0e0e7212 */ /* 0x000fe200078e3cff */
[----:B------:R-:W-:Y:S01]  /*feb0*/  IMAD.X R15, RZ, RZ, R33, P1 ;  /* 0x000000ffff0f7224 */ /* 0x000fe200008e0621 */
[----:B------:R-:W-:-:S02]  /*fec0*/  LOP3.LUT R5, R44, 0x380, RZ, 0xc0, !PT ;  /* 0x000003802c057812 */ /* 0x000fc400078ec0ff */
[----:B------:R-:W-:Y:S02]  /*fed0*/  SHF.R.U64 R4, R4, 0x3, RZ ;  /* 0x0000000304047819 */ /* 0x000fe400000012ff */
[----:B------:R-:W-:Y:S01]  /*fee0*/  SEL R53, R25, R24, P0 ;  /* 0x0000001819357207 */ /* 0x000fe20000000000 */
[----:B------:R-:W0:Y:S01]  /*fef0*/  @P2 LDC R83, c[0x0][0xbec] ;  /* 0x0002fb00ff532b82 */ /* 0x000e220000000800 */
[----:B------:R-:W-:Y:S01]  /*ff00*/  SEL R56, R24, R25, P0 ;  /* 0x0000001918387207 */ /* 0x000fe20000000000 */
[----:B------:R-:W-:Y:S01]  /*ff10*/  IMAD.WIDE.U32 R24, R23, UR6, RZ ;  /* 0x0000000617187c25 */ /* 0x000fe2000f8e00ff */
[----:B------:R-:W-:Y:S01]  /*ff20*/  IADD3 R77, P1, R32, 0x7000, RZ ;  /* 0x00007000204d7810 */ /* 0x000fe20007f3e0ff */
[----:B------:R-:W-:Y:S01]  /*ff30*/  ULDC.64 UR6, c[0x0][0xb98] ;  /* 0x0002e60000067ab9 */ /* 0x000fe20000000a00 */
[----:B------:R-:W-:Y:S01]  /*ff40*/  F2FP.BF16.F32.PACK_AB R13, R134, R13 ;  /* 0x0000000d860d723e */ /* 0x000fe200000010ff */
[----:B------:R-:W-:Y:S01]  /*ff50*/  IMAD.IADD R25, R25, 0x1, R11 ;  /* 0x0000000119197824 */ /* 0x000fe200078e020b */
[----:B------:R-:W-:-:S02]  /*ff60*/  F2FP.BF16.F32.PACK_AB R12, R135, R12 ;  /* 0x0000000c870c723e */ /* 0x000fc400000010ff */
[----:B------:R-:W-:Y:S01]  /*ff70*/  SEL R67, R29, R28, P0 ;  /* 0x0000001c1d437207 */ /* 0x000fe20000000000 */
[----:B------:R-:W-:Y:S01]  /*ff80*/  IMAD.WIDE.U32 R24, R19, UR6, R24 ;  /* 0x0000000613187c25 */ /* 0x000fe2000f8e0018 */
[----:B------:R-:W-:Y:S02]  /*ff90*/  SEL R70, R28, R29, P0 ;  /* 0x0000001d1c467207 */ /* 0x000fe40000000000 */
[----:B------:R-:W-:Y:S01]  /*ffa0*/  SHF.R.U64 R5, R5, 0x3, RZ ;  /* 0x0000000305057819 */ /* 0x000fe200000012ff */
[----:B------:R-:W-:Y:S01]  /*ffb0*/  IMAD.X R29, RZ, RZ, R45, P6 ;  /* 0x000000ffff1d7224 */ /* 0x000fe200030e062d */
[----:B------:R-:W-:Y:S02]  /*ffc0*/  LOP3.LUT R28, R4, R9, RZ, 0x3c, !PT ;  /* 0x00000009041c7212 */ /* 0x000fe400078e3cff */
[----:B------:R-:W-:Y:S02]  /*ffd0*/  IADD3 R8, P3, R44, 0x4000, RZ ;  /* 0x000040002c087810 */ /* 0x000fe40007f7e0ff */
[----:B------:R-:W-:-:S02]  /*ffe0*/  LOP3.LUT R4, R77, 0x380, RZ, 0xc0, !PT ;  /* 0x000003804d047812 */ /* 0x000fc400078ec0ff */
[----:B------:R-:W-:Y:S02]  /*fff0*/  SEL R71, R13, R12, P0 ;  /* 0x0000000c0d477207 */ /* 0x000fe40000000000 */
[----:B------:R-:W-:Y:S02]  /*10000*/  SEL R74, R12, R13, P0 ;  /* 0x0000000d0c4a7207 */ /* 0x000fe40000000000 */
[C---:B------:R-:W-:Y:S02]  /*10010*/  IADD3 R13, P5, R44.reuse, 0x4040, RZ ;  /* 0x000040402c0d7810 */ /* 0x040fe40007fbe0ff */
[----:B------:R-:W-:Y:S02]  /*10020*/  IADD3 R11, P4, R44, 0x4020, RZ ;  /* 0x000040202c0b7810 */ /* 0x000fe40007f9e0ff */
[----:B------:R-:W-:Y:S02]  /*10030*/  LOP3.LUT R44, R5, R44, RZ, 0x3c, !PT ;  /* 0x0000002c052c7212 */ /* 0x000fe400078e3cff */
[----:B------:R-:W-:-:S02]  /*10040*/  LOP3.LUT R5, R8, 0x380, RZ, 0xc0, !PT ;  /* 0x0000038008057812 */ /* 0x000fc400078ec0ff */
[----:B------:R-:W-:Y:S02]  /*10050*/  SHF.R.U64 R4, R4, 0x3, RZ ;  /* 0x0000000304047819 */ /* 0x000fe400000012ff */
[----:B------:R-:W-:Y:S02]  /*10060*/  F2FP.BF16.F32.PACK_AB R39, R100, R39 ;  /* 0x000000276427723e */ /* 0x000fe400000010ff */
[----:B------:R-:W-:Y:S02]  /*10070*/  F2FP.BF16.F32.PACK_AB R38, R101, R38 ;  /* 0x000000266526723e */ /* 0x000fe400000010ff */
[----:B------:R-:W-:Y:S02]  /*10080*/  SHF.R.U64 R5, R5, 0x3, RZ ;  /* 0x0000000305057819 */ /* 0x000fe400000012ff */
[----:B------:R-:W-:Y:S02]  /*10090*/  LOP3.LUT R4, R4, R77, RZ, 0x3c, !PT ;  /* 0x0000004d04047212 */ /* 0x000fe400078e3cff */
[----:B------:R-:W-:-:S02]  /*100a0*/  MOV R77, R40 ;  /* 0x00000028004d7202 */ /* 0x000fc40000000f00 */
[----:B------:R-:W-:Y:S02]  /*100b0*/  MOV R40, R34 ;  /* 0x0000002200287202 */ /* 0x000fe40000000f00 */
[----:B------:R-:W-:Y:S01]  /*100c0*/  SEL R47, R39, R38, P0 ;  /* 0x00000026272f7207 */ /* 0x000fe20000000000 */
[----:B------:R-:W1:Y:S01]  /*100d0*/  @P2 LDC R35, c[0x0][0xbf0] ;  /* 0x0002fc00ff232b82 */ /* 0x000e620000000800 */
[----:B------:R-:W-:Y:S01]  /*100e0*/  SEL R48, R38, R39, P0 ;  /* 0x0000002726307207 */ /* 0x000fe20000000000 */
[----:B------:R-:W-:Y:S01]  /*100f0*/  IMAD.X R39, RZ, RZ, R45, P3 ;  /* 0x000000ffff277224 */ /* 0x000fe200018e062d */
[----:B------:R-:W-:Y:S02]  /*10100*/  LOP3.LUT R38, R5, R8, RZ, 0x3c, !PT ;  /* 0x0000000805267212 */ /* 0x000fe400078e3cff */
[----:B------:R-:W-:Y:S02]  /*10110*/  LOP3.LUT R5, R6, 0x380, RZ, 0xc0, !PT ;  /* 0x0000038006057812 */ /* 0x000fe400078ec0ff */
[----:B------:R-:W-:-:S02]  /*10120*/  LOP3.LUT R12, R13, 0x380, RZ, 0xc0, !PT ;  /* 0x000003800d0c7812 */ /* 0x000fc400078ec0ff */
[----:B------:R-:W-:Y:S02]  /*10130*/  SHF.R.U64 R5, R5, 0x3, RZ ;  /* 0x0000000305057819 */ /* 0x000fe400000012ff */
[----:B------:R-:W-:Y:S02]  /*10140*/  F2FP.BF16.F32.PACK_AB R43, R92, R43 ;  /* 0x0000002b5c2b723e */ /* 0x000fe400000010ff */
[----:B------:R-:W-:Y:S02]  /*10150*/  F2FP.BF16.F32.PACK_AB R42, R93, R42 ;  /* 0x0000002a5d2a723e */ /* 0x000fe400000010ff */
[----:B------:R-:W-:Y:S02]  /*10160*/  SHF.R.U64 R12, R12, 0x3, RZ ;  /* 0x000000030c0c7819 */ /* 0x000fe400000012ff */
[----:B------:R-:W-:Y:S02]  /*10170*/  LOP3.LUT R30, R5, R6, RZ, 0x3c, !PT ;  /* 0x00000006051e7212 */ /* 0x000fe400078e3cff */
[----:B------:R-:W-:-:S02]  /*10180*/  SEL R27, R43, R42, P0 ;  /* 0x0000002a2b1b7207 */ /* 0x000fc40000000000 */
[----:B------:R-:W-:Y:S01]  /*10190*/  SEL R46, R42, R43, P0 ;  /* 0x0000002b2a2e7207 */ /* 0x000fe20000000000 */
[----:B------:R-:W-:Y:S01]  /*101a0*/  IMAD.X R43, RZ, RZ, R45, P5 ;  /* 0x000000ffff2b7224 */ /* 0x000fe200028e062d */
[----:B------:R-:W-:Y:S02]  /*101b0*/  LOP3.LUT R42, R12, R13, RZ, 0x3c, !PT ;  /* 0x0000000d0c2a7212 */ /* 0x000fe400078e3cff */
[----:B------:R-:W-:Y:S01]  /*101c0*/  MOV R82, R30 ;  /* 0x0000001e00527202 */ /* 0x000fe20000000f00 */
[----:B------:R-:W-:Y:S01]  /*101d0*/  VIADD R30, R17, UR42 ;  /* 0x0000002a111e7c36 */ /* 0x000fe20008000000 */
[----:B------:R-:W-:Y:S02]  /*101e0*/  F2FP.BF16.F32.PACK_AB R37, R102, R37 ;  /* 0x000000256625723e */ /* 0x000fe400000010ff */
[----:B------:R-:W-:Y:S02]  /*101f0*/  F2FP.BF16.F32.PACK_AB R36, R103, R36 ;  /* 0x000000246724723e */ /* 0x000fe400000010ff */
[----:B------:R-:W-:-:S02]  /*10200*/  F2FP.BF16.F32.PACK_AB R21, R126, R21 ;  /* 0x000000157e15723e */ /* 0x000fc400000010ff */
[----:B------:R-:W-:Y:S02]  /*10210*/  F2FP.BF16.F32.PACK_AB R20, R127, R20 ;  /* 0x000000147f14723e */ /* 0x000fe400000010ff */
[----:B------:R-:W-:Y:S02]  /*10220*/  LOP3.LUT R10, R11, 0x380, RZ, 0xc0, !PT ;  /* 0x000003800b0a7812 */ /* 0x000fe400078ec0ff */
[----:B------:R-:W-:Y:S02]  /*10230*/  MOV R79, R42 ;  /* 0x0000002a004f7202 */ /* 0x000fe40000000f00 */
[----:B------:R-:W-:Y:S01]  /*10240*/  MOV R43, R28 ;  /* 0x0000001c002b7202 */ /* 0x000fe20000000f00 */
[----:B0-----:R-:W-:Y:S01]  /*10250*/  @P2 IMAD.HI.U32 R28, R30, R83, RZ ;  /* 0x000000531e1c2227 */ /* 0x001fe200078e00ff */
[----:B------:R-:W-:Y:S02]  /*10260*/  SEL R63, R37, R36, P0 ;  /* 0x00000024253f7207 */ /* 0x000fe40000000000 */
[----:B------:R-:W-:Y:S01]  /*10270*/  SEL R66, R36, R37, P0 ;  /* 0x0000002524427207 */ /* 0x000fe20000000000 */
[----:B------:R-:W-:Y:S01]  /*10280*/  IMAD.X R37, RZ, RZ, R45, P4 ;  /* 0x000000ffff257224 */ /* 0x000fe200020e062d */
[----:B------:R-:W-:Y:S01]  /*10290*/  SEL R69, R21, R20, P0 ;  /* 0x0000001415457207 */ /* 0x000fe20000000000 */
[----:B------:R-:W-:Y:S01]  /*102a0*/  IMAD.MOV.U32 R29, RZ, RZ, R30 ;  /* 0x000000ffff1d7224 */ /* 0x000fe200078e001e */
[----:B------:R-:W-:-:S02]  /*102b0*/  SEL R72, R20, R21, P0 ;  /* 0x0000001514487207 */ /* 0x000fc40000000000 */
[----:B------:R-:W-:Y:S02]  /*102c0*/  SHF.R.U64 R10, R10, 0x3, RZ ;  /* 0x000000030a0a7819 */ /* 0x000fe400000012ff */
[----:B------:R-:W-:Y:S02]  /*102d0*/  IADD3 R21, P6, R32, 0x1000, RZ ;  /* 0x0000100020157810 */ /* 0x000fe40007fde0ff */
[----:B------:R-:W-:Y:S02]  /*102e0*/  LOP3.LUT R36, R10, R11, RZ, 0x3c, !PT ;  /* 0x0000000b0a247212 */ /* 0x000fe400078e3cff */
[----:B-1----:R-:W-:Y:S02]  /*102f0*/  @P2 SHF.R.U32.HI R29, RZ, R35, R28 ;  /* 0x00000023ff1d2219 */ /* 0x002fe4000001161c */
[----:B------:R-:W-:Y:S02]  /*10300*/  LOP3.LUT R20, R21, 0x380, RZ, 0xc0, !PT ;  /* 0x0000038015147812 */ /* 0x000fe400078ec0ff */
[----:B------:R-:W-:-:S02]  /*10310*/  LOP3.LUT R5, R32, 0x380, RZ, 0xc0, !PT ;  /* 0x0000038020057812 */ /* 0x000fc400078ec0ff */
[----:B------:R-:W-:Y:S01]  /*10320*/  MOV R80, R36 ;  /* 0x0000002400507202 */ /* 0x000fe20000000f00 */
[----:B------:R-:W-:Y:S01]  /*10330*/  IMAD.MOV R37, RZ, RZ, -R29 ;  /* 0x000000ffff257224 */ /* 0x000fe200078e0a1d */
[----:B------:R-:W-:Y:S02]  /*10340*/  SHF.R.S32.HI R84, RZ, 0x1f, R19 ;  /* 0x0000001fff547819 */ /* 0x000fe40000011413 */
[----:B------:R-:W-:Y:S01]  /*10350*/  SHF.R.U64 R20, R20, 0x3, RZ ;  /* 0x0000000314147819 */ /* 0x000fe200000012ff */
[----:B------:R-:W-:Y:S01]  /*10360*/  IMAD R37, R52, R37, R30 ;  /* 0x0000002534257224 */ /* 0x000fe200078e021e */
[----:B------:R-:W-:Y:S01]  /*10370*/  SHF.R.U64 R5, R5, 0x3, RZ ;  /* 0x0000000305057819 */ /* 0x000fe200000012ff */
[----:B------:R-:W-:Y:S01]  /*10380*/  IMAD R28, R84, UR6, RZ ;  /* 0x00000006541c7c24 */ /* 0x000fe2000f8e02ff */
[----:B------:R-:W-:Y:S01]  /*10390*/  LOP3.LUT R20, R20, R21, RZ, 0x3c, !PT ;  /* 0x0000001514147212 */ /* 0x000fe200078e3cff */
[----:B------:R-:W-:Y:S01]  /*103a0*/  IMAD.X R21, RZ, RZ, R33, P6 ;  /* 0x000000ffff157224 */ /* 0x000fe200030e0621 */
[C---:B------:R-:W-:Y:S01]  /*103b0*/  IADD3 R13, P3, R32.reuse, 0x3000, RZ ;  /* 0x00003000200d7810 */ /* 0x040fe20007f7e0ff */
[----:B------:R-:W-:Y:S01]  /*103c0*/  IMAD R28, R19, UR7, R28 ;  /* 0x00000007131c7c24 */ /* 0x000fe2000f8e021c */
[C---:B------:R-:W-:Y:S01]  /*103d0*/  IADD3 R11, P4, R32.reuse, 0x4000, RZ ;  /* 0x00004000200b7810 */ /* 0x040fe20007f9e0ff */
[----:B------:R-:W-:Y:S01]  /*103e0*/  ULDC.64 UR6, c[0x0][0xb88] ;  /* 0x0002e20000067ab9 */ /* 0x000fe20000000a00 */
[----:B------:R-:W-:-:S02]  /*103f0*/  IADD3 R9, P5, R32, 0x5000, RZ ;  /* 0x0000500020097810 */ /* 0x000fc40007fbe0ff */
[----:B------:R-:W-:Y:S02]  /*10400*/  IADD3 R7, P6, R32, 0x6000, RZ ;  /* 0x0000600020077810 */ /* 0x000fe40007fde0ff */
[----:B------:R-:W-:Y:S01]  /*10410*/  LOP3.LUT R32, R5, R32, RZ, 0x3c, !PT ;  /* 0x0000002005207212 */ /* 0x000fe200078e3cff */
[----:B------:R-:W-:Y:S01]  /*10420*/  IMAD.X R5, RZ, RZ, R33, P1 ;  /* 0x000000ffff057224 */ /* 0x000fe200008e0621 */
[----:B------:R-:W-:Y:S02]  /*10430*/  SHF.R.S32.HI R35, RZ, 0x1f, R29 ;  /* 0x0000001fff237819 */ /* 0x000fe4000001141d */
[----:B------:R-:W-:Y:S02]  /*10440*/  IADD3 R34, P1, R29, R24, RZ ;  /* 0x000000181d227210 */ /* 0x000fe40007f3e0ff */
[----:B------:R-:W-:Y:S02]  /*10450*/  SHF.R.S32.HI R36, RZ, 0x1f, R37 ;  /* 0x0000001fff247819 */ /* 0x000fe40000011425 */
[----:B------:R-:W-:-:S02]  /*10460*/  LOP3.LUT R10, R11, 0x380, RZ, 0xc0, !PT ;  /* 0x000003800b0a7812 */ /* 0x000fc400078ec0ff */
[----:B------:R-:W-:Y:S01]  /*10470*/  IADD3.X R35, R35, R25, R28, P1, !PT ;  /* 0x0000001923237210 */ /* 0x000fe20000ffe41c */
[----:B------:R-:W-:Y:S01]  /*10480*/  IMAD R36, R36, UR6, RZ ;  /* 0x0000000624247c24 */ /* 0x000fe2000f8e02ff */
[----:B------:R-:W-:Y:S02]  /*10490*/  LOP3.LUT R12, R13, 0x380, RZ, 0xc0, !PT ;  /* 0x000003800d0c7812 */ /* 0x000fe400078ec0ff */
[----:B------:R-:W-:Y:S01]  /*104a0*/  MOV R44, R44 ;  /* 0x0000002c002c7202 */ /* 0x000fe20000000f00 */
[C---:B------:R-:W-:Y:S01]  /*104b0*/  IMAD.WIDE.U32 R34, R37.reuse, UR6, R34 ;  /* 0x0000000625227c25 */ /* 0x040fe2000f8e0022 */
[----:B------:R-:W-:Y:S02]  /*104c0*/  SHF.R.U64 R10, R10, 0x3, RZ ;  /* 0x000000030a0a7819 */ /* 0x000fe400000012ff */
[----:B------:R-:W-:Y:S01]  /*104d0*/  SHF.R.U64 R12, R12, 0x3, RZ ;  /* 0x000000030c0c7819 */ /* 0x000fe200000012ff */
[----:B------:R-:W-:Y:S01]  /*104e0*/  IMAD R45, R37, UR7, R36 ;  /* 0x00000007252d7c24 */ /* 0x000fe2000f8e0224 */
[----:B------:R-:W-:Y:S01]  /*104f0*/  LOP3.LUT R10, R10, R11, RZ, 0x3c, !PT ;  /* 0x0000000b0a0a7212 */ /* 0x000fe200078e3cff */
[----:B------:R-:W-:Y:S01]  /*10500*/  ULDC.64 UR6, c[0x0][0xb50] ;  /* 0x0002d40000067ab9 */ /* 0x000fe20000000a00 */
[----:B------:R-:W-:Y:S01]  /*10510*/  IMAD.X R11, RZ, RZ, R33, P4 ;  /* 0x000000ffff0b7224 */ /* 0x000fe200020e0621 */
[----:B------:R-:W-:-:S02]  /*10520*/  LOP3.LUT P1, RZ, R172, 0x3, RZ, 0xc0, !PT ;  /* 0x00000003acff7812 */ /* 0x000fc4000782c0ff */
[----:B------:R-:W-:Y:S02]  /*10530*/  MOV R81, R38 ;  /* 0x0000002600517202 */ /* 0x000fe40000000f00 */
[----:B------:R-:W-:Y:S01]  /*10540*/  LOP3.LUT R12, R12, R13, RZ, 0x3c, !PT ;  /* 0x0000000d0c0c7212 */ /* 0x000fe200078e3cff */
[----:B------:R-:W-:Y:S01]  /*10550*/  IMAD.X R13, RZ, RZ, R33, P3 ;  /* 0x000000ffff0d7224 */ /* 0x000fe200018e0621 */
[----:B------:R-:W-:Y:S02]  /*10560*/  LOP3.LUT R8, R9, 0x380, RZ, 0xc0, !PT ;  /* 0x0000038009087812 */ /* 0x000fe400078ec0ff */
[----:B------:R-:W-:Y:S02]  /*10570*/  LOP3.LUT R6, R7, 0x380, RZ, 0xc0, !PT ;  /* 0x0000038007067812 */ /* 0x000fe400078ec0ff */
[----:B------:R-:W-:Y:S02]  /*10580*/  SHF.R.U64 R8, R8, 0x3, RZ ;  /* 0x0000000308087819 */ /* 0x000fe400000012ff */
[----:B------:R-:W-:-:S02]  /*10590*/  SHF.R.U64 R6, R6, 0x3, RZ ;  /* 0x0000000306067819 */ /* 0x000fc400000012ff */
[----:B------:R-:W-:Y:S01]  /*105a0*/  LOP3.LUT R8, R8, R9, RZ, 0x3c, !PT ;  /* 0x0000000908087212 */ /* 0x000fe200078e3cff */
[--C-:B------:R-:W-:Y:S01]  /*105b0*/  IMAD.X R9, RZ, RZ, R33.reuse, P5 ;  /* 0x000000ffff097224 */ /* 0x100fe200028e0621 */
[----:B------:R-:W-:Y:S01]  /*105c0*/  LOP3.LUT R6, R6, R7, RZ, 0x3c, !PT ;  /* 0x0000000706067212 */ /* 0x000fe200078e3cff */
[----:B------:R-:W-:Y:S01]  /*105d0*/  IMAD.X R7, RZ, RZ, R33, P6 ;  /* 0x000000ffff077224 */ /* 0x000fe200030e0621 */
[----:B---3--:R-:W-:Y:S01]  /*105e0*/  LOP3.LUT R31, R26, 0x2, RZ, 0x3c, !PT ;  /* 0x000000021a1f7812 */ /* 0x008fe200078e3cff */
[----:B------:R-:W-:Y:S04]  /*105f0*/  SHFL.IDX PT, R27, R27, R26, 0x1c1f ;  /* 0x001c1f1a1b1b7589 */ /* 0x000fe800000e0000 */
[----:B------:R-:W0:Y:S04]  /*10600*/  SHFL.IDX PT, R46, R46, R31, 0x1c1f ;  /* 0x001c1f1f2e2e7589 */ /* 0x000e2800000e0000 */
[----:B------:R-:W-:Y:S04]  /*10610*/  SHFL.IDX PT, R61, R61, R26, 0x1c1f ;  /* 0x001c1f1a3d3d7589 */ /* 0x000fe800000e0000 */
[----:B------:R-:W1:Y:S04]  /*10620*/  SHFL.IDX PT, R64, R64, R31, 0x1c1f ;  /* 0x001c1f1f40407589 */ /* 0x000e6800000e0000 */
[----:B------:R-:W-:Y:S04]  /*10630*/  SHFL.IDX PT, R47, R47, R26, 0x1c1f ;  /* 0x001c1f1a2f2f7589 */ /* 0x000fe800000e0000 */
[----:B------:R-:W2:Y:S04]  /*10640*/  SHFL.IDX PT, R48, R48, R31, 0x1c1f ;  /* 0x001c1f1f30307589 */ /* 0x000ea800000e0000 */
[----:B------:R-:W-:Y:S04]  /*10650*/  SHFL.IDX PT, R63, R63, R26, 0x1c1f ;  /* 0x001c1f1a3f3f7589 */ /* 0x000fe800000e0000 */
[----:B------:R-:W3:Y:S01]  /*10660*/  SHFL.IDX PT, R66, R66, R31, 0x1c1f ;  /* 0x001c1f1f42427589 */ /* 0x000ee200000e0000 */
[----:B0-----:R-:W-:-:S03]  /*10670*/  SEL R24, R27, R46, P0 ;  /* 0x0000002e1b187207 */ /* 0x001fc60000000000 */
[----:B------:R-:W-:Y:S04]  /*10680*/  SHFL.IDX PT, R49, R49, R26, 0x1c1f ;  /* 0x001c1f1a31317589 */ /* 0x000fe800000e0000 */
[----:B------:R-:W-:Y:S01]  /*10690*/  SHFL.IDX PT, R65, R65, R26, 0x1c1f ;  /* 0x001c1f1a41417589 */ /* 0x000fe200000e0000 */
[----:B-1----:R-:W-:-:S03]  /*106a0*/  SEL R25, R61, R64, P0 ;  /* 0x000000403d197207 */ /* 0x002fc60000000000 */
[----:B------:R-:W0:Y:S04]  /*106b0*/  SHFL.IDX PT, R50, R50, R31, 0x1c1f ;  /* 0x001c1f1f32327589 */ /* 0x000e2800000e0000 */
[----:B------:R-:W1:Y:S01]  /*106c0*/  SHFL.IDX PT, R68, R68, R31, 0x1c1f ;  /* 0x001c1f1f44447589 */ /* 0x000e6200000e0000 */
[----:B--2---:R-:W-:Y:S02]  /*106d0*/  SEL R28, R47, R48, P0 ;  /* 0x000000302f1c7207 */ /* 0x004fe40000000000 */
[----:B------:R-:W-:Y:S01]  /*106e0*/  SEL R30, R48, R47, P0 ;  /* 0x0000002f301e7207 */ /* 0x000fe20000000000 */
[----:B------:R-:W-:Y:S01]  /*106f0*/  SHFL.IDX PT, R51, R51, R26, 0x1c1f ;  /* 0x001c1f1a33337589 */ /* 0x000fe200000e0000 */
[----:B------:R-:W-:-:S03]  /*10700*/  VIADD R47, R174, UR42 ;  /* 0x0000002aae2f7c36 */ /* 0x000fc60008000000 */
[----:B------:R-:W-:Y:S01]  /*10710*/  SHFL.IDX PT, R42, R55, R26, 0x1c1f ;  /* 0x001c1f1a372a7589 */ /* 0x000fe200000e0000 */
[----:B---3--:R-:W-:-:S03]  /*10720*/  SEL R29, R63, R66, P0 ;  /* 0x000000423f1d7207 */ /* 0x008fc60000000000 */
[----:B------:R-:W-:Y:S04]  /*10730*/  SHFL.IDX PT, R67, R67, R26, 0x1c1f ;  /* 0x001c1f1a43437589 */ /* 0x000fe800000e0000 */
[----:B------:R-:W-:Y:S04]  /*10740*/  SHFL.IDX PT, R54, R54, R31, 0x1c1f ;  /* 0x001c1f1f36367589 */ /* 0x000fe800000e0000 */
[----:B------:R-:W-:Y:S01]  /*10750*/  SHFL.IDX PT, R41, R58, R31, 0x1c1f ;  /* 0x001c1f1f3a297589 */ /* 0x000fe200000e0000 */
[----:B0-----:R-:W-:Y:S02]  /*10760*/  SEL R36, R49, R50, P0 ;  /* 0x0000003231247207 */ /* 0x001fe40000000000 */
[----:B------:R-:W-:Y:S01]  /*10770*/  SEL R38, R50, R49, P0 ;  /* 0x0000003132267207 */ /* 0x000fe20000000000 */
[----:B------:R-:W-:Y:S01]  /*10780*/  SHFL.IDX PT, R70, R70, R31, 0x1c1f ;  /* 0x001c1f1f46467589 */ /* 0x000fe200000e0000 */
[----:B-1----:R-:W-:-:S02]  /*10790*/  SEL R37, R65, R68, P0 ;  /* 0x0000004441257207 */ /* 0x002fc40000000000 */
[----:B------:R-:W-:Y:S01]  /*107a0*/  SEL R39, R68, R65, P0 ;  /* 0x0000004144277207 */ /* 0x000fe20000000000 */
[----:B------:R-:W-:Y:S04]  /*107b0*/  SHFL.IDX PT, R53, R53, R26, 0x1c1f ;  /* 0x001c1f1a35357589 */ /* 0x000fe800000e0000 */
        /* <DEDUP_REMOVED lines=11> */
[----:B------:R0:W-:Y:S04]  /*10870*/  SHFL.IDX PT, R75, R75, R26, 0x1c1f ;  /* 0x001c1f1a4b4b7589 */ /* 0x0001e800000e0000 */
[----:B------:R1:W2:Y:S01]  /*10880*/  SHFL.IDX PT, R78, R78, R31, 0x1c1f ;  /* 0x001c1f1f4e4e7589 */ /* 0x0002a200000e0000 */
[----:B0-----:R-:W-:-:S02]  /*10890*/  SEL R26, R46, R27, P0 ;  /* 0x0000001b2e1a7207 */ /* 0x001fc40000000000 */
[----:B------:R-:W-:Y:S01]  /*108a0*/  SEL R27, R64, R61, P0 ;  /* 0x0000003d401b7207 */ /* 0x000fe20000000000 */
[----:B------:R-:W-:Y:S01]  /*108b0*/  BAR.SYNC.DEFER_BLOCKING 0x1, 0x100 ;  /* 0x0044000000007b1d */ /* 0x000fe20000010000 */
[----:B-1----:R-:W-:Y:S01]  /*108c0*/  SEL R31, R66, R63, P0 ;  /* 0x0000003f421f7207 */ /* 0x002fe20000000000 */
[----:B------:R-:W-:-:S05]  /*108d0*/  IMAD R66, R52, UR5, RZ ;  /* 0x0000000534427c24 */ /* 0x000fca000f8e02ff */
[----:B------:R-:W-:Y:S02]  /*108e0*/  ISETP.GE.OR P3, PT, R47, R66, P1 ;  /* 0x000000422f00720c */ /* 0x000fe40000f66670 */
[----:B--2---:R-:W-:Y:S02]  /*108f0*/  SEL R61, R75, R78, P0 ;  /* 0x0000004e4b3d7207 */ /* 0x004fe40000000000 */
[----:B------:R-:W-:Y:S01]  /*10900*/  SEL R63, R78, R75, P0 ;  /* 0x0000004b4e3f7207 */ /* 0x000fe20000000000 */
[----:B------:R0:W-:Y:S04]  /*10910*/  STSM.16.M88.4 [R44], R24 ;  /* 0x000000182c007844 */ /* 0x0001e80000000200 */
[----:B------:R1:W-:Y:S04]  /*10920*/  STSM.16.M88.4 [R40], R28 ;  /* 0x0000001c28007844 */ /* 0x0003e80000000200 */
[----:B------:R2:W-:Y:S01]  /*10930*/  STSM.16.M88.4 [R43], R36 ;  /* 0x000000242b007844 */ /* 0x0005e20000000200 */
[----:B0-----:R-:W-:Y:S01]  /*10940*/  VIADD R25, R47, 0x8 ;  /* 0x000000082f197836 */ /* 0x001fe20000000000 */
[----:B------:R-:W-:Y:S01]  /*10950*/  SEL R24, R51, R54, P0 ;  /* 0x0000003633187207 */ /* 0x000fe20000000000 */
[----:B------:R-:W-:Y:S01]  /*10960*/  IMAD.IADD R27, R35, 0x1, R45 ;  /* 0x00000001231b7824 */ /* 0x000fe200078e022d */
[----:B------:R-:W-:-:S02]  /*10970*/  LEA R35, P4, R34, UR6, 0x2 ;  /* 0x0000000622237c11 */ /* 0x000fc4000f8810ff */
[----:B------:R-:W-:Y:S02]  /*10980*/  ISETP.GE.OR P1, PT, R25, R66, P1 ;  /* 0x000000421900720c */ /* 0x000fe40000f26670 */
[----:B------:R-:W-:Y:S01]  /*10990*/  LEA.HI.X R34, R34, UR7, R27, 0x2, P4 ;  /* 0x0000000722227c11 */ /* 0x000fe2000a0f141b */
[----:B------:R-:W-:Y:S01]  /*109a0*/  SHFL.IDX PT, R64, R35, 0x1, 0x1c1f ;  /* 0x003c1f0023407f89 */ /* 0x000fe200000e0000 */
[----:B------:R-:W-:Y:S01]  /*109b0*/  SEL R26, R54, R51, P0 ;  /* 0x00000033361a7207 */ /* 0x000fe20000000000 */
[----:B------:R-:W-:Y:S01]  /*109c0*/  ULDC.64 UR6, c[0x0][0xae8] ;  /* 0x0002ba0000067ab9 */ /* 0x000fe20000000a00 */
[----:B-1----:R-:W-:Y:S01]  /*109d0*/  SEL R40, R42, R41, P0 ;  /* 0x000000292a287207 */ /* 0x002fe20000000000 */
[----:B------:R-:W-:Y:S01]  /*109e0*/  SHFL.IDX PT, R54, R35, RZ, 0x1c1f ;  /* 0x001c1fff23367589 */ /* 0x000fe200000e0000 */
[----:B------:R-:W-:Y:S02]  /*109f0*/  SEL R25, R67, R70, P0 ;  /* 0x0000004643197207 */ /* 0x000fe40000000000 */
[----:B------:R-:W-:Y:S01]  /*10a00*/  SEL R27, R70, R67, P0 ;  /* 0x00000043461b7207 */ /* 0x000fe20000000000 */
[----:B------:R-:W0:Y:S01]  /*10a10*/  SHFL.IDX PT, R55, R34, RZ, 0x1c1f ;  /* 0x001c1fff22377589 */ /* 0x000e2200000e0000 */
[----:B------:R-:W-:-:S02]  /*10a20*/  SEL R28, R53, R56, P0 ;  /* 0x00000038351c7207 */ /* 0x000fc40000000000 */
[----:B------:R-:W-:Y:S01]  /*10a30*/  SEL R30, R56, R53, P0 ;  /* 0x00000035381e7207 */ /* 0x000fe20000000000 */
[----:B------:R-:W-:Y:S01]  /*10a40*/  STSM.16.M88.4 [R82], R24 ;  /* 0x0000001852007844 */ /* 0x000fe20000000200 */
[----:B------:R-:W-:Y:S01]  /*10a50*/  SEL R42, R41, R42, P0 ;  /* 0x0000002a292a7207 */ /* 0x000fe20000000000 */
[----:B------:R-:W1:Y:S01]  /*10a60*/  @P2 LDC R53, c[0x0][0xbec] ;  /* 0x0002fb00ff352b82 */ /* 0x000e620000000800 */
[----:B------:R-:W-:Y:S01]  /*10a70*/  SEL R29, R69, R72, P0 ;  /* 0x00000048451d7207 */ /* 0x000fe20000000000 */
[----:B------:R-:W3:Y:S01]  /*10a80*/  SHFL.IDX PT, R65, R34, 0x1, 0x1c1f ;  /* 0x003c1f0022417f89 */ /* 0x000ee200000e0000 */
[----:B------:R-:W-:Y:S02]  /*10a90*/  SEL R31, R72, R69, P0 ;  /* 0x00000045481f7207 */ /* 0x000fe40000000000 */
[----:B--2---:R-:W-:Y:S02]  /*10aa0*/  SEL R36, R57, R60, P0 ;  /* 0x0000003c39247207 */ /* 0x004fe40000000000 */
[----:B------:R-:W-:Y:S01]  /*10ab0*/  SEL R38, R60, R57, P0 ;  /* 0x000000393c267207 */ /* 0x000fe20000000000 */
[----:B------:R-:W-:Y:S01]  /*10ac0*/  STSM.16.M88.4 [R81], R28 ;  /* 0x0000001c51007844 */ /* 0x000fe20000000200 */
[----:B------:R-:W-:-:S02]  /*10ad0*/  SEL R41, R71, R74, P0 ;  /* 0x0000004a47297207 */ /* 0x000fc40000000000 */
[----:B------:R-:W-:Y:S02]  /*10ae0*/  SEL R43, R74, R71, P0 ;  /* 0x000000474a2b7207 */ /* 0x000fe40000000000 */
[----:B------:R-:W-:Y:S02]  /*10af0*/  SEL R60, R59, R62, P0 ;  /* 0x0000003e3b3c7207 */ /* 0x000fe40000000000 */
[----:B------:R-:W-:Y:S01]  /*10b00*/  SEL R37, R73, R76, P0 ;  /* 0x0000004c49257207 */ /* 0x000fe20000000000 */
[----:B------:R-:W-:Y:S01]  /*10b10*/  STSM.16.M88.4 [R80], R40 ;  /* 0x0000002850007844 */ /* 0x000fe20000000200 */
[----:B------:R-:W-:Y:S02]  /*10b20*/  SEL R39, R76, R73, P0 ;  /* 0x000000494c277207 */ /* 0x000fe40000000000 */
[----:B------:R-:W-:-:S03]  /*10b30*/  SEL R62, R62, R59, P0 ;  /* 0x0000003b3e3e7207 */ /* 0x000fc60000000000 */
[----:B------:R-:W-:Y:S04]  /*10b40*/  STSM.16.M88.4 [R79], R36 ;  /* 0x000000244f007844 */ /* 0x000fe80000000200 */
[----:B------:R-:W-:Y:S01]  /*10b50*/  STSM.16.M88.4 [R77], R60 ;  /* 0x0000003c4d007844 */ /* 0x000fe20000000200 */
[----:B------:R-:W-:Y:S01]  /*10b60*/  BAR.SYNC.DEFER_BLOCKING 0x1, 0x100 ;  /* 0x0044000000007b1d */ /* 0x000fe20000010000 */
[----:B------:R-:W-:-:S05]  /*10b70*/  IMAD R22, R22, UR6, RZ ;  /* 0x0000000616167c24 */ /* 0x000fca000f8e02ff */
[----:B0-----:R0:W-:Y:S04]  /*10b80*/  @!P3 ST.E desc[UR48][R54.64], R2 ;  /* 0x000000023600b985 */ /* 0x0011e8000c101930 */
[----:B---3--:R2:W-:Y:S04]  /*10b90*/  @!P1 ST.E desc[UR48][R64.64], R0 ;  /* 0x0000000040009985 */ /* 0x0085e8000c101930 */
[----:B------:R3:W5:Y:S01]  /*10ba0*/  LD.E.128 R56, desc[UR48][R10.64] ;  /* 0x000000300a387980 */ /* 0x000762000c101d00 */
[----:B0-----:R-:W0:Y:S03]  /*10bb0*/  @P2 LDC R55, c[0x0][0xbf0] ;  /* 0x0002fc00ff372b82 */ /* 0x001e260000000800 */
[----:B------:R4:W5:Y:S01]  /*10bc0*/  LD.E.128 R44, desc[UR48][R14.64] ;  /* 0x000000300e2c7980 */ /* 0x000962000c101d00 */
[----:B--2---:R-:W-:-:S03]  /*10bd0*/  IMAD R0, R169, 0x20, R170 ;  /* 0x00000020a9007824 */ /* 0x004fc600078e02aa */
[----:B------:R2:W5:Y:S01]  /*10be0*/  LD.E.128 R24, desc[UR48][R12.64] ;  /* 0x000000300c187980 */ /* 0x000562000c101d00 */
[----:B---3--:R-:W-:-:S03]  /*10bf0*/  VIADD R10, R0, UR42 ;  /* 0x0000002a000a7c36 */ /* 0x008fc60008000000 */
[----:B------:R3:W5:Y:S01]  /*10c00*/  LD.E.128 R40, desc[UR48][R8.64] ;  /* 0x0000003008287980 */ /* 0x000762000c101d00 */
[C---:B----4-:R-:W-:Y:S02]  /*10c10*/  IMAD R15, R23.reuse, UR7, R22 ;  /* 0x00000007170f7c24 */ /* 0x050fe4000f8e0216 */
[----:B-1----:R-:W-:Y:S01]  /*10c20*/  @P2 IMAD.HI.U32 R0, R10, R53, RZ ;  /* 0x000000350a002227 */ /* 0x002fe200078e00ff */
[----:B------:R1:W5:Y:S03]  /*10c30*/  LD.E.128 R36, desc[UR48][R6.64] ;  /* 0x0000003006247980 */ /* 0x000366000c101d00 */
[----:B--2---:R-:W-:Y:S01]  /*10c40*/  IMAD.WIDE.U32 R12, R23, UR6, RZ ;  /* 0x00000006170c7c25 */ /* 0x004fe2000f8e00ff */
[----:B------:R-:W-:Y:S01]  /*10c50*/  ULDC.64 UR6, c[0x0][0xaf0] ;  /* 0x0002bc0000067ab9 */ /* 0x000fe20000000a00 */
[----:B------:R2:W5:Y:S02]  /*10c60*/  LD.E.128 R28, desc[UR48][R4.64] ;  /* 0x00000030041c7980 */ /* 0x000564000c101d00 */
[----:B---3--:R-:W-:-:S02]  /*10c70*/  IMAD.MOV.U32 R9, RZ, RZ, R10 ;  /* 0x000000ffff097224 */ /* 0x008fc400078e000a */
[----:B------:R-:W5:Y:S01]  /*10c80*/  LD.E.128 R32, desc[UR48][R32.64] ;  /* 0x0000003020207980 */ /* 0x000f62000c101d00 */
[----:B-1----:R-:W-:Y:S01]  /*10c90*/  IMAD.IADD R7, R13, 0x1, R15 ;  /* 0x000000010d077824 */ /* 0x002fe200078e020f */
[----:B0-----:R-:W-:Y:S01]  /*10ca0*/  @P2 SHF.R.U32.HI R9, RZ, R55, R0 ;  /* 0x00000037ff092219 */ /* 0x001fe20000011600 */
[----:B------:R-:W-:Y:S01]  /*10cb0*/  IMAD.MOV.U32 R6, RZ, RZ, R12 ;  /* 0x000000ffff067224 */ /* 0x000fe200078e000c */
[----:B------:R0:W5:Y:S01]  /*10cc0*/  LD.E.128 R48, desc[UR48][R20.64] ;  /* 0x0000003014307980 */ /* 0x000162000c101d00 */
[----:B------:R-:W-:Y:S01]  /*10cd0*/  IMAD R2, R84, UR6, RZ ;  /* 0x0000000654027c24 */ /* 0x000fe2000f8e02ff */
[----:B------:R-:W-:Y:S01]  /*10ce0*/  SHF.R.S32.HI R0, RZ, 0x1f, R9 ;  /* 0x0000001fff007819 */ /* 0x000fe20000011409 */
[----:B--2---:R-:W-:Y:S01]  /*10cf0*/  IMAD.WIDE.U32 R4, R19, UR6, R6 ;  /* 0x0000000613047c25 */ /* 0x004fe2000f8e0006 */
[----:B------:R-:W-:Y:S01]  /*10d00*/  @!PT LDS RZ, [RZ] ;  /* 0x00000000fffff984 */ /* 0x000fe20000000800 */
[----:B------:R-:W-:Y:S01]  /*10d10*/  @!PT LDS RZ, [RZ] ;  /* 0x00000000fffff984 */ /* 0x000fe20000000800 */
[----:B------:R-:W-:Y:S01]  /*10d20*/  @!PT LDS RZ, [RZ] ;  /* 0x00000000fffff984 */ /* 0x000fe20000000800 */
[----:B------:R-:W-:Y:S01]  /*10d30*/  @!PT LDS RZ, [RZ] ;  /* 0x00000000fffff984 */ /* 0x000fe20000000800 */
[----:B------:R1:W-:Y:S06]  /*10d40*/  MEMBAR.ALL.CTA ;  /* 0x0000000000007992 */ /* 0x0003ec0000008000 */
[----:B-1----:R-:W1:Y:S01]  /*10d50*/  FENCE.VIEW.ASYNC.S ;  /* 0x00000000000073c6 */ /* 0x002e620000000000 */
[----:B------:R-:W-:-:S02]  /*10d60*/  IMAD.MOV R7, RZ, RZ, -R9 ;  /* 0x000000ffff077224 */ /* 0x000fc400078e0a09 */
[----:B------:R-:W-:Y:S01]  /*10d70*/  IMAD R11, R19, UR7, R2 ;  /* 0x00000007130b7c24 */ /* 0x000fe2000f8e0202 */
[----:B------:R-:W-:Y:S01]  /*10d80*/  ULDC.64 UR6, c[0x0][0xae0] ;  /* 0x0002b80000067ab9 */ /* 0x000fe20000000a00 */
[----:B------:R-:W-:Y:S02]  /*10d90*/  IMAD R7, R52, R7, R10 ;  /* 0x0000000734077224 */ /* 0x000fe400078e020a */
[----:B------:R-:W-:Y:S02]  /*10da0*/  IMAD R0, R0, UR6, RZ ;  /* 0x0000000600007c24 */ /* 0x000fe4000f8e02ff */
[----:B------:R-:W-:Y:S02]  /*10db0*/  IMAD.IADD R5, R5, 0x1, R11 ;  /* 0x0000000105057824 */ /* 0x000fe400078e020b */
[C---:B------:R-:W-:Y:S01]  /*10dc0*/  IMAD R11, R9.reuse, UR7, R0 ;  /* 0x00000007090b7c24 */ /* 0x040fe2000f8e0200 */
[----:B------:R-:W-:Y:S01]  /*10dd0*/  SHF.R.S32.HI R0, RZ, 0x1f, R7 ;  /* 0x0000001fff007819 */ /* 0x000fe20000011407 */
[----:B------:R-:W-:Y:S01]  /*10de0*/  IMAD.WIDE.U32 R4, R9, UR6, R4 ;  /* 0x0000000609047c25 */ /* 0x000fe2000f8e0004 */
[----:B------:R-:W-:-:S03]  /*10df0*/  ULDC.64 UR6, c[0x0][0xad8] ;  /* 0x0002b60000067ab9 */ /* 0x000fc60000000a00 */
[----:B------:R-:W-:Y:S02]  /*10e00*/  IMAD.IADD R5, R5, 0x1, R11 ;  /* 0x0000000105057824 */ /* 0x000fe400078e020b */
[----:B------:R-:W-:Y:S02]  /*10e10*/  IMAD R0, R0, UR6, RZ ;  /* 0x0000000600007c24 */ /* 0x000fe4000f8e02ff */
[----:B------:R-:W-:Y:S02]  /*10e20*/  VIADD R13, R170, UR42 ;  /* 0x0000002aaa0d7c36 */ /* 0x000fe40008000000 */
[C---:B------:R-:W-:Y:S02]  /*10e30*/  IMAD R11, R7.reuse, UR7, R0 ;  /* 0x00000007070b7c24 */ /* 0x040fe4000f8e0200 */
[----:B------:R-:W-:Y:S01]  /*10e40*/  IMAD.WIDE.U32 R4, R7, UR6, R4 ;  /* 0x0000000607047c25 */ /* 0x000fe2000f8e0004 */
[----:B------:R-:W-:Y:S01]  /*10e50*/  ISETP.GE.AND P2, PT, R13, R66, PT ;  /* 0x000000420d00720c */ /* 0x000fe20003f46270 */
[----:B------:R-:W-:-:S02]  /*10e60*/  ULDC.64 UR6, c[0x0][0xa80] ;  /* 0x0002a00000067ab9 */ /* 0x000fc40000000a00 */
[----:B------:R-:W-:Y:S01]  /*10e70*/  VIADD R3, R3, 0x22820 ;  /* 0x0002282003037836 */ /* 0x000fe20000000000 */
[----:B------:R-:W-:Y:S01]  /*10e80*/  LEA R0, P3, R4, UR6, 0x1 ;  /* 0x0000000604007c11 */ /* 0x000fe2000f8608ff */
[----:B------:R-:W-:-:S03]  /*10e90*/  IMAD.IADD R5, R5, 0x1, R11 ;  /* 0x0000000105057824 */ /* 0x000fc600078e020b */
[----:B------:R-:W-:Y:S02]  /*10ea0*/  PRMT R3, RZ, 0x654, R3 ;  /* 0x00000654ff037816 */ /* 0x000fe40000000003 */
[----:B------:R-:W-:Y:S01]  /*10eb0*/  LEA.HI.X R6, R4, UR7, R5, 0x1, P3 ;  /* 0x0000000704067c11 */ /* 0x000fe200098f0c05 */
[C---:B------:R-:W-:Y:S01]  /*10ec0*/  VIADD R9, R13.reuse, 0x20 ;  /* 0x000000200d097836 */ /* 0x040fe20000000000 */
[----:B-1----:R1:W-:Y:S01]  /*10ed0*/  SYNCS.ARRIVE.TRANS64.RED.A1T0 RZ, [R3+URZ], RZ ;  /* 0x000000ff03ff79a7 */ /* 0x0023e2000810043f */
[----:B------:R-:W-:Y:S01]  /*10ee0*/  VIADD R7, R13, 0x40 ;  /* 0x000000400d077836 */ /* 0x000fe20000000000 */
[----:B------:R-:W-:Y:S01]  /*10ef0*/  BSSY B1, `(.L_x_1076) ;  /* 0x000000f000017945 */ /* 0x000fe20003800000 */
[----:B------:R0:W2:Y:S01]  /*10f00*/  SHFL.IDX PT, R5, R6, RZ, 0x181f ;  /* 0x00181fff06057589 */ /* 0x0000a200000e0000 */
[----:B------:R-:W-:-:S03]  /*10f10*/  ISETP.GE.AND P0, PT, R9, R66, PT ;  /* 0x000000420900720c */ /* 0x000fc60003f06270 */
[----:B-1----:R0:W1:Y:S01]  /*10f20*/  SHFL.IDX PT, R3, R0, RZ, 0x181f ;  /* 0x00181fff00037589 */ /* 0x00206200000e0000 */
        /* <DEDUP_REMOVED lines=9> */
[----:B-----5:R3:W-:Y:S04]  /*10fc0*/  @!P2 ST.E.128 desc[UR48][R2.64], R32 ;  /* 0x000000200200a985 */ /* 0x0207e8000c101d30 */
[----:B------:R3:W-:Y:S02]  /*10fd0*/  @!P3 ST.E.128 desc[UR48][R4.64], R56 ;  /* 0x000000380400b985 */ /* 0x0007e4000c101d30 */
.L_x_1077:
[----:B------:R-:W-:Y:S05]  /*10fe0*/  BSYNC B1 ;  /* 0x0000000000017941 */ /* 0x000fea0003800000 */
.L_x_1076:
        /* <DEDUP_REMOVED lines=11> */
[----:B-----5:R4:W-:Y:S04]  /*110a0*/  @!P3 ST.E.128 desc[UR48][R2.64], R48 ;  /* 0x000000300200b985 */ /* 0x0209e8000c101d30 */
[----:B------:R4:W-:Y:S02]  /*110b0*/  @!P4 ST.E.128 desc[UR48][R4.64], R40 ;  /* 0x000000280400c985 */ /* 0x0009e4000c101d30 */
.L_x_1079:
[----:B------:R-:W-:Y:S05]  /*110c0*/  BSYNC B1 ;  /* 0x0000000000017941 */ /* 0x000fea0003800000 */
.L_x_1078:
        /* <DEDUP_REMOVED lines=11> */
[----:B-----5:R1:W-:Y:S04]  /*11180*/  @!P2 ST.E.128 desc[UR48][R2.64], R44 ;  /* 0x0000002c0200a985 */ /* 0x0203e8000c101d30 */
[----:B------:R1:W-:Y:S02]  /*11190*/  @!P3 ST.E.128 desc[UR48][R4.64], R36 ;  /* 0x000000240400b985 */ /* 0x0003e4000c101d30 */
.L_x_1081:
[----:B------:R-:W-:Y:S05]  /*111a0*/  BSYNC B1 ;  /* 0x0000000000017941 */ /* 0x000fea0003800000 */
.L_x_1080:
[----:B-1----:R-:W-:Y:S01]  /*111b0*/  VIADD R3, R13, 0x60 ;  /* 0x000000600d037836 */ /* 0x002fe20000000000 */
[----:B----4-:R1:W4:Y:S04]  /*111c0*/  SHFL.IDX PT, R5, R6, 0x3, 0x181f ;  /* 0x00781f0006057f89 */ /* 0x01032800000e0000 */
[----:B------:R-:W-:Y:S01]  /*111d0*/  ISETP.GE.AND P0, PT, R3, R66, PT ;  /* 0x000000420300720c */ /* 0x000fe20003f06270 */
[----:B------:R1:W0:-:S12]  /*111e0*/  SHFL.IDX PT, R7, R0, 0x3, 0x181f ;  /* 0x00781f0000077f89 */ /* 0x00021800000e0000 */
[----:B-1----:R-:W-:Y:S05]  /*111f0*/  @P0 BRA `(.L_x_1082) ;  /* 0x0000000800700947 */ /* 0x002fea0003800000 */
[----:B------:R-:W-:Y:S02]  /*11200*/  ULDC UR5, c[0x0][0xac8] ;  /* 0x0002b20000057ab9 */ /* 0x000fe40000000800 */
[----:B------:R-:W-:-:S13]  /*11210*/  ISETP.GE.AND P1, PT, R18, UR5, PT ;  /* 0x0000000512007c0c */ /* 0x000fda000bf26270 */
[----:B0-----:R-:W-:-:S04]  /*11220*/  @!P1 LEA R2, P0, R18, R7, 0x1 ;  /* 0x0000000712029211 */ /* 0x001fc800078008ff */
[----:B----4-:R-:W-:Y:S02]  /*11230*/  @!P1 LEA.HI.X R3, R18, R5, R177, 0x1, P0 ;  /* 0x0000000512039211 */ /* 0x010fe400000f0cb1 */
[----:B------:R-:W-:-:S03]  /*11240*/  ISETP.GE.AND P0, PT, R168, UR5, PT ;  /* 0x00000005a8007c0c */ /* 0x000fc6000bf06270 */
[----:B-----5:R1:W-:Y:S10]  /*11250*/  @!P1 ST.E.128 desc[UR48][R2.64], R24 ;  /* 0x0000001802009985 */ /* 0x0203f4000c101d30 */
[----:B------:R-:W-:Y:S05]  /*11260*/  @P0 BRA `(.L_x_1082) ;  /* 0x0000000800540947 */ /* 0x000fea0003800000 */
[----:B-1----:R-:W-:-:S04]  /*11270*/  LEA R2, P0, R168, R7, 0x1 ;  /* 0x00000007a8027211 */ /* 0x002fc800078008ff */
[----:B------:R-:W-:-:S05]  /*11280*/  LEA.HI.X R3, R168, R5, R176, 0x1, P0 ;  /* 0x00000005a8037211 */ /* 0x000fca00000f0cb0 */
[----:B------:R0:W-:Y:S01]  /*11290*/  ST.E.128 desc[UR48][R2.64], R28 ;  /* 0x0000001c02007985 */ /* 0x0001e2000c101d30 */
[----:B------:R-:W-:Y:S05]  /*112a0*/  BRA `(.L_x_1082) ;  /* 0x0000000800447947 */ /* 0x000fea0003800000 */
.L_x_1075:
[----:B------:R-:W0:Y:S01]  /*112b0*/  LDC R12, c[0x0][0xbe8] ;  /* 0x0002fa00ff0c7b82 */ /* 0x000e220000000800 */
[----:B------:R-:W-:Y:S01]  /*112c0*/  ISETP.GE.AND P0, PT, R178, 0x80, PT ;  /* 0x00000080b200780c */ /* 0x000fe20003f06270 */
[----:B------:R-:W-:Y:S01]  /*112d0*/  IMAD R0, R169, 0x20, R170 ;  /* 0x00000020a9007824 */ /* 0x000fe200078e02aa */
[----:B------:R-:W-:Y:S01]  /*112e0*/  BSSY B1, `(.L_x_1083) ;  /* 0x000002f000017945 */ /* 0x000fe20003800000 */
[----:B------:R-:W-:Y:S02]  /*112f0*/  SHF.R.S32.HI R8, RZ, 0x1f, R23 ;  /* 0x0000001fff087819 */ /* 0x000fe40000011417 */
[----:B------:R-:W-:Y:S01]  /*11300*/  VIADD R13, R0, UR42 ;  /* 0x0000002a000d7c36 */ /* 0x000fe20008000000 */
[----:B------:R-:W-:Y:S02]  /*11310*/  SHF.R.S32.HI R10, RZ, 0x1f, R19 ;  /* 0x0000001fff0a7819 */ /* 0x000fe40000011413 */
[----:B0-----:R-:W-:-:S13]  /*11320*/  ISETP.NE.AND P1, PT, R12, 0x1, PT ;  /* 0x000000010c00780c */ /* 0x001fda0003f25270 */
[----:B------:R-:W0:Y:S08]  /*11330*/  @P1 LDC R14, c[0x0][0xbec] ;  /* 0x0002fb00ff0e1b82 */ /* 0x000e300000000800 */
[----:B------:R-:W1:Y:S01]  /*11340*/  @P1 LDC R15, c[0x0][0xbf0] ;  /* 0x0002fc00ff0f1b82 */ /* 0x000e620000000800 */
[----:B------:R-:W-:Y:S05]  /*11350*/  @P0 BRA `(.L_x_1084) ;  /* 0x00000000009c0947 */ /* 0x000fea0003800000 */
[----:B------:R-:W2:Y:S01]  /*11360*/  S2R R2, SR_TID.X ;  /* 0x0000000000027919 */ /* 0x000ea20000002100 */
[----:B------:R-:W3:Y:S01]  /*11370*/  LDC R9, c[0x0][0xbe8] ;  /* 0x0002fa00ff097b82 */ /* 0x000ee20000000800 */
[----:B------:R-:W-:Y:S01]  /*11380*/  IMAD.U32 R6, RZ, RZ, UR42 ;  /* 0x0000002aff067e24 */ /* 0x000fe2000f8e00ff */
[----:B------:R-:W-:Y:S02]  /*11390*/  ULDC UR5, c[0x0][0xa88] ;  /* 0x0002a20000057ab9 */ /* 0x000fe40000000800 */
[----:B---3--:R-:W-:Y:S02]  /*113a0*/  IMAD R3, R9, UR5, RZ ;  /* 0x0000000509037c24 */ /* 0x008fe4000f8e02ff */
[----:B--2---:R-:W-:-:S04]  /*113b0*/  IADD3 R6, R6, -0x80, R2 ;  /* 0xffffff8006067810 */ /* 0x004fc80007ffe002 */
[----:B------:R-:W-:-:S13]  /*113c0*/  ISETP.GE.AND P0, PT, R6, R3, PT ;  /* 0x000000030600720c */ /* 0x000fda0003f06270 */
[----:B------:R-:W-:Y:S05]  /*113d0*/  @P0 BRA `(.L_x_1084) ;  /* 0x00000000007c0947 */ /* 0x000fea0003800000 */
[----:B------:R-:W-:Y:S01]  /*113e0*/  ISETP.NE.AND P0, PT, R9, 0x1, PT ;  /* 0x000000010900780c */ /* 0x000fe20003f05270 */
[----:B------:R-:W-:Y:S01]  /*113f0*/  ULDC.64 UR6, c[0x0][0xb90] ;  /* 0x0002e40000067ab9 */ /* 0x000fe20000000a00 */
[----:B------:R-:W-:Y:S02]  /*11400*/  IMAD.MOV.U32 R5, RZ, RZ, R6 ;  /* 0x000000ffff057224 */ /* 0x000fe400078e0006 */
[----:B------:R-:W-:-:S04]  /*11410*/  IMAD R4, R8, UR6, RZ ;  /* 0x0000000608047c24 */ /* 0x000fc8000f8e02ff */
[----:B------:R-:W-:-:S05]  /*11420*/  IMAD R7, R23, UR7, R4 ;  /* 0x0000000717077c24 */ /* 0x000fca000f8e0204 */
[----:B------:R-:W2:Y:S08]  /*11430*/  @P0 LDC R3, c[0x0][0xbec] ;  /* 0x0002fb00ff030b82 */ /* 0x000eb00000000800 */
[----:B------:R-:W3:Y:S01]  /*11440*/  @P0 LDC R11, c[0x0][0xbf0] ;  /* 0x0002fc00ff0b0b82 */ /* 0x000ee20000000800 */
[----:B--2---:R-:W-:-:S04]  /*11450*/  @P0 IMAD.HI.U32 R0, R6, R3, RZ ;  /* 0x0000000306000227 */ /* 0x004fc800078e00ff */
[----:B------:R-:W-:Y:S01]  /*11460*/  IMAD.WIDE.U32 R2, R23, UR6, RZ ;  /* 0x0000000617027c25 */ /* 0x000fe2000f8e00ff */
[----:B------:R-:W-:Y:S01]  /*11470*/  ULDC.64 UR6, c[0x0][0xb98] ;  /* 0x0002e60000067ab9 */ /* 0x000fe20000000a00 */
[----:B---3--:R-:W-:Y:S02]  /*11480*/  @P0 SHF.R.U32.HI R5, RZ, R11, R0 ;  /* 0x0000000bff050219 */ /* 0x008fe40000011600 */
[----:B------:R-:W-:Y:S02]  /*11490*/  IMAD.IADD R3, R3, 0x1, R7 ;  /* 0x0000000103037824 */ /* 0x000fe400078e0207 */
[----:B------:R-:W-:Y:S02]  /*114a0*/  IMAD R0, R10, UR6, RZ ;  /* 0x000000060a007c24 */ /* 0x000fe4000f8e02ff */
        /* <DEDUP_REMOVED lines=15> */
[----:B------:R-:W-:Y:S01]  /*115a0*/  LEA.HI.X R5, R2, UR7, R3, 0x2, P0 ;  /* 0x0000000702057c11 */ /* 0x000fe200080f1403 */
[----:B------:R-:W-:-:S05]  /*115b0*/  IMAD.MOV.U32 R3, RZ, RZ, -0x800000 ;  /* 0xff800000ff037424 */ /* 0x000fca00078e00ff */
[----:B------:R2:W-:Y:S02]  /*115c0*/  STG.E desc[UR48][R4.64], R3 ;  /* 0x0000000304007986 */ /* 0x0005e4000c101930 */
.L_x_1084:
[----:B------:R-:W-:Y:S05]  /*115d0*/  BSYNC B1 ;  /* 0x0000000000017941 */ /* 0x000fea0003800000 */
.L_x_1083:
[----:B------:R-:W-:Y:S01]  /*115e0*/  ULDC.64 UR6, c[0x0][0xae8] ;  /* 0x0002ba0000067ab9 */ /* 0x000fe20000000a00 */
[----:B0-----:R-:W-:Y:S01]  /*115f0*/  @P1 IMAD.HI.U32 R0, R13, R14, RZ ;  /* 0x0000000e0d001227 */ /* 0x001fe200078e00ff */
[----:B------:R-:W-:Y:S01]  /*11600*/  ULDC UR5, c[0x0][0xa88] ;  /* 0x0002a20000057ab9 */ /* 0x000fe20000000800 */
[----:B------:R-:W-:Y:S02]  /*11610*/  BSSY B1, `(.L_x_1085) ;  /* 0x0000030000017945 */ /* 0x000fe40003800000 */
[----:B------:R-:W-:Y:S02]  /*11620*/  IMAD R2, R8, UR6, RZ ;  /* 0x0000000608027c24 */ /* 0x000fe4000f8e02ff */
[----:B--2---:R-:W-:Y:S01]  /*11630*/  IMAD.MOV.U32 R5, RZ, RZ, R13 ;  /* 0x000000ffff057224 */ /* 0x004fe200078e000d */
[----:B-1----:R-:W-:Y:S01]  /*11640*/  @P1 SHF.R.U32.HI R5, RZ, R15, R0 ;  /* 0x0000000fff051219 */ /* 0x002fe20000011600 */
[C---:B------:R-:W-:Y:S02]  /*11650*/  IMAD R7, R23.reuse, UR7, R2 ;  /* 0x0000000717077c24 */ /* 0x040fe4000f8e0202 */
[----:B------:R-:W-:Y:S01]  /*11660*/  IMAD.WIDE.U32 R2, R23, UR6, RZ ;  /* 0x0000000617027c25 */ /* 0x000fe2000f8e00ff */
[----:B------:R-:W-:Y:S01]  /*11670*/  ULDC.64 UR6, c[0x0][0xaf0] ;  /* 0x0002bc0000067ab9 */ /* 0x000fe20000000a00 */
[----:B------:R-:W-:-:S02]  /*11680*/  SHF.R.S32.HI R0, RZ, 0x1f, R5 ;  /* 0x0000001fff007819 */ /* 0x000fc40000011405 */
[----:B------:R-:W-:Y:S02]  /*11690*/  IMAD R4, R10, UR6, RZ ;  /* 0x000000060a047c24 */ /* 0x000fe4000f8e02ff */
[----:B------:R-:W-:Y:S02]  /*116a0*/  IMAD.IADD R3, R3, 0x1, R7 ;  /* 0x0000000103037824 */ /* 0x000fe400078e0207 */
[C---:B------:R-:W-:Y:S02]  /*116b0*/  IMAD R7, R19.reuse, UR7, R4 ;  /* 0x0000000713077c24 */ /* 0x040fe4000f8e0204 */
[----:B------:R-:W-:Y:S01]  /*116c0*/  IMAD.WIDE.U32 R2, R19, UR6, R2 ;  /* 0x0000000613027c25 */ /* 0x000fe2000f8e0002 */
[----:B------:R-:W-:-:S03]  /*116d0*/  ULDC.64 UR6, c[0x0][0xae0] ;  /* 0x0002b80000067ab9 */ /* 0x000fc60000000a00 */
[----:B------:R-:W-:Y:S02]  /*116e0*/  IMAD.MOV R4, RZ, RZ, -R5 ;  /* 0x000000ffff047224 */ /* 0x000fe400078e0a05 */
        /* <DEDUP_REMOVED lines=9> */
[----:B------:R-:W-:Y:S02]  /*11780*/  VIADD R8, R170, UR42 ;  /* 0x0000002aaa087c36 */ /* 0x000fe40008000000 */
[----:B------:R-:W-:Y:S02]  /*11790*/  IMAD R9, R12, UR5, RZ ;  /* 0x000000050c097c24 */ /* 0x000fe4000f8e02ff */
        /* <DEDUP_REMOVED lines=23> */
.L_x_1086:
[----:B------:R-:W-:Y:S05]  /*11910*/  BSYNC B1 ;  /* 0x0000000000017941 */ /* 0x000fea0003800000 */
.L_x_1085:
        /* <DEDUP_REMOVED lines=13> */
.L_x_1088:
[----:B------:R-:W-:Y:S05]  /*119f0*/  BSYNC B1 ;  /* 0x0000000000017941 */ /* 0x000fea0003800000 */
.L_x_1087:
        /* <DEDUP_REMOVED lines=13> */
.L_x_1090:
[----:B------:R-:W-:Y:S05]  /*11ad0*/  BSYNC B1 ;  /* 0x0000000000017941 */ /* 0x000fea0003800000 */
.L_x_1089:
[----:B------:R-:W-:Y:S01]  /*11ae0*/  VIADD R0, R8, 0x60 ;  /* 0x0000006008007836 */ /* 0x000fe20000000000 */
[----:B-1--4-:R1:W4:Y:S04]  /*11af0*/  SHFL.IDX PT, R3, R6, 0x3, 0x181f ;  /* 0x00781f0006037f89 */ /* 0x01232800000e0000 */
[----:B------:R-:W-:Y:S01]  /*11b00*/  ISETP.GE.AND P0, PT, R0, R9, PT ;  /* 0x000000090000720c */ /* 0x000fe20003f06270 */
[----:B------:R1:W0:-:S12]  /*11b10*/  SHFL.IDX PT, R5, R4, 0x3, 0x181f ;  /* 0x00781f0004057f89 */ /* 0x00021800000e0000 */
[----:B-1----:R-:W-:Y:S05]  /*11b20*/  @P0 BRA `(.L_x_1082) ;  /* 0x0000000000240947 */ /* 0x002fea0003800000 */
[----:B------:R-:W-:Y:S02]  /*11b30*/  ULDC UR5, c[0x0][0xac8] ;  /* 0x0002b20000057ab9 */ /* 0x000fe40000000800 */
[----:B------:R-:W-:Y:S02]  /*11b40*/  ISETP.GE.AND P2, PT, R18, UR5, PT ;  /* 0x0000000512007c0c */ /* 0x000fe4000bf46270 */
[----:B------:R-:W-:-:S11]  /*11b50*/  ISETP.GE.AND P3, PT, R168, UR5, PT ;  /* 0x00000005a8007c0c */ /* 0x000fd6000bf66270 */
[-C--:B0-23--:R-:W-:Y:S02]  /*11b60*/  @!P2 LEA R4, P0, R18, R5.reuse, 0x1 ;  /* 0x000000051204a211 */ /* 0x08dfe400078008ff */
[----:B------:R-:W-:Y:S02]  /*11b70*/  @!P3 LEA R2, P1, R168, R5, 0x1 ;  /* 0x00000005a802b211 */ /* 0x000fe400078208ff */
[-C--:B----4-:R-:W-:Y:S02]  /*11b80*/  @!P2 LEA.HI.X R5, R18, R3.reuse, R177, 0x1, P0 ;  /* 0x000000031205a211 */ /* 0x090fe400000f0cb1 */
[----:B------:R-:W-:-:S03]  /*11b90*/  @!P3 LEA.HI.X R3, R168, R3, R176, 0x1, P1 ;  /* 0x00000003a803b211 */ /* 0x000fc600008f0cb0 */
[----:B------:R0:W-:Y:S04]  /*11ba0*/  @!P2 ST.E.128 desc[UR48][R4.64], RZ ;  /* 0x000000ff0400a985 */ /* 0x0001e8000c101d30 */
[----:B------:R0:W-:Y:S02]  /*11bb0*/  @!P3 ST.E.128 desc[UR48][R2.64], RZ ;  /* 0x000000ff0200b985 */ /* 0x0001e4000c101d30 */
.L_x_1082:
[----:B------:R-:W-:Y:S05]  /*11bc0*/  BSYNC B0 ;  /* 0x0000000000007941 */ /* 0x000fea0003800000 */
.L_x_1074:
[----:B------:R-:W-:Y:S02]  /*11bd0*/  ULDC UR5, c[0x0][0xc38] ;  /* 0x00030e0000057ab9 */ /* 0x000fe40000000800 */
[----:B------:R-:W-:-:S06]  /*11be0*/  UISETP.GE.AND UP0, UPT, UR4, UR5, UPT ;  /* 0x000000050400728c */ /* 0x000fcc000bf06270 */
[----:B------:R-:W-:-:S13]  /*11bf0*/  PLOP3.LUT P0, PT, PT, PT, UP0, 0x80, 0x0 ;  /* 0x000000000000781c */ /* 0x000fda0003f0f008 */
[----:B------:R-:W-:Y:S05]  /*11c00*/  @!P0 BRA `(.L_x_1091) ;  /* 0xfffffef000388947 */ /* 0x000fea000383ffff */
[----:B------:R-:W-:Y:S05]  /*11c10*/  EXIT ;  /* 0x000000000000794d */ /* 0x000fea0003800000 */
.L_x_985:
[----:B------:R-:W-:-:S08]  /*11c20*/  NOP ;  /* 0x0000000000007918 */ /* 0x000fd00000000000 */
[----:B------:R-:W0:-:S00]  /*11c30*/  USETMAXREG.DEALLOC.CTAPOOL 0x28 ;  /* 0x00000028000079c8 */ /* 0x000e0000080e0500 */
[----:B0-----:R-:W-:-:S06]  /*11c40*/  LOP3.LUT R0, R0, 0x3, RZ, 0xc0, !PT ;  /* 0x0000000300007812 */ /* 0x001fcc00078ec0ff */
[----:B------:R-:W0:Y:S01]  /*11c50*/  S2UR UR5, SR_CTAID.X ;  /* 0x00000000000579c3 */ /* 0x000e220000002500 */
[----:B------:R-:W-:Y:S01]  /*11c60*/  LOP3.LUT R16, R16, 0xfffffbff, RZ, 0xc0, !PT ;  /* 0xfffffbff10107812 */ /* 0x000fe200078ec0ff */
[----:B------:R-:W-:Y:S01]  /*11c70*/  STL [R1+0x10], RZ ;  /* 0x000010ff01007387 */ /* 0x000fe20000100800 */
[----:B------:R-:W-:Y:S02]  /*11c80*/  IMAD.MOV.U32 R19, RZ, RZ, RZ ;  /* 0x000000ffff137224 */ /* 0x000fe400078e00ff */
[----:B------:R-:W-:Y:S01]  /*11c90*/  IMAD.MOV.U32 R23, RZ, RZ, 0x1 ;  /* 0x00000001ff177424 */ /* 0x000fe200078e00ff */
[----:B------:R1:W2:Y:S02]  /*11ca0*/  SHFL.IDX PT, R2, R0, RZ, 0x1f ;  /* 0x00001fff00027589 */ /* 0x0002a400000e0000 */
[----:B-1----:R-:W0:Y:S01]  /*11cb0*/  LDC R0, c[0x0][0xc38] ;  /* 0x00030e00ff007b82 */ /* 0x002e220000000800 */
[----:B--2---:R-:W-:-:S13]  /*11cc0*/  ISETP.NE.AND P0, PT, R2, RZ, PT ;  /* 0x000000ff0200720c */ /* 0x004fda0003f05270 */
[----:B------:R-:W-:Y:S01]  /*11cd0*/  @P0 LOP3.LUT R16, R16, 0x400, RZ, 0xfc, !PT ;  /* 0x0000040010100812 */ /* 0x000fe200078efcff */
[----:B------:R-:W-:Y:S06]  /*11ce0*/  @P0 BAR.ARV 0x4, 0x180 ;  /* 0x0106000000000b1d */ /* 0x000fec0000002000 */
[----:B0-----:R-:W-:-:S13]  /*11cf0*/  ISETP.LE.AND P0, PT, R0, UR5, PT ;  /* 0x0000000500007c0c */ /* 0x001fda000bf03270 */
[----:B------:R-:W-:Y:S05]  /*11d00*/  @P0 BRA `(.L_x_1092) ;  /* 0x0000004400cc0947 */ /* 0x000fea0003800000 */
[----:B------:R-:W0:Y:S01]  /*11d10*/  S2R R6, SR_TID.X ;  /* 0x0000000000067919 */ /* 0x000e220000002100 */
[----:B------:R-:W-:Y:S01]  /*11d20*/  ULDC.64 UR6, c[0x0][0x2f0] ;  /* 0x0000bc0000067ab9 */ /* 0x000fe20000000a00 */
[----:B------:R-:W-:Y:S01]  /*11d30*/  ULDC UR8, c[0x0][0x320] ;  /* 0x0000c80000087ab9 */ /* 0x000fe20000000800 */
[----:B------:R-:W-:Y:S01]  /*11d40*/  LOP3.LUT R16, R16, 0xfffffff7, RZ, 0xc0, !PT ;  /* 0xfffffff710107812 */ /* 0x000fe200078ec0ff */
[----:B------:R-:W-:Y:S01]  /*11d50*/  ULDC UR9, c[0x0][0x2b8] ;  /* 0x0000ae0000097ab9 */ /* 0x000fe20000000800 */
[----:B------:R-:W-:Y:S01]  /*11d60*/  IMAD.MOV.U32 R30, RZ, RZ, 0x40 ;  /* 0x00000040ff1e7424 */ /* 0x000fe200078e00ff */
[----:B------:R-:W-:Y:S01]  /*11d70*/  ULDC.64 UR10, c[0x0][0x418] ;  /* 0x00010600000a7ab9 */ /* 0x000fe20000000a00 */
[----:B------:R-:W-:Y:S01]  /*11d80*/  IMAD.MOV.U32 R28, RZ, RZ, 0x20 ;  /* 0x00000020ff1c7424 */ /* 0x000fe200078e00ff */
[----:B------:R-:W-:Y:S01]  /*11d90*/  UISETP.NE.U32.AND UP0, UPT, UR10, URZ, UPT ;  /* 0x0000003f0a00728c */ /* 0x000fe2000bf05070 */
[----:B------:R-:W-:Y:S01]  /*11da0*/  IMAD.MOV.U32 R23, RZ, RZ, 0x1 ;  /* 0x00000001ff177424 */ /* 0x000fe200078e00ff */
[----:B------:R-:W-:Y:S01]  /*11db0*/  ULDC UR4, c[0x0][0x424] ;  /* 0x0001090000047ab9 */ /* 0x000fe20000000800 */
[----:B------:R-:W-:Y:S01]  /*11dc0*/  ULDC UR39, c[0x0][0x288] ;  /* 0x0000a20000277ab9 */ /* 0x000fe20000000800 */
[----:B------:R-:W-:Y:S01]  /*11dd0*/  UISETP.NE.AND.EX UP0, UPT, UR11, URZ, UPT, UP0 ;  /* 0x0000003f0b00728c */ /* 0x000fe2000bf05300 */
[----:B------:R-:W-:Y:S01]  /*11de0*/  IMAD.MOV.U32 R19, RZ, RZ, RZ ;  /* 0x000000ffff137224 */ /* 0x000fe200078e00ff */
[----:B------:R-:W-:Y:S01]  /*11df0*/  ULDC UR40, c[0x0][0x448] ;  /* 0x0001120000287ab9 */ /* 0x000fe20000000800 */
[----:B------:R-:W-:Y:S01]  /*11e00*/  ULDC UR51, c[0x0][0xc] ;  /* 0x0000030000337ab9 */ /* 0x000fe20000000800 */
[----:B------:R-:W-:-:S02]  /*11e10*/  USEL UR4, UR4, 0x1, UP0 ;  /* 0x0000000104047887 */ /* 0x000fc40008000000 */
[----:B------:R-:W-:Y:S02]  /*11e20*/  UIMAD UR40, UR40, UR39, URZ ;  /* 0x00000027282872a4 */ /* 0x000fe4000f8e023f */
[----:B------:R-:W-:Y:S02]  /*11e30*/  UIMAD UR41, UR4, UR6, URZ ;  /* 0x00000006042972a4 */ /* 0x000fe4000f8e023f */
[----:B------:R-:W-:Y:S02]  /*11e40*/  ULOP3.LUT UR50, UR43, 0x2, URZ, 0xfc, !UPT ;  /* 0x000000022b327892 */ /* 0x000fe4000f8efc3f */
[----:B------:R-:W-:Y:S02]  /*11e50*/  UIADD3 UR4, UR41, 0x7f, URZ ;  /* 0x0000007f29047890 */ /* 0x000fe4000fffe03f */
[----:B------:R-:W-:Y:S02]  /*11e60*/  UIADD3 UR46, UR41, 0x1, -UR39 ;  /* 0x00000001292e7890 */ /* 0x000fe4000fffe827 */
[----:B------:R-:W-:-:S02]  /*11e70*/  ULOP3.LUT UR47, UR43, 0x1, URZ, 0xfc, !UPT ;  /* 0x000000012b2f7892 */ /* 0x000fc4000f8efc3f */
[----:B------:R-:W-:Y:S01]  /*11e80*/  UIADD3 UR39, UR41, -UR39, URZ ;  /* 0x8000002729277290 */ /* 0x000fe2000fffe03f */
[C---:B0-----:R-:W-:Y:S01]  /*11e90*/  IMAD.SHL.U32 R3, R6.reuse, 0x10, RZ ;  /* 0x0000001006037824 */ /* 0x041fe200078e00ff */
[C---:B------:R-:W-:Y:S01]  /*11ea0*/  LOP3.LUT R9, R6.reuse, 0x7f, RZ, 0xc0, !PT ;  /* 0x0000007f06097812 */ /* 0x040fe200078ec0ff */
[C---:B------:R-:W-:Y:S01]  /*11eb0*/  IMAD.SHL.U32 R2, R6.reuse, 0x80, RZ ;  /* 0x0000008006027824 */ /* 0x040fe200078e00ff */
[C---:B------:R-:W-:Y:S01]  /*11ec0*/  LOP3.LUT P0, RZ, R6.reuse, 0x10, RZ, 0xc0, !PT ;  /* 0x0000001006ff7812 */ /* 0x040fe2000780c0ff */
[C---:B------:R-:W-:Y:S01]  /*11ed0*/  IMAD.SHL.U32 R5, R6.reuse, 0x2, RZ ;  /* 0x0000000206057824 */ /* 0x040fe200078e00ff */
[----:B------:R-:W-:Y:S01]  /*11ee0*/  LOP3.LUT R0, R3, 0x1b0, RZ, 0xc0, !PT ;  /* 0x000001b003007812 */ /* 0x000fe200078ec0ff */
[----:B------:R-:W-:Y:S01]  /*11ef0*/  IMAD.SHL.U32 R29, R6, 0x4, RZ ;  /* 0x00000004061d7824 */ /* 0x000fe200078e00ff */
[----:B------:R-:W-:Y:S02]  /*11f00*/  LOP3.LUT R4, R2, 0x380, RZ, 0xc0, !PT ;  /* 0x0000038002047812 */ /* 0x000fe400078ec0ff */
[----:B------:R-:W-:-:S02]  /*11f10*/  SHF.R.U32.HI R37, RZ, 0x5, R9 ;  /* 0x00000005ff257819 */ /* 0x000fc40000011609 */
[----:B------:R-:W-:Y:S01]  /*11f20*/  LOP3.LUT R36, R0, 0x30, R5, 0x78, !PT ;  /* 0x0000003000247812 */ /* 0x000fe200078e7805 */
[C---:B------:R-:W-:Y:S01]  /*11f30*/  IMAD.SHL.U32 R0, R6.reuse, 0x20, RZ ;  /* 0x0000002006007824 */ /* 0x040fe200078e00ff */
[----:B------:R-:W-:Y:S02]  /*11f40*/  R2P PR, R6, 0x6 ;  /* 0x0000000606007804 */ /* 0x000fe40000000000 */
[----:B------:R-:W-:Y:S01]  /*11f50*/  LOP3.LUT R6, R4, 0x10, R6, 0xf8, !PT ;  /* 0x0000001004067812 */ /* 0x000fe200078ef806 */
[----:B------:R-:W-:Y:S01]  /*11f60*/  IMAD R4, R37, 0x10, R4 ;  /* 0x0000001025047824 */ /* 0x000fe200078e0204 */
[----:B------:R-:W-:Y:S02]  /*11f70*/  LOP3.LUT R32, R3, 0x30, RZ, 0xc0, !PT ;  /* 0x0000003003207812 */ /* 0x000fe400078ec0ff */
[----:B------:R-:W-:Y:S02]  /*11f80*/  SEL R31, R30, 0xffffffc0, !P2 ;  /* 0xffffffc01e1f7807 */ /* 0x000fe40005000000 */
[----:B------:R-:W-:-:S02]  /*11f90*/  LOP3.LUT R5, R4, 0x70, R3, 0x78, !PT ;  /* 0x0000007004057812 */ /* 0x000fc400078e7803 */
[----:B------:R-:W-:Y:S02]  /*11fa0*/  LOP3.LUT R4, R32, 0x40, RZ, 0xfc, !PT ;  /* 0x0000004020047812 */ /* 0x000fe400078efcff */
[----:B------:R-:W-:Y:S02]  /*11fb0*/  SEL R30, R30, 0xffffffc0, !P0 ;  /* 0xffffffc01e1e7807 */ /* 0x000fe40004000000 */
[C---:B------:R-:W-:Y:S02]  /*11fc0*/  ISETP.GE.AND P5, PT, R4.reuse, UR7, PT ;  /* 0x0000000704007c0c */ /* 0x040fe4000bfa6270 */
[C---:B------:R-:W-:Y:S02]  /*11fd0*/  ISETP.GE.AND P4, PT, R4.reuse, UR8, PT ;  /* 0x0000000804007c0c */ /* 0x040fe4000bf86270 */
[----:B------:R-:W-:Y:S02]  /*11fe0*/  ISETP.GE.AND P3, PT, R4, UR9, PT ;  /* 0x0000000904007c0c */ /* 0x000fe4000bf66270 */
[----:B------:R-:W-:-:S02]  /*11ff0*/  LOP3.LUT R4, R32, 0x80, RZ, 0xfc, !PT ;  /* 0x0000008020047812 */ /* 0x000fc400078efcff */
[----:B------:R-:W-:Y:S02]  /*12000*/  LOP3.LUT R10, R0, 0x380, RZ, 0xc0, !PT ;  /* 0x00000380000a7812 */ /* 0x000fe400078ec0ff */
[C---:B------:R-:W-:Y:S02]  /*12010*/  ISETP.GE.AND P2, PT, R4.reuse, UR7, PT ;  /* 0x0000000704007c0c */ /* 0x040fe4000bf46270 */
[----:B------:R-:W-:Y:S02]  /*12020*/  ISETP.GE.AND P0, PT, R4, UR9, PT ;  /* 0x0000000904007c0c */ /* 0x000fe4000bf06270 */
[----:B------:R-:W-:Y:S02]  /*12030*/  @P5 LOP3.LUT R16, R16, 0x8, RZ, 0xfc, !PT ;  /* 0x0000000810105812 */ /* 0x000fe400078efcff */
[----:B------:R-:W-:Y:S02]  /*12040*/  LOP3.LUT R4, R2, 0x400, RZ, 0xc0, !PT ;  /* 0x0000040002047812 */ /* 0x000fe400078ec0ff */
[----:B------:R-:W-:-:S02]  /*12050*/  LOP3.LUT R16, R16, 0xfffffffe, RZ, 0xc0, !PT ;  /* 0xfffffffe10107812 */ /* 0x000fc400078ec0ff */
[----:B------:R-:W-:Y:S01]  /*12060*/  LOP3.LUT R8, R3, 0x40, RZ, 0xc0, !PT ;  /* 0x0000004003087812 */ /* 0x000fe200078ec0ff */
[C---:B------:R-:W-:Y:S01]  /*12070*/  IMAD R4, R37.reuse, 0x800, R4 ;  /* 0x0000080025047824 */ /* 0x040fe200078e0204 */
[----:B------:R-:W-:Y:S02]  /*12080*/  @P4 LOP3.LUT R16, R16, 0x1, RZ, 0xfc, !PT ;  /* 0x0000000110104812 */ /* 0x000fe400078efcff */
[----:B------:R-:W-:Y:S01]  /*12090*/  LOP3.LUT R10, R10, 0x30, R3, 0xf8, !PT ;  /* 0x000000300a0a7812 */ /* 0x000fe200078ef803 */
[C---:B------:R-:W-:Y:S01]  /*120a0*/  IMAD R7, R37.reuse, 0x200, R8 ;  /* 0x0000020025077824 */ /* 0x040fe200078e0208 */
[----:B------:R-:W-:Y:S01]  /*120b0*/  LOP3.LUT R16, R16, 0xfffffeff, RZ, 0xc0, !PT ;  /* 0xfffffeff10107812 */ /* 0x000fe200078ec0ff */
[----:B------:R-:W-:Y:S01]  /*120c0*/  IMAD.SHL.U32 R37, R37, 0x400, RZ ;  /* 0x0000040025257824 */ /* 0x000fe200078e00ff */
[----:B------:R-:W-:Y:S01]  /*120d0*/  LOP3.LUT R2, R5, 0xc00, R2, 0xf8, !PT ;  /* 0x00000c0005027812 */ /* 0x000fe200078ef802 */
[----:B------:R-:W-:Y:S01]  /*120e0*/  IMAD.IADD R36, R36, 0x1, R7 ;  /* 0x0000000124247824 */ /* 0x000fe200078e0207 */
[----:B------:R-:W-:-:S02]  /*120f0*/  @P3 LOP3.LUT R16, R16, 0x100, RZ, 0xfc, !PT ;  /* 0x0000010010103812 */ /* 0x000fc400078efcff */
[----:B------:R-:W-:Y:S01]  /*12100*/  LOP3.LUT R3, R6, 0x70, R3, 0x78, !PT ;  /* 0x0000007006037812 */ /* 0x000fe200078e7803 */
[----:B------:R0:W-:Y:S01]  /*12110*/  STL [R1+0x4], R2 ;  /* 0x0000040201007387 */ /* 0x0001e20000100800 */
[----:B------:R-:W-:Y:S02]  /*12120*/  LOP3.LUT R16, R16, 0xfffffffb, RZ, 0xc0, !PT ;  /* 0xfffffffb10107812 */ /* 0x000fe400078ec0ff */
[----:B------:R-:W-:Y:S02]  /*12130*/  SEL R28, R28, 0xffffffe0, !P1 ;  /* 0xffffffe01c1c7807 */ /* 0x000fe40004800000 */
[----:B------:R-:W-:Y:S02]  /*12140*/  @P2 LOP3.LUT R16, R16, 0x4, RZ, 0xfc, !PT ;  /* 0x0000000410102812 */ /* 0x000fe400078efcff */
[----:B------:R-:W-:Y:S02]  /*12150*/  ISETP.GE.AND P1, PT, R32, UR8, PT ;  /* 0x0000000820007c0c */ /* 0x000fe4000bf26270 */
[----:B------:R-:W-:Y:S01]  /*12160*/  LOP3.LUT R16, R16, 0xffffff7f, RZ, 0xc0, !PT ;  /* 0xffffff7f10107812 */ /* 0x000fe200078ec0ff */
[----:B0-----:R-:W-:Y:S01]  /*12170*/  IMAD.IADD R2, R4, 0x1, R3 ;  /* 0x0000000104027824 */ /* 0x001fe200078e0203 */
[----:B------:R-:W-:Y:S01]  /*12180*/  LOP3.LUT R29, R10, 0x70, R29, 0x78, !PT ;  /* 0x000000700a1d7812 */ /* 0x000fe200078e781d */
[----:B------:R-:W-:Y:S01]  /*12190*/  IMAD.U32 R3, RZ, RZ, UR5 ;  /* 0x00000005ff037e24 */ /* 0x000fe2000f8e00ff */
[----:B------:R-:W-:Y:S01]  /*121a0*/  @P0 LOP3.LUT R16, R16, 0x80, RZ, 0xfc, !PT ;  /* 0x0000008010100812 */ /* 0x000fe200078efcff */
[----:B------:R-:W-:Y:S01]  /*121b0*/  USHF.R.S32.HI UR5, URZ, 0x1f, UR4 ;  /* 0x0000001f3f057899 */ /* 0x000fe20008011404 */
[----:B------:R0:W-:Y:S01]  /*121c0*/  STL [R1], R2 ;  /* 0x0000000201007387 */ /* 0x0001e20000100800 */
[----:B------:R-:W-:-:S02]  /*121d0*/  ISETP.GE.AND P0, PT, R32, UR7, PT ;  /* 0x0000000720007c0c */ /* 0x000fc4000bf06270 */
[----:B------:R-:W-:Y:S01]  /*121e0*/  LOP3.LUT R16, R16, 0xffffffef, RZ, 0xc0, !PT ;  /* 0xffffffef10107812 */ /* 0x000fe200078ec0ff */
[----:B------:R1:W-:Y:S01]  /*121f0*/  STL [R1+0xc], R3 ;  /* 0x00000c0301007387 */ /* 0x0003e20000100800 */
[----:B------:R-:W-:-:S03]  /*12200*/  ULEA.HI UR5, UR5, UR4, URZ, 0x7 ;  /* 0x0000000405057291 */ /* 0x000fc6000f8f383f */
[----:B------:R2:W-:Y:S01]  /*12210*/  STL [R1+0x10], RZ ;  /* 0x000010ff01007387 */ /* 0x0005e20000100800 */
[----:B------:R-:W-:Y:S01]  /*12220*/  USHF.R.S32.HI UR38, URZ, 0x7, UR5 ;  /* 0x000000073f267899 */ /* 0x000fe20008011405 */
[----:B0-----:R-:W-:-:S04]  /*12230*/  MOV R2, 0x400 ;  /* 0x0000040000027802 */ /* 0x001fc80000000f00 */
[----:B------:R-:W-:Y:S02]  /*12240*/  LEA R17, R35, R2, 0x18 ;  /* 0x0000000223117211 */ /* 0x000fe400078ec0ff */
[----:B-1----:R-:W-:Y:S02]  /*12250*/  SHF.R.U32.HI R3, RZ, 0x2, R9 ;  /* 0x00000002ff037819 */ /* 0x002fe40000011609 */
[----:B------:R-:W-:Y:S02]  /*12260*/  @P0 LOP3.LUT R16, R16, 0x10, RZ, 0xfc, !PT ;  /* 0x0000001010100812 */ /* 0x000fe400078efcff */
[----:B------:R-:W-:Y:S01]  /*12270*/  LOP3.LUT R0, R3, 0x60, R0, 0xf8, !PT ;  /* 0x0000006003007812 */ /* 0x000fe200078ef800 */
[----:B------:R-:W-:Y:S01]  /*12280*/  IMAD.IADD R0, R17, 0x1, R36 ;  /* 0x0000000111007824 */ /* 0x000fe200078e0224 */
[----:B------:R-:W-:Y:S02]  /*12290*/  ISETP.GE.AND P0, PT, R32, UR9, PT ;  /* 0x0000000920007c0c */ /* 0x000fe4000bf06270 */
[----:B------:R-:W-:-:S02]  /*122a0*/  LOP3.LUT R16, R16, 0xfffffffd, RZ, 0xc0, !PT ;  /* 0xfffffffd10107812 */ /* 0x000fc400078ec0ff */
[----:B------:R2:W-:Y:S02]  /*122b0*/  STL [R1+0x8], R0 ;  /* 0x0000080001007387 */ /* 0x0005e40000100800 */
[----:B------:R-:W-:-:S04]  /*122c0*/  @P1 LOP3.LUT R16, R16, 0x2, RZ, 0xfc, !PT ;  /* 0x0000000210101812 */ /* 0x000fc800078efcff */
[----:B------:R-:W-:-:S04]  /*122d0*/  LOP3.LUT R16, R16, 0xfffffdff, RZ, 0xc0, !PT ;  /* 0xfffffdff10107812 */ /* 0x000fc800078ec0ff */
[----:B--2---:R-:W-:-:S07]  /*122e0*/  @P0 LOP3.LUT R16, R16, 0x200, RZ, 0xfc, !PT ;  /* 0x0000020010100812 */ /* 0x004fce00078efcff */
.L_x_1163:
[----:B--2---:R-:W2:Y:S01]  /*122f0*/  LDL R0, [R1+0xc] ;  /* 0x00000c0001007983 */ /* 0x004ea20000100800 */
[----:B------:R-:W-:Y:S02]  /*12300*/  ULDC UR7, c[0x0][0xc60] ;  /* 0x0003180000077ab9 */ /* 0x000fe40000000800 */
[----:B------:R-:W-:-:S11]  /*12310*/  UISETP.NE.AND UP0, UPT, UR7, 0x1, UPT ;  /* 0x000000010700788c */ /* 0x000fd6000bf05270 */
[----:B------:R-:W-:Y:S01]  /*12320*/  @UP0 ULDC UR4, c[0x0][0xc64] ;  /* 0x0003190000040ab9 */ /* 0x000fe20000000800 */
[----:B------:R-:W-:Y:S01]  /*12330*/  @UP0 ULDC UR8, c[0x0][0xc68] ;  /* 0x00031a0000080ab9 */ /* 0x000fe20000000800 */
[C---:B--2---:R-:W-:Y:S02]  /*12340*/  R2UR UR37, R0.reuse ;  /* 0x00000000002572ca */ /* 0x044fe400000e0000 */
[----:B------:R-:W-:-:S11]  /*12350*/  R2UR UR6, R0 ;  /* 0x00000000000672ca */ /* 0x000fd600000e0000 */
[----:B------:R-:W-:-:S04]  /*12360*/  UIMAD.WIDE.U32 UR4, UR37, UR4, URZ ;  /* 0x00000004250472a5 */ /* 0x000fc8000f8e003f */
[----:B------:R-:W-:-:S03]  /*12370*/  @UP0 USHF.R.U32.HI UR37, URZ, UR8, UR5 ;  /* 0x000000083f250299 */ /* 0x000fc60008011605 */
[----:B------:R-:W-:Y:S02]  /*12380*/  ULDC UR4, c[0x0][0xc78] ;  /* 0x00031e0000047ab9 */ /* 0x000fe40000000800 */
[----:B------:R-:W-:Y:S02]  /*12390*/  UISETP.GE.AND UP0, UPT, UR37, UR4, UPT ;  /* 0x000000042500728c */ /* 0x000fe4000bf06270 */
[----:B------:R-:W-:-:S04]  /*123a0*/  UIADD3 UR4, -UR37, URZ, URZ ;  /* 0x0000003f25047290 */ /* 0x000fc8000fffe13f */
[----:B------:R-:W-:Y:S01]  /*123b0*/  PLOP3.LUT P0, PT, PT, PT, UP0, 0x40, 0x0 ;  /* 0x000000000000781c */ /* 0x000fe20003f0e808 */
[----:B------:R-:W-:-:S12]  /*123c0*/  UIMAD UR7, UR7, UR4, UR6 ;  /* 0x00000004070772a4 */ /* 0x000fd8000f8e0206 */
[----:B01----:R-:W-:Y:S05]  /*123d0*/  @P0 BRA `(.L_x_1093) ;  /* 0x0000000000200947 */ /* 0x003fea0003800000 */
        /* <DEDUP_REMOVED lines=8> */
.L_x_1093:
[----:B------:R-:W-:Y:S01]  /*12460*/  ULDC UR8, c[0x0][0xc54] ;  /* 0x0003150000087ab9 */ /* 0x000fe20000000800 */
[----:B------:R-:W-:Y:S01]  /*12470*/  UMOV UR6, UR7 ;  /* 0x0000000700067c82 */ /* 0x000fe20008000000 */
[----:B------:R-:W-:-:S11]  /*12480*/  UISETP.NE.AND UP0, UPT, UR8, 0x1, UPT ;  /* 0x000000010800788c */ /* 0x000fd6000bf05270 */
[----:B------:R-:W-:Y:S02]  /*12490*/  @UP0 ULDC.64 UR10, c[0x0][0xc58] ;  /* 0x00031600000a0ab9 */ /* 0x000fe40000000a00 */
[----:B------:R-:W-:-:S04]  /*124a0*/  UIMAD.WIDE.U32 UR4, UR7, UR10, URZ ;  /* 0x0000000a070472a5 */ /* 0x000fc8000f8e003f */
[----:B------:R-:W-:-:S04]  /*124b0*/  @UP0 USHF.R.U32.HI UR6, URZ, UR11, UR5 ;  /* 0x0000000b3f060299 */ /* 0x000fc80008011605 */
[----:B------:R-:W-:-:S12]  /*124c0*/  UIMAD UR4, UR6, UR8, URZ ;  /* 0x00000008060472a4 */ /* 0x000fd8000f8e023f */
.L_x_1094:
[----:B------:R-:W-:Y:S01]  /*124d0*/  ULDC UR5, c[0x0][0xc48] ;  /* 0x0003120000057ab9 */ /* 0x000fe20000000800 */
[----:B------:R-:W-:Y:S01]  /*124e0*/  ULDC.64 UR8, c[0x0][0xa28] ;  /* 0x00028a0000087ab9 */ /* 0x000fe20000000a00 */
[----:B------:R-:W-:Y:S01]  /*124f0*/  UISETP.NE.AND UP1, UPT, UR5, 0x1, UPT ;  /* 0x000000010500788c */ /* 0x000fe2000bf25270 */
[----:B------:R-:W-:Y:S01]  /*12500*/  IMAD.MOV.U32 R34, RZ, RZ, RZ ;  /* 0x000000ffff227224 */ /* 0x000fe200078e00ff */
[----:B------:R-:W-:Y:S02]  /*12510*/  UIADD3 UR4, UR7, -UR4, URZ ;  /* 0x8000000407047290 */ /* 0x000fe4000fffe03f */
[----:B------:R-:W-:Y:S01]  /*12520*/  UISETP.NE.U32.AND UP0, UPT, UR8, URZ, UPT ;  /* 0x0000003f0800728c */ /* 0x000fe2000bf05070 */
[----:B------:R-:W-:Y:S02]  /*12530*/  ULDC UR5, c[0x0][0xc54] ;  /* 0x0003150000057ab9 */ /* 0x000fe40000000800 */
[----:B------:R-:W-:Y:S02]  /*12540*/  UIMAD UR37, UR37, UR5, UR4 ;  /* 0x00000005252572a4 */ /* 0x000fe4000f8e0204 */
[----:B------:R-:W-:-:S02]  /*12550*/  UISETP.NE.AND.EX UP0, UPT, UR9, URZ, UPT, UP0 ;  /* 0x0000003f0900728c */ /* 0x000fc4000bf05300 */
[----:B------:R-:W-:Y:S01]  /*12560*/  @UP1 ULDC UR4, c[0x0][0xc4c] ;  /* 0x0003130000041ab9 */ /* 0x000fe20000000800 */
[----:B------:R-:W-:Y:S01]  /*12570*/  @UP1 ULDC UR7, c[0x0][0xc50] ;  /* 0x0003140000071ab9 */ /* 0x000fe20000000800 */
[----:B------:R-:W-:Y:S02]  /*12580*/  UIMAD.WIDE.U32 UR4, UR37, UR4, URZ ;  /* 0x00000004250472a5 */ /* 0x000fe4000f8e003f */
[----:B------:R-:W-:Y:S01]  /*12590*/  UMOV UR36, UR37 ;  /* 0x0000002500247c82 */ /* 0x000fe20008000000 */
[----:B------:R-:W-:Y:S01]  /*125a0*/  ULOP3.LUT UR6, UR6, 0x1ffffff, URZ, 0x3c, !UPT ;  /* 0x01ffffff06067892 */ /* 0x000fe2000f8e3c3f */
[----:B------:R-:W-:Y:S01]  /*125b0*/  PLOP3.LUT P0, PT, PT, PT, UP0, 0x80, 0x0 ;  /* 0x000000000000781c */ /* 0x000fe20003f0f008 */
[----:B------:R-:W-:-:S03]  /*125c0*/  @UP1 USHF.R.U32.HI UR36, URZ, UR7, UR5 ;  /* 0x000000073f241299 */ /* 0x000fc60008011605 */
[----:B------:R-:W-:Y:S02]  /*125d0*/  @UP0 ULDC.64 UR4, c[0x0][0xa28] ;  /* 0x00028a0000040ab9 */ /* 0x000fe40000000a00 */
[----:B------:R-:W-:-:S06]  /*125e0*/  @UP0 UIMAD.WIDE UR4, UR36, 0x4, UR4 ;  /* 0x00000004240408a5 */ /* 0x000fcc000f8e0204 */
[----:B------:R-:W-:Y:S01]  /*125f0*/  IMAD.U32 R3, RZ, RZ, UR5 ;  /* 0x00000005ff037e24 */ /* 0x000fe2000f8e00ff */
[----:B------:R-:W-:Y:S01]  /*12600*/  ULDC UR5, c[0x0][0x448] ;  /* 0x0001120000057ab9 */ /* 0x000fe20000000800 */
[----:B------:R-:W-:Y:S01]  /*12610*/  IMAD.U32 R2, RZ, RZ, UR4 ;  /* 0x00000004ff027e24 */ /* 0x000fe2000f8e00ff */
[----:B------:R-:W-:Y:S01]  /*12620*/  ULDC UR4, c[0x0][0xc3c] ;  /* 0x00030f0000047ab9 */ /* 0x000fe20000000800 */
[----:B------:R-:W-:Y:S02]  /*12630*/  UISETP.NE.AND UP2, UPT, UR5, 0x1, UPT ;  /* 0x000000010500788c */ /* 0x000fe4000bf45270 */
[----:B------:R-:W-:Y:S01]  /*12640*/  UIADD3 UR6, UR6, UR4, URZ ;  /* 0x0000000406067290 */ /* 0x000fe2000fffe03f */
[----:B------:R0:W5:Y:S01]  /*12650*/  @P0 LDG.E R34, desc[UR48][R2.64] ;  /* 0x0000003002220981 */ /* 0x000162000c1e1900 */
[----:B------:R-:W-:Y:S02]  /*12660*/  UP2UR UR52, UPR, URZ, 0x4 ;  /* 0x000000043f347883 */ /* 0x000fe40008000000 */
[----:B------:R-:W-:-:S04]  /*12670*/  USHF.L.U32 UR42, UR6, 0x7, URZ ;  /* 0x00000007062a7899 */ /* 0x000fc8000800063f */
[----:B------:R-:W-:Y:S01]  /*12680*/  UIADD3 UR6, UR42, 0x7f, URZ ;  /* 0x0000007f2a067890 */ /* 0x000fe2000fffe03f */
[----:B------:R-:W-:Y:S01]  /*12690*/  @UP2 ULDC UR4, c[0x0][0x44c] ;  /* 0x0001130000042ab9 */ /* 0x000fe20000000800 */
[----:B------:R-:W-:Y:S02]  /*126a0*/  @UP2 ULDC UR7, c[0x0][0x450] ;  /* 0x0001140000072ab9 */ /* 0x000fe40000000800 */
[----:B------:R-:W-:-:S04]  /*126b0*/  UIMAD.WIDE.U32 UR4, UR6, UR4, URZ ;  /* 0x00000004060472a5 */ /* 0x000fc8000f8e003f */
[----:B------:R-:W-:-:S03]  /*126c0*/  @UP2 USHF.R.U32.HI UR6, URZ, UR7, UR5 ;  /* 0x000000073f062299 */ /* 0x000fc60008011605 */
[----:B------:R-:W-:Y:S01]  /*126d0*/  ULDC.64 UR4, c[0x0][0x9e0] ;  /* 0x0002780000047ab9 */ /* 0x000fe20000000a00 */
[----:B------:R-:W-:Y:S02]  /*126e0*/  UIADD3 UR6, UR46, UR6, URZ ;  /* 0x000000062e067290 */ /* 0x000fe4000fffe03f */
[----:B------:R-:W-:Y:S02]  /*126f0*/  UISETP.GE.AND UP0, UPT, UR5, 0x1, UPT ;  /* 0x000000010500788c */ /* 0x000fe4000bf06270 */
[----:B------:R-:W-:-:S04]  /*12700*/  UIADD3 UR4, UR6, UR4, URZ ;  /* 0x0000000406047290 */ /* 0x000fc8000fffe03f */
[----:B------:R-:W-:-:S13]  /*12710*/  PLOP3.LUT P0, PT, PT, PT, UP0, 0x40, 0x0 ;  /* 0x000000000000781c */ /* 0x000fda0003f0e808 */
[----:B0-----:R-:W-:Y:S05]  /*12720*/  @P0 BRA `(.L_x_1095) ;  /* 0x0000000000440947 */ /* 0x001fea0003800000 */
        /* <DEDUP_REMOVED lines=10> */
.L_x_1096:
[----:B------:R-:W-:-:S11]  /*127d0*/  UISETP.NE.AND UP1, UPT, UR5, 0x1, UPT ;  /* 0x000000010500788c */ /* 0x000fd6000bf25270 */
[----:B------:R-:W-:Y:S02]  /*127e0*/  @UP1 ULDC.64 UR10, c[0x0][0x9e8] ;  /* 0x00027a00000a1ab9 */ /* 0x000fe40000000a00 */
[----:B------:R-:W-:-:S04]  /*127f0*/  UIMAD.WIDE.U32 UR6, UR8, UR10, URZ ;  /* 0x0000000a080672a5 */ /* 0x000fc8000f8e003f */
[----:B------:R-:W-:-:S12]  /*12800*/  @UP1 USHF.R.U32.HI UR8, URZ, UR11, UR7 ;  /* 0x0000000b3f081299 */ /* 0x000fd80008011607 */
.L_x_1097:
[----:B------:R-:W-:-:S04]  /*12810*/  UIMAD UR8, UR8, UR5, UR5 ;  /* 0x00000005080872a4 */ /* 0x000fc8000f8e0205 */
[----:B------:R-:W-:-:S04]  /*12820*/  UISETP.LT.AND UP1, UPT, UR4, UR8, UPT ;  /* 0x000000080400728c */ /* 0x000fc8000bf21270 */
[----:B------:R-:W-:-:S12]  /*12830*/  USEL UR4, UR4, UR8, UP1 ;  /* 0x0000000804047287 */ /* 0x000fd80008800000 */
.L_x_1095:
[----:B------:R-:W-:Y:S01]  /*12840*/  UISETP.NE.AND UP1, UPT, UR52, URZ, UPT ;  /* 0x0000003f3400728c */ /* 0x000fe2000bf25270 */
[----:B------:R-:W-:Y:S01]  /*12850*/  PLOP3.LUT P0, PT, PT, PT, UP0, 0x40, 0x0 ;  /* 0x000000000000781c */ /* 0x000fe20003f0e808 */
[----:B------:R-:W-:-:S04]  /*12860*/  UIADD3 UR4, UR4, 0x7f, URZ ;  /* 0x0000007f04047890 */ /* 0x000fc8000fffe03f */
[----:B------:R-:W-:-:S04]  /*12870*/  USHF.R.S32.HI UR8, URZ, 0x1f, UR4 ;  /* 0x0000001f3f087899 */ /* 0x000fc80008011404 */
[----:B------:R-:W-:Y:S01]  /*12880*/  ULEA.HI UR8, UR8, UR4, URZ, 0x7 ;  /* 0x0000000408087291 */ /* 0x000fe2000f8f383f */
[----:B------:R-:W-:Y:S01]  /*12890*/  @UP1 ULDC UR6, c[0x0][0x44c] ;  /* 0x0001130000061ab9 */ /* 0x000fe20000000800 */
[----:B------:R-:W-:Y:S01]  /*128a0*/  @UP1 ULDC UR9, c[0x0][0x450] ;  /* 0x0001140000091ab9 */ /* 0x000fe20000000800 */
[----:B------:R-:W-:Y:S02]  /*128b0*/  UIMAD.WIDE.U32 UR6, UR42, UR6, URZ ;  /* 0x000000062a0672a5 */ /* 0x000fe4000f8e003f */
[----:B------:R-:W-:Y:S01]  /*128c0*/  UMOV UR4, UR42 ;  /* 0x0000002a00047c82 */ /* 0x000fe20008000000 */
[----:B------:R-:W-:Y:S02]  /*128d0*/  USHF.R.S32.HI UR8, URZ, 0x7, UR8 ;  /* 0x000000073f087899 */ /* 0x000fe40008011408 */
[----:B------:R-:W-:Y:S02]  /*128e0*/  @UP1 USHF.R.U32.HI UR4, URZ, UR9, UR7 ;  /* 0x000000093f041299 */ /* 0x000fe40008011607 */
[----:B------:R-:W-:-:S02]  /*128f0*/  UISETP.LT.AND UP1, UPT, UR38, UR8, UPT ;  /* 0x000000082600728c */ /* 0x000fc4000bf21270 */
[----:B------:R-:W-:Y:S01]  /*12900*/  UIADD3 UR4, UR39, UR4, URZ ;  /* 0x0000000427047290 */ /* 0x000fe2000fffe03f */
[----:B------:R-:W-:Y:S01]  /*12910*/  ULDC UR6, c[0x0][0x9dc] ;  /* 0x0002770000067ab9 */ /* 0x000fe20000000800 */
[----:B------:R-:W-:Y:S02]  /*12920*/  USEL UR44, UR38, UR8, UP1 ;  /* 0x00000008262c7287 */ /* 0x000fe40008800000 */
[----:B------:R-:W-:Y:S01]  /*12930*/  UIADD3 UR8, UR4, -UR6, URZ ;  /* 0x8000000604087290 */ /* 0x000fe2000fffe03f */
[----:B------:R-:W-:Y:S11]  /*12940*/  @P0 BRA `(.L_x_1098) ;  /* 0x0000000000440947 */ /* 0x000ff60003800000 */
        /* <DEDUP_REMOVED lines=10> */
.L_x_1099:
[----:B------:R-:W-:-:S11]  /*129f0*/  UISETP.NE.AND UP0, UPT, UR5, 0x1, UPT ;  /* 0x000000010500788c */ /* 0x000fd6000bf05270 */
[----:B------:R-:W-:Y:S02]  /*12a00*/  @UP0 ULDC.64 UR10, c[0x0][0x9e8] ;  /* 0x00027a00000a0ab9 */ /* 0x000fe40000000a00 */
[----:B------:R-:W-:-:S04]  /*12a10*/  UIMAD.WIDE.U32 UR6, UR4, UR10, URZ ;  /* 0x0000000a040672a5 */ /* 0x000fc8000f8e003f */
[----:B------:R-:W-:-:S12]  /*12a20*/  @UP0 USHF.R.U32.HI UR4, URZ, UR11, UR7 ;  /* 0x0000000b3f040299 */ /* 0x000fd80008011607 */
.L_x_1100:
[----:B------:R-:W-:-:S04]  /*12a30*/  UIMAD UR4, UR4, UR5, URZ ;  /* 0x00000005040472a4 */ /* 0x000fc8000f8e023f */
[----:B------:R-:W-:-:S04]  /*12a40*/  UISETP.LT.AND UP0, UPT, UR8, UR4, UPT ;  /* 0x000000040800728c */ /* 0x000fc8000bf01270 */
[----:B------:R-:W-:-:S12]  /*12a50*/  USEL UR8, UR8, UR4, !UP0 ;  /* 0x0000000408087287 */ /* 0x000fd8000c000000 */
.L_x_1098:
[----:B------:R-:W-:Y:S01]  /*12a60*/  USHF.R.S32.HI UR4, URZ, 0x1f, UR8 ;  /* 0x0000001f3f047899 */ /* 0x000fe20008011408 */
[----:B------:R-:W-:Y:S03]  /*12a70*/  BSSY B7, `(.L_x_1101) ;  /* 0x0000384000077945 */ /* 0x000fe60003800000 */
[----:B------:R-:W-:-:S04]  /*12a80*/  ULEA.HI UR4, UR4, UR8, URZ, 0x7 ;  /* 0x0000000804047291 */ /* 0x000fc8000f8f383f */
[----:B------:R-:W-:-:S04]  /*12a90*/  USHF.R.S32.HI UR4, URZ, 0x7, UR4 ;  /* 0x000000073f047899 */ /* 0x000fc80008011404 */
[----:B------:R-:W-:-:S04]  /*12aa0*/  UISETP.LT.AND UP0, UPT, URZ, UR4, UPT ;  /* 0x000000043f00728c */ /* 0x000fc8000bf01270 */
[----:B------:R-:W-:-:S04]  /*12ab0*/  USEL UR45, URZ, UR4, !UP0 ;  /* 0x000000043f2d7287 */ /* 0x000fc8000c000000 */
[----:B------:R-:W-:-:S06]  /*12ac0*/  UISETP.GT.AND UP0, UPT, UR44, UR45, UPT ;  /* 0x0000002d2c00728c */ /* 0x000fcc000bf04270 */
[----:B------:R-:W-:-:S13]  /*12ad0*/  PLOP3.LUT P0, PT, PT, PT, UP0, 0x80, 0x0 ;  /* 0x000000000000781c */ /* 0x000fda0003f0f008 */
[----:B------:R-:W-:Y:S05]  /*12ae0*/  @P0 BRA `(.L_x_1102) ;  /* 0x0000000000480947 */ /* 0x000fea0003800000 */
[----:B------:R-:W0:Y:S02]  /*12af0*/  S2R R0, SR_TID.X ;  /* 0x0000000000007919 */ /* 0x000e240000002100 */
[----:B0-----:R-:W-:-:S04]  /*12b00*/  LOP3.LUT R0, R0, 0x7f, RZ, 0xc0, !PT ;  /* 0x0000007f00007812 */ /* 0x001fc800078ec0ff */
[----:B------:R-:W-:-:S13]  /*12b10*/  ISETP.NE.AND P1, PT, R0, RZ, PT ;  /* 0x000000ff0000720c */ /* 0x000fda0003f25270 */
[----:B------:R-:W-:Y:S05]  /*12b20*/  @P1 BRA `(.L_x_1103) ;  /* 0x0000003400e01947 */ /* 0x000fea0003800000 */
[----:B------:R-:W0:Y:S01]  /*12b30*/  S2R R7, SR_LANEID ;  /* 0x0000000000077919 */ /* 0x000e220000000000 */
[----:B------:R-:W-:Y:S01]  /*12b40*/  VOTEU.ANY UR4, UPT, PT ;  /* 0x0000000000047886 */ /* 0x000fe200038e0100 */
[----:B------:R-:W1:Y:S01]  /*12b50*/  LDC.64 R2, c[0x0][0xc80] ;  /* 0x00032000ff027b82 */ /* 0x000e620000000a00 */
[----:B------:R-:W0:Y:S08]  /*12b60*/  FLO.U32 R0, UR4 ;  /* 0x0000000400007d00 */ /* 0x000e3000080e0000 */
[----:B------:R-:W1:Y:S01]  /*12b70*/  POPC R5, UR4 ;  /* 0x0000000400057d09 */ /* 0x000e620008000000 */
[----:B0-----:R-:W-:-:S13]  /*12b80*/  ISETP.EQ.U32.AND P0, PT, R0, R7, PT ;  /* 0x000000070000720c */ /* 0x001fda0003f02070 */
[----:B-1----:R-:W2:Y:S01]  /*12b90*/  @P0 ATOMG.E.ADD.STRONG.GPU PT, R3, desc[UR48][R2.64], R5 ;  /* 0x00000005020309a8 */ /* 0x002ea200081ee1f0 */
[----:B------:R-:W0:Y:S02]  /*12ba0*/  S2R R4, SR_LTMASK ;  /* 0x0000000000047919 */ /* 0x000e240000003900 */
[----:B0-----:R-:W-:-:S04]  /*12bb0*/  LOP3.LUT R4, R4, UR4, RZ, 0xc0, !PT ;  /* 0x0000000404047c12 */ /* 0x001fc8000f8ec0ff */
[----:B------:R-:W0:Y:S01]  /*12bc0*/  POPC R7, R4 ;  /* 0x0000000400077309 */ /* 0x000e220000000000 */
[----:B--2---:R-:W0:Y:S02]  /*12bd0*/  SHFL.IDX PT, R0, R3, R0, 0x1f ;  /* 0x00001f0003007589 */ /* 0x004e2400000e0000 */
[----:B0-----:R-:W-:-:S05]  /*12be0*/  IADD3 R0, R0, UR51, R7 ;  /* 0x0000003300007c10 */ /* 0x001fca000fffe007 */
[----:B------:R2:W-:Y:S01]  /*12bf0*/  STL [R1+0xc], R0 ;  /* 0x00000c0001007387 */ /* 0x0005e20000100800 */
[----:B------:R-:W-:Y:S05]  /*12c00*/  BRA `(.L_x_1103) ;  /* 0x0000003400a87947 */ /* 0x000fea0003800000 */
.L_x_1102:
        /* <DEDUP_REMOVED lines=8> */
[----:B------:R-:W-:Y:S02]  /*12c90*/  IMAD.U32 R4, RZ, RZ, UR6 ;  /* 0x00000006ff047e24 */ /* 0x000fe4000f8e00ff */
[----:B------:R-:W0:Y:S01]  /*12ca0*/  LDC.64 R2, c[0x4][R2] ;  /* 0x0100000002027b82 */ /* 0x000e220000000a00 */
[----:B------:R-:W-:Y:S02]  /*12cb0*/  IMAD.U32 R5, RZ, RZ, UR7 ;  /* 0x00000007ff057e24 */ /* 0x000fe4000f8e00ff */
[----:B------:R-:W-:Y:S02]  /*12cc0*/  IMAD.U32 R6, RZ, RZ, UR8 ;  /* 0x00000008ff067e24 */ /* 0x000fe4000f8e00ff */
[----:B------:R-:W-:-:S02]  /*12cd0*/  IMAD.U32 R7, RZ, RZ, UR9 ;  /* 0x00000009ff077e24 */ /* 0x000fc4000f8e00ff */
[----:B------:R-:W-:Y:S02]  /*12ce0*/  IMAD.U32 R10, RZ, RZ, UR4 ;  /* 0x00000004ff0a7e24 */ /* 0x000fe4000f8e00ff */
[----:B------:R-:W-:Y:S02]  /*12cf0*/  IMAD.U32 R11, RZ, RZ, UR5 ;  /* 0x00000005ff0b7e24 */ /* 0x000fe4000f8e00ff */
[----:B------:R-:W-:Y:S02]  /*12d00*/  IMAD.MOV.U32 R8, RZ, RZ, 0x70 ;  /* 0x00000070ff087424 */ /* 0x000fe400078e00ff */
[----:B------:R-:W-:Y:S02]  /*12d10*/  IMAD.MOV.U32 R12, RZ, RZ, 0x1 ;  /* 0x00000001ff0c7424 */ /* 0x000fe400078e00ff */
[----:B------:R-:W-:-:S07]  /*12d20*/  IMAD.MOV.U32 R13, RZ, RZ, RZ ;  /* 0x000000ffff0d7224 */ /* 0x000fce00078e00ff */
[----:B------:R-:W-:-:S07]  /*12d30*/  LEPC R20, `(.L_x_1105) ;  /* 0x000000001014794e */ /* 0x000fce0000000000 */
[----:B0----5:R-:W-:Y:S05]  /*12d40*/  CALL.ABS.NOINC R2 ;  /* 0x0000000002007343 */ /* 0x021fea0003c00000 */
.L_x_1105:
[----:B------:R-:W-:Y:S05]  /*12d50*/  BSYNC B6 ;  /* 0x0000000000067941 */ /* 0x000fea0003800000 */
.L_x_1104:
        /* <DEDUP_REMOVED lines=22> */
.L_x_1107:
[----:B------:R-:W-:Y:S05]  /*12ec0*/  BSYNC B6 ;  /* 0x0000000000067941 */ /* 0x000fea0003800000 */
.L_x_1106:
        /* <DEDUP_REMOVED lines=20> */
.L_x_1109:
[----:B------:R-:W-:Y:S05]  /*13010*/  BSYNC B6 ;  /* 0x0000000000067941 */ /* 0x000fea0003800000 */
.L_x_1108:
[----:B------:R-:W-:Y:S01]  /*13020*/  LOP3.LUT P6, RZ, R16, 0x20, RZ, 0xc0, !PT ;  /* 0x0000002010ff7812 */ /* 0x000fe200078cc0ff */
[----:B------:R-:W-:-:S12]  /*13030*/  BSSY B6, `(.L_x_1110) ;  /* 0x0000012000067945 */ /* 0x000fd80003800000 */
        /* <DEDUP_REMOVED lines=17> */
.L_x_1111:
[----:B------:R-:W-:Y:S05]  /*13150*/  BSYNC B6 ;  /* 0x0000000000067941 */ /* 0x000fea0003800000 */
.L_x_1110:
[----:B------:R-:W-:Y:S01]  /*13160*/  ULDC.64 UR4, c[0x0][0x9f8] ;  /* 0x00027e0000047ab9 */ /* 0x000fe20000000a00 */
[----:B------:R-:W-:Y:S01]  /*13170*/  IMAD.U32 R24, RZ, RZ, UR36 ;  /* 0x00000024ff187e24 */ /* 0x000fe2000f8e00ff */
[----:B------:R-:W-:Y:S01]  /*13180*/  UISETP.NE.U32.AND UP0, UPT, UR4, URZ, UPT ;  /* 0x0000003f0400728c */ /* 0x000fe2000bf05070 */
[----:B------:R-:W0:Y:S03]  /*13190*/  LDC R10, c[0x0][0x430] ;  /* 0x00010c00ff0a7b82 */ /* 0x000e260000000800 */
[----:B------:R-:W-:-:S06]  /*131a0*/  UISETP.NE.AND.EX UP0, UPT, UR5, URZ, UPT, UP0 ;  /* 0x0000003f0500728c */ /* 0x000fcc000bf05300 */
[----:B------:R-:W-:-:S05]  /*131b0*/  PLOP3.LUT P0, PT, PT, PT, UP0, 0x80, 0x0 ;  /* 0x000000000000781c */ /* 0x000fca0003f0f008 */
[----:B------:R-:W-:Y:S02]  /*131c0*/  @UP0 ULDC.64 UR4, c[0x0][0x9f8] ;  /* 0x00027e0000040ab9 */ /* 0x000fe40000000a00 */
[----:B------:R-:W-:-:S06]  /*131d0*/  @UP0 UIMAD.WIDE UR4, UR36, 0x4, UR4 ;  /* 0x00000004240408a5 */ /* 0x000fcc000f8e0204 */
[----:B------:R-:W-:Y:S01]  /*131e0*/  IMAD.U32 R2, RZ, RZ, UR4 ;  /* 0x00000004ff027e24 */ /* 0x000fe2000f8e00ff */
[----:B------:R-:W-:Y:S01]  /*131f0*/  ULDC UR4, c[0x0][0xc48] ;  /* 0x0003120000047ab9 */ /* 0x000fe20000000800 */
[----:B------:R-:W-:-:S05]  /*13200*/  IMAD.U32 R3, RZ, RZ, UR5 ;  /* 0x00000005ff037e24 */ /* 0x000fca000f8e00ff */
[----:B------:R1:W5:Y:S01]  /*13210*/  @P0 LDG.E R24, desc[UR48][R2.64] ;  /* 0x0000003002180981 */ /* 0x000362000c1e1900 */
[----:B------:R-:W-:Y:S01]  /*13220*/  IMAD.U32 R8, RZ, RZ, UR44 ;  /* 0x0000002cff087e24 */ /* 0x000fe2000f8e00ff */
[----:B------:R-:W-:Y:S01]  /*13230*/  UMOV UR5, 0xffffffff ;  /* 0xffffffff00057882 */ /* 0x000fe20000000000 */
[----:B------:R-:W-:-:S03]  /*13240*/  IMAD.U32 R22, RZ, RZ, UR4 ;  /* 0x00000004ff167e24 */ /* 0x000fc6000f8e00ff */
[----:B------:R-:W-:Y:S01]  /*13250*/  LEA R8, R8, 0xffffff80, 0x7 ;  /* 0xffffff8008087811 */ /* 0x000fe200078e38ff */
[----:B------:R-:W-:Y:S06]  /*13260*/  BRA.DIV UR5, `(.L_x_1112) ;  /* 0x0000003a05507947 */ /* 0x000fec000b800000 */
.L_x_1183:
[----:B------:R-:W1:Y:S01]  /*13270*/  S2R R0, SR_TID.X ;  /* 0x0000000000007919 */ /* 0x000e620000002100 */
[----:B0-----:R-:W-:Y:S02]  /*13280*/  ISETP.NE.AND P1, PT, R10, 0x1, PT ;  /* 0x000000010a00780c */ /* 0x001fe40003f25270 */
[----:B-----5:R-:W-:Y:S02]  /*13290*/  SHF.R.S32.HI R33, RZ, 0x1f, R24 ;  /* 0x0000001fff217819 */ /* 0x020fe40000011418 */
[----:B------:R-:W-:-:S09]  /*132a0*/  LOP3.LUT R16, R16, 0xffffffbf, RZ, 0xc0, !PT ;  /* 0xffffffbf10107812 */ /* 0x000fd200078ec0ff */
[----:B------:R-:W0:Y:S01]  /*132b0*/  @P1 LDC R5, c[0x0][0x434] ;  /* 0x00010d00ff051b82 */ /* 0x000e220000000800 */
[----:B------:R-:W-:-:S07]  /*132c0*/  @P1 LOP3.LUT R16, R16, 0x40, RZ, 0xfc, !PT ;  /* 0x0000004010101812 */ /* 0x000fce00078efcff */
[----:B------:R-:W2:Y:S01]  /*132d0*/  @P1 LDC R7, c[0x0][0x438] ;  /* 0x00010e00ff071b82 */ /* 0x000ea20000000800 */
[C---:B-1----:R-:W-:Y:S01]  /*132e0*/  LOP3.LUT R2, R0.reuse, 0x7f, RZ, 0xc0, !PT ;  /* 0x0000007f00027812 */ /* 0x042fe200078ec0ff */
[----:B------:R-:W-:-:S03]  /*132f0*/  IMAD.SHL.U32 R0, R0, 0x20, RZ ;  /* 0x0000002000007824 */ /* 0x000fc600078e00ff */
[----:B------:R-:W-:-:S04]  /*13300*/  SHF.R.U32.HI R2, RZ, 0x2, R2 ;  /* 0x00000002ff027819 */ /* 0x000fc80000011602 */
[----:B------:R-:W-:-:S04]  /*13310*/  LOP3.LUT R0, R2, 0x60, R0, 0xf8, !PT ;  /* 0x0000006002007812 */ /* 0x000fc800078ef800 */
[----:B------:R-:W-:-:S04]  /*13320*/  LOP3.LUT R9, R0, R8, RZ, 0xfc, !PT ;  /* 0x0000000800097212 */ /* 0x000fc800078efcff */
[C---:B------:R-:W-:Y:S01]  /*13330*/  ISETP.GE.AND P0, PT, R9.reuse, UR41, PT ;  /* 0x0000002909007c0c */ /* 0x040fe2000bf06270 */
[----:B------:R-:W-:-:S04]  /*13340*/  IMAD.IADD R0, R9, 0x1, R34 ;  /* 0x0000000109007824 */ /* 0x000fc800078e0222 */
[----:B0-----:R-:W-:-:S04]  /*13350*/  @P1 IMAD.HI.U32 R4, R0, R5, RZ ;  /* 0x0000000500041227 */ /* 0x001fc800078e00ff */
[----:B------:R-:W-:Y:S01]  /*13360*/  IMAD.MOV.U32 R6, RZ, RZ, R0 ;  /* 0x000000ffff067224 */ /* 0x000fe200078e0000 */
[----:B--2---:R-:W-:-:S03]  /*13370*/  @P1 SHF.R.U32.HI R6, RZ, R7, R4 ;  /* 0x00000007ff061219 */ /* 0x004fc60000011604 */
[----:B------:R-:W0:Y:S01]  /*13380*/  @!P0 LDC.64 R2, c[0x0][0x428] ;  /* 0x00010a00ff028b82 */ /* 0x000e220000000a00 */
[--C-:B------:R-:W-:Y:S01]  /*13390*/  @!P0 SHF.R.S32.HI R5, RZ, 0x1f, R6.reuse ;  /* 0x0000001fff058819 */ /* 0x100fe20000011406 */
[----:B------:R-:W-:Y:S02]  /*133a0*/  @!P0 IMAD.MOV.U32 R4, RZ, RZ, R6 ;  /* 0x000000ffff048224 */ /* 0x000fe400078e0006 */
[-C--:B0-----:R-:W-:Y:S02]  /*133b0*/  @!P0 IMAD R7, R33, R2.reuse, RZ ;  /* 0x0000000221078224 */ /* 0x081fe400078e02ff */
        /* <DEDUP_REMOVED lines=8> */
[----:B------:R-:W-:Y:S01]  /*13440*/  IMAD R5, RZ, RZ, -UR36 ;  /* 0x80000024ff057e24 */ /* 0x000fe2000f8e02ff */
[----:B------:R-:W-:-:S03]  /*13450*/  LOP3.LUT R16, R16, 0xffffffdf, RZ, 0xc0, !PT ;  /* 0xffffffdf10107812 */ /* 0x000fc600078ec0ff */
[----:B------:R-:W-:Y:S02]  /*13460*/  IMAD R22, R22, R5, UR37 ;  /* 0x0000002516167e24 */ /* 0x000fe4000f8e0205 */
[----:B------:R-:W-:Y:S02]  /*13470*/  IMAD.MOV R5, RZ, RZ, -R6 ;  /* 0x000000ffff057224 */ /* 0x000fe400078e0a06 */
[----:B0-----:R-:W-:Y:S01]  /*13480*/  IMAD.U32 R2, RZ, RZ, UR50 ;  /* 0x00000032ff027e24 */ /* 0x001fe2000f8e00ff */
[----:B------:R-:W-:Y:S01]  /*13490*/  SHF.R.S32.HI R26, RZ, 0x1f, R22 ;  /* 0x0000001fff1a7819 */ /* 0x000fe20000011416 */
[----:B------:R-:W-:-:S03]  /*134a0*/  IMAD R5, R10, R5, R0 ;  /* 0x000000050a057224 */ /* 0x000fc600078e0200 */
[----:B------:R-:W-:-:S13]  /*134b0*/  ISETP.NE.AND P2, PT, R2, 0x3, PT ;  /* 0x000000030200780c */ /* 0x000fda0003f45270 */
[----:B------:R-:W-:Y:S01]  /*134c0*/  @P2 LOP3.LUT R16, R16, 0x20, RZ, 0xfc, !PT ;  /* 0x0000002010102812 */ /* 0x000fe200078efcff */
[----:B------:R-:W-:Y:S06]  /*134d0*/  @!P2 BRA `(.L_x_1113) ;  /* 0x000000000004a947 */ /* 0x000fec0003800000 */
[----:B------:R-:W-:Y:S01]  /*134e0*/  BPT.TRAP 0x1 ;  /* 0x000000040000795c */ /* 0x000fe20000300000 */
.L_x_1113:
[----:B------:R-:W-:Y:S01]  /*134f0*/  IMAD R0, R19, 0x8, R17 ;  /* 0x0000000813007824 */ /* 0x000fe200078e0211 */
[----:B------:R-:W-:Y:S01]  /*13500*/  SHF.L.U32 R21, R23, 0x1f, RZ ;  /* 0x0000001f17157819 */ /* 0x000fe200000006ff */
[----:B------:R-:W-:Y:S01]  /*13510*/  BSSY B0, `(.L_x_1114) ;  /* 0x0000004000007945 */ /* 0x000fe20003800000 */
[----:B------:R-:W-:Y:S02]  /*13520*/  SHF.R.S32.HI R18, RZ, 0x1f, R5 ;  /* 0x0000001fff127819 */ /* 0x000fe40000011405 */
[----:B------:R-:W0:Y:S02]  /*13530*/  SYNCS.PHASECHK.TRANS64.TRYWAIT P0, [R0+URZ+0x22880], R21 ;  /* 0x02288015000075a7 */ /* 0x000e24000800017f */
[----:B0-----:R-:W-:Y:S05]  /*13540*/  @!P0 BRA `(.L_x_1115) ;  /* 0x0000003400c48947 */ /* 0x001fea0003800000 */
.L_x_1184:
[----:B------:R-:W-:Y:S05]  /*13550*/  BSYNC B0 ;  /* 0x0000000000007941 */ /* 0x000fea0003800000 */
.L_x_1114:
[----:B------:R-:W1:Y:S01]  /*13560*/  S2R R7, SR_TID.X ;  /* 0x0000000000077919 */ /* 0x000e620000002100 */
[----:B------:R-:W-:Y:S01]  /*13570*/  ULDC.64 UR4, c[0x0][0x328] ;  /* 0x0000ca0000047ab9 */ /* 0x000fe20000000a00 */
[----:B-----5:R-:W-:Y:S01]  /*13580*/  SHF.R.S32.HI R20, RZ, 0x1f, R4 ;  /* 0x0000001fff147819 */ /* 0x020fe20000011404 */
[----:B------:R-:W-:Y:S01]  /*13590*/  IMAD R6, R18, UR4, RZ ;  /* 0x0000000412067c24 */ /* 0x000fe2000f8e02ff */
[----:B------:R-:W-:Y:S01]  /*135a0*/  ULDC.64 UR6, c[0x0][0x318] ;  /* 0x0000c60000067ab9 */ /* 0x000fe20000000a00 */
[----:B------:R-:W-:Y:S01]  /*135b0*/  IMAD.WIDE.U32 R2, R5, UR4, RZ ;  /* 0x0000000405027c25 */ /* 0x000fe2000f8e00ff */
[----:B------:R-:W-:-:S03]  /*135c0*/  LOP3.LUT P1, RZ, R16, 0x1, RZ, 0xc0, !PT ;  /* 0x0000000110ff7812 */ /* 0x000fc6000782c0ff */
[----:B------:R-:W-:Y:S01]  /*135d0*/  IMAD R6, R5, UR5, R6 ;  /* 0x0000000505067c24 */ /* 0x000fe2000f8e0206 */
[----:B------:R-:W-:-:S03]  /*135e0*/  ULDC.64 UR4, c[0x0][0x338] ;  /* 0x0000ce0000047ab9 */ /* 0x000fc60000000a00 */
[----:B------:R-:W-:Y:S02]  /*135f0*/  IMAD.IADD R3, R3, 0x1, R6 ;  /* 0x0000000103037824 */ /* 0x000fe400078e0206 */
[----:B------:R-:W-:Y:S02]  /*13600*/  IMAD R6, R20, UR4, RZ ;  /* 0x0000000414067c24 */ /* 0x000fe4000f8e02ff */
[----:B------:R-:W-:-:S04]  /*13610*/  IMAD.WIDE.U32 R2, R4, UR4, R2 ;  /* 0x0000000404027c25 */ /* 0x000fc8000f8e0002 */
[----:B------:R-:W-:Y:S01]  /*13620*/  IMAD R6, R4, UR5, R6 ;  /* 0x0000000504067c24 */ /* 0x000fe2000f8e0206 */
[----:B------:R-:W-:Y:S02]  /*13630*/  ULDC.64 UR4, c[0x0][0x330] ;  /* 0x0000cc0000047ab9 */ /* 0x000fe40000000a00 */
[----:B------:R-:W-:Y:S02]  /*13640*/  IMAD R9, R26, UR4, RZ ;  /* 0x000000041a097c24 */ /* 0x000fe4000f8e02ff */
[----:B------:R-:W-:Y:S02]  /*13650*/  IMAD.IADD R3, R3, 0x1, R6 ;  /* 0x0000000103037824 */ /* 0x000fe400078e0206 */
[C---:B------:R-:W-:Y:S02]  /*13660*/  IMAD R9, R22.reuse, UR5, R9 ;  /* 0x0000000516097c24 */ /* 0x040fe4000f8e0209 */
[----:B------:R-:W-:Y:S01]  /*13670*/  IMAD.WIDE.U32 R2, R22, UR4, R2 ;  /* 0x0000000416027c25 */ /* 0x000fe2000f8e0002 */
[----:B------:R-:W-:Y:S01]  /*13680*/  UMOV UR4, 0xffffffff ;  /* 0xffffffff00047882 */ /* 0x000fe20000000000 */
[----:B-1----:R-:W-:-:S02]  /*13690*/  LOP3.LUT R7, R7, 0x7f, RZ, 0xc0, !PT ;  /* 0x0000007f07077812 */ /* 0x002fc400078ec0ff */
[----:B------:R-:W-:Y:S01]  /*136a0*/  IMAD R6, R19, 0x4000, R37 ;  /* 0x0000400013067824 */ /* 0x000fe200078e0225 */
[----:B------:R-:W-:Y:S02]  /*136b0*/  IADD3 R10, P0, R2, UR6, RZ ;  /* 0x00000006020a7c10 */ /* 0x000fe4000ff1e0ff */
[----:B------:R-:W-:Y:S02]  /*136c0*/  SHF.R.U32.HI R7, RZ, 0x2, R7 ;  /* 0x00000002ff077819 */ /* 0x000fe40000011607 */
[----:B------:R-:W-:Y:S02]  /*136d0*/  IADD3.X R9, R3, UR7, R9, P0, !PT ;  /* 0x0000000703097c10 */ /* 0x000fe400087fe409 */
[----:B------:R-:W-:-:S04]  /*136e0*/  IADD3 R8, -R7, UR41, -R8 ;  /* 0x0000002907087c10 */ /* 0x000fc8000fffe908 */
[----:B------:R-:W-:Y:S01]  /*136f0*/  ISETP.GE.AND P4, PT, R8, 0x1, PT ;  /* 0x000000010800780c */ /* 0x000fe20003f86270 */
[----:B------:R-:W-:-:S12]  /*13700*/  BRA.DIV UR4, `(.L_x_1116) ;  /* 0x0000003604687947 */ /* 0x000fd8000b800000 */
[----:B------:R-:W1:Y:S01]  /*13710*/  SHFL.IDX PT, R2, R10, RZ, 0x1c1f ;  /* 0x001c1fff0a027589 */ /* 0x000e6200000e0000 */
[----:B------:R-:W-:Y:S02]  /*13720*/  LOP3.LUT P6, RZ, R16, 0x2, RZ, 0xc0, !PT ;  /* 0x0000000210ff7812 */ /* 0x000fe400078cc0ff */
[----:B------:R-:W-:Y:S01]  /*13730*/  IADD3 R6, R17, R6, R29 ;  /* 0x0000000611067210 */ /* 0x000fe20007ffe01d */
[----:B------:R-:W2:Y:S01]  /*13740*/  SHFL.IDX PT, R3, R9, RZ, 0x1c1f ;  /* 0x001c1fff09037589 */ /* 0x000ea200000e0000 */
[C---:B------:R-:W-:Y:S02]  /*13750*/  ISETP.GE.AND P3, PT, R8.reuse, 0x21, PT ;  /* 0x000000210800780c */ /* 0x040fe40003f66270 */
[----:B------:R-:W-:Y:S01]  /*13760*/  ISETP.GE.AND P2, PT, R8, 0x41, PT ;  /* 0x000000410800780c */ /* 0x000fe20003f46270 */
[----:B------:R-:W-:Y:S01]  /*13770*/  IMAD.IADD R7, R30, 0x1, R6 ;  /* 0x000000011e077824 */ /* 0x000fe200078e0206 */
[----:B------:R-:W-:Y:S02]  /*13780*/  ISETP.GE.AND P5, PT, R8, 0x61, PT ;  /* 0x000000610800780c */ /* 0x000fe40003fa6270 */
[----:B-1----:R-:W-:-:S05]  /*13790*/  IADD3 R2, P0, R32, R2, RZ ;  /* 0x0000000220027210 */ /* 0x002fca0007f1e0ff */
[----:B--2---:R-:W-:Y:S01]  /*137a0*/  IMAD.X R3, RZ, RZ, R3, P0 ;  /* 0x000000ffff037224 */ /* 0x004fe200000e0603 */
[----:B------:R-:W-:-:S13]  /*137b0*/  ISETP.LT.OR P0, PT, R8, 0x1, P6 ;  /* 0x000000010800780c */ /* 0x000fda0003701670 */
[----:B------:R-:W-:Y:S01]  /*137c0*/  @!PT LDS RZ, [RZ] ;  /* 0x00000000fffff984 */ /* 0x000fe20000000800 */
        /* <DEDUP_REMOVED lines=13> */
[----:B------:R-:W3:Y:S01]  /*138a0*/  SHFL.IDX PT, R9, R9, 0x3, 0x1c1f ;  /* 0x007c1f0009097f89 */ /* 0x000ee200000e0000 */
[----:B-1----:R-:W-:-:S05]  /*138b0*/  IADD3 R2, P0, R32, R2, RZ ;  /* 0x0000000220027210 */ /* 0x002fca0007f1e0ff */
[----:B--2---:R-:W-:Y:S01]  /*138c0*/  IMAD.X R3, RZ, RZ, R3, P0 ;  /* 0x000000ffff037224 */ /* 0x004fe200000e0603 */
[----:B------:R-:W-:-:S13]  /*138d0*/  ISETP.LT.OR P0, PT, R8, 0x41, P6 ;  /* 0x000000410800780c */ /* 0x000fda0003701670 */
[----:B------:R-:W-:Y:S01]  /*138e0*/  LDGSTS.E.BYPASS.LTC128B.128 [R6+0xa400], desc[UR48][R2.64], !P0 ;  /* 0x0a40000002067fae */ /* 0x000fe2000c101d70 */
[----:B------:R-:W-:-:S13]  /*138f0*/  ISETP.LT.OR P0, PT, R8, 0x41, P1 ;  /* 0x000000410800780c */ /* 0x000fda0000f01670 */
[----:B------:R1:W-:Y:S04]  /*13900*/  LDGSTS.E.BYPASS.LTC128B.128 [R7+0xa400], desc[UR48][R2.64+0x40], !P0 ;  /* 0x0a40004002077fae */ /* 0x0003e8000c101d70 */
[----:B-1-3--:R1:W2:Y:S02]  /*13910*/  SHFL.IDX PT, R2, R10, 0x3, 0x1c1f ;  /* 0x007c1f000a027f89 */ /* 0x00a2a400000e0000 */
.L_x_1194:
        /* <DEDUP_REMOVED lines=12> */
.L_x_1117:
        /* <DEDUP_REMOVED lines=11> */
.L_x_1118:
[----:B------:R2:W-:Y:S01]  /*13a90*/  SYNCS.ARRIVE.TRANS64.A1T0 RZ, [R0+URZ+0x22870], RZ ;  /* 0x022870ff00ff79a7 */ /* 0x0005e2000810003f */
[----:B------:R-:W-:Y:S05]  /*13aa0*/  @!P6 BRA `(.L_x_1119) ;  /* 0x000000000004e947 */ /* 0x000fea0003800000 */
[----:B------:R-:W-:Y:S01]  /*13ab0*/  BPT.TRAP 0x1 ;  /* 0x000000040000795c */ /* 0x000fe20000300000 */
.L_x_1119:
[----:B------:R-:W3:Y:S01]  /*13ac0*/  SYNCS.PHASECHK.TRANS64.TRYWAIT P0, [R0+URZ+0x22840], R21 ;  /* 0x02284015000075a7 */ /* 0x000ee2000800017f */
[----:B------:R-:W-:Y:S04]  /*13ad0*/  BSSY B0, `(.L_x_1120) ;  /* 0x0000002000007945 */ /* 0x000fe80003800000 */
[----:B---3--:R-:W-:Y:S05]  /*13ae0*/  @!P0 BRA `(.L_x_1121) ;  /* 0x0000003400d08947 */ /* 0x008fea0003800000 */
.L_x_1195:
[----:B------:R-:W-:Y:S05]  /*13af0*/  BSYNC B0 ;  /* 0x0000000000007941 */ /* 0x000fea0003800000 */
.L_x_1120:
[----:B------:R-:W-:Y:S01]  /*13b00*/  ULDC.64 UR4, c[0x0][0x300] ;  /* 0x0000c00000047ab9 */ /* 0x000fe20000000a00 */
[----:B------:R-:W-:Y:S01]  /*13b10*/  ULDC.64 UR6, c[0x0][0x2e8] ;  /* 0x0000ba0000067ab9 */ /* 0x000fe20000000a00 */
[----:B------:R-:W-:Y:S01]  /*13b20*/  IMAD R18, R18, UR4, RZ ;  /* 0x0000000412127c24 */ /* 0x000fe2000f8e02ff */
[----:B------:R-:W-:Y:S01]  /*13b30*/  LOP3.LUT P1, RZ, R16, 0x4, RZ, 0xc0, !PT ;  /* 0x0000000410ff7812 */ /* 0x000fe2000782c0ff */
[----:B------:R-:W-:-:S04]  /*13b40*/  IMAD.WIDE.U32 R2, R5, UR4, RZ ;  /* 0x0000000405027c25 */ /* 0x000fc8000f8e00ff */
[----:B------:R-:W-:Y:S01]  /*13b50*/  IMAD R7, R5, UR5, R18 ;  /* 0x0000000505077c24 */ /* 0x000fe2000f8e0212 */
[----:B------:R-:W-:Y:S01]  /*13b60*/  ULDC.64 UR4, c[0x0][0x310] ;  /* 0x0000c40000047ab9 */ /* 0x000fe20000000a00 */
[----:B------:R-:W-:Y:S02]  /*13b70*/  IMAD R6, R19, 0x6000, R36 ;  /* 0x0000600013067824 */ /* 0x000fe400078e0224 */
[----:B------:R-:W-:Y:S02]  /*13b80*/  IMAD.IADD R3, R3, 0x1, R7 ;  /* 0x0000000103037824 */ /* 0x000fe400078e0207 */
[----:B------:R-:W-:Y:S02]  /*13b90*/  IMAD R5, R20, UR4, RZ ;  /* 0x0000000414057c24 */ /* 0x000fe4000f8e02ff */
[----:B------:R-:W-:-:S04]  /*13ba0*/  IMAD.WIDE.U32 R2, R4, UR4, R2 ;  /* 0x0000000404027c25 */ /* 0x000fc8000f8e0002 */
[----:B------:R-:W-:Y:S01]  /*13bb0*/  IMAD R5, R4, UR5, R5 ;  /* 0x0000000504057c24 */ /* 0x000fe2000f8e0205 */
[----:B------:R-:W-:-:S03]  /*13bc0*/  ULDC.64 UR4, c[0x0][0x308] ;  /* 0x0000c20000047ab9 */ /* 0x000fc60000000a00 */
[----:B------:R-:W-:Y:S02]  /*13bd0*/  IMAD.IADD R3, R3, 0x1, R5 ;  /* 0x0000000103037824 */ /* 0x000fe400078e0205 */
[----:B------:R-:W-:Y:S02]  /*13be0*/  IMAD R5, R26, UR4, RZ ;  /* 0x000000041a057c24 */ /* 0x000fe4000f8e02ff */
[----:B------:R-:W-:Y:S01]  /*13bf0*/  IMAD.WIDE.U32 R2, R22, UR4, R2 ;  /* 0x0000000416027c25 */ /* 0x000fe2000f8e0002 */
[----:B------:R-:W-:-:S03]  /*13c00*/  UMOV UR4, 0xffffffff ;  /* 0xffffffff00047882 */ /* 0x000fc60000000000 */
[----:B------:R-:W-:Y:S01]  /*13c10*/  IMAD R5, R22, UR5, R5 ;  /* 0x0000000516057c24 */ /* 0x000fe2000f8e0205 */
[----:B------:R-:W-:-:S04]  /*13c20*/  IADD3 R4, P0, R2, UR6, RZ ;  /* 0x0000000602047c10 */ /* 0x000fc8000ff1e0ff */
[----:B------:R-:W-:Y:S01]  /*13c30*/  IADD3.X R5, R3, UR7, R5, P0, !PT ;  /* 0x0000000703057c10 */ /* 0x000fe200087fe405 */
[----:B------:R-:W-:Y:S08]  /*13c40*/  BRA.DIV UR4, `(.L_x_1122) ;  /* 0x00000036048c7947 */ /* 0x000ff0000b800000 */
[----:B------:R-:W4:Y:S01]  /*13c50*/  SHFL.IDX PT, R14, R4, RZ, 0x1c1f ;  /* 0x001c1fff040e7589 */ /* 0x000f2200000e0000 */
[----:B------:R-:W-:Y:S01]  /*13c60*/  LOP3.LUT P6, RZ, R16, 0x8, RZ, 0xc0, !PT ;  /* 0x0000000810ff7812 */ /* 0x000fe200078cc0ff */
[C-C-:B------:R-:W-:Y:S02]  /*13c70*/  @P4 IMAD.IADD R7, R17.reuse, 0x1, R6.reuse ;  /* 0x0000000111074824 */ /* 0x140fe400078e0206 */
[----:B------:R-:W5:Y:S01]  /*13c80*/  SHFL.IDX PT, R2, R5, RZ, 0x1c1f ;  /* 0x001c1fff05027589 */ /* 0x000f6200000e0000 */
[----:B------:R-:W-:Y:S01]  /*13c90*/  @P3 IMAD.IADD R9, R17, 0x1, R6 ;  /* 0x0000000111093824 */ /* 0x000fe200078e0206 */
[----:B----4-:R-:W-:-:S05]  /*13ca0*/  @P4 IADD3 R14, P0, R32, R14, RZ ;  /* 0x0000000e200e4210 */ /* 0x010fca0007f1e0ff */
[----:B-----5:R-:W-:Y:S01]  /*13cb0*/  @P4 IMAD.X R3, RZ, RZ, R2, P0 ;  /* 0x000000ffff034224 */ /* 0x020fe200000e0602 */
[C---:B------:R-:W-:Y:S01]  /*13cc0*/  LOP3.LUT P0, RZ, R16.reuse, 0x10, RZ, 0xc0, !PT ;  /* 0x0000001010ff7812 */ /* 0x040fe2000780c0ff */
[----:B------:R-:W-:Y:S02]  /*13cd0*/  @P4 IMAD.MOV.U32 R2, RZ, RZ, R14 ;  /* 0x000000ffff024224 */ /* 0x000fe400078e000e */
[----:B------:R-:W4:Y:S10]  /*13ce0*/  SHFL.IDX PT, R14, R4, 0x1, 0x1c1f ;  /* 0x003c1f00040e7f89 */ /* 0x000f3400000e0000 */
[----:B------:R-:W-:Y:S04]  /*13cf0*/  @P4 LDGSTS.E.BYPASS.LTC128B.128 [R7+0x16400], desc[UR48][R2.64], !P0 ;  /* 0x1640000002074fae */ /* 0x000fe8000c101d70 */
[----:B------:R-:W-:Y:S04]  /*13d00*/  @P4 LDGSTS.E.BYPASS.LTC128B.128 [R7+0x18400], desc[UR48][R2.64+0x40], !P6 ;  /* 0x1840004002074fae */ /* 0x000fe8000f101d70 */
[----:B------:R5:W-:Y:S01]  /*13d10*/  @P4 LDGSTS.E.BYPASS.LTC128B.128 [R7+0x1a400], desc[UR48][R2.64+0x80], !P1 ;  /* 0x1a40008002074fae */ /* 0x000be2000c901d70 */
[----:B------:R-:W-:-:S02]  /*13d20*/  LOP3.LUT P4, RZ, R16, 0x10, RZ, 0xc0, !PT ;  /* 0x0000001010ff7812 */ /* 0x000fc4000788c0ff */
[----:B----4-:R-:W-:Y:S01]  /*13d30*/  @P3 IADD3 R14, P0, R32, R14, RZ ;  /* 0x0000000e200e3210 */ /* 0x010fe20007f1e0ff */
[----:B-----5:R-:W0:Y:S01]  /*13d40*/  SHFL.IDX PT, R2, R5, 0x1, 0x1c1f ;  /* 0x003c1f0005027f89 */ /* 0x020e2200000e0000 */
[----:B------:R-:W-:-:S03]  /*13d50*/  @P2 IMAD.IADD R7, R17, 0x1, R6 ;  /* 0x0000000111072824 */ /* 0x000fc600078e0206 */
[----:B0--3--:R-:W-:Y:S02]  /*13d60*/  @P3 IMAD.X R21, RZ, RZ, R2, P0 ;  /* 0x000000ffff153224 */ /* 0x009fe400000e0602 */
[----:B------:R-:W-:Y:S02]  /*13d70*/  @P3 IMAD.MOV.U32 R2, RZ, RZ, R14 ;  /* 0x000000ffff023224 */ /* 0x000fe400078e000e */
[----:B------:R-:W-:Y:S01]  /*13d80*/  @P3 IMAD.MOV.U32 R3, RZ, RZ, R21 ;  /* 0x000000ffff033224 */ /* 0x000fe200078e0015 */
[----:B------:R-:W0:Y:S04]  /*13d90*/  SHFL.IDX PT, R14, R4, 0x2, 0x1c1f ;  /* 0x005c1f00040e7f89 */ /* 0x000e2800000e0000 */
[----:B------:R-:W-:Y:S04]  /*13da0*/  @P3 LDGSTS.E.BYPASS.LTC128B.128 [R9+0x16c00], desc[UR48][R2.64], !P4 ;  /* 0x16c0000002093fae */ /* 0x000fe8000e101d70 */
[----:B------:R-:W-:Y:S04]  /*13db0*/  @P3 LDGSTS.E.BYPASS.LTC128B.128 [R9+0x18c00], desc[UR48][R2.64+0x40], !P6 ;  /* 0x18c0004002093fae */ /* 0x000fe8000f101d70 */
[----:B------:R3:W-:Y:S04]  /*13dc0*/  @P3 LDGSTS.E.BYPASS.LTC128B.128 [R9+0x1ac00], desc[UR48][R2.64+0x80], !P1 ;  /* 0x1ac0008002093fae */ /* 0x0007e8000c901d70 */
[----:B---3--:R-:W3:Y:S01]  /*13dd0*/  SHFL.IDX PT, R2, R5, 0x2, 0x1c1f ;  /* 0x005c1f0005027f89 */ /* 0x008ee200000e0000 */
[----:B0-----:R-:W-:-:S03]  /*13de0*/  @P2 IADD3 R14, P0, R32, R14, RZ ;  /* 0x0000000e200e2210 */ /* 0x001fc60007f1e0ff */
[----:B------:R-:W0:Y:S02]  /*13df0*/  SHFL.IDX PT, R5, R5, 0x3, 0x1c1f ;  /* 0x007c1f0005057f89 */ /* 0x000e2400000e0000 */
[----:B---3--:R-:W-:Y:S02]  /*13e00*/  @P2 IMAD.X R21, RZ, RZ, R2, P0 ;  /* 0x000000ffff152224 */ /* 0x008fe400000e0602 */
[----:B------:R-:W-:Y:S02]  /*13e10*/  @P2 IMAD.MOV.U32 R2, RZ, RZ, R14 ;  /* 0x000000ffff022224 */ /* 0x000fe400078e000e */
[----:B------:R-:W-:Y:S01]  /*13e20*/  @P2 IMAD.MOV.U32 R3, RZ, RZ, R21 ;  /* 0x000000ffff032224 */ /* 0x000fe200078e0015 */
[----:B------:R3:W4:Y:S04]  /*13e30*/  SHFL.IDX PT, R14, R4, 0x3, 0x1c1f ;  /* 0x007c1f00040e7f89 */ /* 0x00072800000e0000 */
[----:B------:R3:W-:Y:S04]  /*13e40*/  @P2 LDGSTS.E.BYPASS.LTC128B.128 [R7+0x17400], desc[UR48][R2.64], !P4 ;  /* 0x1740000002072fae */ /* 0x0007e8000e101d70 */
[----:B------:R3:W-:Y:S04]  /*13e50*/  @P2 LDGSTS.E.BYPASS.LTC128B.128 [R7+0x19400], desc[UR48][R2.64+0x40], !P6 ;  /* 0x1940004002072fae */ /* 0x0007e8000f101d70 */
[----:B0-----:R3:W-:Y:S02]  /*13e60*/  @P2 LDGSTS.E.BYPASS.LTC128B.128 [R7+0x1b400], desc[UR48][R2.64+0x80], !P1 ;  /* 0x1b40008002072fae */ /* 0x0017e4000c901d70 */
.L_x_1205:
[C---:B------:R-:W-:Y:S02]  /*13e70*/  LOP3.LUT P3, RZ, R16.reuse, 0x10, RZ, 0xc0, !PT ;  /* 0x0000001010ff7812 */ /* 0x040fe4000786c0ff */
[----:B------:R-:W-:Y:S02]  /*13e80*/  LOP3.LUT P2, RZ, R16, 0x8, RZ, 0xc0, !PT ;  /* 0x0000000810ff7812 */ /* 0x000fe4000784c0ff */
[----:B---34-:R-:W-:-:S05]  /*13e90*/  @P5 IADD3 R2, P0, R32, R14, RZ ;  /* 0x0000000e20025210 */ /* 0x018fca0007f1e0ff */
[----:B------:R-:W-:Y:S01]  /*13ea0*/  @P5 IMAD.X R3, RZ, RZ, R5, P0 ;  /* 0x000000ffff035224 */ /* 0x000fe200000e0605 */
[----:B------:R-:W-:Y:S01]  /*13eb0*/  PLOP3.LUT P0, PT, PT, PT, PT, 0x80, 0x0 ;  /* 0x000000000000781c */ /* 0x000fe20003f0f070 */
[----:B------:R-:W-:-:S05]  /*13ec0*/  @P5 IMAD.IADD R5, R17, 0x1, R6 ;  /* 0x0000000111055824 */ /* 0x000fca00078e0206 */
[----:B------:R-:W-:Y:S01]  /*13ed0*/  @!PT LDS RZ, [RZ] ;  /* 0x00000000fffff984 */ /* 0x000fe20000000800 */
[----:B------:R-:W-:Y:S01]  /*13ee0*/  @!PT LDS RZ, [RZ] ;  /* 0x00000000fffff984 */ /* 0x000fe20000000800 */
[----:B------:R-:W-:Y:S01]  /*13ef0*/  @!PT LDS RZ, [RZ] ;  /* 0x00000000fffff984 */ /* 0x000fe20000000800 */
[----:B------:R0:W-:Y:S04]  /*13f00*/  @P5 LDGSTS.E.BYPASS.LTC128B.128 [R5+0x17c00], desc[UR48][R2.64], !P3 ;  /* 0x17c0000002055fae */ /* 0x0001e8000d901d70 */
[----:B------:R0:W-:Y:S04]  /*13f10*/  @P5 LDGSTS.E.BYPASS.LTC128B.128 [R5+0x19c00], desc[UR48][R2.64+0x40], !P2 ;  /* 0x19c0004002055fae */ /* 0x0001e8000d101d70 */
[----:B------:R0:W-:Y:S01]  /*13f20*/  @P5 LDGSTS.E.BYPASS.LTC128B.128 [R5+0x1bc00], desc[UR48][R2.64+0x80], !P1 ;  /* 0x1bc0008002055fae */ /* 0x0001e2000c901d70 */
[----:B------:R-:W-:Y:S01]  /*13f30*/  NOP ;  /* 0x0000000000007918 */ /* 0x000fe20000000000 */
.L_x_1123:
        /* <DEDUP_REMOVED lines=11> */
.L_x_1124:
[----:B------:R0:W-:Y:S02]  /*13ff0*/  SYNCS.ARRIVE.TRANS64.A1T0 RZ, [R0+URZ+0x22830], RZ ;  /* 0x022830ff00ff79a7 */ /* 0x0001e4000810003f */
[----:B------:R-:W-:Y:S05]  /*14000*/  WARPSYNC.ALL ;  /* 0x0000000000007948 */ /* 0x000fea0003800000 */
[----:B------:R-:W-:Y:S01]  /*14010*/  BSSY B6, `(.L_x_1125) ;  /* 0x0000015000067945 */ /* 0x000fe20003800000 */
[----:B0-2---:R-:W-:Y:S01]  /*14020*/  VIADD R0, R17, 0x10400 ;  /* 0x0001040011007836 */ /* 0x005fe20000000000 */
[----:B------:R-:W-:Y:S04]  /*14030*/  BAR.SYNC.DEFER_BLOCKING 0x8, 0x180 ;  /* 0x0206000000007b1d */ /* 0x000fe80000010000 */
        /* <DEDUP_REMOVED lines=11> */
[----:B-1----:R-:W-:Y:S02]  /*140f0*/  IMAD.U32 R10, RZ, RZ, UR4 ;  /* 0x00000004ff0a7e24 */ /* 0x002fe4000f8e00ff */
[----:B------:R-:W-:Y:S02]  /*14100*/  IMAD.U32 R11, RZ, RZ, UR5 ;  /* 0x00000005ff0b7e24 */ /* 0x000fe4000f8e00ff */
[----:B------:R-:W-:Y:S02]  /*14110*/  IMAD.MOV.U32 R8, RZ, RZ, 0x70 ;  /* 0x00000070ff087424 */ /* 0x000fe400078e00ff */
[----:B------:R-:W-:Y:S02]  /*14120*/  IMAD.MOV.U32 R12, RZ, RZ, 0x1 ;  /* 0x00000001ff0c7424 */ /* 0x000fe400078e00ff */
[----:B------:R-:W-:-:S07]  /*14130*/  IMAD.MOV.U32 R13, RZ, RZ, RZ ;  /* 0x000000ffff0d7224 */ /* 0x000fce00078e00ff */
[----:B------:R-:W-:-:S07]  /*14140*/  LEPC R20, `(.L_x_1126) ;  /* 0x000000001014794e */ /* 0x000fce0000000000 */
[----:B0-----:R-:W-:Y:S05]  /*14150*/  CALL.ABS.NOINC R2 ;  /* 0x0000000002007343 */ /* 0x001fea0003c00000 */
.L_x_1126:
[----:B------:R-:W-:Y:S05]  /*14160*/  BSYNC B6 ;  /* 0x0000000000067941 */ /* 0x000fea0003800000 */
.L_x_1125:
[----:B------:R0:W5:Y:S01]  /*14170*/  LDL R8, [R1+0x8] ;  /* 0x0000080001087983 */ /* 0x0001620000100800 */
[----:B------:R-:W-:Y:S01]  /*14180*/  UISETP.NE.AND UP0, UPT, UR52, URZ, UPT ;  /* 0x0000003f3400728c */ /* 0x000fe2000bf05270 */
[----:B------:R-:W2:Y:S01]  /*14190*/  S2R R2, SR_TID.X ;  /* 0x0000000000027919 */ /* 0x000ea20000002100 */
[----:B------:R-:W-:Y:S01]  /*141a0*/  R2UR UR6, R26 ;  /* 0x000000001a0672ca */ /* 0x000fe200000e0000 */
[----:B------:R-:W-:-:S03]  /*141b0*/  ULDC.64 UR8, c[0x0][0x2d8] ;  /* 0x0000b60000087ab9 */ /* 0x000fc60000000a00 */
[----:B------:R-:W-:Y:S02]  /*141c0*/  PLOP3.LUT P0, PT, PT, PT, UP0, 0x80, 0x0 ;  /* 0x000000000000781c */ /* 0x000fe40003f0f008 */
[C---:B------:R-:W-:Y:S02]  /*141d0*/  LOP3.LUT P3, RZ, R16.reuse, 0x200, RZ, 0xc0, !PT ;  /* 0x0000020010ff7812 */ /* 0x040fe4000786c0ff */
[C---:B------:R-:W-:Y:S01]  /*141e0*/  LOP3.LUT P4, RZ, R16.reuse, 0x100, RZ, 0xc0, !PT ;  /* 0x0000010010ff7812 */ /* 0x040fe2000788c0ff */
[----:B------:R-:W-:Y:S01]  /*141f0*/  @UP0 ULDC UR4, c[0x0][0x44c] ;  /* 0x0001130000040ab9 */ /* 0x000fe20000000800 */
[----:B------:R-:W-:Y:S02]  /*14200*/  LOP3.LUT P5, RZ, R16, 0x80, RZ, 0xc0, !PT ;  /* 0x0000008010ff7812 */ /* 0x000fe400078ac0ff */
[C---:B--2---:R-:W-:Y:S01]  /*14210*/  LOP3.LUT R18, R2.reuse, 0x7f, RZ, 0xc0, !PT ;  /* 0x0000007f02127812 */ /* 0x044fe200078ec0ff */
[----:B------:R-:W-:-:S03]  /*14220*/  IMAD.SHL.U32 R2, R2, 0x20, RZ ;  /* 0x0000002002027824 */ /* 0x000fc600078e00ff */
[----:B------:R-:W-:-:S04]  /*14230*/  SHF.R.U32.HI R18, RZ, 0x2, R18 ;  /* 0x00000002ff127819 */ /* 0x000fc80000011612 */
[----:B------:R-:W-:-:S05]  /*14240*/  LOP3.LUT R2, R18, 0x60, R2, 0xf8, !PT ;  /* 0x0000006012027812 */ /* 0x000fca00078ef802 */
[----:B------:R-:W-:-:S04]  /*14250*/  VIADD R5, R2, UR42 ;  /* 0x0000002a02057c36 */ /* 0x000fc80008000000 */
[----:B------:R-:W-:Y:S01]  /*14260*/  @P0 IMAD.HI.U32 R2, R5, UR4, RZ ;  /* 0x0000000405020c27 */ /* 0x000fe2000f8e00ff */
[----:B------:R-:W-:Y:S01]  /*14270*/  PLOP3.LUT P0, PT, PT, PT, UP0, 0x80, 0x0 ;  /* 0x000000000000781c */ /* 0x000fe20003f0f008 */
[----:B------:R-:W-:Y:S01]  /*14280*/  @UP0 ULDC UR4, c[0x0][0x450] ;  /* 0x0001140000040ab9 */ /* 0x000fe20000000800 */
[----:B------:R-:W-:Y:S01]  /*14290*/  R2UR UR7, R22 ;  /* 0x00000000160772ca */ /* 0x000fe200000e0000 */
[----:B------:R-:W-:Y:S01]  /*142a0*/  IMAD.MOV.U32 R0, RZ, RZ, R5 ;  /* 0x000000ffff007224 */ /* 0x000fe200078e0005 */
[----:B------:R-:W-:-:S09]  /*142b0*/  UIMAD UR6, UR6, UR8, URZ ;  /* 0x00000008060672a4 */ /* 0x000fd2000f8e023f */
[----:B------:R-:W-:Y:S02]  /*142c0*/  @P0 SHF.R.U32.HI R0, RZ, UR4, R2 ;  /* 0x00000004ff000c19 */ /* 0x000fe40008011602 */
[----:B------:R-:W-:Y:S01]  /*142d0*/  R2UR UR4, R22 ;  /* 0x00000000160472ca */ /* 0x000fe200000e0000 */
[----:B------:R-:W-:Y:S02]  /*142e0*/  UIMAD UR7, UR7, UR9, UR6 ;  /* 0x00000009070772a4 */ /* 0x000fe4000f8e0206 */
[----:B------:R-:W-:Y:S01]  /*142f0*/  USHF.R.S32.HI UR6, URZ, 0x1f, UR36 ;  /* 0x0000001f3f067899 */ /* 0x000fe20008011424 */
[----:B------:R-:W-:-:S09]  /*14300*/  SHF.R.S32.HI R2, RZ, 0x1f, R0 ;  /* 0x0000001fff027819 */ /* 0x000fd20000011400 */
[----:B------:R-:W-:-:S03]  /*14310*/  UIMAD.WIDE.U32 UR4, UR4, UR8, URZ ;  /* 0x00000008040472a5 */ /* 0x000fc6000f8e003f */
[----:B------:R-:W-:Y:S01]  /*14320*/  ULDC.64 UR8, c[0x0][0x2e0] ;  /* 0x0000b80000087ab9 */ /* 0x000fe20000000a00 */
[----:B------:R-:W-:Y:S02]  /*14330*/  UIADD3 UR5, UR5, UR7, URZ ;  /* 0x0000000705057290 */ /* 0x000fe4000fffe03f */
[----:B------:R-:W-:Y:S01]  /*14340*/  UIMAD UR6, UR6, UR8, URZ ;  /* 0x00000008060672a4 */ /* 0x000fe2000f8e023f */
[----:B------:R-:W2:Y:S01]  /*14350*/  S2R R18, SR_TID.X ;  /* 0x0000000000127919 */ /* 0x000ea20000002100 */
[----:B------:R-:W-:Y:S02]  /*14360*/  UIMAD.WIDE.U32 UR4, UR36, UR8, UR4 ;  /* 0x00000008240472a5 */ /* 0x000fe4000f8e0004 */
[----:B------:R-:W-:-:S03]  /*14370*/  UIMAD UR6, UR36, UR9, UR6 ;  /* 0x00000009240672a4 */ /* 0x000fc6000f8e0206 */
[----:B------:R-:W-:Y:S01]  /*14380*/  ULDC.64 UR8, c[0x0][0x2d0] ;  /* 0x0000b40000087ab9 */ /* 0x000fe20000000a00 */
[----:B------:R-:W-:Y:S01]  /*14390*/  UIADD3 UR5, UR5, UR6, URZ ;  /* 0x0000000605057290 */ /* 0x000fe2000fffe03f */
[----:B------:R-:W-:Y:S02]  /*143a0*/  IMAD R3, R2, UR8, RZ ;  /* 0x0000000802037c24 */ /* 0x000fe4000f8e02ff */
[----:B------:R-:W-:Y:S02]  /*143b0*/  IMAD.U32 R9, RZ, RZ, UR8 ;  /* 0x00000008ff097e24 */ /* 0x000fe4000f8e00ff */
[C---:B------:R-:W-:Y:S02]  /*143c0*/  IMAD R7, R0.reuse, UR9, R3 ;  /* 0x0000000900077c24 */ /* 0x040fe4000f8e0203 */
[----:B------:R-:W-:Y:S02]  /*143d0*/  IMAD.MOV R4, RZ, RZ, -R0 ;  /* 0x000000ffff047224 */ /* 0x000fe400078e0a00 */
[----:B------:R-:W-:Y:S01]  /*143e0*/  IMAD.WIDE.U32 R2, R0, R9, UR4 ;  /* 0x0000000400027e25 */ /* 0x000fe2000f8e0009 */
[----:B------:R-:W-:-:S03]  /*143f0*/  ULDC UR4, c[0x0][0x448] ;  /* 0x0001120000047ab9 */ /* 0x000fc60000000800 */
[----:B------:R-:W-:Y:S01]  /*14400*/  IMAD R5, R4, UR4, R5 ;  /* 0x0000000404057c24 */ /* 0x000fe2000f8e0205 */
[----:B------:R-:W-:Y:S01]  /*14410*/  ULDC.64 UR4, c[0x0][0x2c8] ;  /* 0x0000b20000047ab9 */ /* 0x000fe20000000a00 */
[----:B------:R-:W-:-:S03]  /*14420*/  IMAD.IADD R3, R3, 0x1, R7 ;  /* 0x0000000103037824 */ /* 0x000fc600078e0207 */
[----:B------:R-:W-:Y:S01]  /*14430*/  SHF.R.S32.HI R0, RZ, 0x1f, R5 ;  /* 0x0000001fff007819 */ /* 0x000fe20000011405 */
[----:B------:R-:W-:-:S04]  /*14440*/  IMAD.WIDE.U32 R2, R5, UR4, R2 ;  /* 0x0000000405027c25 */ /* 0x000fc8000f8e0002 */
[----:B------:R-:W-:-:S04]  /*14450*/  IMAD R0, R0, UR4, RZ ;  /* 0x0000000400007c24 */ /* 0x000fc8000f8e02ff */
[----:B------:R-:W-:Y:S01]  /*14460*/  IMAD R5, R5, UR5, R0 ;  /* 0x0000000505057c24 */ /* 0x000fe2000f8e0200 */
[----:B------:R-:W-:Y:S02]  /*14470*/  ULDC.64 UR4, c[0x0][0x280] ;  /* 0x0000a00000047ab9 */ /* 0x000fe40000000a00 */
[----:B------:R-:W-:Y:S01]  /*14480*/  IADD3 R0, P0, R2, UR4, RZ ;  /* 0x0000000402007c10 */ /* 0x000fe2000ff1e0ff */
[----:B------:R-:W-:Y:S01]  /*14490*/  UMOV UR4, 0xffffffff ;  /* 0xffffffff00047882 */ /* 0x000fe20000000000 */
[----:B--2---:R-:W-:Y:S02]  /*144a0*/  LOP3.LUT R18, R18, 0x7f, RZ, 0xc0, !PT ;  /* 0x0000007f12127812 */ /* 0x004fe400078ec0ff */
[----:B------:R-:W-:Y:S02]  /*144b0*/  IADD3.X R4, R3, UR5, R5, P0, !PT ;  /* 0x0000000503047c10 */ /* 0x000fe400087fe405 */
[----:B-1----:R-:W-:Y:S01]  /*144c0*/  SHF.R.U32.HI R10, RZ, 0x2, R18 ;  /* 0x00000002ff0a7819 */ /* 0x002fe20000011612 */
[----:B0-----:R-:W-:Y:S06]  /*144d0*/  BRA.DIV UR4, `(.L_x_1127) ;  /* 0x0000003204cc7947 */ /* 0x001fec000b800000 */
[----:B------:R-:W0:Y:S01]  /*144e0*/  SHFL.IDX PT, R14, R0, RZ, 0x1c1f ;  /* 0x001c1fff000e7589 */ /* 0x000e2200000e0000 */
[----:B------:R-:W-:-:S03]  /*144f0*/  VIADD R5, R10, UR42 ;  /* 0x0000002a0a057c36 */ /* 0x000fc60008000000 */
[----:B------:R-:W1:Y:S01]  /*14500*/  SHFL.IDX PT, R2, R4, RZ, 0x1c1f ;  /* 0x001c1fff04027589 */ /* 0x000e6200000e0000 */
[C---:B------:R-:W-:Y:S01]  /*14510*/  VIADD R6, R5.reuse, 0x20 ;  /* 0x0000002005067836 */ /* 0x040fe20000000000 */
[----:B------:R-:W-:-:S13]  /*14520*/  ISETP.GE.AND P0, PT, R5, UR40, PT ;  /* 0x0000002805007c0c */ /* 0x000fda000bf06270 */
[----:B0-----:R-:W-:-:S05]  /*14530*/  @!P0 IADD3 R14, P1, R32, R14, RZ ;  /* 0x0000000e200e8210 */ /* 0x001fca0007f3e0ff */
[----:B-1----:R-:W-:Y:S02]  /*14540*/  @!P0 IMAD.X R3, RZ, RZ, R2, P1 ;  /* 0x000000ffff038224 */ /* 0x002fe400008e0602 */
[----:B------:R-:W-:Y:S02]  /*14550*/  @!P0 IMAD.MOV.U32 R2, RZ, RZ, R14 ;  /* 0x000000ffff028224 */ /* 0x000fe400078e000e */
[----:B------:R-:W0:Y:S04]  /*14560*/  SHFL.IDX PT, R14, R0, 0x1, 0x1c1f ;  /* 0x003c1f00000e7f89 */ /* 0x000e2800000e0000 */
[----:B-----5:R-:W-:Y:S04]  /*14570*/  @!P0 LDGSTS.E.BYPASS.LTC128B.128 [R8+0x10400], desc[UR48][R2.64], !P3 ;  /* 0x1040000002088fae */ /* 0x020fe8000d901d70 */
[----:B------:R-:W-:Y:S04]  /*14580*/  @!P0 LDGSTS.E.BYPASS.LTC128B.128 [R8+0x12400], desc[UR48][R2.64+0x40], !P4 ;  /* 0x1240004002088fae */ /* 0x000fe8000e101d70 */
[----:B------:R1:W-:Y:S01]  /*14590*/  @!P0 LDGSTS.E.BYPASS.LTC128B.128 [R8+0x14400], desc[UR48][R2.64+0x80], !P5 ;  /* 0x1440008002088fae */ /* 0x0003e2000e901d70 */
[----:B------:R-:W-:Y:S01]  /*145a0*/  ISETP.GE.AND P0, PT, R6, UR40, PT ;  /* 0x0000002806007c0c */ /* 0x000fe2000bf06270 */
[----:B------:R-:W-:-:S02]  /*145b0*/  VIADD R6, R5, 0x40 ;  /* 0x0000004005067836 */ /* 0x000fc40000000000 */
[----:B-1----:R-:W1:Y:S10]  /*145c0*/  SHFL.IDX PT, R2, R4, 0x1, 0x1c1f ;  /* 0x003c1f0004027f89 */ /* 0x002e7400000e0000 */
[----:B0-----:R-:W-:-:S05]  /*145d0*/  @!P0 IADD3 R14, P1, R32, R14, RZ ;  /* 0x0000000e200e8210 */ /* 0x001fca0007f3e0ff */
[----:B-1----:R-:W-:Y:S02]  /*145e0*/  @!P0 IMAD.X R7, RZ, RZ, R2, P1 ;  /* 0x000000ffff078224 */ /* 0x002fe400008e0602 */
[----:B------:R-:W-:Y:S02]  /*145f0*/  @!P0 IMAD.MOV.U32 R2, RZ, RZ, R14 ;  /* 0x000000ffff028224 */ /* 0x000fe400078e000e */
[----:B------:R-:W-:Y:S01]  /*14600*/  @!P0 IMAD.MOV.U32 R3, RZ, RZ, R7 ;  /* 0x000000ffff038224 */ /* 0x000fe200078e0007 */
[----:B------:R-:W0:Y:S04]  /*14610*/  SHFL.IDX PT, R14, R0, 0x2, 0x1c1f ;  /* 0x005c1f00000e7f89 */ /* 0x000e2800000e0000 */
[----:B------:R-:W-:Y:S04]  /*14620*/  @!P0 LDGSTS.E.BYPASS.LTC128B.128 [R8+0x10c00], desc[UR48][R2.64], !P3 ;  /* 0x10c0000002088fae */ /* 0x000fe8000d901d70 */
[----:B------:R-:W-:Y:S04]  /*14630*/  @!P0 LDGSTS.E.BYPASS.LTC128B.128 [R8+0x12c00], desc[UR48][R2.64+0x40], !P4 ;  /* 0x12c0004002088fae */ /* 0x000fe8000e101d70 */
[----:B------:R1:W-:Y:S01]  /*14640*/  @!P0 LDGSTS.E.BYPASS.LTC128B.128 [R8+0x14c00], desc[UR48][R2.64+0x80], !P5 ;  /* 0x14c0008002088fae */ /* 0x0003e2000e901d70 */
[----:B------:R-:W-:-:S03]  /*14650*/  ISETP.GE.AND P0, PT, R6, UR40, PT ;  /* 0x0000002806007c0c */ /* 0x000fc6000bf06270 */
[----:B-1----:R-:W1:Y:S10]  /*14660*/  SHFL.IDX PT, R2, R4, 0x2, 0x1c1f ;  /* 0x005c1f0004027f89 */ /* 0x002e7400000e0000 */
[----:B0-----:R-:W-:Y:S01]  /*14670*/  @!P0 IADD3 R14, P1, R32, R14, RZ ;  /* 0x0000000e200e8210 */ /* 0x001fe20007f3e0ff */
[----:B------:R-:W0:Y:S04]  /*14680*/  SHFL.IDX PT, R4, R4, 0x3, 0x1c1f ;  /* 0x007c1f0004047f89 */ /* 0x000e2800000e0000 */
[----:B-1----:R-:W-:-:S02]  /*14690*/  @!P0 IMAD.X R7, RZ, RZ, R2, P1 ;  /* 0x000000ffff078224 */ /* 0x002fc400008e0602 */
[----:B------:R-:W-:Y:S02]  /*146a0*/  @!P0 IMAD.MOV.U32 R2, RZ, RZ, R14 ;  /* 0x000000ffff028224 */ /* 0x000fe400078e000e */
[----:B------:R-:W-:Y:S01]  /*146b0*/  @!P0 IMAD.MOV.U32 R3, RZ, RZ, R7 ;  /* 0x000000ffff038224 */ /* 0x000fe200078e0007 */
[----:B------:R1:W2:Y:S04]  /*146c0*/  SHFL.IDX PT, R14, R0, 0x3, 0x1c1f ;  /* 0x007c1f00000e7f89 */ /* 0x0002a800000e0000 */
[----:B------:R1:W-:Y:S04]  /*146d0*/  @!P0 LDGSTS.E.BYPASS.LTC128B.128 [R8+0x11400], desc[UR48][R2.64], !P3 ;  /* 0x1140000002088fae */ /* 0x0003e8000d901d70 */
[----:B------:R1:W-:Y:S04]  /*146e0*/  @!P0 LDGSTS.E.BYPASS.LTC128B.128 [R8+0x13400], desc[UR48][R2.64+0x40], !P4 ;  /* 0x1340004002088fae */ /* 0x0003e8000e101d70 */
[----:B0-----:R1:W-:Y:S02]  /*146f0*/  @!P0 LDGSTS.E.BYPASS.LTC128B.128 [R8+0x15400], desc[UR48][R2.64+0x80], !P5 ;  /* 0x1540008002088fae */ /* 0x0013e4000e901d70 */
.L_x_1214:
[----:B------:R-:W-:-:S05]  /*14700*/  VIADD R5, R5, 0x60 ;  /* 0x0000006005057836 */ /* 0x000fca0000000000 */
[----:B------:R-:W-:-:S13]  /*14710*/  ISETP.GE.AND P0, PT, R5, UR40, PT ;  /* 0x0000002805007c0c */ /* 0x000fda000bf06270 */
[----:B-12---:R-:W-:-:S05]  /*14720*/  @!P0 IADD3 R2, P1, R32, R14, RZ ;  /* 0x0000000e20028210 */ /* 0x006fca0007f3e0ff */
[----:B------:R-:W-:-:S05]  /*14730*/  @!P0 IMAD.X R3, RZ, RZ, R4, P1 ;  /* 0x000000ffff038224 */ /* 0x000fca00008e0604 */
[----:B------:R-:W-:Y:S01]  /*14740*/  @!PT LDS RZ, [RZ] ;  /* 0x00000000fffff984 */ /* 0x000fe20000000800 */
[----:B------:R-:W-:Y:S01]  /*14750*/  @!PT LDS RZ, [RZ] ;  /* 0x00000000fffff984 */ /* 0x000fe20000000800 */
[----:B------:R-:W-:Y:S01]  /*14760*/  @!PT LDS RZ, [RZ] ;  /* 0x00000000fffff984 */ /* 0x000fe20000000800 */
[----:B------:R0:W-:Y:S04]  /*14770*/  @!P0 LDGSTS.E.BYPASS.LTC128B.128 [R8+0x11c00], desc[UR48][R2.64], !P3 ;  /* 0x11c0000002088fae */ /* 0x0001e8000d901d70 */
[----:B------:R0:W-:Y:S04]  /*14780*/  @!P0 LDGSTS.E.BYPASS.LTC128B.128 [R8+0x13c00], desc[UR48][R2.64+0x40], !P4 ;  /* 0x13c0004002088fae */ /* 0x0001e8000e101d70 */
[----:B------:R0:W-:Y:S01]  /*14790*/  @!P0 LDGSTS.E.BYPASS.LTC128B.128 [R8+0x15c00], desc[UR48][R2.64+0x80], !P5 ;  /* 0x15c0008002088fae */ /* 0x0001e2000e901d70 */
[----:B------:R-:W-:Y:S01]  /*147a0*/  PLOP3.LUT P0, PT, PT, PT, PT, 0x80, 0x0 ;  /* 0x000000000000781c */ /* 0x000fe20003f0f070 */
[----:B------:R-:W-:-:S12]  /*147b0*/  NOP ;  /* 0x0000000000007918 */ /* 0x000fd80000000000 */
.L_x_1128:
[----:B------:R-:W-:Y:S02]  /*147c0*/  PLOP3.LUT P1, PT, P1, P0, PT, 0xa2, 0x0 ;  /* 0x000000000000781c */ /* 0x000fe40000f21472 */
[----:B------:R-:W-:-:S08]  /*147d0*/  @P0 R2UR P1, UR4, R17 ;  /* 0x00000000110402ca */ /* 0x000fd00000020000 */
[----:B------:R-:W-:-:S05]  /*147e0*/  @P0 PLOP3.LUT P0, PT, P1, PT, PT, 0x80, 0x0 ;  /* 0x000000000000081c */ /* 0x000fca0000f0f070 */
[----:B------:R-:W-:Y:S01]  /*147f0*/  @!P1 SYNCS.ARRIVE.TRANS64.RED.A0T1 RZ, [UR4+0x22800], RZ ;  /* 0x022800ffffff99a7 */ /* 0x000fe20008200404 */
[----:B------:R-:W-:Y:S07]  /*14800*/  @!P1 ARRIVES.LDGSTSBAR.64.TRANSCNT [UR4+0x22800] ;  /* 0x02280000ff0099b0 */ /* 0x000fee0008000a84 */
[----:B------:R-:W-:Y:S05]  /*14810*/  @P0 BRA.U.ANY `(.L_x_1128) ;  /* 0xfffffffd00e80947 */ /* 0x000fea000393ffff */
[----:B0-----:R-:W2:Y:S02]  /*14820*/  LDL.LU R2, [R1+0x10] ;  /* 0x0000100001027983 */ /* 0x001ea40000300800 */
        /* <DEDUP_REMOVED lines=9> */
[----:B------:R-:W1:Y:S03]  /*148c0*/  SYNCS.PHASECHK.TRANS64.TRYWAIT P0, [R17+URZ+0x22820], R0 ;  /* 0x02282000110075a7 */ /* 0x000e66000800017f */
[----:B01----:R-:W-:Y:S05]  /*148d0*/  @!P0 BRA `(.L_x_1130) ;  /* 0x0000003400048947 */ /* 0x003fea0003800000 */
.L_x_1215:
[----:B------:R-:W-:Y:S05]  /*148e0*/  BSYNC B0 ;  /* 0x0000000000007941 */ /* 0x000fea0003800000 */
.L_x_1129:
[----:B------:R-:W-:-:S04]  /*148f0*/  UIADD3 UR4, UR44, -0x2, URZ ;  /* 0xfffffffe2c047890 */ /* 0x000fc8000fffe03f */
[----:B------:R-:W-:-:S06]  /*14900*/  UISETP.GE.AND UP0, UPT, UR4, UR45, UPT ;  /* 0x0000002d0400728c */ /* 0x000fcc000bf06270 */
[----:B------:R-:W-:-:S13]  /*14910*/  PLOP3.LUT P0, PT, PT, PT, UP0, 0x40, 0x0 ;  /* 0x000000000000781c */ /* 0x000fda0003f0e808 */
[----:B------:R-:W-:Y:S05]  /*14920*/  @P0 BRA `(.L_x_1131) ;  /* 0x0000001000880947 */ /* 0x000fea0003800000 */
[----:B------:R-:W-:Y:S02]  /*14930*/  IMAD.MOV.U32 R4, RZ, RZ, R19 ;  /* 0x000000ffff047224 */ /* 0x000fe400078e0013 */
[----:B------:R-:W-:Y:S02]  /*14940*/  IMAD.MOV.U32 R5, RZ, RZ, R23 ;  /* 0x000000ffff057224 */ /* 0x000fe400078e0017 */
[----:B------:R-:W-:-:S07]  /*14950*/  IMAD.U32 R20, RZ, RZ, UR4 ;  /* 0x00000004ff147e24 */ /* 0x000fce000f8e00ff */
.L_x_1151:
[----:B-1----:R-:W1:Y:S01]  /*14960*/  LDC R3, c[0x0][0x430] ;  /* 0x00010c00ff037b82 */ /* 0x002e620000000800 */
[----:B0-2---:R-:W0:Y:S01]  /*14970*/  S2R R0, SR_TID.X ;  /* 0x0000000000007919 */ /* 0x005e220000002100 */
[----:B------:R-:W-:Y:S05]  /*14980*/  YIELD ;  /* 0x0000000000007946 */ /* 0x000fea0003800000 */
[----:B------:R-:W-:Y:S01]  /*14990*/  ULDC.64 UR4, c[0x0][0x428] ;  /* 0x00010a0000047ab9 */ /* 0x000fe20000000a00 */
[----:B------:R-:W-:Y:S01]  /*149a0*/  VIADD R19, R4, 0x1 ;  /* 0x0000000104137836 */ /* 0x000fe20000000000 */
[----:B-1----:R-:W-:Y:S02]  /*149b0*/  ISETP.NE.AND P0, PT, R3, 0x1, PT ;  /* 0x000000010300780c */ /* 0x002fe40003f05270 */
[C---:B0-----:R-:W-:Y:S01]  /*149c0*/  LOP3.LUT R2, R0.reuse, 0x7f, RZ, 0xc0, !PT ;  /* 0x0000007f00027812 */ /* 0x041fe200078ec0ff */
[----:B------:R-:W-:-:S10]  /*149d0*/  IMAD.SHL.U32 R0, R0, 0x20, RZ ;  /* 0x0000002000007824 */ /* 0x000fd400078e00ff */
[----:B------:R-:W0:Y:S01]  /*149e0*/  @P0 LDC R7, c[0x0][0x434] ;  /* 0x00010d00ff070b82 */ /* 0x000e220000000800 */
[----:B------:R-:W-:Y:S02]  /*149f0*/  SHF.R.U32.HI R2, RZ, 0x2, R2 ;  /* 0x00000002ff027819 */ /* 0x000fe40000011602 */
[----:B------:R-:W-:-:S03]  /*14a00*/  LOP3.LUT R0, R0, 0x60, RZ, 0xc0, !PT ;  /* 0x0000006000007812 */ /* 0x000fc600078ec0ff */
[----:B------:R-:W-:Y:S02]  /*14a10*/  IMAD R3, R20, 0x80, R2 ;  /* 0x0000008014037824 */ /* 0x000fe400078e0202 */
[----:B------:R-:W1:Y:S03]  /*14a20*/  @P0 LDC R9, c[0x0][0x438] ;  /* 0x00010e00ff090b82 */ /* 0x000e660000000800 */
[----:B------:R-:W-:-:S05]  /*14a30*/  IADD3 R0, R0, R3, R34 ;  /* 0x0000000300007210 */ /* 0x000fca0007ffe022 */
[----:B------:R-:W-:Y:S02]  /*14a40*/  IMAD.MOV.U32 R8, RZ, RZ, R0 ;  /* 0x000000ffff087224 */ /* 0x000fe400078e0000 */
[----:B0-----:R-:W-:-:S04]  /*14a50*/  @P0 IMAD.HI.U32 R2, R0, R7, RZ ;  /* 0x0000000700020227 */ /* 0x001fc800078e00ff */
[----:B------:R-:W-:Y:S01]  /*14a60*/  IMAD R7, R33, UR4, RZ ;  /* 0x0000000421077c24 */ /* 0x000fe2000f8e02ff */
[----:B-1----:R-:W-:-:S03]  /*14a70*/  @P0 SHF.R.U32.HI R8, RZ, R9, R2 ;  /* 0x00000009ff080219 */ /* 0x002fc60000011602 */
[----:B------:R-:W-:Y:S01]  /*14a80*/  IMAD R7, R24, UR5, R7 ;  /* 0x0000000518077c24 */ /* 0x000fe2000f8e0207 */
[--C-:B------:R-:W-:Y:S01]  /*14a90*/  SHF.R.S32.HI R3, RZ, 0x1f, R8.reuse ;  /* 0x0000001fff037819 */ /* 0x100fe20000011408 */
[----:B------:R-:W-:-:S04]  /*14aa0*/  IMAD.MOV.U32 R2, RZ, RZ, R8 ;  /* 0x000000ffff027224 */ /* 0x000fc800078e0008 */
[----:B------:R-:W-:Y:S01]  /*14ab0*/  IMAD.WIDE.U32 R2, R24, UR4, R2 ;  /* 0x0000000418027c25 */ /* 0x000fe2000f8e0002 */
[----:B------:R-:W-:-:S03]  /*14ac0*/  ULDC.64 UR4, c[0x0][0x418] ;  /* 0x0001060000047ab9 */ /* 0x000fc60000000a00 */
[----:B------:R-:W-:Y:S01]  /*14ad0*/  IMAD.IADD R3, R7, 0x1, R3 ;  /* 0x0000000107037824 */ /* 0x000fe200078e0203 */
[C---:B------:R-:W-:Y:S01]  /*14ae0*/  LEA R6, P0, R2.reuse, UR4, 0x2 ;  /* 0x0000000402067c11 */ /* 0x040fe2000f8010ff */
[----:B------:R-:W-:Y:S01]  /*14af0*/  IMAD.U32 R10, RZ, RZ, UR50 ;  /* 0x00000032ff0a7e24 */ /* 0x000fe2000f8e00ff */
[----:B------:R-:W-:Y:S02]  /*14b00*/  ULDC UR4, c[0x0][0x430] ;  /* 0x00010c0000047ab9 */ /* 0x000fe40000000800 */
[----:B------:R-:W-:Y:S02]  /*14b10*/  LEA.HI.X R7, R2, UR5, R3, 0x2, P0 ;  /* 0x0000000502077c11 */ /* 0x000fe400080f1403 */
[----:B------:R-:W-:Y:S01]  /*14b20*/  ISETP.NE.AND P1, PT, R10, 0x3, PT ;  /* 0x000000030a00780c */ /* 0x000fe20003f25270 */
[----:B------:R-:W-:Y:S01]  /*14b30*/  IMAD.MOV R3, RZ, RZ, -R8 ;  /* 0x000000ffff037224 */ /* 0x000fe200078e0a08 */
[----:B------:R-:W-:Y:S01]  /*14b40*/  ISETP.NE.AND P0, PT, R19, 0x2, PT ;  /* 0x000000021300780c */ /* 0x000fe20003f05270 */
[----:B------:R0:W2:Y:S03]  /*14b50*/  LDG.E R6, desc[UR48][R6.64] ;  /* 0x0000003006067981 */ /* 0x0000a6000c1e1900 */
[----:B------:R-:W-:-:S02]  /*14b60*/  SEL R23, RZ, 0x1, P0 ;  /* 0x00000001ff177807 */ /* 0x000fc40000000000 */
[----:B------:R-:W-:Y:S01]  /*14b70*/  SEL R19, R19, RZ, P0 ;  /* 0x000000ff13137207 */ /* 0x000fe20000000000 */
[----:B0-----:R-:W-:Y:S02]  /*14b80*/  IMAD R7, R3, UR4, R0 ;  /* 0x0000000403077c24 */ /* 0x001fe4000f8e0200 */
[----:B------:R-:W-:Y:S01]  /*14b90*/  IMAD.MOV.U32 R0, RZ, RZ, R20 ;  /* 0x000000ffff007224 */ /* 0x000fe200078e0014 */
[----:B------:R-:W-:Y:S01]  /*14ba0*/  LOP3.LUT R23, R5, R23, RZ, 0x3c, !PT ;  /* 0x0000001705177212 */ /* 0x000fe200078e3cff */
[----:B------:R-:W-:-:S03]  /*14bb0*/  VIADD R20, R20, 0xffffffff ;  /* 0xffffffff14147836 */ /* 0x000fc60000000000 */
[----:B------:R-:W-:Y:S02]  /*14bc0*/  ISETP.GT.AND P2, PT, R0, UR45, PT ;  /* 0x0000002d00007c0c */ /* 0x000fe4000bf44270 */
[----:B--2---:R-:W-:Y:S01]  /*14bd0*/  SHF.R.S32.HI R9, RZ, 0x1f, R6 ;  /* 0x0000001fff097819 */ /* 0x004fe20000011406 */
[----:B------:R-:W-:Y:S10]  /*14be0*/  @!P1 BRA `(.L_x_1132) ;  /* 0x0000000000049947 */ /* 0x000ff40003800000 */
[----:B------:R-:W-:Y:S01]  /*14bf0*/  BPT.TRAP 0x1 ;  /* 0x000000040000795c */ /* 0x000fe20000300000 */
.L_x_1132:
[----:B------:R-:W-:Y:S01]  /*14c00*/  IMAD R0, R19, 0x8, R17 ;  /* 0x0000000813007824 */ /* 0x000fe200078e0211 */
[----:B------:R-:W-:Y:S01]  /*14c10*/  SHF.L.U32 R10, R23, 0x1f, RZ ;  /* 0x0000001f170a7819 */ /* 0x000fe200000006ff */
[----:B------:R-:W-:Y:S01]  /*14c20*/  BSSY B0, `(.L_x_1133) ;  /* 0x0000004000007945 */ /* 0x000fe20003800000 */
[----:B------:R-:W-:Y:S02]  /*14c30*/  SHF.R.S32.HI R8, RZ, 0x1f, R7 ;  /* 0x0000001fff087819 */ /* 0x000fe40000011407 */
[----:B------:R-:W0:Y:S02]  /*14c40*/  SYNCS.PHASECHK.TRANS64.TRYWAIT P0, [R0+URZ+0x22880], R10 ;  /* 0x0228800a000075a7 */ /* 0x000e24000800017f */
[----:B0-----:R-:W-:Y:S05]  /*14c50*/  @!P0 BRA `(.L_x_1134) ;  /* 0x0000003000388947 */ /* 0x001fea0003800000 */
.L_x_1216:
[----:B------:R-:W-:Y:S05]  /*14c60*/  BSYNC B0 ;  /* 0x0000000000007941 */ /* 0x000fea0003800000 */
.L_x_1133:
[----:B------:R-:W-:Y:S01]  /*14c70*/  ULDC.64 UR4, c[0x0][0x328] ;  /* 0x0000ca0000047ab9 */ /* 0x000fe20000000a00 */
[----:B------:R-:W-:Y:S01]  /*14c80*/  ULDC.64 UR6, c[0x0][0x318] ;  /* 0x0000c60000067ab9 */ /* 0x000fe20000000a00 */
[----:B------:R-:W-:Y:S01]  /*14c90*/  IMAD R11, R8, UR4, RZ ;  /* 0x00000004080b7c24 */ /* 0x000fe2000f8e02ff */
[C---:B------:R-:W-:Y:S01]  /*14ca0*/  LOP3.LUT P3, RZ, R16.reuse, 0x2, RZ, 0xc0, !PT ;  /* 0x0000000210ff7812 */ /* 0x040fe2000786c0ff */
[----:B------:R-:W-:Y:S01]  /*14cb0*/  IMAD.WIDE.U32 R2, R7, UR4, RZ ;  /* 0x0000000407027c25 */ /* 0x000fe2000f8e00ff */
[----:B------:R-:W-:-:S03]  /*14cc0*/  LOP3.LUT P1, RZ, R16, 0x1, RZ, 0xc0, !PT ;  /* 0x0000000110ff7812 */ /* 0x000fc6000782c0ff */
[----:B------:R-:W-:Y:S01]  /*14cd0*/  IMAD R11, R7, UR5, R11 ;  /* 0x00000005070b7c24 */ /* 0x000fe2000f8e020b */
[----:B------:R-:W-:Y:S01]  /*14ce0*/  ULDC.64 UR4, c[0x0][0x338] ;  /* 0x0000ce0000047ab9 */ /* 0x000fe20000000a00 */
[----:B------:R-:W-:Y:S02]  /*14cf0*/  IMAD R21, R19, 0x4000, R37 ;  /* 0x0000400013157824 */ /* 0x000fe400078e0225 */
        /* <DEDUP_REMOVED lines=9> */
[----:B------:R-:W-:-:S02]  /*14d90*/  UMOV UR4, 0xffffffff ;  /* 0xffffffff00047882 */ /* 0x000fc40000000000 */
[----:B------:R-:W-:-:S04]  /*14da0*/  IADD3 R18, P0, R2, UR6, RZ ;  /* 0x0000000602127c10 */ /* 0x000fc8000ff1e0ff */
[----:B------:R-:W-:Y:S01]  /*14db0*/  IADD3.X R27, R27, UR7, R3, P0, !PT ;  /* 0x000000071b1b7c10 */ /* 0x000fe200087fe403 */
[----:B------:R-:W-:Y:S08]  /*14dc0*/  BRA.DIV UR4, `(.L_x_1135) ;  /* 0x0000002e04f07947 */ /* 0x000ff0000b800000 */
[----:B------:R-:W1:Y:S01]  /*14dd0*/  SHFL.IDX PT, R2, R18, RZ, 0x1c1f ;  /* 0x001c1fff12027589 */ /* 0x000e6200000e0000 */
[----:B------:R-:W-:-:S03]  /*14de0*/  IADD3 R21, R17, R21, R29 ;  /* 0x0000001511157210 */ /* 0x000fc60007ffe01d */
[----:B------:R-:W2:Y:S02]  /*14df0*/  SHFL.IDX PT, R3, R27, RZ, 0x1c1f ;  /* 0x001c1fff1b037589 */ /* 0x000ea400000e0000 */
[----:B------:R-:W-:Y:S01]  /*14e00*/  IMAD.IADD R25, R30, 0x1, R21 ;  /* 0x000000011e197824 */ /* 0x000fe200078e0215 */
[----:B-1----:R-:W-:-:S05]  /*14e10*/  IADD3 R2, P0, R32, R2, RZ ;  /* 0x0000000220027210 */ /* 0x002fca0007f1e0ff */
[----:B--2---:R-:W-:-:S05]  /*14e20*/  IMAD.X R3, RZ, RZ, R3, P0 ;  /* 0x000000ffff037224 */ /* 0x004fca00000e0603 */
[----:B------:R-:W-:Y:S01]  /*14e30*/  @!PT LDS RZ, [RZ] ;  /* 0x00000000fffff984 */ /* 0x000fe20000000800 */
        /* <DEDUP_REMOVED lines=10> */
[----:B------:R-:W3:Y:S01]  /*14ee0*/  SHFL.IDX PT, R27, R27, 0x3, 0x1c1f ;  /* 0x007c1f001b1b7f89 */ /* 0x000ee200000e0000 */
[----:B-1----:R-:W-:-:S05]  /*14ef0*/  IADD3 R2, P0, R32, R2, RZ ;  /* 0x0000000220027210 */ /* 0x002fca0007f1e0ff */
[----:B--2---:R-:W-:-:S05]  /*14f00*/  IMAD.X R3, RZ, RZ, R3, P0 ;  /* 0x000000ffff037224 */ /* 0x004fca00000e0603 */
[----:B------:R-:W-:Y:S04]  /*14f10*/  LDGSTS.E.BYPASS.LTC128B.128 [R21+0xa400], desc[UR48][R2.64], !P3 ;  /* 0x0a40000002157fae */ /* 0x000fe8000d901d70 */
[----:B------:R1:W-:Y:S04]  /*14f20*/  LDGSTS.E.BYPASS.LTC128B.128 [R25+0xa400], desc[UR48][R2.64+0x40], !P1 ;  /* 0x0a40004002197fae */ /* 0x0003e8000c901d70 */
[----:B-1-3--:R1:W2:Y:S02]  /*14f30*/  SHFL.IDX PT, R2, R18, 0x3, 0x1c1f ;  /* 0x007c1f0012027f89 */ /* 0x00a2a400000e0000 */
.L_x_1226:
        /* <DEDUP_REMOVED lines=9> */
.L_x_1136:
        /* <DEDUP_REMOVED lines=11> */
.L_x_1137:
[----:B------:R2:W-:Y:S01]  /*15080*/  SYNCS.ARRIVE.TRANS64.A1T0 RZ, [R0+URZ+0x22870], RZ ;  /* 0x022870ff00ff79a7 */ /* 0x0005e2000810003f */
[----:B------:R-:W-:Y:S05]  /*15090*/  @!P3 BRA `(.L_x_1138) ;  /* 0x000000000004b947 */ /* 0x000fea0003800000 */
[----:B------:R-:W-:Y:S01]  /*150a0*/  BPT.TRAP 0x1 ;  /* 0x000000040000795c */ /* 0x000fe20000300000 */
.L_x_1138:
[----:B------:R-:W3:Y:S01]  /*150b0*/  SYNCS.PHASECHK.TRANS64.TRYWAIT P0, [R0+URZ+0x22840], R10 ;  /* 0x0228400a000075a7 */ /* 0x000ee2000800017f */
[----:B------:R-:W-:Y:S04]  /*150c0*/  BSSY B0, `(.L_x_1139) ;  /* 0x0000002000007945 */ /* 0x000fe80003800000 */
[----:B---3--:R-:W-:Y:S05]  /*150d0*/  @!P0 BRA `(.L_x_1140) ;  /* 0x0000003000588947 */ /* 0x008fea0003800000 */
.L_x_1227:
[----:B------:R-:W-:Y:S05]  /*150e0*/  BSYNC B0 ;  /* 0x0000000000007941 */ /* 0x000fea0003800000 */
.L_x_1139:
[----:B------:R-:W-:Y:S01]  /*150f0*/  ULDC.64 UR4, c[0x0][0x300] ;  /* 0x0000c00000047ab9 */ /* 0x000fe20000000a00 */
[----:B------:R-:W-:Y:S01]  /*15100*/  ULDC.64 UR6, c[0x0][0x2e8] ;  /* 0x0000ba0000067ab9 */ /* 0x000fe20000000a00 */
[----:B------:R-:W-:Y:S01]  /*15110*/  IMAD R8, R8, UR4, RZ ;  /* 0x0000000408087c24 */ /* 0x000fe2000f8e02ff */
[C---:B------:R-:W-:Y:S01]  /*15120*/  LOP3.LUT P4, RZ, R16.reuse, 0x10, RZ, 0xc0, !PT ;  /* 0x0000001010ff7812 */ /* 0x040fe2000788c0ff */
[C---:B------:R-:W-:Y:S01]  /*15130*/  IMAD.WIDE.U32 R2, R7.reuse, UR4, RZ ;  /* 0x0000000407027c25 */ /* 0x040fe2000f8e00ff */
[C---:B------:R-:W-:Y:S02]  /*15140*/  LOP3.LUT P3, RZ, R16.reuse, 0x8, RZ, 0xc0, !PT ;  /* 0x0000000810ff7812 */ /* 0x040fe4000786c0ff */
[----:B------:R-:W-:Y:S01]  /*15150*/  LOP3.LUT P1, RZ, R16, 0x4, RZ, 0xc0, !PT ;  /* 0x0000000410ff7812 */ /* 0x000fe2000782c0ff */
[----:B------:R-:W-:Y:S01]  /*15160*/  IMAD R8, R7, UR5, R8 ;  /* 0x0000000507087c24 */ /* 0x000fe2000f8e0208 */
[----:B------:R-:W-:Y:S02]  /*15170*/  ULDC.64 UR4, c[0x0][0x310] ;  /* 0x0000c40000047ab9 */ /* 0x000fe40000000a00 */
[----:B------:R-:W-:-:S02]  /*15180*/  IMAD R7, R9, UR4, RZ ;  /* 0x0000000409077c24 */ /* 0x000fc4000f8e02ff */
[----:B------:R-:W-:Y:S02]  /*15190*/  IMAD.IADD R3, R3, 0x1, R8 ;  /* 0x0000000103037824 */ /* 0x000fe400078e0208 */
        /* <DEDUP_REMOVED lines=10> */
[----:B------:R-:W-:Y:S01]  /*15240*/  IMAD R7, R19, 0x6000, R36 ;  /* 0x0000600013077824 */ /* 0x000fe200078e0224 */
[----:B------:R-:W-:Y:S07]  /*15250*/  BRA.DIV UR4, `(.L_x_1141) ;  /* 0x00000032040c7947 */ /* 0x000fee000b800000 */
[----:B------:R-:W4:Y:S01]  /*15260*/  SHFL.IDX PT, R2, R6, RZ, 0x1c1f ;  /* 0x001c1fff06027589 */ /* 0x000f2200000e0000 */
[----:B------:R-:W-:-:S03]  /*15270*/  IMAD.IADD R7, R17, 0x1, R7 ;  /* 0x0000000111077824 */ /* 0x000fc600078e0207 */
[----:B------:R-:W5:Y:S04]  /*15280*/  SHFL.IDX PT, R3, R8, RZ, 0x1c1f ;  /* 0x001c1fff08037589 */ /* 0x000f6800000e0000 */
[----:B------:R-:W-:Y:S04]  /*15290*/  SHFL.IDX PT, R9, R8, 0x2, 0x1c1f ;  /* 0x005c1f0008097f89 */ /* 0x000fe800000e0000 */
[----:B------:R-:W-:Y:S01]  /*152a0*/  SHFL.IDX PT, R14, R6, 0x3, 0x1c1f ;  /* 0x007c1f00060e7f89 */ /* 0x000fe200000e0000 */
        /* <DEDUP_REMOVED lines=15> */
[----:B------:R4:W0:Y:S04]  /*153a0*/  SHFL.IDX PT, R9, R8, 0x3, 0x1c1f ;  /* 0x007c1f0008097f89 */ /* 0x00082800000e0000 */
[----:B------:R4:W-:Y:S04]  /*153b0*/  LDGSTS.E.BYPASS.LTC128B.128 [R7+0x17400], desc[UR48][R2.64], !P4 ;  /* 0x1740000002077fae */ /* 0x0009e8000e101d70 */
[----:B------:R4:W-:Y:S04]  /*153c0*/  LDGSTS.E.BYPASS.LTC128B.128 [R7+0x19400], desc[UR48][R2.64+0x40], !P3 ;  /* 0x1940004002077fae */ /* 0x0009e8000d901d70 */
[----:B------:R4:W-:Y:S02]  /*153d0*/  LDGSTS.E.BYPASS.LTC128B.128 [R7+0x1b400], desc[UR48][R2.64+0x80], !P1 ;  /* 0x1b40008002077fae */ /* 0x0009e4000c901d70 */
.L_x_1237:
[----:B----4-:R-:W-:-:S05]  /*153e0*/  IADD3 R2, P0, R32, R14, RZ ;  /* 0x0000000e20027210 */ /* 0x010fca0007f1e0ff */
[----:B0-----:R-:W-:Y:S01]  /*153f0*/  IMAD.X R3, RZ, RZ, R9, P0 ;  /* 0x000000ffff037224 */ /* 0x001fe200000e0609 */
        /* <DEDUP_REMOVED lines=8> */
.L_x_1142:
        /* <DEDUP_REMOVED lines=11> */
.L_x_1143:
[----:B------:R2:W-:Y:S02]  /*15530*/  SYNCS.ARRIVE.TRANS64.A1T0 RZ, [R0+URZ+0x22830], RZ ;  /* 0x022830ff00ff79a7 */ /* 0x0005e4000810003f */
[----:B--23--:R-:W-:-:S05]  /*15540*/  IMAD.U32 R0, RZ, RZ, UR47 ;  /* 0x0000002fff007e24 */ /* 0x00cfca000f8e00ff */
[----:B------:R-:W-:-:S13]  /*15550*/  ISETP.NE.AND P0, PT, R0, 0x3, PT ;  /* 0x000000030000780c */ /* 0x000fda0003f05270 */
[----:B------:R-:W-:Y:S05]  /*15560*/  @!P0 BRA `(.L_x_1144) ;  /* 0x0000000000048947 */ /* 0x000fea0003800000 */
[----:B------:R-:W-:Y:S01]  /*15570*/  BPT.TRAP 0x1 ;  /* 0x000000040000795c */ /* 0x000fe20000300000 */
.L_x_1144:
[----:B------:R-:W-:Y:S01]  /*15580*/  LOP3.LUT R3, R5, 0x1, RZ, 0x3c, !PT ;  /* 0x0000000105037812 */ /* 0x000fe200078e3cff */
[----:B------:R-:W-:Y:S01]  /*15590*/  IMAD R0, R4, 0x8, R17 ;  /* 0x0000000804007824 */ /* 0x000fe200078e0211 */
[----:B------:R-:W-:Y:S02]  /*155a0*/  BSSY B0, `(.L_x_1145) ;  /* 0x0000004000007945 */ /* 0x000fe40003800000 */
[----:B------:R-:W-:-:S04]  /*155b0*/  SHF.L.U32 R3, R3, 0x1f, RZ ;  /* 0x0000001f03037819 */ /* 0x000fc800000006ff */
[----:B------:R-:W0:Y:S02]  /*155c0*/  SYNCS.PHASECHK.TRANS64.TRYWAIT P1, [R0+URZ+0x22870], R3 ;  /* 0x02287003000075a7 */ /* 0x000e24000802017f */
[----:B0-----:R-:W-:Y:S05]  /*155d0*/  @!P1 BRA `(.L_x_1146) ;  /* 0x00000030005c9947 */ /* 0x001fea0003800000 */
.L_x_1238:
[----:B------:R-:W-:Y:S05]  /*155e0*/  BSYNC B0 ;  /* 0x0000000000007941 */ /* 0x000fea0003800000 */
.L_x_1145:
[----:B------:R-:W-:-:S05]  /*155f0*/  IMAD.U32 R2, RZ, RZ, UR50 ;  /* 0x00000032ff027e24 */ /* 0x000fca000f8e00ff */
[----:B------:R-:W-:-:S13]  /*15600*/  ISETP.NE.AND P1, PT, R2, 0x3, PT ;  /* 0x000000030200780c */ /* 0x000fda0003f25270 */
[----:B------:R-:W-:Y:S05]  /*15610*/  @!P1 BRA `(.L_x_1147) ;  /* 0x0000000000049947 */ /* 0x000fea0003800000 */
[----:B------:R-:W-:Y:S01]  /*15620*/  BPT.TRAP 0x1 ;  /* 0x000000040000795c */ /* 0x000fe20000300000 */
.L_x_1147:
[----:B0-----:R-:W-:Y:S01]  /*15630*/  SHF.L.U32 R3, R5, 0x1f, RZ ;  /* 0x0000001f05037819 */ /* 0x001fe200000006ff */
[----:B-1----:R-:W-:-:S03]  /*15640*/  IMAD.SHL.U32 R18, R4, 0x4000, RZ ;  /* 0x0000400004127824 */ /* 0x002fc600078e00ff */
[----:B------:R-:W0:Y:S02]  /*15650*/  SYNCS.PHASECHK.TRANS64.TRYWAIT P1, [R0+URZ+0x22860], R3 ;  /* 0x02286003000075a7 */ /* 0x000e24000802017f */
[----:B0-----:R-:W-:Y:S05]  /*15660*/  @!P1 BRA `(.L_x_1148) ;  /* 0x00000030004c9947 */ /* 0x001fea0003800000 */
.L_x_1239:
[----:B------:R-:W2:Y:S04]  /*15670*/  LDL R2, [R1+0x4] ;  /* 0x0000040001027983 */ /* 0x000ea80000100800 */
[----:B------:R-:W3:Y:S01]  /*15680*/  LDL R12, [R1] ;  /* 0x00000000010c7983 */ /* 0x000ee20000100800 */
[----:B------:R-:W-:Y:S05]  /*15690*/  WARPSYNC.ALL ;  /* 0x0000000000007948 */ /* 0x000fea0003800000 */
[----:B------:R-:W-:-:S05]  /*156a0*/  IMAD.U32 R21, RZ, RZ, UR50 ;  /* 0x00000032ff157e24 */ /* 0x000fca000f8e00ff */
[----:B------:R-:W-:Y:S02]  /*156b0*/  ISETP.NE.AND P1, PT, R21, 0x3, PT ;  /* 0x000000031500780c */ /* 0x000fe40003f25270 */
[----:B--2---:R-:W-:Y:S02]  /*156c0*/  LOP3.LUT R2, R18, R2, RZ, 0xfc, !PT ;  /* 0x0000000212027212 */ /* 0x004fe400078efcff */
[----:B---3--:R-:W-:-:S03]  /*156d0*/  IADD3 R18, R17, R18, R12 ;  /* 0x0000001211127210 */ /* 0x008fc60007ffe00c */
[----:B0-----:R-:W-:-:S04]  /*156e0*/  IMAD.IADD R3, R17, 0x1, R2 ;  /* 0x0000000111037824 */ /* 0x001fc800078e0202 */
[----:B------:R-:W-:Y:S01]  /*156f0*/  IMAD.IADD R2, R31, 0x1, R3 ;  /* 0x000000011f027824 */ /* 0x000fe200078e0203 */
[----:B------:R-:W0:Y:S02]  /*15700*/  LDSM.16.MT88.4 R4, [R3+0x8400] ;  /* 0x008400000304783b */ /* 0x000e240000004200 */
        /* <DEDUP_REMOVED lines=10> */
[----:B------:R0:W-:Y:S04]  /*157b0*/  STSM.16.M88.4 [R18+0x2400], R12 ;  /* 0x0024000c12007844 */ /* 0x0001e80000000200 */
[----:B------:R-:W1:Y:S01]  /*157c0*/  LDSM.16.MT88.4 R8, [R3+0x9400] ;  /* 0x009400000308783b */ /* 0x000e620000004200 */
[--C-:B0-----:R-:W-:Y:S02]  /*157d0*/  IADD3 R12, R28, 0x400, R18.reuse ;  /* 0x000004001c0c7810 */ /* 0x101fe40007ffe012 */
[----:B------:R-:W-:Y:S02]  /*157e0*/  IADD3 R18, R31, 0x400, R18 ;  /* 0x000004001f127810 */ /* 0x000fe40007ffe012 */
[C-C-:B-1----:R-:W-:Y:S02]  /*157f0*/  PRMT R4, R8.reuse, 0x6420, R9.reuse ;  /* 0x0000642008047816 */ /* 0x142fe40000000009 */
[----:B------:R-:W-:-:S02]  /*15800*/  PRMT R5, R8, 0x7531, R9 ;  /* 0x0000753108057816 */ /* 0x000fc40000000009 */
[C-C-:B------:R-:W-:Y:S02]  /*15810*/  PRMT R6, R10.reuse, 0x6420, R11.reuse ;  /* 0x000064200a067816 */ /* 0x140fe4000000000b */
[----:B------:R-:W-:Y:S02]  /*15820*/  PRMT R7, R10, 0x7531, R11 ;  /* 0x000075310a077816 */ /* 0x000fe4000000000b */
[----:B------:R-:W0:Y:S04]  /*15830*/  LDSM.16.MT88.4 R8, [R2+0x9400] ;  /* 0x009400000208783b */ /* 0x000e280000004200 */
[----:B------:R0:W-:Y:S02]  /*15840*/  STSM.16.M88.4 [R12], R4 ;  /* 0x000000040c007844 */ /* 0x0001e40000000200 */
[----:B0-----:R-:W-:-:S02]  /*15850*/  PRMT R4, R8, 0x6420, R9 ;  /* 0x0000642008047816 */ /* 0x001fc40000000009 */
[----:B------:R-:W-:Y:S02]  /*15860*/  PRMT R5, R8, 0x7531, R9 ;  /* 0x0000753108057816 */ /* 0x000fe40000000009 */
        /* <DEDUP_REMOVED lines=8> */
[----:B------:R-:W-:-:S05]  /*158f0*/  PRMT R11, R14, 0x7531, R15 ;  /* 0x000075310e0b7816 */ /* 0x000fca000000000f */
[----:B------:R1:W-:Y:S02]  /*15900*/  STSM.16.M88.4 [R18], R8 ;  /* 0x0000000812007844 */ /* 0x0003e40000000200 */
[C-C-:B-1----:R-:W-:Y:S02]  /*15910*/  PRMT R8, R4.reuse, 0x6420, R5.reuse ;  /* 0x0000642004087816 */ /* 0x142fe40000000005 */
[----:B------:R-:W-:Y:S02]  /*15920*/  PRMT R9, R4, 0x7531, R5 ;  /* 0x0000753104097816 */ /* 0x000fe40000000005 */
[C-C-:B------:R-:W-:Y:S02]  /*15930*/  PRMT R10, R6.reuse, 0x6420, R7.reuse ;  /* 0x00006420060a7816 */ /* 0x140fe40000000007 */
[----:B------:R-:W-:-:S05]  /*15940*/  PRMT R11, R6, 0x7531, R7 ;  /* 0x00007531060b7816 */ /* 0x000fca0000000007 */
[----:B------:R0:W-:Y:S04]  /*15950*/  STSM.16.M88.4 [R18+0x2000], R8 ;  /* 0x0020000812007844 */ /* 0x0001e80000000200 */
[----:B------:R-:W1:Y:S01]  /*15960*/  LDSM.16.MT88.4 R4, [R3+0xb400] ;  /* 0x00b400000304783b */ /* 0x000e620000004200 */
[----:B0-----:R-:W-:Y:S01]  /*15970*/  IMAD.IADD R18, R28, 0x1, R18 ;  /* 0x000000011c127824 */ /* 0x001fe200078e0212 */
[C-C-:B-1----:R-:W-:Y:S02]  /*15980*/  PRMT R12, R4.reuse, 0x6420, R5.reuse ;  /* 0x00006420040c7816 */ /* 0x142fe40000000005 */
[----:B------:R-:W-:Y:S02]  /*15990*/  PRMT R13, R4, 0x7531, R5 ;  /* 0x00007531040d7816 */ /* 0x000fe40000000005 */
[----:B------:R-:W-:-:S02]  /*159a0*/  PRMT R14, R6, 0x6420, R7 ;  /* 0x00006420060e7816 */ /* 0x000fc40000000007 */
[----:B------:R-:W-:Y:S02]  /*159b0*/  PRMT R15, R6, 0x7531, R7 ;  /* 0x00007531060f7816 */ /* 0x000fe40000000007 */
[----:B------:R-:W0:Y:S04]  /*159c0*/  LDSM.16.MT88.4 R4, [R2+0xb400] ;  /* 0x00b400000204783b */ /* 0x000e280000004200 */
[----:B------:R1:W-:Y:S01]  /*159d0*/  STSM.16.M88.4 [R18], R12 ;  /* 0x0000000c12007844 */ /* 0x0003e20000000200 */
        /* <DEDUP_REMOVED lines=13> */
.L_x_1149:
[----:B0-----:R0:W-:Y:S01]  /*15ab0*/  SYNCS.ARRIVE.TRANS64.A1T0 RZ, [R0+URZ+0x22850], RZ ;  /* 0x022850ff00ff79a7 */ /* 0x0011e2000810003f */
[----:B------:R-:W-:Y:S06]  /*15ac0*/  BAR.SYNC.DEFER_BLOCKING 0x2, 0x80 ;  /* 0x0082000000007b1d */ /* 0x000fec0000010000 */
[----:B------:R-:W-:Y:S05]  /*15ad0*/  @!P0 BRA `(.L_x_1150) ;  /* 0x0000000000048947 */ /* 0x000fea0003800000 */
[----:B------:R-:W-:Y:S01]  /*15ae0*/  BPT.TRAP 0x1 ;  /* 0x000000040000795c */ /* 0x000fe20000300000 */
.L_x_1150:
[----:B0-----:R-:W-:Y:S02]  /*15af0*/  VIADD R0, R0, 0x22880 ;  /* 0x0002288000007836 */ /* 0x001fe40000000000 */
[----:B------:R-:W-:Y:S02]  /*15b00*/  IMAD.MOV.U32 R4, RZ, RZ, R19 ;  /* 0x000000ffff047224 */ /* 0x000fe400078e0013 */
[----:B------:R-:W-:Y:S01]  /*15b10*/  IMAD.MOV.U32 R5, RZ, RZ, R23 ;  /* 0x000000ffff057224 */ /* 0x000fe200078e0017 */
[----:B------:R-:W-:-:S04]  /*15b20*/  PRMT R0, R35, 0x654, R0 ;  /* 0x0000065423007816 */ /* 0x000fc80000000000 */
[----:B------:R2:W-:Y:S01]  /*15b30*/  SYNCS.ARRIVE.TRANS64.RED.A1T0 RZ, [R0+URZ], RZ ;  /* 0x000000ff00ff79a7 */ /* 0x0005e2000810043f */
[----:B------:R-:W-:Y:S05]  /*15b40*/  @P2 BRA `(.L_x_1151) ;  /* 0xffffffec00842947 */ /* 0x000fea000383ffff */
.L_x_1131:
[----:B0-2---:R-:W0:Y:S01]  /*15b50*/  S2R R0, SR_TID.X ;  /* 0x0000000000007919 */ /* 0x005e220000002100 */
[----:B------:R-:W-:Y:S01]  /*15b60*/  BSSY B0, `(.L_x_1152) ;  /* 0x0000012000007945 */ /* 0x000fe20003800000 */
[----:B------:R-:W-:Y:S01]  /*15b70*/  IMAD.U32 R6, RZ, RZ, UR47 ;  /* 0x0000002fff067e24 */ /* 0x000fe2000f8e00ff */
[----:B0-----:R-:W-:-:S04]  /*15b80*/  LOP3.LUT R0, R0, 0x7f, RZ, 0xc0, !PT ;  /* 0x0000007f00007812 */ /* 0x001fc800078ec0ff */
[----:B------:R-:W-:-:S13]  /*15b90*/  ISETP.NE.AND P1, PT, R0, RZ, PT ;  /* 0x000000ff0000720c */ /* 0x000fda0003f25270 */
[----:B------:R-:W-:Y:S05]  /*15ba0*/  @P1 BRA `(.L_x_1153) ;  /* 0x0000000000341947 */ /* 0x000fea0003800000 */
[----:B------:R-:W0:Y:S01]  /*15bb0*/  S2R R7, SR_LANEID ;  /* 0x0000000000077919 */ /* 0x000e220000000000 */
[----:B------:R-:W-:Y:S01]  /*15bc0*/  VOTEU.ANY UR4, UPT, PT ;  /* 0x0000000000047886 */ /* 0x000fe200038e0100 */
[----:B------:R-:W2:Y:S01]  /*15bd0*/  LDC.64 R2, c[0x0][0xc80] ;  /* 0x00032000ff027b82 */ /* 0x000ea20000000a00 */
[----:B------:R-:W0:Y:S08]  /*15be0*/  FLO.U32 R0, UR4 ;  /* 0x0000000400007d00 */ /* 0x000e3000080e0000 */
[----:B------:R-:W2:Y:S01]  /*15bf0*/  POPC R5, UR4 ;  /* 0x0000000400057d09 */ /* 0x000ea20008000000 */
[----:B0-----:R-:W-:-:S13]  /*15c00*/  ISETP.EQ.U32.AND P0, PT, R0, R7, PT ;  /* 0x000000070000720c */ /* 0x001fda0003f02070 */
[----:B--2---:R-:W2:Y:S01]  /*15c10*/  @P0 ATOMG.E.ADD.STRONG.GPU PT, R3, desc[UR48][R2.64], R5 ;  /* 0x00000005020309a8 */ /* 0x004ea200081ee1f0 */
[----:B------:R-:W0:Y:S02]  /*15c20*/  S2R R4, SR_LTMASK ;  /* 0x0000000000047919 */ /* 0x000e240000003900 */
[----:B0-----:R-:W-:-:S04]  /*15c30*/  LOP3.LUT R4, R4, UR4, RZ, 0xc0, !PT ;  /* 0x0000000404047c12 */ /* 0x001fc8000f8ec0ff */
[----:B------:R-:W0:Y:S01]  /*15c40*/  POPC R7, R4 ;  /* 0x0000000400077309 */ /* 0x000e220000000000 */
[----:B--2---:R-:W0:Y:S02]  /*15c50*/  SHFL.IDX PT, R0, R3, R0, 0x1f ;  /* 0x00001f0003007589 */ /* 0x004e2400000e0000 */
[----:B0-----:R-:W-:-:S05]  /*15c60*/  IADD3 R0, R0, UR51, R7 ;  /* 0x0000003300007c10 */ /* 0x001fca000fffe007 */
[----:B------:R0:W-:Y:S02]  /*15c70*/  STL [R1+0xc], R0 ;  /* 0x00000c0001007387 */ /* 0x0001e40000100800 */
.L_x_1153:
[----:B------:R-:W-:Y:S05]  /*15c80*/  BSYNC B0 ;  /* 0x0000000000007941 */ /* 0x000fea0003800000 */
.L_x_1152:
[----:B------:R-:W-:-:S13]  /*15c90*/  ISETP.NE.AND P2, PT, R6, 0x3, PT ;  /* 0x000000030600780c */ /* 0x000fda0003f45270 */
[----:B------:R-:W-:Y:S05]  /*15ca0*/  @!P2 BRA `(.L_x_1154) ;  /* 0x000000000004a947 */ /* 0x000fea0003800000 */
[----:B------:R-:W-:Y:S01]  /*15cb0*/  BPT.TRAP 0x1 ;  /* 0x000000040000795c */ /* 0x000fe20000300000 */
.L_x_1154:
[----:B------:R-:W-:Y:S01]  /*15cc0*/  LOP3.LUT R3, R23, 0x1, RZ, 0x3c, !PT ;  /* 0x0000000117037812 */ /* 0x000fe200078e3cff */
[----:B-1----:R-:W-:Y:S01]  /*15cd0*/  IMAD R18, R19, 0x8, R17 ;  /* 0x0000000813127824 */ /* 0x002fe200078e0211 */
[----:B------:R-:W-:Y:S02]  /*15ce0*/  BSSY B0, `(.L_x_1155) ;  /* 0x0000004000007945 */ /* 0x000fe40003800000 */
[----:B------:R-:W-:-:S04]  /*15cf0*/  SHF.L.U32 R3, R3, 0x1f, RZ ;  /* 0x0000001f03037819 */ /* 0x000fc800000006ff */
[----:B------:R-:W1:Y:S02]  /*15d00*/  SYNCS.PHASECHK.TRANS64.TRYWAIT P0, [R18+URZ+0x22870], R3 ;  /* 0x02287003120075a7 */ /* 0x000e64000800017f */
[----:B-1----:R-:W-:Y:S05]  /*15d10*/  @!P0 BRA `(.L_x_1156) ;  /* 0x0000002800b48947 */ /* 0x002fea0003800000 */
.L_x_1240:
[----:B------:R-:W-:Y:S05]  /*15d20*/  BSYNC B0 ;  /* 0x0000000000007941 */ /* 0x000fea0003800000 */
.L_x_1155:
[----:B0-----:R-:W-:-:S05]  /*15d30*/  IMAD.U32 R0, RZ, RZ, UR50 ;  /* 0x00000032ff007e24 */ /* 0x001fca000f8e00ff */
[----:B------:R-:W-:-:S13]  /*15d40*/  ISETP.NE.AND P0, PT, R0, 0x3, PT ;  /* 0x000000030000780c */ /* 0x000fda0003f05270 */
[----:B------:R-:W-:Y:S05]  /*15d50*/  @!P0 BRA `(.L_x_1157) ;  /* 0x0000000000048947 */ /* 0x000fea0003800000 */
[----:B------:R-:W-:Y:S01]  /*15d60*/  BPT.TRAP 0x1 ;  /* 0x000000040000795c */ /* 0x000fe20000300000 */
.L_x_1157:
[----:B-1----:R-:W-:-:S04]  /*15d70*/  SHF.L.U32 R3, R23, 0x1f, RZ ;  /* 0x0000001f17037819 */ /* 0x002fc800000006ff */
[----:B------:R-:W0:Y:S02]  /*15d80*/  SYNCS.PHASECHK.TRANS64.TRYWAIT P0, [R18+URZ+0x22860], R3 ;  /* 0x02286003120075a7 */ /* 0x000e24000800017f */
[----:B0-----:R-:W-:Y:S05]  /*15d90*/  @!P0 BRA `(.L_x_1158) ;  /* 0x0000002800a88947 */ /* 0x001fea0003800000 */
.L_x_1241:
[----:B------:R-:W2:Y:S04]  /*15da0*/  LDL R0, [R1+0x4] ;  /* 0x0000040001007983 */ /* 0x000ea80000100800 */
[----:B------:R-:W3:Y:S01]  /*15db0*/  LDL R20, [R1] ;  /* 0x0000000001147983 */ /* 0x000ee20000100800 */
[----:B------:R-:W-:Y:S01]  /*15dc0*/  IMAD.SHL.U32 R2, R19, 0x4000, RZ ;  /* 0x0000400013027824 */ /* 0x000fe200078e00ff */
[----:B------:R-:W-:Y:S05]  /*15dd0*/  WARPSYNC.ALL ;  /* 0x0000000000007948 */ /* 0x000fea0003800000 */
[----:B------:R-:W-:-:S05]  /*15de0*/  IMAD.U32 R21, RZ, RZ, UR50 ;  /* 0x00000032ff157e24 */ /* 0x000fca000f8e00ff */
[----:B------:R-:W-:Y:S02]  /*15df0*/  ISETP.NE.AND P0, PT, R21, 0x3, PT ;  /* 0x000000031500780c */ /* 0x000fe40003f05270 */
[----:B--2---:R-:W-:Y:S02]  /*15e00*/  LOP3.LUT R0, R2, R0, RZ, 0xfc, !PT ;  /* 0x0000000002007212 */ /* 0x004fe400078efcff */
[----:B---3--:R-:W-:-:S03]  /*15e10*/  IADD3 R2, R17, R2, R20 ;  /* 0x0000000211027210 */ /* 0x008fc60007ffe014 */
[----:B------:R-:W-:Y:S01]  /*15e20*/  IMAD.IADD R0, R17, 0x1, R0 ;  /* 0x0000000111007824 */ /* 0x000fe200078e0200 */
[----:B------:R-:W-:-:S03]  /*15e30*/  IADD3 R20, R28, 0x400, R2 ;  /* 0x000004001c147810 */ /* 0x000fc60007ffe002 */
[----:B0-----:R-:W-:Y:S01]  /*15e40*/  IMAD.IADD R3, R31, 0x1, R0 ;  /* 0x000000011f037824 */ /* 0x001fe200078e0200 */
[----:B------:R-:W0:Y:S04]  /*15e50*/  LDSM.16.MT88.4 R4, [R0+0x8400] ;  /* 0x008400000004783b */ /* 0x000e280000004200 */
[----:B------:R-:W1:Y:S01]  /*15e60*/  LDSM.16.MT88.4 R8, [R3+0x8400] ;  /* 0x008400000308783b */ /* 0x000e620000004200 */
[C-C-:B0-----:R-:W-:Y:S02]  /*15e70*/  PRMT R12, R4.reuse, 0x6420, R5.reuse ;  /* 0x00006420040c7816 */ /* 0x141fe40000000005 */
[----:B------:R-:W-:Y:S02]  /*15e80*/  PRMT R13, R4, 0x7531, R5 ;  /* 0x00007531040d7816 */ /* 0x000fe40000000005 */
[----:B------:R-:W-:-:S02]  /*15e90*/  PRMT R14, R6, 0x6420, R7 ;  /* 0x00006420060e7816 */ /* 0x000fc40000000007 */
[----:B------:R-:W-:Y:S02]  /*15ea0*/  PRMT R15, R6, 0x7531, R7 ;  /* 0x00007531060f7816 */ /* 0x000fe40000000007 */
[C-C-:B-1----:R-:W-:Y:S02]  /*15eb0*/  PRMT R4, R8.reuse, 0x6420, R9.reuse ;  /* 0x0000642008047816 */ /* 0x142fe40000000009 */
[----:B------:R-:W-:Y:S01]  /*15ec0*/  PRMT R5, R8, 0x7531, R9 ;  /* 0x0000753108057816 */ /* 0x000fe20000000009 */
[----:B------:R-:W-:Y:S01]  /*15ed0*/  STSM.16.M88.4 [R2+0x400], R12 ;  /* 0x0004000c02007844 */ /* 0x000fe20000000200 */
[C-C-:B------:R-:W-:Y:S02]  /*15ee0*/  PRMT R6, R10.reuse, 0x6420, R11.reuse ;  /* 0x000064200a067816 */ /* 0x140fe4000000000b */
[----:B------:R-:W-:-:S05]  /*15ef0*/  PRMT R7, R10, 0x7531, R11 ;  /* 0x000075310a077816 */ /* 0x000fca000000000b */
[----:B------:R0:W-:Y:S04]  /*15f00*/  STSM.16.M88.4 [R2+0x2400], R4 ;  /* 0x0024000402007844 */ /* 0x0001e80000000200 */
[----:B------:R-:W1:Y:S04]  /*15f10*/  LDSM.16.MT88.4 R4, [R0+0x9400] ;  /* 0x009400000004783b */ /* 0x000e680000004200 */
[----:B------:R-:W2:Y:S01]  /*15f20*/  LDSM.16.MT88.4 R8, [R3+0x9400] ;  /* 0x009400000308783b */ /* 0x000ea20000004200 */
[----:B0-----:R-:W-:Y:S02]  /*15f30*/  IADD3 R2, R31, 0x400, R2 ;  /* 0x000004001f027810 */ /* 0x001fe40007ffe002 */
[----:B-1----:R-:W-:-:S02]  /*15f40*/  PRMT R12, R4, 0x6420, R5 ;  /* 0x00006420040c7816 */ /* 0x002fc40000000005 */
[----:B------:R-:W-:Y:S02]  /*15f50*/  PRMT R13, R4, 0x7531, R5 ;  /* 0x00007531040d7816 */ /* 0x000fe40000000005 */
[C-C-:B------:R-:W-:Y:S02]  /*15f60*/  PRMT R14, R6.reuse, 0x6420, R7.reuse ;  /* 0x00006420060e7816 */ /* 0x140fe40000000007 */
[----:B------:R-:W-:Y:S02]  /*15f70*/  PRMT R15, R6, 0x7531, R7 ;  /* 0x00007531060f7816 */ /* 0x000fe40000000007 */
[C-C-:B--2---:R-:W-:Y:S02]  /*15f80*/  PRMT R4, R8.reuse, 0x6420, R9.reuse ;  /* 0x0000642008047816 */ /* 0x144fe40000000009 */
[----:B------:R-:W-:Y:S01]  /*15f90*/  PRMT R5, R8, 0x7531, R9 ;  /* 0x0000753108057816 */ /* 0x000fe20000000009 */
[----:B------:R-:W-:Y:S01]  /*15fa0*/  STSM.16.M88.4 [R20], R12 ;  /* 0x0000000c14007844 */ /* 0x000fe20000000200 */
[----:B------:R-:W-:-:S02]  /*15fb0*/  PRMT R6, R10, 0x6420, R11 ;  /* 0x000064200a067816 */ /* 0x000fc4000000000b */
[----:B------:R-:W-:-:S05]  /*15fc0*/  PRMT R7, R10, 0x7531, R11 ;  /* 0x000075310a077816 */ /* 0x000fca000000000b */
[----:B------:R0:W-:Y:S04]  /*15fd0*/  STSM.16.M88.4 [R20+0x2000], R4 ;  /* 0x0020000414007844 */ /* 0x0001e80000000200 */
[----:B------:R-:W1:Y:S04]  /*15fe0*/  LDSM.16.MT88.4 R4, [R0+0xa400] ;  /* 0x00a400000004783b */ /* 0x000e680000004200 */
[----:B------:R-:W2:Y:S01]  /*15ff0*/  LDSM.16.MT88.4 R8, [R3+0xa400] ;  /* 0x00a400000308783b */ /* 0x000ea20000004200 */
[----:B0-----:R-:W-:Y:S01]  /*16000*/  IMAD.IADD R20, R28, 0x1, R2 ;  /* 0x000000011c147824 */ /* 0x001fe200078e0202 */
        /* <DEDUP_REMOVED lines=18> */
[----:B------:R0:W-:Y:S01]  /*16130*/  STSM.16.M88.4 [R20], R12 ;  /* 0x0000000c14007844 */ /* 0x0001e20000000200 */
        /* <DEDUP_REMOVED lines=11> */
.L_x_1159:
[----:B-1----:R1:W-:Y:S01]  /*161f0*/  SYNCS.ARRIVE.TRANS64.A1T0 RZ, [R18+URZ+0x22850], RZ ;  /* 0x022850ff12ff79a7 */ /* 0x0023e2000810003f */
[----:B------:R-:W-:Y:S06]  /*16200*/  BAR.SYNC.DEFER_BLOCKING 0x2, 0x80 ;  /* 0x0082000000007b1d */ /* 0x000fec0000010000 */
[----:B------:R-:W-:Y:S05]  /*16210*/  @!P2 BRA `(.L_x_1160) ;  /* 0x000000000004a947 */ /* 0x000fea0003800000 */
[----:B------:R-:W-:Y:S01]  /*16220*/  BPT.TRAP 0x1 ;  /* 0x000000040000795c */ /* 0x000fe20000300000 */
.L_x_1160:
[----:B-1----:R-:W-:Y:S02]  /*16230*/  VIADD R18, R18, 0x22880 ;  /* 0x0002288012127836 */ /* 0x002fe40000000000 */
[----:B------:R-:W-:-:S03]  /*16240*/  VIADD R19, R19, 0x1 ;  /* 0x0000000113137836 */ /* 0x000fc60000000000 */
[----:B------:R-:W-:Y:S02]  /*16250*/  PRMT R18, R35, 0x654, R18 ;  /* 0x0000065423127816 */ /* 0x000fe40000000012 */
[C---:B------:R-:W-:Y:S02]  /*16260*/  ISETP.NE.AND P0, PT, R19.reuse, 0x2, PT ;  /* 0x000000021300780c */ /* 0x040fe40003f05270 */
[----:B------:R1:W-:Y:S02]  /*16270*/  SYNCS.ARRIVE.TRANS64.RED.A1T0 RZ, [R18+URZ], RZ ;  /* 0x000000ff12ff79a7 */ /* 0x0003e4000810043f */
[----:B------:R-:W-:Y:S02]  /*16280*/  SEL R0, RZ, 0x1, P0 ;  /* 0x00000001ff007807 */ /* 0x000fe40000000000 */
[----:B------:R-:W-:Y:S02]  /*16290*/  SEL R19, R19, RZ, P0 ;  /* 0x000000ff13137207 */ /* 0x000fe40000000000 */
[----:B------:R-:W-:-:S07]  /*162a0*/  LOP3.LUT R23, R23, R0, RZ, 0x3c, !PT ;  /* 0x0000000017177212 */ /* 0x000fce00078e3cff */
.L_x_1103:
[----:B------:R-:W-:Y:S05]  /*162b0*/  BSYNC B7 ;  /* 0x0000000000077941 */ /* 0x000fea0003800000 */
.L_x_1101:
[----:B------:R3:W5:Y:S01]  /*162c0*/  LDL R2, [R1+0xc] ;  /* 0x00000c0001027983 */ /* 0x0007620000100800 */
[----:B------:R-:W-:-:S13]  /*162d0*/  LOP3.LUT P0, RZ, R16, 0x400, RZ, 0xc0, !PT ;  /* 0x0000040010ff7812 */ /* 0x000fda000780c0ff */
[----:B---3--:R-:W-:Y:S05]  /*162e0*/  @!P0 BRA `(.L_x_1161) ;  /* 0x0000000000248947 */ /* 0x008fea0003800000 */
[----:B------:R-:W3:Y:S08]  /*162f0*/  S2UR UR4, SR_CgaCtaId ;  /* 0x00000000000479c3 */ /* 0x000ef00000008800 */
[----:B------:R-:W-:Y:S01]  /*16300*/  BAR.SYNC.DEFER_BLOCKING 0x5, 0x180 ;  /* 0x0146000000007b1d */ /* 0x000fe20000010000 */
[----:B--2---:R-:W-:Y:S01]  /*16310*/  MOV R0, 0x400 ;  /* 0x0000040000007802 */ /* 0x004fe20000000f00 */
[----:B---3--:R-:W-:-:S05]  /*16320*/  IMAD.U32 R35, RZ, RZ, UR4 ;  /* 0x00000004ff237e24 */ /* 0x008fca000f8e00ff */
[----:B------:R-:W-:-:S05]  /*16330*/  LEA R17, R35, R0, 0x18 ;  /* 0x0000000023117211 */ /* 0x000fca00078ec0ff */
[----:B-----5:R-:W2:Y:S04]  /*16340*/  LDS R2, [R17+0x228d0] ;  /* 0x0228d00011027984 */ /* 0x020ea80000000800 */
[----:B--2---:R2:W-:Y:S01]  /*16350*/  STL [R1+0xc], R2 ;  /* 0x00000c0201007387 */ /* 0x0045e20000100800 */
[----:B------:R-:W-:Y:S06]  /*16360*/  BAR.ARV 0x4, 0x180 ;  /* 0x0106000000007b1d */ /* 0x000fec0000002000 */
[----:B------:R-:W-:Y:S05]  /*16370*/  BRA `(.L_x_1162) ;  /* 0x0000000000207947 */ /* 0x000fea0003800000 */
.L_x_1161:
[----:B------:R-:W3:Y:S01]  /*16380*/  @!P1 S2R R35, SR_CgaCtaId ;  /* 0x0000000000239919 */ /* 0x000ee20000008800 */
[----:B--2---:R-:W-:Y:S01]  /*16390*/  @!P1 MOV R0, 0x400 ;  /* 0x0000040000009802 */ /* 0x004fe20000000f00 */
[----:B------:R-:W-:Y:S03]  /*163a0*/  BAR.SYNC.DEFER_BLOCKING 0x4, 0x180 ;  /* 0x0106000000007b1d */ /* 0x000fe60000010000 */
[----:B---3--:R-:W-:-:S03]  /*163b0*/  @!P1 LEA R17, R35, R0, 0x18 ;  /* 0x0000000023119211 */ /* 0x008fc600078ec0ff */
[----:B-----5:R-:W2:Y:S04]  /*163c0*/  SHFL.IDX PT, R0, R2, RZ, 0x1f ;  /* 0x00001fff02007589 */ /* 0x020ea800000e0000 */
[----:B------:R3:W-:Y:S04]  /*163d0*/  @!P1 STS [R17+0x228d0], R2 ;  /* 0x0228d00211009388 */ /* 0x0007e80000000800 */
[----:B--2---:R3:W-:Y:S01]  /*163e0*/  STL [R1+0xc], R0 ;  /* 0x00000c0001007387 */ /* 0x0047e20000100800 */
[----:B------:R-:W-:Y:S06]  /*163f0*/  BAR.ARV 0x5, 0x180 ;  /* 0x0146000000007b1d */ /* 0x000fec0000002000 */
.L_x_1162:
[----:B---3--:R-:W3:Y:S01]  /*16400*/  LDL R0, [R1+0xc] ;  /* 0x00000c0001007983 */ /* 0x008ee20000100800 */
[----:B------:R-:W-:Y:S02]  /*16410*/  ULDC UR4, c[0x0][0xc38] ;  /* 0x00030e0000047ab9 */ /* 0x000fe40000000800 */
[----:B---3--:R-:W-:-:S13]  /*16420*/  ISETP.GE.AND P0, PT, R0, UR4, PT ;  /* 0x0000000400007c0c */ /* 0x008fda000bf06270 */
[----:B------:R-:W-:Y:S05]  /*16430*/  @!P0 BRA `(.L_x_1163) ;  /* 0xffffffbc00ac8947 */ /* 0x000fea000383ffff */
.L_x_1092:
[----:B------:R-:W3:Y:S01]  /*16440*/  LDL.LU R0, [R1+0x10] ;  /* 0x0000100001007983 */ /* 0x000ee20000300800 */
[----:B------:R-:W-:Y:S01]  /*16450*/  BSSY B0, `(.L_x_1164) ;  /* 0x000000b000007945 */ /* 0x000fe20003800000 */
[----:B0-----:R-:W0:Y:S01]  /*16460*/  S2R R5, SR_CgaCtaId ;  /* 0x0000000000057919 */ /* 0x001e220000008800 */
[----:B---3--:R-:W-:-:S05]  /*16470*/  VIADD R0, R0, 0x1 ;  /* 0x0000000100007836 */ /* 0x008fca0000000000 */
[----:B--2---:R-:W-:-:S04]  /*16480*/  LEA.HI R2, R0, R0, RZ, 0x1 ;  /* 0x0000000000027211 */ /* 0x004fc800078f08ff */
[----:B------:R-:W-:Y:S02]  /*16490*/  LOP3.LUT R3, R2, 0xfffffffe, RZ, 0xc0, !PT ;  /* 0xfffffffe02037812 */ /* 0x000fe400078ec0ff */
[----:B------:R-:W-:-:S03]  /*164a0*/  MOV R2, 0x400 ;  /* 0x0000040000027802 */ /* 0x000fc60000000f00 */
[----:B------:R-:W-:Y:S01]  /*164b0*/  IMAD.IADD R0, R0, 0x1, -R3 ;  /* 0x0000000100007824 */ /* 0x000fe200078e0a03 */
[----:B0-----:R-:W-:-:S04]  /*164c0*/  LEA R5, R5, R2, 0x18 ;  /* 0x0000000205057211 */ /* 0x001fc800078ec0ff */
[----:B------:R-:W-:-:S04]  /*164d0*/  SHF.L.U32 R0, R0, 0x1f, RZ ;  /* 0x0000001f00007819 */ /* 0x000fc800000006ff */
[----:B------:R-:W0:Y:S02]  /*164e0*/  SYNCS.PHASECHK.TRANS64.TRYWAIT P0, [R5+URZ+0x22820], R0 ;  /* 0x02282000050075a7 */ /* 0x000e24000800017f */
[----:B0-----:R-:W-:Y:S05]  /*164f0*/  @!P0 BRA `(.L_x_1165) ;  /* 0x0000002000e48947 */ /* 0x001fea0003800000 */
.L_x_1242:
[----:B------:R-:W-:Y:S05]  /*16500*/  BSYNC B0 ;  /* 0x0000000000007941 */ /* 0x000fea0003800000 */
.L_x_1164:
[----:B------:R-:W-:-:S03]  /*16510*/  UMOV UR4, 0xffffffff ;  /* 0xffffffff00047882 */ /* 0x000fc60000000000 */
[----:B------:R-:W-:Y:S05]  /*16520*/  BRA.DIV UR4, `(.L_x_1166) ;  /* 0x0000002204ec7947 */ /* 0x000fea000b800000 */
[----:B0-----:R-:W0:Y:S02]  /*16530*/  S2R R0, SR_TID.X ;  /* 0x0000000000007919 */ /* 0x001e240000002100 */
[----:B0-----:R-:W-:-:S04]  /*16540*/  SHF.R.U32.HI R0, RZ, 0x5, R0 ;  /* 0x00000005ff007819 */ /* 0x001fc80000011600 */
[----:B------:R-:W-:-:S05]  /*16550*/  LOP3.LUT R0, R0, 0x3, RZ, 0xc0, !PT ;  /* 0x0000000300007812 */ /* 0x000fca00078ec0ff */
[----:B------:R0:W2:Y:S02]  /*16560*/  SHFL.IDX PT, R14, R0, RZ, 0x1f ;  /* 0x00001fff000e7589 */ /* 0x0000a400000e0000 */
.L_x_1245:
[----:B--2---:R-:W-:Y:S01]  /*16570*/  ISETP.NE.AND P0, PT, R14, RZ, PT ;  /* 0x000000ff0e00720c */ /* 0x004fe20003f05270 */
[----:B------:R-:W-:-:S12]  /*16580*/  BSSY B0, `(.L_x_1167) ;  /* 0x000002c000007945 */ /* 0x000fd80003800000 */
[----:B------:R-:W-:Y:S05]  /*16590*/  @P0 BRA `(.L_x_1168) ;  /* 0x0000000000a80947 */ /* 0x000fea0003800000 */
[----:B------:R-:W-:-:S03]  /*165a0*/  UMOV UR4, 0xffffffff ;  /* 0xffffffff00047882 */ /* 0x000fc60000000000 */
[----:B------:R-:W-:Y:S05]  /*165b0*/  BRA.DIV UR4, `(.L_x_1169) ;  /* 0x0000002204fc7947 */ /* 0x000fea000b800000 */
[----:B------:R-:W-:-:S13]  /*165c0*/  ELECT P6, URZ, PT ;  /* 0x00000000003f782f */ /* 0x000fda00038c0000 */
.L_x_1248:
[----:B------:R-:W-:Y:S05]  /*165d0*/  @!P6 BRA `(.L_x_1168) ;  /* 0x000000000098e947 */ /* 0x000fea0003800000 */
[----:B------:R-:W-:-:S06]  /*165e0*/  ULOP3.LUT UR4, UR43, 0x2, URZ, 0xfc, !UPT ;  /* 0x000000022b047892 */ /* 0x000fcc000f8efc3f */
[----:B0-----:R-:W-:-:S05]  /*165f0*/  IMAD.U32 R0, RZ, RZ, UR4 ;  /* 0x00000004ff007e24 */ /* 0x001fca000f8e00ff */
[----:B------:R-:W-:-:S13]  /*16600*/  ISETP.NE.AND P0, PT, R0, 0x3, PT ;  /* 0x000000030000780c */ /* 0x000fda0003f05270 */
[----:B------:R-:W-:Y:S05]  /*16610*/  @!P0 BRA `(.L_x_1170) ;  /* 0x0000000000048947 */ /* 0x000fea0003800000 */
[----:B------:R-:W-:Y:S01]  /*16620*/  BPT.TRAP 0x1 ;  /* 0x000000040000795c */ /* 0x000fe20000300000 */
.L_x_1170:
[----:B------:R-:W-:Y:S01]  /*16630*/  IMAD R3, R19, 0x8, R5 ;  /* 0x0000000813037824 */ /* 0x000fe200078e0205 */
[----:B------:R-:W-:Y:S01]  /*16640*/  SHF.L.U32 R2, R23, 0x1f, RZ ;  /* 0x0000001f17027819 */ /* 0x000fe200000006ff */
[----:B------:R-:W-:-:S03]  /*16650*/  VIADD R19, R19, 0x1 ;  /* 0x0000000113137836 */ /* 0x000fc60000000000 */
[----:B------:R-:W0:Y:S02]  /*16660*/  SYNCS.PHASECHK.TRANS64.TRYWAIT P1, [R3+URZ+0x22840], R2 ;  /* 0x02284002030075a7 */ /* 0x000e24000802017f */
[----:B------:R-:W-:-:S04]  /*16670*/  ISETP.NE.AND P2, PT, R19, 0x2, PT ;  /* 0x000000021300780c */ /* 0x000fc80003f45270 */
[----:B------:R-:W-:Y:S01]  /*16680*/  SEL R0, RZ, 0x1, P2 ;  /* 0x00000001ff007807 */ /* 0x000fe20001000000 */
[----:B0-----:R-:W-:Y:S08]  /*16690*/  @!P1 BRA `(.L_x_1171) ;  /* 0x0000002000e49947 */ /* 0x001ff00003800000 */
.L_x_1249:
[----:B------:R-:W-:Y:S02]  /*166a0*/  SEL R19, R19, RZ, P2 ;  /* 0x000000ff13137207 */ /* 0x000fe40001000000 */
[----:B------:R-:W-:Y:S01]  /*166b0*/  LOP3.LUT R0, R23, R0, RZ, 0x3c, !PT ;  /* 0x0000000017007212 */ /* 0x000fe200078e3cff */
[----:B------:R-:W-:Y:S06]  /*166c0*/  @!P0 BRA `(.L_x_1172) ;  /* 0x0000000000048947 */ /* 0x000fec0003800000 */
[----:B------:R-:W-:Y:S01]  /*166d0*/  BPT.TRAP 0x1 ;  /* 0x000000040000795c */ /* 0x000fe20000300000 */
.L_x_1172:
[----:B------:R-:W-:Y:S01]  /*166e0*/  IMAD R19, R19, 0x8, R5 ;  /* 0x0000000813137824 */ /* 0x000fe200078e0205 */
[----:B------:R-:W-:-:S04]  /*166f0*/  SHF.L.U32 R0, R0, 0x1f, RZ ;  /* 0x0000001f00007819 */ /* 0x000fc800000006ff */
[----:B------:R-:W2:Y:S02]  /*16700*/  SYNCS.PHASECHK.TRANS64.TRYWAIT P1, [R19+URZ+0x22840], R0 ;  /* 0x02284000130075a7 */ /* 0x000ea4000802017f */
[----:B--2---:R-:W-:Y:S05]  /*16710*/  @!P1 BRA `(.L_x_1173) ;  /* 0x0000002000d89947 */ /* 0x004fea0003800000 */
.L_x_1250:
[----:B------:R-:W-:Y:S05]  /*16720*/  @!P0 BRA `(.L_x_1174) ;  /* 0x0000000000048947 */ /* 0x000fea0003800000 */
[----:B------:R-:W-:Y:S01]  /*16730*/  BPT.TRAP 0x1 ;  /* 0x000000040000795c */ /* 0x000fe20000300000 */
.L_x_1174:
[----:B------:R-:W3:Y:S02]  /*16740*/  SYNCS.PHASECHK.TRANS64.TRYWAIT P1, [R3+URZ+0x22860], R2 ;  /* 0x02286002030075a7 */ /* 0x000ee4000802017f */
[----:B---3--:R-:W-:Y:S05]  /*16750*/  @!P1 BRA `(.L_x_1175) ;  /* 0x0000002000dc9947 */ /* 0x008fea0003800000 */
.L_x_1251:
[----:B------:R-:W-:Y:S05]  /*16760*/  @!P0 BRA `(.L_x_1176) ;  /* 0x0000000000048947 */ /* 0x000fea0003800000 */
[----:B------:R-:W-:Y:S01]  /*16770*/  BPT.TRAP 0x1 ;  /* 0x000000040000795c */ /* 0x000fe20000300000 */
.L_x_1176:
[----:B------:R-:W4:Y:S02]  /*16780*/  SYNCS.PHASECHK.TRANS64.TRYWAIT P1, [R19+URZ+0x22860], R0 ;  /* 0x02286000130075a7 */ /* 0x000f24000802017f */
[----:B----4-:R-:W-:Y:S05]  /*16790*/  @!P1 BRA `(.L_x_1177) ;  /* 0x0000002000e09947 */ /* 0x010fea0003800000 */
.L_x_1252:
[----:B------:R-:W-:Y:S05]  /*167a0*/  @!P0 BRA `(.L_x_1178) ;  /* 0x0000000000048947 */ /* 0x000fea0003800000 */
[----:B------:R-:W-:Y:S01]  /*167b0*/  BPT.TRAP 0x1 ;  /* 0x000000040000795c */ /* 0x000fe20000300000 */
.L_x_1178:
[----:B------:R-:W5:Y:S02]  /*167c0*/  SYNCS.PHASECHK.TRANS64.TRYWAIT P1, [R3+URZ+0x22880], R2 ;  /* 0x02288002030075a7 */ /* 0x000f64000802017f */
[----:B-----5:R-:W-:Y:S05]  /*167d0*/  @!P1 BRA `(.L_x_1179) ;  /* 0x0000002000e49947 */ /* 0x020fea0003800000 */
.L_x_1253:
[----:B------:R-:W-:Y:S05]  /*167e0*/  @!P0 BRA `(.L_x_1180) ;  /* 0x0000000000048947 */ /* 0x000fea0003800000 */
[----:B------:R-:W-:Y:S01]  /*167f0*/  BPT.TRAP 0x1 ;  /* 0x000000040000795c */ /* 0x000fe20000300000 */
.L_x_1180:
[----:B------:R0:W0:Y:S02]  /*16800*/  SYNCS.PHASECHK.TRANS64.TRYWAIT P0, [R19+URZ+0x22880], R0 ;  /* 0x02288000130075a7 */ /* 0x000024000800017f */
[----:B0-----:R-:W-:Y:S05]  /*16810*/  @!P0 NANOSLEEP.SYNCS 0x989680 ;  /* 0x009896800000895d */ /* 0x001fea0003900000 */
[----:B------:R-:W0:Y:S02]  /*16820*/  @!P0 SYNCS.PHASECHK.TRANS64 P0, [R19+URZ+0x22880], R0 ;  /* 0x02288000130085a7 */ /* 0x000e24000800007f */
[----:B0-----:R-:W-:Y:S05]  /*16830*/  @!P0 BRA `(.L_x_1180) ;  /* 0xfffffffc00f08947 */ /* 0x001fea000383ffff */
.L_x_1168:
[----:B------:R-:W-:Y:S05]  /*16840*/  BSYNC B0 ;  /* 0x0000000000007941 */ /* 0x000fea0003800000 */
.L_x_1167:
[----:B------:R-:W-:Y:S05]  /*16850*/  EXIT ;  /* 0x000000000000794d */ /* 0x000fea0003800000 */
.L_x_997:
[----:B0-----:R-:W-:-:S04]  /*16860*/  IMAD.U32 R3, RZ, RZ, UR38 ;  /* 0x00000026ff037e24 */ /* 0x001fc8000f8e00ff */
[----:B------:R0:W1:Y:S03]  /*16870*/  SYNCS.PHASECHK.TRANS64.TRYWAIT P1, [R3+URZ+0x22800], R2 ;  /* 0x02280002030075a7 */ /* 0x000066000802017f */
[----:B-1----:R-:W-:Y:S05]  /*16880*/  @!P1 NANOSLEEP.SYNCS 0x989680 ;  /* 0x009896800000995d */ /* 0x002fea0003900000 */
[----:B------:R-:W1:Y:S02]  /*16890*/  @!P1 SYNCS.PHASECHK.TRANS64 P1, [R3+URZ+0x22800], R2 ;  /* 0x02280002030095a7 */ /* 0x000e64000802007f */
[----:B-1----:R-:W-:Y:S05]  /*168a0*/  @!P1 BRA `(.L_x_997) ;  /* 0xfffffffc00ec9947 */ /* 0x002fea000383ffff */
[----:B------:R-:W-:Y:S05]  /*168b0*/  BRA `(.L_x_1181) ;  /* 0xfffffeb000e07947 */ /* 0x000fea000383ffff */
.L_x_1001:
[----:B-1----:R1:W2:Y:S02]  /*168c0*/  SYNCS.PHASECHK.TRANS64.TRYWAIT P1, [R7+URZ+0x22830], R2 ;  /* 0x02283002070075a7 */ /* 0x0022a4000802017f */
[----:B--2---:R-:W-:Y:S05]  /*168d0*/  @!P1 NANOSLEEP.SYNCS 0x989680 ;  /* 0x009896800000995d */ /* 0x004fea0003900000 */
[----:B------:R-:W2:Y:S02]  /*168e0*/  @!P1 SYNCS.PHASECHK.TRANS64 P1, [R7+URZ+0x22830], R2 ;  /* 0x02283002070095a7 */ /* 0x000ea4000802007f */
[----:B--2---:R-:W-:Y:S05]  /*168f0*/  @!P1 BRA `(.L_x_1001) ;  /* 0xfffffffc00f09947 */ /* 0x004fea000383ffff */
[----:B------:R-:W-:Y:S05]  /*16900*/  BRA `(.L_x_1000) ;  /* 0xfffffeb000fc7947 */ /* 0x000fea000383ffff */
.L_x_1018:
[----:B-1----:R-:W-:-:S04]  /*16910*/  IMAD.U32 R5, RZ, RZ, UR6 ;  /* 0x00000006ff057e24 */ /* 0x002fc8000f8e00ff */
[----:B------:R1:W2:Y:S03]  /*16920*/  SYNCS.PHASECHK.TRANS64.TRYWAIT P1, [R5+URZ+0x22830], R4 ;  /* 0x02283004050075a7 */ /* 0x0002a6000802017f */
[----:B--2---:R-:W-:Y:S05]  /*16930*/  @!P1 NANOSLEEP.SYNCS 0x989680 ;  /* 0x009896800000995d */ /* 0x004fea0003900000 */
[----:B------:R-:W2:Y:S02]  /*16940*/  @!P1 SYNCS.PHASECHK.TRANS64 P1, [R5+URZ+0x22830], R4 ;  /* 0x02283004050095a7 */ /* 0x000ea4000802007f */
[----:B--2---:R-:W-:Y:S05]  /*16950*/  @!P1 BRA `(.L_x_1018) ;  /* 0xfffffffc00ec9947 */ /* 0x004fea000383ffff */
[----:B------:R-:W-:Y:S05]  /*16960*/  BRA `(.L_x_1015) ;  /* 0xfffffeec009c7947 */ /* 0x000fea000383ffff */
.L_x_1022:
[----:B-1----:R-:W-:-:S04]  /*16970*/  IMAD.U32 R5, RZ, RZ, UR6 ;  /* 0x00000006ff057e24 */ /* 0x002fc8000f8e00ff */
[----:B------:R1:W2:Y:S03]  /*16980*/  SYNCS.PHASECHK.TRANS64.TRYWAIT P1, [R5+URZ+0x22850], R4 ;  /* 0x02285004050075a7 */ /* 0x0002a6000802017f */
[----:B--2---:R-:W-:Y:S05]  /*16990*/  @!P1 NANOSLEEP.SYNCS 0x989680 ;  /* 0x009896800000995d */ /* 0x004fea0003900000 */
[----:B------:R-:W2:Y:S02]  /*169a0*/  @!P1 SYNCS.PHASECHK.TRANS64 P1, [R5+URZ+0x22850], R4 ;  /* 0x02285004050095a7 */ /* 0x000ea4000802007f */
[----:B--2---:R-:W-:Y:S05]  /*169b0*/  @!P1 BRA `(.L_x_1022) ;  /* 0xfffffffc00ec9947 */ /* 0x004fea000383ffff */
[----:B------:R-:W-:Y:S05]  /*169c0*/  BRA `(.L_x_1019) ;  /* 0xfffffef000487947 */ /* 0x000fea000383ffff */
.L_x_1041:
[----:B-1----:R-:W-:-:S04]  /*169d0*/  IMAD.U32 R5, RZ, RZ, UR6 ;  /* 0x00000006ff057e24 */ /* 0x002fc8000f8e00ff */
[----:B------:R1:W2:Y:S03]  /*169e0*/  SYNCS.PHASECHK.TRANS64.TRYWAIT P1, [R5+URZ+0x22830], R4 ;  /* 0x02283004050075a7 */ /* 0x0002a6000802017f */
[----:B--2---:R-:W-:Y:S05]  /*169f0*/  @!P1 NANOSLEEP.SYNCS 0x989680 ;  /* 0x009896800000995d */ /* 0x004fea0003900000 */
[----:B------:R-:W2:Y:S02]  /*16a00*/  @!P1 SYNCS.PHASECHK.TRANS64 P1, [R5+URZ+0x22830], R4 ;  /* 0x02283004050095a7 */ /* 0x000ea4000802007f */
[----:B--2---:R-:W-:Y:S05]  /*16a10*/  @!P1 BRA `(.L_x_1041) ;  /* 0xfffffffc00ec9947 */ /* 0x004fea000383ffff */
[----:B------:R-:W-:Y:S05]  /*16a20*/  BRA `(.L_x_1038) ;  /* 0xffffff2400f07947 */ /* 0x000fea000383ffff */
.L_x_1045:
[----:B-1----:R-:W-:-:S04]  /*16a30*/  IMAD.U32 R5, RZ, RZ, UR6 ;  /* 0x00000006ff057e24 */ /* 0x002fc8000f8e00ff */
[----:B------:R1:W2:Y:S03]  /*16a40*/  SYNCS.PHASECHK.TRANS64.TRYWAIT P1, [R5+URZ+0x22850], R4 ;  /* 0x02285004050075a7 */ /* 0x0002a6000802017f */
[----:B--2---:R-:W-:Y:S05]  /*16a50*/  @!P1 NANOSLEEP.SYNCS 0x989680 ;  /* 0x009896800000995d */ /* 0x004fea0003900000 */
[----:B------:R-:W2:Y:S02]  /*16a60*/  @!P1 SYNCS.PHASECHK.TRANS64 P1, [R5+URZ+0x22850], R4 ;  /* 0x02285004050095a7 */ /* 0x000ea4000802007f */
[----:B--2---:R-:W-:Y:S05]  /*16a70*/  @!P1 BRA `(.L_x_1045) ;  /* 0xfffffffc00ec9947 */ /* 0x004fea000383ffff */
[----:B------:R-:W-:Y:S05]  /*16a80*/  BRA `(.L_x_1042) ;  /* 0xffffff28009c7947 */ /* 0x000fea000383ffff */
.L_x_1053:
[----:B-1----:R-:W-:-:S04]  /*16a90*/  IMAD.U32 R5, RZ, RZ, UR6 ;  /* 0x00000006ff057e24 */ /* 0x002fc8000f8e00ff */
[----:B------:R1:W2:Y:S03]  /*16aa0*/  SYNCS.PHASECHK.TRANS64.TRYWAIT P1, [R5+URZ+0x22830], R4 ;  /* 0x02283004050075a7 */ /* 0x0002a6000802017f */
[----:B--2---:R-:W-:Y:S05]  /*16ab0*/  @!P1 NANOSLEEP.SYNCS 0x989680 ;  /* 0x009896800000995d */ /* 0x004fea0003900000 */
[----:B------:R-:W2:Y:S02]  /*16ac0*/  @!P1 SYNCS.PHASECHK.TRANS64 P1, [R5+URZ+0x22830], R4 ;  /* 0x02283004050095a7 */ /* 0x000ea4000802007f */
[----:B--2---:R-:W-:Y:S05]  /*16ad0*/  @!P1 BRA `(.L_x_1053) ;  /* 0xfffffffc00ec9947 */ /* 0x004fea000383ffff */
[----:B------:R-:W-:Y:S05]  /*16ae0*/  BRA `(.L_x_1050) ;  /* 0xffffff4c007c7947 */ /* 0x000fea000383ffff */
.L_x_1057:
[----:B-1----:R-:W-:-:S04]  /*16af0*/  IMAD.U32 R5, RZ, RZ, UR6 ;  /* 0x00000006ff057e24 */ /* 0x002fc8000f8e00ff */
[----:B------:R1:W2:Y:S03]  /*16b00*/  SYNCS.PHASECHK.TRANS64.TRYWAIT P1, [R5+URZ+0x22850], R4 ;  /* 0x02285004050075a7 */ /* 0x0002a6000802017f */
[----:B--2---:R-:W-:Y:S05]  /*16b10*/  @!P1 NANOSLEEP.SYNCS 0x989680 ;  /* 0x009896800000995d */ /* 0x004fea0003900000 */
[----:B------:R-:W2:Y:S02]  /*16b20*/  @!P1 SYNCS.PHASECHK.TRANS64 P1, [R5+URZ+0x22850], R4 ;  /* 0x02285004050095a7 */ /* 0x000ea4000802007f */
[----:B--2---:R-:W-:Y:S05]  /*16b30*/  @!P1 BRA `(.L_x_1057) ;  /* 0xfffffffc00ec9947 */ /* 0x004fea000383ffff */
[----:B------:R-:W-:Y:S05]  /*16b40*/  BRA `(.L_x_1054) ;  /* 0xffffff50001c7947 */ /* 0x000fea000383ffff */
.L_x_1072:
[----:B-1----:R-:W-:-:S04]  /*16b50*/  IMAD.U32 R7, RZ, RZ, UR5 ;  /* 0x00000005ff077e24 */ /* 0x002fc8000f8e00ff */
[----:B------:R1:W2:Y:S03]  /*16b60*/  SYNCS.PHASECHK.TRANS64.TRYWAIT P1, [R7+URZ+0x22850], R0 ;  /* 0x02285000070075a7 */ /* 0x0002a6000802017f */
[----:B--2---:R-:W-:Y:S05]  /*16b70*/  @!P1 NANOSLEEP.SYNCS 0x989680 ;  /* 0x009896800000995d */ /* 0x004fea0003900000 */
[----:B------:R-:W2:Y:S02]  /*16b80*/  @!P1 SYNCS.PHASECHK.TRANS64 P1, [R7+URZ+0x22850], R0 ;  /* 0x02285000070095a7 */ /* 0x000ea4000802007f */
[----:B--2---:R-:W-:Y:S05]  /*16b90*/  @!P1 BRA `(.L_x_1072) ;  /* 0xfffffffc00ec9947 */ /* 0x004fea000383ffff */
[----:B------:R-:W-:Y:S05]  /*16ba0*/  BRA `(.L_x_1071) ;  /* 0xffffff8400007947 */ /* 0x000fea000383ffff */
.L_x_1112:
[----:B------:R-:W2:Y:S01]  /*16bb0*/  S2R R18, SR_TID.X ;  /* 0x0000000000127919 */ /* 0x000ea20000002100 */
[----:B------:R-:W-:Y:S02]  /*16bc0*/  IMAD.MOV.U32 R12, RZ, RZ, RZ ;  /* 0x000000ffff0c7224 */ /* 0x000fe400078e00ff */
[----:B------:R-:W-:Y:S02]  /*16bd0*/  IMAD.MOV.U32 R11, RZ, RZ, 0x1f ;  /* 0x0000001fff0b7424 */ /* 0x000fe400078e00ff */
[----:B------:R-:W-:Y:S01]  /*16be0*/  IMAD.MOV.U32 R15, RZ, RZ, -0x1 ;  /* 0xffffffffff0f7424 */ /* 0x000fe200078e00ff */
[----:B--2---:R-:W-:-:S04]  /*16bf0*/  SHF.R.U32.HI R18, RZ, 0x5, R18 ;  /* 0x00000005ff127819 */ /* 0x004fc80000011612 */
[----:B------:R-:W-:-:S05]  /*16c00*/  LOP3.LUT R18, R18, 0x3, RZ, 0xc0, !PT ;  /* 0x0000000312127812 */ /* 0x000fca00078ec0ff */
[----:B------:R-:W-:-:S07]  /*16c10*/  IMAD.MOV.U32 R13, RZ, RZ, R18 ;  /* 0x000000ffff0d7224 */ /* 0x000fce00078e0012 */
[----:B01---5:R-:W-:Y:S05]  /*16c20*/  WARPSYNC.COLLECTIVE R15, `(.L_x_1182) ;  /* 0x000000000f087348 */ /* 0x023fea0003c00000 */
[----:B------:R2:W3:Y:S02]  /*16c30*/  SHFL.IDX P6, R14, R13, R12, R11 ;  /* 0x0000000c0d0e7389 */ /* 0x0004e400000c000b */
[----:B0123-5:R-:W-:Y:S01]  /*16c40*/  ENDCOLLECTIVE ;  /* 0x000000000000791b */ /* 0x02ffe20003800000 */
.L_x_1182:
[----:B------:R-:W-:Y:S05]  /*16c50*/  BRA `(.L_x_1183) ;  /* 0xffffffc400847947 */ /* 0x000fea000383ffff */
.L_x_1115:
[----:B0-----:R0:W1:Y:S02]  /*16c60*/  SYNCS.PHASECHK.TRANS64.TRYWAIT P0, [R0+URZ+0x22880], R21 ;  /* 0x02288015000075a7 */ /* 0x001064000800017f */
[----:B-1----:R-:W-:Y:S05]  /*16c70*/  @!P0 NANOSLEEP.SYNCS 0x989680 ;  /* 0x009896800000895d */ /* 0x002fea0003900000 */
[----:B------:R-:W1:Y:S02]  /*16c80*/  @!P0 SYNCS.PHASECHK.TRANS64 P0, [R0+URZ+0x22880], R21 ;  /* 0x02288015000085a7 */ /* 0x000e64000800007f */
[----:B-1----:R-:W-:Y:S05]  /*16c90*/  @!P0 BRA `(.L_x_1115) ;  /* 0xfffffffc00f08947 */ /* 0x002fea000383ffff */
[----:B------:R-:W-:Y:S05]  /*16ca0*/  BRA `(.L_x_1184) ;  /* 0xffffffc800287947 */ /* 0x000fea000383ffff */
.L_x_1116:
[----:B------:R-:W-:Y:S01]  /*16cb0*/  BSSY B0, `(.L_x_1185) ;  /* 0x0000008000007945 */ /* 0x000fe20003800000 */
[----:B------:R-:W-:Y:S02]  /*16cc0*/  IMAD.MOV.U32 R13, RZ, RZ, R9 ;  /* 0x000000ffff0d7224 */ /* 0x000fe400078e0009 */
[----:B------:R-:W-:Y:S02]  /*16cd0*/  IMAD.MOV.U32 R12, RZ, RZ, RZ ;  /* 0x000000ffff0c7224 */ /* 0x000fe400078e00ff */
[----:B------:R-:W-:Y:S02]  /*16ce0*/  IMAD.MOV.U32 R11, RZ, RZ, 0x1c1f ;  /* 0x00001c1fff0b7424 */ /* 0x000fe400078e00ff */
[----:B------:R-:W-:-:S07]  /*16cf0*/  IMAD.MOV.U32 R15, RZ, RZ, -0x1 ;  /* 0xffffffffff0f7424 */ /* 0x000fce00078e00ff */
[----:B0-----:R-:W-:Y:S05]  /*16d00*/  WARPSYNC.COLLECTIVE R15, `(.L_x_1186) ;  /* 0x000000000f087348 */ /* 0x001fea0003c00000 */
[----:B------:R1:W2:Y:S02]  /*16d10*/  SHFL.IDX P6, R14, R13, R12, R11 ;  /* 0x0000000c0d0e7389 */ /* 0x0002a400000c000b */
[----:B012---:R-:W-:Y:S01]  /*16d20*/  ENDCOLLECTIVE ;  /* 0x000000000000791b */ /* 0x007fe20003800000 */
.L_x_1186:
[----:B------:R-:W-:Y:S05]  /*16d30*/  BSYNC B0 ;  /* 0x0000000000007941 */ /* 0x000fea0003800000 */
.L_x_1185:
[----:B------:R-:W-:Y:S01]  /*16d40*/  IMAD.MOV.U32 R13, RZ, RZ, R10 ;  /* 0x000000ffff0d7224 */ /* 0x000fe200078e000a */
[----:B------:R-:W-:Y:S01]  /*16d50*/  LOP3.LUT P2, RZ, R16, 0x2, RZ, 0xc0, !PT ;  /* 0x0000000210ff7812 */ /* 0x000fe2000784c0ff */
[----:B------:R-:W-:Y:S01]  /*16d60*/  IMAD.MOV.U32 R12, RZ, RZ, RZ ;  /* 0x000000ffff0c7224 */ /* 0x000fe200078e00ff */
[----:B------:R-:W-:Y:S01]  /*16d70*/  IADD3 R6, R17, R6, R29 ;  /* 0x0000000611067210 */ /* 0x000fe20007ffe01d */
[----:B------:R-:W-:Y:S01]  /*16d80*/  IMAD.MOV.U32 R11, RZ, RZ, 0x1c1f ;  /* 0x00001c1fff0b7424 */ /* 0x000fe200078e00ff */
[C---:B------:R-:W-:Y:S01]  /*16d90*/  ISETP.GE.AND P3, PT, R8.reuse, 0x21, PT ;  /* 0x000000210800780c */ /* 0x040fe20003f66270 */
[----:B------:R-:W-:Y:S01]  /*16da0*/  IMAD.MOV.U32 R15, RZ, RZ, -0x1 ;  /* 0xffffffffff0f7424 */ /* 0x000fe200078e00ff */
[----:B------:R-:W-:Y:S01]  /*16db0*/  ISETP.GE.AND P5, PT, R8, 0x61, PT ;  /* 0x000000610800780c */ /* 0x000fe20003fa6270 */
[----:B------:R-:W-:Y:S02]  /*16dc0*/  IMAD.MOV.U32 R3, RZ, RZ, R14 ;  /* 0x000000ffff037224 */ /* 0x000fe400078e000e */
[----:B------:R-:W-:-:S10]  /*16dd0*/  IMAD.IADD R7, R30, 0x1, R6 ;  /* 0x000000011e077824 */ /* 0x000fd400078e0206 */
[----:B------:R-:W-:Y:S05]  /*16de0*/  WARPSYNC.COLLECTIVE R15, `(.L_x_1187) ;  /* 0x000000000f087348 */ /* 0x000fea0003c00000 */
[----:B------:R0:W1:Y:S02]  /*16df0*/  SHFL.IDX P6, R14, R13, R12, R11 ;  /* 0x0000000c0d0e7389 */ /* 0x00006400000c000b */
[----:B01----:R-:W-:Y:S01]  /*16e00*/  ENDCOLLECTIVE ;  /* 0x000000000000791b */ /* 0x003fe20003800000 */
.L_x_1187:
[----:B------:R-:W-:Y:S02]  /*16e10*/  IMAD.MOV.U32 R13, RZ, RZ, R9 ;  /* 0x000000ffff0d7224 */ /* 0x000fe400078e0009 */
[----:B------:R-:W-:Y:S02]  /*16e20*/  IMAD.MOV.U32 R12, RZ, RZ, 0x1 ;  /* 0x00000001ff0c7424 */ /* 0x000fe400078e00ff */
[----:B------:R-:W-:-:S07]  /*16e30*/  IMAD.MOV.U32 R2, RZ, RZ, R14 ;  /* 0x000000ffff027224 */ /* 0x000fce00078e000e */
[----:B------:R-:W-:Y:S05]  /*16e40*/  WARPSYNC.COLLECTIVE R15, `(.L_x_1188) ;  /* 0x000000000f087348 */ /* 0x000fea0003c00000 */
[----:B------:R0:W1:Y:S02]  /*16e50*/  SHFL.IDX P6, R14, R13, R12, R11 ;  /* 0x0000000c0d0e7389 */ /* 0x00006400000c000b */
[----:B01----:R-:W-:Y:S01]  /*16e60*/  ENDCOLLECTIVE ;  /* 0x000000000000791b */ /* 0x003fe20003800000 */
.L_x_1188:
        /* <DEDUP_REMOVED lines=14> */
.L_x_1189:
[----:B------:R-:W-:Y:S02]  /*16f50*/  IMAD.MOV.U32 R13, RZ, RZ, R9 ;  /* 0x000000ffff0d7224 */ /* 0x000fe400078e0009 */
[----:B------:R-:W-:Y:S02]  /*16f60*/  IMAD.MOV.U32 R12, RZ, RZ, 0x2 ;  /* 0x00000002ff0c7424 */ /* 0x000fe400078e00ff */
[----:B------:R-:W-:-:S07]  /*16f70*/  IMAD.MOV.U32 R2, RZ, RZ, R14 ;  /* 0x000000ffff027224 */ /* 0x000fce00078e000e */
[----:B------:R-:W-:Y:S05]  /*16f80*/  WARPSYNC.COLLECTIVE R15, `(.L_x_1190) ;  /* 0x000000000f087348 */ /* 0x000fea0003c00000 */
[----:B------:R0:W1:Y:S02]  /*16f90*/  SHFL.IDX P6, R14, R13, R12, R11 ;  /* 0x0000000c0d0e7389 */ /* 0x00006400000c000b */
[----:B01----:R-:W-:Y:S01]  /*16fa0*/  ENDCOLLECTIVE ;  /* 0x000000000000791b */ /* 0x003fe20003800000 */
.L_x_1190:
        /* <DEDUP_REMOVED lines=14> */
.L_x_1191:
[----:B------:R-:W-:Y:S02]  /*17090*/  IMAD.MOV.U32 R13, RZ, RZ, R9 ;  /* 0x000000ffff0d7224 */ /* 0x000fe400078e0009 */
[----:B------:R-:W-:Y:S02]  /*170a0*/  IMAD.MOV.U32 R12, RZ, RZ, 0x3 ;  /* 0x00000003ff0c7424 */ /* 0x000fe400078e00ff */
[----:B------:R-:W-:-:S07]  /*170b0*/  IMAD.MOV.U32 R2, RZ, RZ, R14 ;  /* 0x000000ffff027224 */ /* 0x000fce00078e000e */
[----:B------:R-:W-:Y:S05]  /*170c0*/  WARPSYNC.COLLECTIVE R15, `(.L_x_1192) ;  /* 0x000000000f087348 */ /* 0x000fea0003c00000 */
[----:B------:R0:W1:Y:S02]  /*170d0*/  SHFL.IDX P6, R14, R13, R12, R11 ;  /* 0x0000000c0d0e7389 */ /* 0x00006400000c000b */
[----:B01----:R-:W-:Y:S01]  /*170e0*/  ENDCOLLECTIVE ;  /* 0x000000000000791b */ /* 0x003fe20003800000 */
.L_x_1192:
        /* <DEDUP_REMOVED lines=14> */
.L_x_1193:
[----:B------:R-:W-:Y:S01]  /*171d0*/  @!PT LDS RZ, [RZ] ;  /* 0x00000000fffff984 */ /* 0x000fe20000000800 */
[----:B------:R-:W-:Y:S01]  /*171e0*/  @!PT LDS RZ, [RZ] ;  /* 0x00000000fffff984 */ /* 0x000fe20000000800 */
[----:B------:R-:W-:Y:S01]  /*171f0*/  @!PT LDS RZ, [RZ] ;  /* 0x00000000fffff984 */ /* 0x000fe20000000800 */
[----:B------:R0:W-:Y:S02]  /*17200*/  LDGSTS.E.BYPASS.LTC128B.128 [R7+0xa400], desc[UR48][R2.64+0x40], !P0 ;  /* 0x0a40004002077fae */ /* 0x0001e4000c101d70 */
[----:B0-----:R-:W-:Y:S01]  /*17210*/  IMAD.MOV.U32 R2, RZ, RZ, R14 ;  /* 0x000000ffff027224 */ /* 0x001fe200078e000e */
[----:B------:R-:W-:Y:S06]  /*17220*/  BRA `(.L_x_1194) ;  /* 0xffffffc400bc7947 */ /* 0x000fec000383ffff */
.L_x_1121:
[----:B---3--:R3:W4:Y:S02]  /*17230*/  SYNCS.PHASECHK.TRANS64.TRYWAIT P0, [R0+URZ+0x22840], R21 ;  /* 0x02284015000075a7 */ /* 0x008724000800017f */
[----:B----4-:R-:W-:Y:S05]  /*17240*/  @!P0 NANOSLEEP.SYNCS 0x989680 ;  /* 0x009896800000895d */ /* 0x010fea0003900000 */
[----:B------:R-:W4:Y:S02]  /*17250*/  @!P0 SYNCS.PHASECHK.TRANS64 P0, [R0+URZ+0x22840], R21 ;  /* 0x02284015000085a7 */ /* 0x000f24000800007f */
[----:B----4-:R-:W-:Y:S05]  /*17260*/  @!P0 BRA `(.L_x_1121) ;  /* 0xfffffffc00f08947 */ /* 0x010fea000383ffff */
[----:B------:R-:W-:Y:S05]  /*17270*/  BRA `(.L_x_1195) ;  /* 0xffffffc8001c7947 */ /* 0x000fea000383ffff */
.L_x_1122:
        /* <DEDUP_REMOVED lines=8> */
.L_x_1197:
[----:B------:R-:W-:Y:S05]  /*17300*/  BSYNC B0 ;  /* 0x0000000000007941 */ /* 0x000fea0003800000 */
.L_x_1196:
[----:B------:R-:W-:Y:S01]  /*17310*/  IMAD.MOV.U32 R13, RZ, RZ, R4 ;  /* 0x000000ffff0d7224 */ /* 0x000fe200078e0004 */
[----:B------:R-:W-:Y:S01]  /*17320*/  LOP3.LUT R16, R16, 0xf7ffffff, RZ, 0xc0, !PT ;  /* 0xf7ffffff10107812 */ /* 0x000fe200078ec0ff */
[----:B------:R-:W-:Y:S02]  /*17330*/  IMAD.MOV.U32 R12, RZ, RZ, RZ ;  /* 0x000000ffff0c7224 */ /* 0x000fe400078e00ff */
[----:B------:R-:W-:Y:S01]  /*17340*/  IMAD.MOV.U32 R11, RZ, RZ, 0x1c1f ;  /* 0x00001c1fff0b7424 */ /* 0x000fe200078e00ff */
[----:B------:R-:W-:Y:S01]  /*17350*/  @P5 LOP3.LUT R16, R16, 0x8000000, RZ, 0xfc, !PT ;  /* 0x0800000010105812 */ /* 0x000fe200078efcff */
[----:B------:R-:W-:Y:S02]  /*17360*/  IMAD.MOV.U32 R15, RZ, RZ, -0x1 ;  /* 0xffffffffff0f7424 */ /* 0x000fe400078e00ff */
[----:B------:R-:W-:Y:S01]  /*17370*/  IMAD.MOV.U32 R2, RZ, RZ, R14 ;  /* 0x000000ffff027224 */ /* 0x000fe200078e000e */
[----:B------:R-:W-:Y:S01]  /*17380*/  LOP3.LUT P5, RZ, R16, 0x8, RZ, 0xc0, !PT ;  /* 0x0000000810ff7812 */ /* 0x000fe200078ac0ff */
[----:B------:R-:W-:-:S12]  /*17390*/  @P4 IMAD.IADD R7, R17, 0x1, R6 ;  /* 0x0000000111074824 */ /* 0x000fd800078e0206 */
[----:B------:R-:W-:Y:S05]  /*173a0*/  WARPSYNC.COLLECTIVE R15, `(.L_x_1198) ;  /* 0x000000000f087348 */ /* 0x000fea0003c00000 */
[----:B------:R0:W1:Y:S02]  /*173b0*/  SHFL.IDX P6, R14, R13, R12, R11 ;  /* 0x0000000c0d0e7389 */ /* 0x00006400000c000b */
[----:B01----:R-:W-:Y:S01]  /*173c0*/  ENDCOLLECTIVE ;  /* 0x000000000000791b */ /* 0x003fe20003800000 */
.L_x_1198:
[----:B------:R-:W-:Y:S02]  /*173d0*/  @P3 IMAD.IADD R9, R17, 0x1, R6 ;  /* 0x0000000111093824 */ /* 0x000fe400078e0206 */
[----:B------:R-:W-:Y:S02]  /*173e0*/  IMAD.MOV.U32 R13, RZ, RZ, R5 ;  /* 0x000000ffff0d7224 */ /* 0x000fe400078e0005 */
[----:B------:R-:W-:Y:S01]  /*173f0*/  IMAD.MOV.U32 R12, RZ, RZ, 0x1 ;  /* 0x00000001ff0c7424 */ /* 0x000fe200078e00ff */
[----:B------:R-:W-:Y:S02]  /*17400*/  LOP3.LUT P6, RZ, R16, 0x10, RZ, 0xc0, !PT ;  /* 0x0000001010ff7812 */ /* 0x000fe400078cc0ff */
[----:B------:R-:W-:-:S05]  /*17410*/  @P4 IADD3 R14, P0, R32, R14, RZ ;  /* 0x0000000e200e4210 */ /* 0x000fca0007f1e0ff */
[----:B------:R-:W-:Y:S02]  /*17420*/  @P4 IMAD.X R3, RZ, RZ, R2, P0 ;  /* 0x000000ffff034224 */ /* 0x000fe400000e0602 */
[----:B------:R-:W-:-:S05]  /*17430*/  @P4 IMAD.MOV.U32 R2, RZ, RZ, R14 ;  /* 0x000000ffff024224 */ /* 0x000fca00078e000e */
[----:B------:R-:W-:Y:S01]  /*17440*/  @!PT LDS RZ, [RZ] ;  /* 0x00000000fffff984 */ /* 0x000fe20000000800 */
[----:B------:R-:W-:Y:S01]  /*17450*/  @!PT LDS RZ, [RZ] ;  /* 0x00000000fffff984 */ /* 0x000fe20000000800 */
[----:B------:R-:W-:Y:S01]  /*17460*/  @!PT LDS RZ, [RZ] ;  /* 0x00000000fffff984 */ /* 0x000fe20000000800 */
[----:B------:R0:W-:Y:S02]  /*17470*/  @P4 LDGSTS.E.BYPASS.LTC128B.128 [R7+0x16400], desc[UR48][R2.64], !P6 ;  /* 0x1640000002074fae */ /* 0x0001e4000f101d70 */
[----:B0-----:R-:W-:Y:S05]  /*17480*/  WARPSYNC.COLLECTIVE R15, `(.L_x_1199) ;  /* 0x000000000f087348 */ /* 0x001fea0003c00000 */
[----:B------:R1:W2:Y:S02]  /*17490*/  SHFL.IDX P6, R14, R13, R12, R11 ;  /* 0x0000000c0d0e7389 */ /* 0x0002a400000c000b */
[----:B012---:R-:W-:Y:S01]  /*174a0*/  ENDCOLLECTIVE ;  /* 0x000000000000791b */ /* 0x007fe20003800000 */
.L_x_1199:
        /* <DEDUP_REMOVED lines=12> */
.L_x_1200:
[----:B------:R-:W-:Y:S02]  /*17570*/  IMAD.MOV.U32 R13, RZ, RZ, R5 ;  /* 0x000000ffff0d7224 */ /* 0x000fe400078e0005 */
[----:B------:R-:W-:Y:S01]  /*17580*/  IMAD.MOV.U32 R12, RZ, RZ, 0x2 ;  /* 0x00000002ff0c7424 */ /* 0x000fe200078e00ff */
[----:B------:R-:W-:-:S05]  /*17590*/  @P3 IADD3 R14, P0, R32, R14, RZ ;  /* 0x0000000e200e3210 */ /* 0x000fca0007f1e0ff */
[----:B------:R-:W-:Y:S02]  /*175a0*/  @P3 IMAD.X R21, RZ, RZ, R2, P0 ;  /* 0x000000ffff153224 */ /* 0x000fe400000e0602 */
[----:B------:R-:W-:-:S07]  /*175b0*/  @P3 IMAD.MOV.U32 R2, RZ, RZ, R14 ;  /* 0x000000ffff023224 */ /* 0x000fce00078e000e */
[----:B------:R-:W-:Y:S05]  /*175c0*/  WARPSYNC.COLLECTIVE R15, `(.L_x_1201) ;  /* 0x000000000f087348 */ /* 0x000fea0003c00000 */
[----:B------:R0:W1:Y:S02]  /*175d0*/  SHFL.IDX P6, R14, R13, R12, R11 ;  /* 0x0000000c0d0e7389 */ /* 0x00006400000c000b */
[----:B01----:R-:W-:Y:S01]  /*175e0*/  ENDCOLLECTIVE ;  /* 0x000000000000791b */ /* 0x003fe20003800000 */
.L_x_1201:
[----:B------:R-:W-:-:S05]  /*175f0*/  @P3 IMAD.MOV.U32 R3, RZ, RZ, R21 ;  /* 0x000000ffff033224 */ /* 0x000fca00078e0015 */
[----:B------:R-:W-:Y:S01]  /*17600*/  @!PT LDS RZ, [RZ] ;  /* 0x00000000fffff984 */ /* 0x000fe20000000800 */
[----:B------:R-:W-:Y:S01]  /*17610*/  @!PT LDS RZ, [RZ] ;  /* 0x00000000fffff984 */ /* 0x000fe20000000800 */
[----:B------:R-:W-:Y:S01]  /*17620*/  @!PT LDS RZ, [RZ] ;  /* 0x00000000fffff984 */ /* 0x000fe20000000800 */
[----:B------:R-:W-:Y:S04]  /*17630*/  @P3 LDGSTS.E.BYPASS.LTC128B.128 [R9+0x16c00], desc[UR48][R2.64], !P4 ;  /* 0x16c0000002093fae */ /* 0x000fe8000e101d70 */
[----:B------:R-:W-:Y:S01]  /*17640*/  @P3 LDGSTS.E.BYPASS.LTC128B.128 [R9+0x18c00], desc[UR48][R2.64+0x40], !P5 ;  /* 0x18c0004002093fae */ /* 0x000fe2000e901d70 */
[----:B------:R-:W-:-:S03]  /*17650*/  IMAD.MOV.U32 R13, RZ, RZ, R4 ;  /* 0x000000ffff0d7224 */ /* 0x000fc600078e0004 */
[----:B------:R0:W-:Y:S02]  /*17660*/  @P3 LDGSTS.E.BYPASS.LTC128B.128 [R9+0x1ac00], desc[UR48][R2.64+0x80], !P1 ;  /* 0x1ac0008002093fae */ /* 0x0001e4000c901d70 */
[----:B0-----:R-:W-:-:S07]  /*17670*/  IMAD.MOV.U32 R2, RZ, RZ, R14 ;  /* 0x000000ffff027224 */ /* 0x001fce00078e000e */
[----:B------:R-:W-:Y:S05]  /*17680*/  WARPSYNC.COLLECTIVE R15, `(.L_x_1202) ;  /* 0x000000000f087348 */ /* 0x000fea0003c00000 */
[----:B------:R0:W1:Y:S02]  /*17690*/  SHFL.IDX P6, R14, R13, R12, R11 ;  /* 0x0000000c0d0e7389 */ /* 0x00006400000c000b */
[----:B01----:R-:W-:Y:S01]  /*176a0*/  ENDCOLLECTIVE ;  /* 0x000000000000791b */ /* 0x003fe20003800000 */
.L_x_1202:
        /* <DEDUP_REMOVED lines=8> */
.L_x_1203:
[----:B------:R-:W-:-:S05]  /*17730*/  @P2 IMAD.MOV.U32 R3, RZ, RZ, R21 ;  /* 0x000000ffff032224 */ /* 0x000fca00078e0015 */
[----:B------:R-:W-:Y:S01]  /*17740*/  @!PT LDS RZ, [RZ] ;  /* 0x00000000fffff984 */ /* 0x000fe20000000800 */
[----:B------:R-:W-:Y:S01]  /*17750*/  @!PT LDS RZ, [RZ] ;  /* 0x00000000fffff984 */ /* 0x000fe20000000800 */
[----:B------:R-:W-:Y:S01]  /*17760*/  @!PT LDS RZ, [RZ] ;  /* 0x00000000fffff984 */ /* 0x000fe20000000800 */
[----:B------:R0:W-:Y:S04]  /*17770*/  @P2 LDGSTS.E.BYPASS.LTC128B.128 [R7+0x17400], desc[UR48][R2.64], !P4 ;  /* 0x1740000002072fae */ /* 0x0001e8000e101d70 */
[----:B------:R0:W-:Y:S01]  /*17780*/  @P2 LDGSTS.E.BYPASS.LTC128B.128 [R7+0x19400], desc[UR48][R2.64+0x40], !P5 ;  /* 0x1940004002072fae */ /* 0x0001e2000e901d70 */
[----:B------:R-:W-:Y:S01]  /*17790*/  LOP3.LUT P5, RZ, R16, 0x8000000, RZ, 0xc0, !PT ;  /* 0x0800000010ff7812 */ /* 0x000fe200078ac0ff */
[----:B------:R-:W-:Y:S02]  /*177a0*/  IMAD.MOV.U32 R13, RZ, RZ, R4 ;  /* 0x000000ffff0d7224 */ /* 0x000fe400078e0004 */
[----:B------:R0:W-:Y:S01]  /*177b0*/  @P2 LDGSTS.E.BYPASS.LTC128B.128 [R7+0x1b400], desc[UR48][R2.64+0x80], !P1 ;  /* 0x1b40008002072fae */ /* 0x0001e2000c901d70 */
[----:B------:R-:W-:-:S09]  /*177c0*/  IMAD.MOV.U32 R5, RZ, RZ, R14 ;  /* 0x000000ffff057224 */ /* 0x000fd200078e000e */
[----:B0-----:R-:W-:Y:S05]  /*177d0*/  WARPSYNC.COLLECTIVE R15, `(.L_x_1204) ;  /* 0x000000000f087348 */ /* 0x001fea0003c00000 */
[----:B------:R1:W2:Y:S02]  /*177e0*/  SHFL.IDX P6, R14, R13, R12, R11 ;  /* 0x0000000c0d0e7389 */ /* 0x0002a400000c000b */
[----:B012---:R-:W-:Y:S01]  /*177f0*/  ENDCOLLECTIVE ;  /* 0x000000000000791b */ /* 0x007fe20003800000 */
.L_x_1204:
[----:B------:R-:W-:Y:S05]  /*17800*/  BRA `(.L_x_1205) ;  /* 0xffffffc400987947 */ /* 0x000fea000383ffff */
.L_x_1127:
[----:B------:R-:W-:Y:S02]  /*17810*/  IMAD.MOV.U32 R13, RZ, RZ, R4 ;  /* 0x000000ffff0d7224 */ /* 0x000fe400078e0004 */
[----:B------:R-:W-:Y:S02]  /*17820*/  IMAD.MOV.U32 R12, RZ, RZ, RZ ;  /* 0x000000ffff0c7224 */ /* 0x000fe400078e00ff */
[----:B------:R-:W-:Y:S02]  /*17830*/  IMAD.MOV.U32 R11, RZ, RZ, 0x1c1f ;  /* 0x00001c1fff0b7424 */ /* 0x000fe400078e00ff */
[----:B------:R-:W-:Y:S02]  /*17840*/  IMAD.MOV.U32 R15, RZ, RZ, -0x1 ;  /* 0xffffffffff0f7424 */ /* 0x000fe400078e00ff */
[----:B------:R-:W-:-:S07]  /*17850*/  VIADD R5, R10, UR42 ;  /* 0x0000002a0a057c36 */ /* 0x000fce0008000000 */
[----:B-----5:R-:W-:Y:S05]  /*17860*/  WARPSYNC.COLLECTIVE R15, `(.L_x_1206) ;  /* 0x000000000f087348 */ /* 0x020fea0003c00000 */
[----:B------:R0:W1:Y:S02]  /*17870*/  SHFL.IDX P6, R14, R13, R12, R11 ;  /* 0x0000000c0d0e7389 */ /* 0x00006400000c000b */
[----:B01---5:R-:W-:Y:S01]  /*17880*/  ENDCOLLECTIVE ;  /* 0x000000000000791b */ /* 0x023fe20003800000 */
.L_x_1206:
[C---:B------:R-:W-:Y:S01]  /*17890*/  VIADD R6, R5.reuse, 0x20 ;  /* 0x0000002005067836 */ /* 0x040fe20000000000 */
[----:B------:R-:W-:Y:S01]  /*178a0*/  ISETP.GE.AND P0, PT, R5, UR40, PT ;  /* 0x0000002805007c0c */ /* 0x000fe2000bf06270 */
[----:B------:R-:W-:Y:S02]  /*178b0*/  IMAD.MOV.U32 R13, RZ, RZ, R0 ;  /* 0x000000ffff0d7224 */ /* 0x000fe400078e0000 */
[----:B------:R-:W-:-:S10]  /*178c0*/  IMAD.MOV.U32 R2, RZ, RZ, R14 ;  /* 0x000000ffff027224 */ /* 0x000fd400078e000e */
[----:B------:R-:W-:Y:S05]  /*178d0*/  WARPSYNC.COLLECTIVE R15, `(.L_x_1207) ;  /* 0x000000000f087348 */ /* 0x000fea0003c00000 */
[----:B------:R0:W1:Y:S02]  /*178e0*/  SHFL.IDX P6, R14, R13, R12, R11 ;  /* 0x0000000c0d0e7389 */ /* 0x00006400000c000b */
[----:B01----:R-:W-:Y:S01]  /*178f0*/  ENDCOLLECTIVE ;  /* 0x000000000000791b */ /* 0x003fe20003800000 */
.L_x_1207:
[----:B------:R-:W-:Y:S02]  /*17900*/  IMAD.MOV.U32 R13, RZ, RZ, R4 ;  /* 0x000000ffff0d7224 */ /* 0x000fe400078e0004 */
[----:B------:R-:W-:Y:S01]  /*17910*/  IMAD.MOV.U32 R12, RZ, RZ, 0x1 ;  /* 0x00000001ff0c7424 */ /* 0x000fe200078e00ff */
[----:B------:R-:W-:-:S05]  /*17920*/  @!P0 IADD3 R14, P1, R32, R14, RZ ;  /* 0x0000000e200e8210 */ /* 0x000fca0007f3e0ff */
[----:B------:R-:W-:Y:S02]  /*17930*/  @!P0 IMAD.X R3, RZ, RZ, R2, P1 ;  /* 0x000000ffff038224 */ /* 0x000fe400008e0602 */
[----:B------:R-:W-:-:S07]  /*17940*/  @!P0 IMAD.MOV.U32 R2, RZ, RZ, R14 ;  /* 0x000000ffff028224 */ /* 0x000fce00078e000e */
[----:B------:R-:W-:Y:S05]  /*17950*/  WARPSYNC.COLLECTIVE R15, `(.L_x_1208) ;  /* 0x000000000f087348 */ /* 0x000fea0003c00000 */
[----:B------:R0:W1:Y:S02]  /*17960*/  SHFL.IDX P6, R14, R13, R12, R11 ;  /* 0x0000000c0d0e7389 */ /* 0x00006400000c000b */
[----:B01----:R-:W-:Y:S01]  /*17970*/  ENDCOLLECTIVE ;  /* 0x000000000000791b */ /* 0x003fe20003800000 */
.L_x_1208:
[----:B------:R-:W-:Y:S01]  /*17980*/  @!PT LDS RZ, [RZ] ;  /* 0x00000000fffff984 */ /* 0x000fe20000000800 */
[----:B------:R-:W-:Y:S01]  /*17990*/  @!PT LDS RZ, [RZ] ;  /* 0x00000000fffff984 */ /* 0x000fe20000000800 */
[----:B------:R-:W-:Y:S01]  /*179a0*/  @!PT LDS RZ, [RZ] ;  /* 0x00000000fffff984 */ /* 0x000fe20000000800 */
[----:B------:R-:W-:Y:S04]  /*179b0*/  @!P0 LDGSTS.E.BYPASS.LTC128B.128 [R8+0x10400], desc[UR48][R2.64], !P3 ;  /* 0x1040000002088fae */ /* 0x000fe8000d901d70 */
[----:B------:R-:W-:Y:S04]  /*179c0*/  @!P0 LDGSTS.E.BYPASS.LTC128B.128 [R8+0x12400], desc[UR48][R2.64+0x40], !P4 ;  /* 0x1240004002088fae */ /* 0x000fe8000e101d70 */
[----:B------:R0:W-:Y:S01]  /*179d0*/  @!P0 LDGSTS.E.BYPASS.LTC128B.128 [R8+0x14400], desc[UR48][R2.64+0x80], !P5 ;  /* 0x1440008002088fae */ /* 0x0001e2000e901d70 */
[----:B------:R-:W-:Y:S01]  /*179e0*/  ISETP.GE.AND P0, PT, R6, UR40, PT ;  /* 0x0000002806007c0c */ /* 0x000fe2000bf06270 */
[----:B------:R-:W-:-:S02]  /*179f0*/  IMAD.MOV.U32 R13, RZ, RZ, R0 ;  /* 0x000000ffff0d7224 */ /* 0x000fc400078e0000 */
[----:B------:R-:W-:Y:S02]  /*17a00*/  VIADD R6, R5, 0x40 ;  /* 0x0000004005067836 */ /* 0x000fe40000000000 */
[----:B0-----:R-:W-:-:S08]  /*17a10*/  IMAD.MOV.U32 R2, RZ, RZ, R14 ;  /* 0x000000ffff027224 */ /* 0x001fd000078e000e */
[----:B------:R-:W-:Y:S05]  /*17a20*/  WARPSYNC.COLLECTIVE R15, `(.L_x_1209) ;  /* 0x000000000f087348 */ /* 0x000fea0003c00000 */
[----:B------:R0:W1:Y:S02]  /*17a30*/  SHFL.IDX P6, R14, R13, R12, R11 ;  /* 0x0000000c0d0e7389 */ /* 0x00006400000c000b */
[----:B01----:R-:W-:Y:S01]  /*17a40*/  ENDCOLLECTIVE ;  /* 0x000000000000791b */ /* 0x003fe20003800000 */
.L_x_1209:
        /* <DEDUP_REMOVED lines=8> */
.L_x_1210:
        /* <DEDUP_REMOVED lines=8> */
[----:B------:R-:W-:Y:S01]  /*17b50*/  ISETP.GE.AND P0, PT, R6, UR40, PT ;  /* 0x0000002806007c0c */ /* 0x000fe2000bf06270 */
[----:B0-----:R-:W-:-:S12]  /*17b60*/  IMAD.MOV.U32 R2, RZ, RZ, R14 ;  /* 0x000000ffff027224 */ /* 0x001fd800078e000e */
[----:B------:R-:W-:Y:S05]  /*17b70*/  WARPSYNC.COLLECTIVE R15, `(.L_x_1211) ;  /* 0x000000000f087348 */ /* 0x000fea0003c00000 */
[----:B------:R0:W1:Y:S02]  /*17b80*/  SHFL.IDX P6, R14, R13, R12, R11 ;  /* 0x0000000c0d0e7389 */ /* 0x00006400000c000b */
[----:B01----:R-:W-:Y:S01]  /*17b90*/  ENDCOLLECTIVE ;  /* 0x000000000000791b */ /* 0x003fe20003800000 */
.L_x_1211:
        /* <DEDUP_REMOVED lines=8> */
.L_x_1212:
        /* <DEDUP_REMOVED lines=12> */
.L_x_1213:
[----:B------:R-:W-:Y:S05]  /*17ce0*/  BRA `(.L_x_1214) ;  /* 0xffffffc800847947 */ /* 0x000fea000383ffff */
.L_x_1130:
[----:B0-----:R0:W1:Y:S02]  /*17cf0*/  SYNCS.PHASECHK.TRANS64.TRYWAIT P0, [R17+URZ+0x22820], R0 ;  /* 0x02282000110075a7 */ /* 0x001064000800017f */
[----:B-1----:R-:W-:Y:S05]  /*17d00*/  @!P0 NANOSLEEP.SYNCS 0x989680 ;  /* 0x009896800000895d */ /* 0x002fea0003900000 */
[----:B------:R-:W1:Y:S02]  /*17d10*/  @!P0 SYNCS.PHASECHK.TRANS64 P0, [R17+URZ+0x22820], R0 ;  /* 0x02282000110085a7 */ /* 0x000e64000800007f */
[----:B-1----:R-:W-:Y:S05]  /*17d20*/  @!P0 BRA `(.L_x_1130) ;  /* 0xfffffffc00f08947 */ /* 0x002fea000383ffff */
[----:B------:R-:W-:Y:S05]  /*17d30*/  BRA `(.L_x_1215) ;  /* 0xffffffc800e87947 */ /* 0x000fea000383ffff */
.L_x_1134:
[----:B0-----:R0:W1:Y:S02]  /*17d40*/  SYNCS.PHASECHK.TRANS64.TRYWAIT P0, [R0+URZ+0x22880], R10 ;  /* 0x0228800a000075a7 */ /* 0x001064000800017f */
[----:B-1----:R-:W-:Y:S05]  /*17d50*/  @!P0 NANOSLEEP.SYNCS 0x989680 ;  /* 0x009896800000895d */ /* 0x002fea0003900000 */
[----:B------:R-:W1:Y:S02]  /*17d60*/  @!P0 SYNCS.PHASECHK.TRANS64 P0, [R0+URZ+0x22880], R10 ;  /* 0x0228800a000085a7 */ /* 0x000e64000800007f */
[----:B-1----:R-:W-:Y:S05]  /*17d70*/  @!P0 BRA `(.L_x_1134) ;  /* 0xfffffffc00f08947 */ /* 0x002fea000383ffff */
[----:B------:R-:W-:Y:S05]  /*17d80*/  BRA `(.L_x_1216) ;  /* 0xffffffcc00b47947 */ /* 0x000fea000383ffff */
.L_x_1135:
        /* <DEDUP_REMOVED lines=8> */
.L_x_1218:
[----:B------:R-:W-:Y:S05]  /*17e10*/  BSYNC B0 ;  /* 0x0000000000007941 */ /* 0x000fea0003800000 */
.L_x_1217:
        /* <DEDUP_REMOVED lines=10> */
.L_x_1219:
[----:B------:R-:W-:Y:S02]  /*17ec0*/  IMAD.MOV.U32 R13, RZ, RZ, R27 ;  /* 0x000000ffff0d7224 */ /* 0x000fe400078e001b */
[----:B------:R-:W-:Y:S02]  /*17ed0*/  IMAD.MOV.U32 R12, RZ, RZ, 0x1 ;  /* 0x00000001ff0c7424 */ /* 0x000fe400078e00ff */
[----:B------:R-:W-:-:S07]  /*17ee0*/  IMAD.MOV.U32 R2, RZ, RZ, R14 ;  /* 0x000000ffff027224 */ /* 0x000fce00078e000e */
[----:B------:R-:W-:Y:S05]  /*17ef0*/  WARPSYNC.COLLECTIVE R15, `(.L_x_1220) ;  /* 0x000000000f087348 */ /* 0x000fea0003c00000 */
[----:B------:R0:W1:Y:S02]  /*17f00*/  SHFL.IDX P6, R14, R13, R12, R11 ;  /* 0x0000000c0d0e7389 */ /* 0x00006400000c000b */
[----:B01----:R-:W-:Y:S01]  /*17f10*/  ENDCOLLECTIVE ;  /* 0x000000000000791b */ /* 0x003fe20003800000 */
.L_x_1220:
        /* <DEDUP_REMOVED lines=12> */
.L_x_1221:
[----:B------:R-:W-:Y:S02]  /*17fe0*/  IMAD.MOV.U32 R13, RZ, RZ, R27 ;  /* 0x000000ffff0d7224 */ /* 0x000fe400078e001b */
[----:B------:R-:W-:Y:S02]  /*17ff0*/  IMAD.MOV.U32 R12, RZ, RZ, 0x2 ;  /* 0x00000002ff0c7424 */ /* 0x000fe400078e00ff */
[----:B------:R-:W-:-:S07]  /*18000*/  IMAD.MOV.U32 R2, RZ, RZ, R14 ;  /* 0x000000ffff027224 */ /* 0x000fce00078e000e */
[----:B------:R-:W-:Y:S05]  /*18010*/  WARPSYNC.COLLECTIVE R15, `(.L_x_1222) ;  /* 0x000000000f087348 */ /* 0x000fea0003c00000 */
[----:B------:R0:W1:Y:S02]  /*18020*/  SHFL.IDX P6, R14, R13, R12, R11 ;  /* 0x0000000c0d0e7389 */ /* 0x00006400000c000b */
[----:B01----:R-:W-:Y:S01]  /*18030*/  ENDCOLLECTIVE ;  /* 0x000000000000791b */ /* 0x003fe20003800000 */
.L_x_1222:
        /* <DEDUP_REMOVED lines=12> */
.L_x_1223:
[----:B------:R-:W-:Y:S02]  /*18100*/  IMAD.MOV.U32 R13, RZ, RZ, R27 ;  /* 0x000000ffff0d7224 */ /* 0x000fe400078e001b */
[----:B------:R-:W-:Y:S02]  /*18110*/  IMAD.MOV.U32 R12, RZ, RZ, 0x3 ;  /* 0x00000003ff0c7424 */ /* 0x000fe400078e00ff */
[----:B------:R-:W-:-:S07]  /*18120*/  IMAD.MOV.U32 R2, RZ, RZ, R14 ;  /* 0x000000ffff027224 */ /* 0x000fce00078e000e */
[----:B------:R-:W-:Y:S05]  /*18130*/  WARPSYNC.COLLECTIVE R15, `(.L_x_1224) ;  /* 0x000000000f087348 */ /* 0x000fea0003c00000 */
[----:B------:R0:W1:Y:S02]  /*18140*/  SHFL.IDX P6, R14, R13, R12, R11 ;  /* 0x0000000c0d0e7389 */ /* 0x00006400000c000b */
[----:B01----:R-:W-:Y:S01]  /*18150*/  ENDCOLLECTIVE ;  /* 0x000000000000791b */ /* 0x003fe20003800000 */
.L_x_1224:
        /* <DEDUP_REMOVED lines=12> */
.L_x_1225:
[----:B------:R-:W-:Y:S01]  /*18220*/  IMAD.MOV.U32 R2, RZ, RZ, R14 ;  /* 0x000000ffff027224 */ /* 0x000fe200078e000e */
[----:B------:R-:W-:Y:S06]  /*18230*/  BRA `(.L_x_1226) ;  /* 0xffffffcc00407947 */ /* 0x000fec000383ffff */
.L_x_1140:
[----:B---3--:R3:W4:Y:S02]  /*18240*/  SYNCS.PHASECHK.TRANS64.TRYWAIT P0, [R0+URZ+0x22840], R10 ;  /* 0x0228400a000075a7 */ /* 0x008724000800017f */
[----:B----4-:R-:W-:Y:S05]  /*18250*/  @!P0 NANOSLEEP.SYNCS 0x989680 ;  /* 0x009896800000895d */ /* 0x010fea0003900000 */
[----:B------:R-:W4:Y:S02]  /*18260*/  @!P0 SYNCS.PHASECHK.TRANS64 P0, [R0+URZ+0x22840], R10 ;  /* 0x0228400a000085a7 */ /* 0x000f24000800007f */
[----:B----4-:R-:W-:Y:S05]  /*18270*/  @!P0 BRA `(.L_x_1140) ;  /* 0xfffffffc00f08947 */ /* 0x010fea000383ffff */
[----:B------:R-:W-:Y:S05]  /*18280*/  BRA `(.L_x_1227) ;  /* 0xffffffcc00947947 */ /* 0x000fea000383ffff */
.L_x_1141:
        /* <DEDUP_REMOVED lines=8> */
.L_x_1229:
[----:B------:R-:W-:Y:S05]  /*18310*/  BSYNC B0 ;  /* 0x0000000000007941 */ /* 0x000fea0003800000 */
.L_x_1228:
[----:B------:R-:W-:Y:S02]  /*18320*/  IMAD.MOV.U32 R13, RZ, RZ, R6 ;  /* 0x000000ffff0d7224 */ /* 0x000fe400078e0006 */
        /* <DEDUP_REMOVED lines=8> */
.L_x_1230:
[----:B------:R-:W-:Y:S02]  /*183b0*/  IMAD.MOV.U32 R13, RZ, RZ, R8 ;  /* 0x000000ffff0d7224 */ /* 0x000fe400078e0008 */
[----:B------:R-:W-:Y:S02]  /*183c0*/  IMAD.MOV.U32 R12, RZ, RZ, 0x1 ;  /* 0x00000001ff0c7424 */ /* 0x000fe400078e00ff */
[----:B------:R-:W-:-:S07]  /*183d0*/  IMAD.MOV.U32 R2, RZ, RZ, R14 ;  /* 0x000000ffff027224 */ /* 0x000fce00078e000e */
[----:B------:R-:W-:Y:S05]  /*183e0*/  WARPSYNC.COLLECTIVE R15, `(.L_x_1231) ;  /* 0x000000000f087348 */ /* 0x000fea0003c00000 */
[----:B------:R0:W1:Y:S02]  /*183f0*/  SHFL.IDX P6, R14, R13, R12, R11 ;  /* 0x0000000c0d0e7389 */ /* 0x00006400000c000b */
[----:B01----:R-:W-:Y:S01]  /*18400*/  ENDCOLLECTIVE ;  /* 0x000000000000791b */ /* 0x003fe20003800000 */
.L_x_1231:
        /* <DEDUP_REMOVED lines=13> */
.L_x_1232:
[----:B------:R-:W-:Y:S02]  /*184e0*/  IMAD.MOV.U32 R13, RZ, RZ, R8 ;  /* 0x000000ffff0d7224 */ /* 0x000fe400078e0008 */
[----:B------:R-:W-:Y:S02]  /*184f0*/  IMAD.MOV.U32 R12, RZ, RZ, 0x2 ;  /* 0x00000002ff0c7424 */ /* 0x000fe400078e00ff */
[----:B------:R-:W-:-:S07]  /*18500*/  IMAD.MOV.U32 R2, RZ, RZ, R14 ;  /* 0x000000ffff027224 */ /* 0x000fce00078e000e */
[----:B------:R-:W-:Y:S05]  /*18510*/  WARPSYNC.COLLECTIVE R15, `(.L_x_1233) ;  /* 0x000000000f087348 */ /* 0x000fea0003c00000 */
[----:B------:R0:W1:Y:S02]  /*18520*/  SHFL.IDX P6, R14, R13, R12, R11 ;  /* 0x0000000c0d0e7389 */ /* 0x00006400000c000b */
[----:B01----:R-:W-:Y:S01]  /*18530*/  ENDCOLLECTIVE ;  /* 0x000000000000791b */ /* 0x003fe20003800000 */
.L_x_1233:
        /* <DEDUP_REMOVED lines=13> */
.L_x_1234:
[----:B------:R-:W-:Y:S02]  /*18610*/  IMAD.MOV.U32 R13, RZ, RZ, R8 ;  /* 0x000000ffff0d7224 */ /* 0x000fe400078e0008 */
[----:B------:R-:W-:Y:S02]  /*18620*/  IMAD.MOV.U32 R12, RZ, RZ, 0x3 ;  /* 0x00000003ff0c7424 */ /* 0x000fe400078e00ff */
[----:B------:R-:W-:-:S07]  /*18630*/  IMAD.MOV.U32 R2, RZ, RZ, R14 ;  /* 0x000000ffff027224 */ /* 0x000fce00078e000e */
[----:B------:R-:W-:Y:S05]  /*18640*/  WARPSYNC.COLLECTIVE R15, `(.L_x_1235) ;  /* 0x000000000f087348 */ /* 0x000fea0003c00000 */
[----:B------:R0:W1:Y:S02]  /*18650*/  SHFL.IDX P6, R14, R13, R12, R11 ;  /* 0x0000000c0d0e7389 */ /* 0x00006400000c000b */
[----:B01----:R-:W-:Y:S01]  /*18660*/  ENDCOLLECTIVE ;  /* 0x000000000000791b */ /* 0x003fe20003800000 */
.L_x_1235:
        /* <DEDUP_REMOVED lines=13> */
.L_x_1236:
[----:B------:R-:W-:Y:S05]  /*18740*/  BRA `(.L_x_1237) ;  /* 0xffffffcc00247947 */ /* 0x000fea000383ffff */
.L_x_1146:
[----:B0-----:R0:W2:Y:S02]  /*18750*/  SYNCS.PHASECHK.TRANS64.TRYWAIT P1, [R0+URZ+0x22870], R3 ;  /* 0x02287003000075a7 */ /* 0x0010a4000802017f */
[----:B--2---:R-:W-:Y:S05]  /*18760*/  @!P1 NANOSLEEP.SYNCS 0x989680 ;  /* 0x009896800000995d */ /* 0x004fea0003900000 */
[----:B------:R-:W2:Y:S02]  /*18770*/  @!P1 SYNCS.PHASECHK.TRANS64 P1, [R0+URZ+0x22870], R3 ;  /* 0x02287003000095a7 */ /* 0x000ea4000802007f */
[----:B--2---:R-:W-:Y:S05]  /*18780*/  @!P1 BRA `(.L_x_1146) ;  /* 0xfffffffc00f09947 */ /* 0x004fea000383ffff */
[----:B------:R-:W-:Y:S05]  /*18790*/  BRA `(.L_x_1238) ;  /* 0xffffffcc00907947 */ /* 0x000fea000383ffff */
.L_x_1148:
[----:B0-----:R0:W1:Y:S02]  /*187a0*/  SYNCS.PHASECHK.TRANS64.TRYWAIT P1, [R0+URZ+0x22860], R3 ;  /* 0x02286003000075a7 */ /* 0x001064000802017f */
[----:B-1----:R-:W-:Y:S05]  /*187b0*/  @!P1 NANOSLEEP.SYNCS 0x989680 ;  /* 0x009896800000995d */ /* 0x002fea0003900000 */
[----:B------:R-:W1:Y:S02]  /*187c0*/  @!P1 SYNCS.PHASECHK.TRANS64 P1, [R0+URZ+0x22860], R3 ;  /* 0x02286003000095a7 */ /* 0x000e64000802007f */
[----:B-1----:R-:W-:Y:S05]  /*187d0*/  @!P1 BRA `(.L_x_1148) ;  /* 0xfffffffc00f09947 */ /* 0x002fea000383ffff */
[----:B------:R-:W-:Y:S05]  /*187e0*/  BRA `(.L_x_1239) ;  /* 0xffffffcc00a07947 */ /* 0x000fea000383ffff */
.L_x_1156:
[----:B-1----:R1:W2:Y:S02]  /*187f0*/  SYNCS.PHASECHK.TRANS64.TRYWAIT P0, [R18+URZ+0x22870], R3 ;  /* 0x02287003120075a7 */ /* 0x0022a4000800017f */
[----:B--2---:R-:W-:Y:S05]  /*18800*/  @!P0 NANOSLEEP.SYNCS 0x989680 ;  /* 0x009896800000895d */ /* 0x004fea0003900000 */
[----:B------:R-:W2:Y:S02]  /*18810*/  @!P0 SYNCS.PHASECHK.TRANS64 P0, [R18+URZ+0x22870], R3 ;  /* 0x02287003120085a7 */ /* 0x000ea4000800007f */
[----:B--2---:R-:W-:Y:S05]  /*18820*/  @!P0 BRA `(.L_x_1156) ;  /* 0xfffffffc00f08947 */ /* 0x004fea000383ffff */
[----:B------:R-:W-:Y:S05]  /*18830*/  BRA `(.L_x_1240) ;  /* 0xffffffd400387947 */ /* 0x000fea000383ffff */
.L_x_1158:
[----:B0-----:R0:W1:Y:S02]  /*18840*/  SYNCS.PHASECHK.TRANS64.TRYWAIT P0, [R18+URZ+0x22860], R3 ;  /* 0x02286003120075a7 */ /* 0x001064000800017f */
[----:B-1----:R-:W-:Y:S05]  /*18850*/  @!P0 NANOSLEEP.SYNCS 0x989680 ;  /* 0x009896800000895d */ /* 0x002fea0003900000 */
[----:B------:R-:W1:Y:S02]  /*18860*/  @!P0 SYNCS.PHASECHK.TRANS64 P0, [R18+URZ+0x22860], R3 ;  /* 0x02286003120085a7 */ /* 0x000e64000800007f */
[----:B-1----:R-:W-:Y:S05]  /*18870*/  @!P0 BRA `(.L_x_1158) ;  /* 0xfffffffc00f08947 */ /* 0x002fea000383ffff */
[----:B------:R-:W-:Y:S05]  /*18880*/  BRA `(.L_x_1241) ;  /* 0xffffffd400447947 */ /* 0x000fea000383ffff */
.L_x_1165:
[----:B0-----:R0:W2:Y:S02]  /*18890*/  SYNCS.PHASECHK.TRANS64.TRYWAIT P0, [R5+URZ+0x22820], R0 ;  /* 0x02282000050075a7 */ /* 0x0010a4000800017f */
[----:B--2---:R-:W-:Y:S05]  /*188a0*/  @!P0 NANOSLEEP.SYNCS 0x989680 ;  /* 0x009896800000895d */ /* 0x004fea0003900000 */
[----:B------:R-:W2:Y:S02]  /*188b0*/  @!P0 SYNCS.PHASECHK.TRANS64 P0, [R5+URZ+0x22820], R0 ;  /* 0x02282000050085a7 */ /* 0x000ea4000800007f */
[----:B--2---:R-:W-:Y:S05]  /*188c0*/  @!P0 BRA `(.L_x_1165) ;  /* 0xfffffffc00f08947 */ /* 0x004fea000383ffff */
[----:B------:R-:W-:Y:S05]  /*188d0*/  BRA `(.L_x_1242) ;  /* 0xffffffdc00087947 */ /* 0x000fea000383ffff */
.L_x_1166:
[----:B------:R-:W2:Y:S01]  /*188e0*/  S2R R2, SR_TID.X ;  /* 0x0000000000027919 */ /* 0x000ea20000002100 */
[----:B------:R-:W-:Y:S01]  /*188f0*/  BSSY B0, `(.L_x_1243) ;  /* 0x000000a000007945 */ /* 0x000fe20003800000 */
[----:B------:R-:W-:Y:S02]  /*18900*/  IMAD.MOV.U32 R12, RZ, RZ, RZ ;  /* 0x000000ffff0c7224 */ /* 0x000fe400078e00ff */
[----:B------:R-:W-:Y:S02]  /*18910*/  IMAD.MOV.U32 R11, RZ, RZ, 0x1f ;  /* 0x0000001fff0b7424 */ /* 0x000fe400078e00ff */
[----:B------:R-:W-:Y:S01]  /*18920*/  IMAD.MOV.U32 R15, RZ, RZ, -0x1 ;  /* 0xffffffffff0f7424 */ /* 0x000fe200078e00ff */
[----:B--2---:R-:W-:-:S04]  /*18930*/  SHF.R.U32.HI R2, RZ, 0x5, R2 ;  /* 0x00000005ff027819 */ /* 0x004fc80000011602 */
[----:B------:R-:W-:-:S05]  /*18940*/  LOP3.LUT R2, R2, 0x3, RZ, 0xc0, !PT ;  /* 0x0000000302027812 */ /* 0x000fca00078ec0ff */
[----:B------:R-:W-:-:S07]  /*18950*/  IMAD.MOV.U32 R13, RZ, RZ, R2 ;  /* 0x000000ffff0d7224 */ /* 0x000fce00078e0002 */
[----:B01----:R-:W-:Y:S05]  /*18960*/  WARPSYNC.COLLECTIVE R15, `(.L_x_1244) ;  /* 0x000000000f087348 */ /* 0x003fea0003c00000 */
[----:B------:R2:W3:Y:S02]  /*18970*/  SHFL.IDX P6, R14, R13, R12, R11 ;  /* 0x0000000c0d0e7389 */ /* 0x0004e400000c000b */
[----:B0123--:R-:W-:Y:S01]  /*18980*/  ENDCOLLECTIVE ;  /* 0x000000000000791b */ /* 0x00ffe20003800000 */
.L_x_1244:
[----:B------:R-:W-:Y:S05]  /*18990*/  BSYNC B0 ;  /* 0x0000000000007941 */ /* 0x000fea0003800000 */
.L_x_1243:
[----:B------:R-:W-:Y:S05]  /*189a0*/  BRA `(.L_x_1245) ;  /* 0xffffffd800f07947 */ /* 0x000fea000383ffff */
.L_x_1169:
[----:B------:R-:W-:Y:S01]  /*189b0*/  BSSY B1, `(.L_x_1246) ;  /* 0x0000006000017945 */ /* 0x000fe20003800000 */
[----:B------:R-:W-:-:S07]  /*189c0*/  IMAD.MOV.U32 R15, RZ, RZ, -0x1 ;  /* 0xffffffffff0f7424 */ /* 0x000fce00078e00ff */
[----:B01----:R-:W-:Y:S05]  /*189d0*/  WARPSYNC.COLLECTIVE R15, `(.L_x_1247) ;  /* 0x000000000f0c7348 */ /* 0x003fea0003c00000 */
[----:B------:R-:W-:Y:S02]  /*189e0*/  ELECT P6, UR62, PT ;  /* 0x00000000003e782f */ /* 0x000fe400038c0000 */
[----:B------:R-:W-:Y:S01]  /*189f0*/  MOV R14, UR62 ;  /* 0x0000003e000e7c02 */ /* 0x000fe20008000f00 */
[----:B01----:R-:W-:Y:S10]  /*18a00*/  ENDCOLLECTIVE ;  /* 0x000000000000791b */ /* 0x003ff40003800000 */
.L_x_1247:
[----:B------:R-:W-:Y:S05]  /*18a10*/  BSYNC B1 ;  /* 0x0000000000017941 */ /* 0x000fea0003800000 */
.L_x_1246:
[----:B------:R-:W-:Y:S05]  /*18a20*/  BRA `(.L_x_1248) ;  /* 0xffffffd800e87947 */ /* 0x000fea000383ffff */
.L_x_1171:
[----:B0-----:R0:W2:Y:S02]  /*18a30*/  SYNCS.PHASECHK.TRANS64.TRYWAIT P1, [R3+URZ+0x22840], R2 ;  /* 0x02284002030075a7 */ /* 0x0010a4000802017f */
[----:B--2---:R-:W-:Y:S05]  /*18a40*/  @!P1 NANOSLEEP.SYNCS 0x989680 ;  /* 0x009896800000995d */ /* 0x004fea0003900000 */
[----:B------:R-:W2:Y:S02]  /*18a50*/  @!P1 SYNCS.PHASECHK.TRANS64 P1, [R3+URZ+0x22840], R2 ;  /* 0x02284002030095a7 */ /* 0x000ea4000802007f */
[----:B--2---:R-:W-:Y:S05]  /*18a60*/  @!P1 BRA `(.L_x_1171) ;  /* 0xfffffffc00f09947 */ /* 0x004fea000383ffff */
[----:B------:R-:W-:Y:S05]  /*18a70*/  BRA `(.L_x_1249) ;  /* 0xffffffdc00087947 */ /* 0x000fea000383ffff */
.L_x_1173:
[----:B--2---:R2:W3:Y:S02]  /*18a80*/  SYNCS.PHASECHK.TRANS64.TRYWAIT P1, [R19+URZ+0x22840], R0 ;  /* 0x02284000130075a7 */ /* 0x0044e4000802017f */
[----:B---3--:R-:W-:Y:S05]  /*18a90*/  @!P1 NANOSLEEP.SYNCS 0x989680 ;  /* 0x009896800000995d */ /* 0x008fea0003900000 */
[----:B------:R-:W3:Y:S02]  /*18aa0*/  @!P1 SYNCS.PHASECHK.TRANS64 P1, [R19+URZ+0x22840], R0 ;  /* 0x02284000130095a7 */ /* 0x000ee4000802007f */
[----:B---3--:R-:W-:Y:S05]  /*18ab0*/  @!P1 BRA `(.L_x_1173) ;  /* 0xfffffffc00f09947 */ /* 0x008fea000383ffff */
[----:B------:R-:W-:Y:S05]  /*18ac0*/  BRA `(.L_x_1250) ;  /* 0xffffffdc00147947 */ /* 0x000fea000383ffff */
.L_x_1175:
[----:B---3--:R3:W4:Y:S02]  /*18ad0*/  SYNCS.PHASECHK.TRANS64.TRYWAIT P1, [R3+URZ+0x22860], R2 ;  /* 0x02286002030075a7 */ /* 0x008724000802017f */
[----:B----4-:R-:W-:Y:S05]  /*18ae0*/  @!P1 NANOSLEEP.SYNCS 0x989680 ;  /* 0x009896800000995d */ /* 0x010fea0003900000 */
[----:B------:R-:W4:Y:S02]  /*18af0*/  @!P1 SYNCS.PHASECHK.TRANS64 P1, [R3+URZ+0x22860], R2 ;  /* 0x02286002030095a7 */ /* 0x000f24000802007f */
[----:B----4-:R-:W-:Y:S05]  /*18b00*/  @!P1 BRA `(.L_x_1175) ;  /* 0xfffffffc00f09947 */ /* 0x010fea000383ffff */
[----:B------:R-:W-:Y:S05]  /*18b10*/  BRA `(.L_x_1251) ;  /* 0xffffffdc00107947 */ /* 0x000fea000383ffff */
.L_x_1177:
[----:B----4-:R4:W0:Y:S02]  /*18b20*/  SYNCS.PHASECHK.TRANS64.TRYWAIT P1, [R19+URZ+0x22860], R0 ;  /* 0x02286000130075a7 */ /* 0x010824000802017f */
[----:B0-----:R-:W-:Y:S05]  /*18b30*/  @!P1 NANOSLEEP.SYNCS 0x989680 ;  /* 0x009896800000995d */ /* 0x001fea0003900000 */
[----:B------:R-:W0:Y:S02]  /*18b40*/  @!P1 SYNCS.PHASECHK.TRANS64 P1, [R19+URZ+0x22860], R0 ;  /* 0x02286000130095a7 */ /* 0x000e24000802007f */
[----:B0-----:R-:W-:Y:S05]  /*18b50*/  @!P1 BRA `(.L_x_1177) ;  /* 0xfffffffc00f09947 */ /* 0x001fea000383ffff */
[----:B------:R-:W-:Y:S05]  /*18b60*/  BRA `(.L_x_1252) ;  /* 0xffffffdc000c7947 */ /* 0x000fea000383ffff */
.L_x_1179:
[----:B------:R0:W0:Y:S02]  /*18b70*/  SYNCS.PHASECHK.TRANS64.TRYWAIT P1, [R3+URZ+0x22880], R2 ;  /* 0x02288002030075a7 */ /* 0x000024000802017f */
[----:B0-----:R-:W-:Y:S05]  /*18b80*/  @!P1 NANOSLEEP.SYNCS 0x989680 ;  /* 0x009896800000995d */ /* 0x001fea0003900000 */
[----:B------:R-:W0:Y:S02]  /*18b90*/  @!P1 SYNCS.PHASECHK.TRANS64 P1, [R3+URZ+0x22880], R2 ;  /* 0x02288002030095a7 */ /* 0x000e24000802007f */
[----:B0-----:R-:W-:Y:S05]  /*18ba0*/  @!P1 BRA `(.L_x_1179) ;  /* 0xfffffffc00f09947 */ /* 0x001fea000383ffff */
[----:B------:R-:W-:Y:S05]  /*18bb0*/  BRA `(.L_x_1253) ;  /* 0xffffffdc00087947 */ /* 0x000fea000383ffff */
.L_x_1254:
        /* <DEDUP_REMOVED lines=12> */
.L_x_3193:


//--------------------- .text._ZN7cutlass13device_kernelIN5flash11enable_sm90INS1_16FlashAttnFwdSm90INS1_25CollectiveMainloopFwdSm90ILi2EN4cute5tupleIJNS5_1CILi1EEES8_S8_EEENS6_IJNS7_ILi128EEESA_NS7_ILi192EEEEEELi128ENS_12float_e4m3_tEfNS_4arch4Sm90ELb0ELb1ELb1ELb1ELb1ELb0ELb0ELb1ELb1ELb1ELb0ELb0EEENS1_21CollectiveEpilogueFwdINS6_IJSA_SA_SA_EEES9_NS_10bfloat16_tESF_Li256ELb1ELb1ELb0ELb1EEENS1_36VarlenDynamicPersistentTileSchedulerILi128ELi128ELi256ELi128ELb0ELb1ELb1ELb1ELb0ELb1EEEEEEEEEvNT_6ParamsE --------------------------
	.section	.text._ZN7cutlass13device_kernelIN5flash11enable_sm90INS1_16FlashAttnFwdSm90INS1_25CollectiveMainloopFwdSm90ILi2EN4cute5tupleIJNS5_1CILi1EEES8_S8_EEENS6_IJNS7_ILi128EEESA_NS7_ILi192EEEEEELi128ENS_12float_e4m3_tEfNS_4arch4Sm90ELb0ELb1ELb1ELb1ELb1ELb0ELb0ELb1ELb1ELb1ELb0ELb0EEENS1_21CollectiveEpilogueFwdINS6_IJSA_SA_SA_EEES9_NS_10bfloat16_tESF_Li256ELb1ELb1ELb0ELb1EEENS1_36VarlenDynamicPersistentTileSchedulerILi128ELi128ELi256ELi128ELb0ELb1ELb1ELb1ELb0ELb1EEEEEEEEEvNT_6ParamsE,"ax",@progbits
	.align	128
.text._ZN7cutlass13device_kernelIN5flash11enable_sm90INS1_16FlashAttnFwdSm90INS1_25CollectiveMainloopFwdSm90ILi2EN4cute5tupleIJNS5_1CILi1EEES8_S8_EEENS6_IJNS7_ILi128EEESA_NS7_ILi192EEEEEELi128ENS_12float_e4m3_tEfNS_4arch4Sm90ELb0ELb1ELb1ELb1ELb1ELb0ELb0ELb1ELb1ELb1ELb0ELb0EEENS1_21CollectiveEpilogueFwdINS6_IJSA_SA_SA_EEES9_NS_10bfloat16_tESF_Li256ELb1ELb1ELb0ELb1EEENS1_36VarlenDynamicPersistentTileSchedulerILi128ELi128ELi256ELi128ELb0ELb1ELb1ELb1ELb0ELb1EEEEEEEEEvNT_6ParamsE:
        .type           _ZN7cutlass13device_kernelIN5flash11enable_sm90INS1_16FlashAttnFwdSm90INS1_25CollectiveMainloopFwdSm90ILi2EN4cute5tupleIJNS5_1CILi1EEES8_S8_EEENS6_IJNS7_ILi128EEESA_NS7_ILi192EEEEEELi128ENS_12float_e4m3_tEfNS_4arch4Sm90ELb0ELb1ELb1ELb1ELb1ELb0ELb0ELb1ELb1ELb1ELb0ELb0EEENS1_21CollectiveEpilogueFwdINS6_IJSA_SA_SA_EEES9_NS_10bfloat16_tESF_Li256ELb1ELb1ELb0ELb1EEENS1_36VarlenDynamicPersistentTileSchedulerILi128ELi128ELi256ELi128ELb0ELb1ELb1ELb1ELb0ELb1EEEEEEEEEvNT_6ParamsE,@function
        .size           _ZN7cutlass13device_kernelIN5flash11enable_sm90INS1_16FlashAttnFwdSm90INS1_25CollectiveMainloopFwdSm90ILi2EN4cute5tupleIJNS5_1CILi1EEES8_S8_EEENS6_IJNS7_ILi128EEESA_NS7_ILi192EEEEEELi128ENS_12float_e4m3_tEfNS_4arch4Sm90ELb0ELb1ELb1ELb1ELb1ELb0ELb0ELb1ELb1ELb1ELb0ELb0EEENS1_21CollectiveEpilogueFwdINS6_IJSA_SA_SA_EEES9_NS_10bfloat16_tESF_Li256ELb1ELb1ELb0ELb1EEENS1_36VarlenDynamicPersistentTileSchedulerILi128ELi128ELi256ELi128ELb0ELb1ELb1ELb1ELb0ELb1EEEEEEEEEvNT_6ParamsE,(.L_x_3194 - _ZN7cutlass13device_kernelIN5flash11enable_sm90INS1_16FlashAttnFwdSm90INS1_25CollectiveMainloopFwdSm90ILi2EN4cute5tupleIJNS5_1CILi1EEES8_S8_EEENS6_IJNS7_ILi128EEESA_NS7_ILi192EEEEEELi128ENS_12float_e4m3_tEfNS_4arch4Sm90ELb0ELb1ELb1ELb1ELb1ELb0ELb0ELb1ELb1ELb1ELb0ELb0EEENS1_21CollectiveEpilogueFwdINS6_IJSA_SA_SA_EEES9_NS_10bfloat16_tESF_Li256ELb1ELb1ELb0ELb1EEENS1_36VarlenDynamicPersistentTileSchedulerILi128ELi128ELi256ELi128ELb0ELb1ELb1ELb1ELb0ELb1EEEEEEEEEvNT_6ParamsE)
        .other          _ZN7cutlass13device_kernelIN5flash11enable_sm90INS1_16FlashAttnFwdSm90INS1_25CollectiveMainloopFwdSm90ILi2EN4cute5tupleIJNS5_1CILi1EEES8_S8_EEENS6_IJNS7_ILi128EEESA_NS7_ILi192EEEEEELi128ENS_12float_e4m3_tEfNS_4arch4Sm90ELb0ELb1ELb1ELb1ELb1ELb0ELb0ELb1ELb1ELb1ELb0ELb0EEENS1_21CollectiveEpilogueFwdINS6_IJSA_SA_SA_EEES9_NS_10bfloat16_tESF_Li256ELb1ELb1ELb0ELb1EEENS1_36VarlenDynamicPersistentTileSchedulerILi128ELi128ELi256ELi128ELb0ELb1ELb1ELb1ELb0ELb1EEEEEEEEEvNT_6ParamsE,@"STO_CUDA_ENTRY STV_DEFAULT"
_ZN7cutlass13device_kernelIN5flash11enable_sm90INS1_16FlashAttnFwdSm90INS1_25CollectiveMainloopFwdSm90ILi2EN4cute5tupleIJNS5_1CILi1EEES8_S8_EEENS6_IJNS7_ILi128EEESA_NS7_ILi192EEEEEELi128ENS_12float_e4m3_tEfNS_4arch4Sm90ELb0ELb1ELb1ELb1ELb1ELb0ELb0ELb1ELb1ELb1ELb0ELb0EEENS1_21CollectiveEpilogueFwdINS6_IJSA_SA_SA_EEES9_NS_10bfloat16_tESF_Li256ELb1ELb1ELb0ELb1EEENS1_36VarlenDynamicPersistentTileSchedulerILi128ELi128ELi256ELi128ELb0ELb1ELb1ELb1ELb0ELb1EEEEEEEEEvNT_6ParamsE:
        /* <DEDUP_REMOVED lines=45> */
.L_x_1255:
        /* <DEDUP_REMOVED lines=22> */
.L_x_1256:
        /* <DEDUP_REMOVED lines=18> */
.L_x_1257:
        /* <DEDUP_REMOVED lines=22> */
.L_x_1258:
        /* <DEDUP_REMOVED lines=24> */
.L_x_1259:
        /* <DEDUP_REMOVED lines=8> */
.L_x_1261:
        /* <DEDUP_REMOVED lines=35> */
[----:B------:R-:W-:Y:S02]  /*0ae0*/  LOP3.LUT R11, R11, 0xfffffffc, RZ, 0xc0, !PT ;  /* 0xfffffffc0b0b7812 */ /* 0x000fe400078ec0ff */
[----:B------:R-:W-:Y:S01]  /*0af0*/  LEA.HI R8, R6, R177, RZ, 0x2 ;  /* 0x000000b106087211 */ /* 0x000fe200078f10ff */
[----:B------:R-:W-:Y:S01]  /*0b00*/  IMAD R181, R5, 0x40, R4 ;  /* 0x0000004005b57824 */ /* 0x000fe200078e0204 */
[----:B------:R-:W-:Y:S01]  /*0b10*/  LEA.HI R3, R3, R184, RZ, 0x3 ;  /* 0x000000b803037211 */ /* 0x000fe200078f18ff */
[----:B------:R-:W-:Y:S01]  /*0b20*/  IMAD.IADD R11, R184, 0x1, -R11 ;  /* 0x00000001b80b7824 */ /* 0x000fe200078e0a0b */
[----:B------:R-:W-:-:S02]  /*0b30*/  SHF.R.S32.HI R9, RZ, 0x2, R8 ;  /* 0x00000002ff097819 */ /* 0x000fc40000011408 */
[----:B------:R-:W-:Y:S02]  /*0b40*/  SHF.R.S32.HI R10, RZ, 0x1f, R8 ;  /* 0x0000001fff0a7819 */ /* 0x000fe40000011408 */
[----:B------:R-:W-:Y:S02]  /*0b50*/  SHF.R.S32.HI R179, RZ, 0x7, R0 ;  /* 0x00000007ffb37819 */ /* 0x000fe40000011400 */
[----:B------:R-:W-:Y:S02]  /*0b60*/  LEA.HI R10, R10, R9, RZ, 0x3 ;  /* 0x000000090a0a7211 */ /* 0x000fe400078f18ff */
[----:B------:R-:W-:Y:S02]  /*0b70*/  LOP3.LUT R5, R3, 0xfffffff8, RZ, 0xc0, !PT ;  /* 0xfffffff803057812 */ /* 0x000fe400078ec0ff */
[----:B------:R-:W-:Y:S02]  /*0b80*/  SHF.R.S32.HI R7, RZ, 0x4, R2 ;  /* 0x00000004ff077819 */ /* 0x000fe40000011402 */
[----:B------:R-:W-:Y:S01]  /*0b90*/  LOP3.LUT R10, R10, 0xfffffff8, RZ, 0xc0, !PT ;  /* 0xfffffff80a0a7812 */ /* 0x000fe200078ec0ff */
[----:B------:R-:W-:Y:S01]  /*0ba0*/  IMAD.IADD R172, R184, 0x1, -R5 ;  /* 0x00000001b8ac7824 */ /* 0x000fe200078e0a05 */
[----:B------:R-:W-:-:S02]  /*0bb0*/  LEA.HI R6, R6, R177, RZ, 0x5 ;  /* 0x000000b106067211 */ /* 0x000fc400078f28ff */
[----:B------:R-:W-:Y:S01]  /*0bc0*/  LEA.HI R0, R0, R179, RZ, 0x1 ;  /* 0x000000b300007211 */ /* 0x000fe200078f08ff */
[----:B------:R-:W-:Y:S01]  /*0bd0*/  IMAD.IADD R9, R9, 0x1, -R10 ;  /* 0x0000000109097824 */ /* 0x000fe200078e0a0a */
[----:B------:R-:W-:Y:S01]  /*0be0*/  LEA.HI R2, R2, R7, RZ, 0x1 ;  /* 0x0000000702027211 */ /* 0x000fe200078f08ff */
[----:B------:R-:W-:Y:S01]  /*0bf0*/  IMAD.SHL.U32 R169, R172, 0x8, RZ ;  /* 0x00000008aca97824 */ /* 0x000fe200078e00ff */
[----:B------:R-:W-:Y:S02]  /*0c00*/  SHF.R.S32.HI R6, RZ, 0x5, R6 ;  /* 0x00000005ff067819 */ /* 0x000fe40000011406 */
[----:B------:R-:W-:Y:S01]  /*0c10*/  LEA.HI R4, R11, R11, RZ, 0x1 ;  /* 0x0000000b0b047211 */ /* 0x000fe200078f08ff */
[----:B------:R-:W-:Y:S01]  /*0c20*/  VIADD R171, R169, 0x40 ;  /* 0x00000040a9ab7836 */ /* 0x000fe20000000000 */
[----:B------:R-:W-:Y:S01]  /*0c30*/  LOP3.LUT R0, R0, 0x3fffffe, RZ, 0xc0, !PT ;  /* 0x03fffffe00007812 */ /* 0x000fe200078ec0ff */
[----:B------:R-:W-:Y:S01]  /*0c40*/  IMAD R9, R6, 0x10, R9 ;  /* 0x0000001006097824 */ /* 0x000fe200078e0209 */
[----:B------:R-:W-:-:S02]  /*0c50*/  LOP3.LUT R2, R2, 0x1ffffffe, RZ, 0xc0, !PT ;  /* 0x1ffffffe02027812 */ /* 0x000fc400078ec0ff */
[----:B------:R-:W-:Y:S01]  /*0c60*/  LOP3.LUT R4, R4, 0x1ffffffe, RZ, 0xc0, !PT ;  /* 0x1ffffffe04047812 */ /* 0x000fe200078ec0ff */
[----:B------:R-:W-:Y:S01]  /*0c70*/  IMAD.IADD R0, R179, 0x1, -R0 ;  /* 0x00000001b3007824 */ /* 0x000fe200078e0a00 */
[----:B------:R-:W-:Y:S01]  /*0c80*/  LOP3.LUT R18, R8, 0x7ffffffc, RZ, 0xc0, !PT ;  /* 0x7ffffffc08127812 */ /* 0x000fe200078ec0ff */
[----:B------:R-:W-:Y:S01]  /*0c90*/  IMAD.IADD R2, R7, 0x1, -R2 ;  /* 0x0000000107027824 */ /* 0x000fe200078e0a02 */
[----:B------:R-:W-:Y:S01]  /*0ca0*/  SHF.R.S32.HI R175, RZ, 0x3, R3 ;  /* 0x00000003ffaf7819 */ /* 0x000fe20000011403 */
[----:B------:R-:W-:Y:S01]  /*0cb0*/  IMAD.IADD R11, R11, 0x1, -R4 ;  /* 0x000000010b0b7824 */ /* 0x000fe200078e0a04 */
[----:B------:R-:W-:Y:S01]  /*0cc0*/  SHF.R.S32.HI R183, RZ, 0x1f, R169 ;  /* 0x0000001fffb77819 */ /* 0x000fe200000114a9 */
[----:B------:R-:W-:Y:S01]  /*0cd0*/  IMAD R180, R0, 0x40, R9 ;  /* 0x0000004000b47824 */ /* 0x000fe200078e0209 */
[----:B------:R-:W-:Y:S01]  /*0ce0*/  SHF.R.S32.HI R182, RZ, 0x1f, R171 ;  /* 0x0000001fffb67819 */ /* 0x000fe200000114ab */
[----:B------:R-:W-:Y:S02]  /*0cf0*/  IMAD R181, R2, 0x8, R181 ;  /* 0x0000000802b57824 */ /* 0x000fe400078e02b5 */
[----:B------:R-:W-:-:S02]  /*0d00*/  IMAD.IADD R18, R177, 0x1, -R18 ;  /* 0x00000001b1127824 */ /* 0x000fc400078e0a12 */
[----:B------:R-:W-:-:S07]  /*0d10*/  IMAD R168, R11, 0x8, R180 ;  /* 0x000000080ba87824 */ /* 0x000fce00078e02b4 */
.L_x_1369:
[----:B0---4-:R-:W0:Y:S01]  /*0d20*/  LDC.64 R2, c[0x0][0xa28] ;  /* 0x00028a00ff027b82 */ /* 0x011e220000000a00 */
[----:B------:R-:W-:Y:S01]  /*0d30*/  IMAD.MOV.U32 R7, RZ, RZ, RZ ;  /* 0x000000ffff077224 */ /* 0x000fe200078e00ff */
[----:B------:R-:W-:Y:S01]  /*0d40*/  ULDC.64 UR4, c[0x0][0x418] ;  /* 0x0001060000047ab9 */ /* 0x000fe20000000a00 */
[----:B------:R-:W-:-:S05]  /*0d50*/  ULDC.64 UR6, c[0x0][0xa20] ;  /* 0x0002880000067ab9 */ /* 0x000fca0000000a00 */
[----:B--23--:R-:W1:Y:S01]  /*0d60*/  LDC.64 R4, c[0x0][0xa18] ;  /* 0x00028600ff047b82 */ /* 0x00ce620000000a00 */
[----:B0-----:R-:W-:-:S04]  /*0d70*/  ISETP.NE.U32.AND P0, PT, R2, RZ, PT ;  /* 0x000000ff0200720c */ /* 0x001fc80003f05070 */
[----:B------:R-:W-:Y:S02]  /*0d80*/  ISETP.NE.AND.EX P0, PT, R3, RZ, PT, P0 ;  /* 0x000000ff0300720c */ /* 0x000fe40003f05300 */
[----:B-1----:R-:W-:-:S04]  /*0d90*/  ISETP.NE.U32.AND P1, PT, R4, RZ, PT ;  /* 0x000000ff0400720c */ /* 0x002fc80003f25070 */
[----:B------:R-:W-:-:S07]  /*0da0*/  ISETP.NE.AND.EX P1, PT, R5, RZ, PT, P1 ;  /* 0x000000ff0500720c */ /* 0x000fce0003f25310 */
[----:B------:R-:W0:Y:S08]  /*0db0*/  @P0 LDC.64 R2, c[0x0][0xa28] ;  /* 0x00028a00ff020b82 */ /* 0x000e300000000a00 */
[----:B------:R-:W1:Y:S01]  /*0dc0*/  @P1 LDC.64 R4, c[0x0][0xa18] ;  /* 0x00028600ff041b82 */ /* 0x000e620000000a00 */
[----:B0-----:R-:W-:-:S05]  /*0dd0*/  @P0 IMAD.WIDE R2, R23, 0x4, R2 ;  /* 0x0000000417020825 */ /* 0x001fca00078e0202 */
[----:B------:R0:W5:Y:S01]  /*0de0*/  @P0 LDG.E R7, desc[UR44][R2.64] ;  /* 0x0000002c02070981 */ /* 0x000162000c1e1900 */
[----:B-1----:R-:W-:-:S05]  /*0df0*/  @P1 IMAD.WIDE R4, R23, 0x4, R4 ;  /* 0x0000000417041825 */ /* 0x002fca00078e0204 */
[----:B------:R0:W5:Y:S01]  /*0e00*/  @P1 LDG.E R17, desc[UR44][R4.64] ;  /* 0x0000002c04111981 */ /* 0x000162000c1e1900 */
[----:B------:R-:W-:Y:S01]  /*0e10*/  UISETP.NE.U32.AND UP0, UPT, UR4, URZ, UPT ;  /* 0x0000003f0400728c */ /* 0x000fe2000bf05070 */
[----:B------:R-:W-:Y:S01]  /*0e20*/  ISETP.NE.U32.AND P2, PT, RZ, UR6, PT ;  /* 0x00000006ff007c0c */ /* 0x000fe2000bf45070 */
[----:B------:R-:W-:Y:S01]  /*0e30*/  IMAD.MOV.U32 R173, RZ, RZ, R22 ;  /* 0x000000ffffad7224 */ /* 0x000fe200078e0016 */
[----:B------:R-:W-:Y:S01]  /*0e40*/  ULDC UR4, c[0x0][0x424] ;  /* 0x0001090000047ab9 */ /* 0x000fe20000000800 */
[----:B------:R-:W-:Y:S01]  /*0e50*/  UISETP.NE.AND.EX UP0, UPT, UR5, URZ, UPT, UP0 ;  /* 0x0000003f0500728c */ /* 0x000fe2000bf05300 */
[----:B------:R-:W-:Y:S02]  /*0e60*/  ISETP.NE.AND.EX P2, PT, RZ, UR7, PT, P2 ;  /* 0x00000007ff007c0c */ /* 0x000fe4000bf45320 */
[----:B------:R-:W-:Y:S01]  /*0e70*/  ULDC UR5, c[0x0][0x2f0] ;  /* 0x0000bc0000057ab9 */ /* 0x000fe20000000800 */
[----:B------:R-:W-:-:S04]  /*0e80*/  USEL UR4, UR4, 0x1, UP0 ;  /* 0x0000000104047887 */ /* 0x000fc80008000000 */
[----:B------:R-:W-:Y:S01]  /*0e90*/  UIMAD UR4, UR4, UR5, URZ ;  /* 0x00000005040472a4 */ /* 0x000fe2000f8e023f */
[----:B0-----:R-:W-:Y:S11]  /*0ea0*/  @P1 BRA `(.L_x_1262) ;  /* 0x0000000000281947 */ /* 0x001ff60003800000 */
[----:B------:R-:W-:Y:S01]  /*0eb0*/  ULDC.64 UR6, c[0x0][0xa00] ;  /* 0x0002800000067ab9 */ /* 0x000fe20000000a00 */
[----:B-----5:R-:W0:Y:S01]  /*0ec0*/  LDC R17, c[0x0][0x288] ;  /* 0x0000a200ff117b82 */ /* 0x020e220000000800 */
[----:B------:R-:W-:-:S04]  /*0ed0*/  ISETP.NE.U32.AND P0, PT, RZ, UR6, PT ;  /* 0x00000006ff007c0c */ /* 0x000fc8000bf05070 */
[----:B------:R-:W-:-:S13]  /*0ee0*/  ISETP.NE.AND.EX P0, PT, RZ, UR7, PT, P0 ;  /* 0x00000007ff007c0c */ /* 0x000fda000bf05300 */
[----:B------:R-:W-:Y:S05]  /*0ef0*/  @!P0 BRA `(.L_x_1262) ;  /* 0x0000000000148947 */ /* 0x000fea0003800000 */
[----:B------:R-:W1:Y:S02]  /*0f00*/  LDC.64 R2, c[0x0][0xa00] ;  /* 0x00028000ff027b82 */ /* 0x000e640000000a00 */
[----:B-1----:R-:W-:-:S05]  /*0f10*/  IMAD.WIDE R2, R23, 0x4, R2 ;  /* 0x0000000417027825 */ /* 0x002fca00078e0202 */
[----:B0-----:R-:W2:Y:S04]  /*0f20*/  LDG.E R17, desc[UR44][R2.64] ;  /* 0x0000002c02117981 */ /* 0x001ea8000c1e1900 */
[----:B------:R-:W2:Y:S02]  /*0f30*/  LDG.E R0, desc[UR44][R2.64+0x4] ;  /* 0x0000042c02007981 */ /* 0x000ea4000c1e1900 */
[----:B--2---:R-:W-:-:S07]  /*0f40*/  IMAD.IADD R17, R0, 0x1, -R17 ;  /* 0x0000000100117824 */ /* 0x004fce00078e0a11 */
.L_x_1262:
[----:B------:R-:W-:Y:S02]  /*0f50*/  IMAD.U32 R16, RZ, RZ, UR4 ;  /* 0x00000004ff107e24 */ /* 0x000fe4000f8e00ff */
[----:B------:R-:W-:Y:S01]  /*0f60*/  IMAD.MOV.U32 R174, RZ, RZ, R23 ;  /* 0x000000ffffae7224 */ /* 0x000fe200078e0017 */
[----:B------:R-:W-:Y:S06]  /*0f70*/  @!P2 BRA `(.L_x_1263) ;  /* 0x000000000010a947 */ /* 0x000fec0003800000 */
[----:B------:R-:W1:Y:S02]  /*0f80*/  LDC.64 R2, c[0x0][0xa20] ;  /* 0x00028800ff027b82 */ /* 0x000e640000000a00 */
[----:B-1----:R-:W-:-:S05]  /*0f90*/  IMAD.WIDE R2, R23, 0x4, R2 ;  /* 0x0000000417027825 */ /* 0x002fca00078e0202 */
[----:B------:R1:W5:Y:S01]  /*0fa0*/  LDG.E R16, desc[UR44][R2.64] ;  /* 0x0000002c02107981 */ /* 0x000362000c1e1900 */
[----:B------:R-:W-:Y:S05]  /*0fb0*/  BRA `(.L_x_1264) ;  /* 0x0000000000247947 */ /* 0x000fea0003800000 */
.L_x_1263:
[----:B------:R-:W-:Y:S02]  /*0fc0*/  ULDC.64 UR4, c[0x0][0xa08] ;  /* 0x0002820000047ab9 */ /* 0x000fe40000000a00 */
[----:B------:R-:W-:-:S04]  /*0fd0*/  ISETP.NE.U32.AND P0, PT, RZ, UR4, PT ;  /* 0x00000004ff007c0c */ /* 0x000fc8000bf05070 */
[----:B------:R-:W-:-:S13]  /*0fe0*/  ISETP.NE.AND.EX P0, PT, RZ, UR5, PT, P0 ;  /* 0x00000005ff007c0c */ /* 0x000fda000bf05300 */
[----:B------:R-:W-:Y:S05]  /*0ff0*/  @!P0 BRA `(.L_x_1264) ;  /* 0x0000000000148947 */ /* 0x000fea0003800000 */
[----:B------:R-:W1:Y:S02]  /*1000*/  LDC.64 R2, c[0x0][0xa08] ;  /* 0x00028200ff027b82 */ /* 0x000e640000000a00 */
[----:B-1----:R-:W-:-:S05]  /*1010*/  IMAD.WIDE R2, R23, 0x4, R2 ;  /* 0x0000000417027825 */ /* 0x002fca00078e0202 */
[----:B------:R-:W2:Y:S04]  /*1020*/  LDG.E R16, desc[UR44][R2.64] ;  /* 0x0000002c02107981 */ /* 0x000ea8000c1e1900 */
[----:B------:R-:W2:Y:S02]  /*1030*/  LDG.E R5, desc[UR44][R2.64+0x4] ;  /* 0x0000042c02057981 */ /* 0x000ea4000c1e1900 */
[----:B--2---:R-:W-:-:S07]  /*1040*/  IMAD.IADD R16, R5, 0x1, -R16 ;  /* 0x0000000105107824 */ /* 0x004fce00078e0a10 */
.L_x_1264:
[----:B------:R-:W2:Y:S01]  /*1050*/  LDL.LU R4, [R1] ;  /* 0x0000000001047983 */ /* 0x000ea20000300800 */
[----:B------:R-:W3:Y:S01]  /*1060*/  LDC R178, c[0x0][0x448] ;  /* 0x00011200ffb27b82 */ /* 0x000ee20000000800 */
[----:B------:R-:W-:Y:S02]  /*1070*/  IMAD.SHL.U32 R19, R21, 0x80, RZ ;  /* 0x0000008015137824 */ /* 0x000fe400078e00ff */
[----:B-----5:R-:W-:Y:S02]  /*1080*/  IMAD.IADD R16, R16, 0x1, -R7 ;  /* 0x0000000110107824 */ /* 0x020fe400078e0a07 */
[----:B------:R-:W-:-:S03]  /*1090*/  VIADD R0, R19, 0x7f ;  /* 0x0000007f13007836 */ /* 0x000fc60000000000 */
[----:B------:R-:W4:Y:S01]  /*10a0*/  LDC.64 R8, c[0x0][0x9e0] ;  /* 0x00027800ff087b82 */ /* 0x000f220000000a00 */
[----:B---3--:R-:W-:Y:S02]  /*10b0*/  ISETP.NE.AND P2, PT, R178, 0x1, PT ;  /* 0x00000001b200780c */ /* 0x008fe40003f45270 */
[----:B----4-:R-:W-:-:S11]  /*10c0*/  ISETP.GE.AND P1, PT, R9, 0x1, PT ;  /* 0x000000010900780c */ /* 0x010fd60003f26270 */
[----:B-1----:R-:W1:Y:S08]  /*10d0*/  @P2 LDC R3, c[0x0][0x44c] ;  /* 0x00011300ff032b82 */ /* 0x002e700000000800 */
[----:B------:R-:W3:Y:S01]  /*10e0*/  @P2 LDC R5, c[0x0][0x450] ;  /* 0x00011400ff052b82 */ /* 0x000ee20000000800 */
[----:B-1----:R-:W-:Y:S01]  /*10f0*/  @P2 IMAD.HI.U32 R2, R0, R3, RZ ;  /* 0x0000000300022227 */ /* 0x002fe200078e00ff */
[----:B0-----:R-:W-:-:S04]  /*1100*/  IADD3 R3, R16, 0x1, -R17 ;  /* 0x0000000110037810 */ /* 0x001fc80007ffe811 */
[----:B---3--:R-:W-:-:S05]  /*1110*/  @P2 SHF.R.U32.HI R0, RZ, R5, R2 ;  /* 0x00000005ff002219 */ /* 0x008fca0000011602 */
[----:B------:R-:W-:-:S04]  /*1120*/  IMAD.IADD R3, R3, 0x1, R0 ;  /* 0x0000000103037824 */ /* 0x000fc800078e0200 */
[----:B------:R-:W-:Y:S01]  /*1130*/  IMAD.IADD R0, R3, 0x1, R8 ;  /* 0x0000000103007824 */ /* 0x000fe200078e0208 */
[----:B--2---:R-:W-:-:S04]  /*1140*/  LOP3.LUT R4, R4, 0xfffffffd, RZ, 0xc0, !PT ;  /* 0xfffffffd04047812 */ /* 0x004fc800078ec0ff */
[----:B------:R-:W-:-:S04]  /*1150*/  @P2 LOP3.LUT R4, R4, 0x2, RZ, 0xfc, !PT ;  /* 0x0000000204042812 */ /* 0x000fc800078efcff */
[----:B------:R-:W-:-:S04]  /*1160*/  LOP3.LUT R4, R4, 0xfffffffe, RZ, 0xc0, !PT ;  /* 0xfffffffe04047812 */ /* 0x000fc800078ec0ff */
[----:B------:R-:W-:-:S05]  /*1170*/  @P1 LOP3.LUT R4, R4, 0x1, RZ, 0xfc, !PT ;  /* 0x0000000104041812 */ /* 0x000fca00078efcff */
[----:B------:R0:W-:Y:S01]  /*1180*/  STL [R1], R4 ;  /* 0x0000000401007387 */ /* 0x0001e20000100800 */
[----:B------:R-:W-:Y:S05]  /*1190*/  @!P1 BRA `(.L_x_1265) ;  /* 0x0000000000409947 */ /* 0x000fea0003800000 */
[C---:B------:R-:W-:Y:S01]  /*11a0*/  ISETP.GT.AND P0, PT, R3.reuse, RZ, PT ;  /* 0x000000ff0300720c */ /* 0x040fe20003f04270 */
[----:B------:R-:W-:-:S12]  /*11b0*/  VIADD R2, R3, 0xffffffff ;  /* 0xffffffff03027836 */ /* 0x000fd80000000000 */
[----:B------:R-:W-:Y:S05]  /*11c0*/  @P0 BRA `(.L_x_1266) ;  /* 0x00000000001c0947 */ /* 0x000fea0003800000 */
[----:B------:R-:W-:Y:S01]  /*11d0*/  ISETP.NE.AND P0, PT, R9, 0x1, PT ;  /* 0x000000010900780c */ /* 0x000fe20003f05270 */
[----:B------:R-:W-:-:S12]  /*11e0*/  IMAD.MOV R3, RZ, RZ, -R3 ;  /* 0x000000ffff037224 */ /* 0x000fd800078e0a03 */
[----:B0-----:R-:W0:Y:S02]  /*11f0*/  @P0 LDC.64 R4, c[0x0][0x9e8] ;  /* 0x00027a00ff040b82 */ /* 0x001e240000000a00 */
[----:B0-----:R-:W-:-:S05]  /*1200*/  @P0 IMAD.HI.U32 R2, R3, R4, RZ ;  /* 0x0000000403020227 */ /* 0x001fca00078e00ff */
[----:B------:R-:W-:-:S04]  /*1210*/  @P0 SHF.R.U32.HI R3, RZ, R5, R2 ;  /* 0x00000005ff030219 */ /* 0x000fc80000011602 */
[----:B------:R-:W-:Y:S01]  /*1220*/  LOP3.LUT R2, RZ, R3, RZ, 0x33, !PT ;  /* 0x00000003ff027212 */ /* 0x000fe200078e33ff */
[----:B------:R-:W-:Y:S06]  /*1230*/  BRA `(.L_x_1267) ;  /* 0x0000000000107947 */ /* 0x000fec0003800000 */
.L_x_1266:
[----:B------:R-:W-:-:S13]  /*1240*/  ISETP.NE.AND P0, PT, R9, 0x1, PT ;  /* 0x000000010900780c */ /* 0x000fda0003f05270 */
[----:B0-----:R-:W0:Y:S02]  /*1250*/  @P0 LDC.64 R4, c[0x0][0x9e8] ;  /* 0x00027a00ff040b82 */ /* 0x001e240000000a00 */
[----:B0-----:R-:W-:-:S05]  /*1260*/  @P0 IMAD.HI.U32 R4, R2, R4, RZ ;  /* 0x0000000402040227 */ /* 0x001fca00078e00ff */
[----:B------:R-:W-:-:S07]  /*1270*/  @P0 SHF.R.U32.HI R2, RZ, R5, R4 ;  /* 0x00000005ff020219 */ /* 0x000fce0000011604 */
.L_x_1267:
[----:B------:R-:W-:-:S05]  /*1280*/  IMAD R3, R2, R9, R9 ;  /* 0x0000000902037224 */ /* 0x000fca00078e0209 */
[----:B------:R-:W-:-:S07]  /*1290*/  VIMNMX R0, R0, R3, PT ;  /* 0x0000000300007248 */ /* 0x000fce0003fe0100 */
.L_x_1265:
[----:B0-----:R-:W0:Y:S01]  /*12a0*/  @P2 LDC R4, c[0x0][0x44c] ;  /* 0x00011300ff042b82 */ /* 0x001e220000000800 */
[----:B------:R-:W-:Y:S01]  /*12b0*/  VIADD R2, R0, 0x7f ;  /* 0x0000007f00027836 */ /* 0x000fe20000000000 */
[----:B------:R-:W-:Y:S01]  /*12c0*/  ULDC UR4, c[0x0][0x9dc] ;  /* 0x0002770000047ab9 */ /* 0x000fe20000000800 */
[C---:B------:R-:W-:Y:S02]  /*12d0*/  VIADD R0, R16.reuse, 0x7f ;  /* 0x0000007f10007836 */ /* 0x040fe40000000000 */
[----:B------:R-:W-:Y:S01]  /*12e0*/  IMAD.MOV.U32 R7, RZ, RZ, R19 ;  /* 0x000000ffff077224 */ /* 0x000fe200078e0013 */
[----:B------:R-:W-:Y:S01]  /*12f0*/  SHF.R.S32.HI R5, RZ, 0x1f, R2 ;  /* 0x0000001fff057819 */ /* 0x000fe20000011402 */
[----:B------:R-:W-:Y:S01]  /*1300*/  IMAD.IADD R88, R16, 0x1, -R17 ;  /* 0x0000000110587824 */ /* 0x000fe200078e0a11 */
[----:B------:R-:W1:Y:S01]  /*1310*/  @P2 LDC R11, c[0x0][0x450] ;  /* 0x00011400ff0b2b82 */ /* 0x000e620000000800 */
[----:B------:R-:W-:Y:S02]  /*1320*/  SHF.R.S32.HI R3, RZ, 0x1f, R0 ;  /* 0x0000001fff037819 */ /* 0x000fe40000011400 */
[----:B------:R-:W-:-:S02]  /*1330*/  LEA.HI R5, R5, R2, RZ, 0x7 ;  /* 0x0000000205057211 */ /* 0x000fc400078f38ff */
[----:B------:R-:W-:Y:S02]  /*1340*/  LEA.HI R3, R3, R0, RZ, 0x7 ;  /* 0x0000000003037211 */ /* 0x000fe400078f38ff */
[----:B------:R-:W-:Y:S02]  /*1350*/  SHF.R.S32.HI R0, RZ, 0x7, R5 ;  /* 0x00000007ff007819 */ /* 0x000fe40000011405 */
[----:B------:R-:W-:-:S04]  /*1360*/  SHF.R.S32.HI R3, RZ, 0x7, R3 ;  /* 0x00000007ff037819 */ /* 0x000fc80000011403 */
[----:B------:R-:W-:Y:S01]  /*1370*/  VIMNMX R89, R3, R0, PT ;  /* 0x0000000003597248 */ /* 0x000fe20003fe0100 */
[----:B0-----:R-:W-:-:S05]  /*1380*/  @P2 IMAD.HI.U32 R4, R19, R4, RZ ;  /* 0x0000000413042227 */ /* 0x001fca00078e00ff */
[----:B-1----:R-:W-:-:S05]  /*1390*/  @P2 SHF.R.U32.HI R7, RZ, R11, R4 ;  /* 0x0000000bff072219 */ /* 0x002fca0000011604 */
[----:B------:R-:W-:-:S04]  /*13a0*/  IMAD.IADD R2, R88, 0x1, R7 ;  /* 0x0000000158027824 */ /* 0x000fc800078e0207 */
[----:B------:R-:W-:Y:S01]  /*13b0*/  VIADD R3, R2, -UR4 ;  /* 0x8000000402037c36 */ /* 0x000fe20008000000 */
[----:B------:R-:W-:Y:S06]  /*13c0*/  @!P1 BRA `(.L_x_1268) ;  /* 0x00000000003c9947 */ /* 0x000fec0003800000 */
[----:B------:R-:W-:-:S13]  /*13d0*/  ISETP.GT.AND P0, PT, R2, -0x1, PT ;  /* 0xffffffff0200780c */ /* 0x000fda0003f04270 */
[----:B------:R-:W-:Y:S05]  /*13e0*/  @P0 BRA `(.L_x_1269) ;  /* 0x00000000001c0947 */ /* 0x000fea0003800000 */
[----:B------:R-:W-:Y:S02]  /*13f0*/  ISETP.NE.AND P0, PT, R9, 0x1, PT ;  /* 0x000000010900780c */ /* 0x000fe40003f05270 */
[----:B------:R-:W-:-:S11]  /*1400*/  LOP3.LUT R5, RZ, R2, RZ, 0x33, !PT ;  /* 0x00000002ff057212 */ /* 0x000fd600078e33ff */
[----:B------:R-:W0:Y:S02]  /*1410*/  @P0 LDC.64 R6, c[0x0][0x9e8] ;  /* 0x00027a00ff060b82 */ /* 0x000e240000000a00 */
[----:B0-----:R-:W-:-:S05]  /*1420*/  @P0 IMAD.HI.U32 R0, R5, R6, RZ ;  /* 0x0000000605000227 */ /* 0x001fca00078e00ff */
[----:B------:R-:W-:-:S04]  /*1430*/  @P0 SHF.R.U32.HI R5, RZ, R7, R0 ;  /* 0x00000007ff050219 */ /* 0x000fc80000011600 */
[----:B------:R-:W-:Y:S01]  /*1440*/  LOP3.LUT R2, RZ, R5, RZ, 0x33, !PT ;  /* 0x00000005ff027212 */ /* 0x000fe200078e33ff */
[----:B------:R-:W-:Y:S06]  /*1450*/  BRA `(.L_x_1270) ;  /* 0x0000000000107947 */ /* 0x000fec0003800000 */
.L_x_1269:
[----:B------:R-:W-:-:S13]  /*1460*/  ISETP.NE.AND P0, PT, R9, 0x1, PT ;  /* 0x000000010900780c */ /* 0x000fda0003f05270 */
[----:B------:R-:W0:Y:S02]  /*1470*/  @P0 LDC.64 R4, c[0x0][0x9e8] ;  /* 0x00027a00ff040b82 */ /* 0x000e240000000a00 */
[----:B0-----:R-:W-:-:S05]  /*1480*/  @P0 IMAD.HI.U32 R0, R2, R4, RZ ;  /* 0x0000000402000227 */ /* 0x001fca00078e00ff */
[----:B------:R-:W-:-:S07]  /*1490*/  @P0 SHF.R.U32.HI R2, RZ, R5, R0 ;  /* 0x00000005ff020219 */ /* 0x000fce0000011600 */
.L_x_1270:
[----:B------:R-:W-:-:S05]  /*14a0*/  IMAD R2, R2, R9, RZ ;  /* 0x0000000902027224 */ /* 0x000fca00078e02ff */
[----:B------:R-:W-:-:S07]  /*14b0*/  VIMNMX R3, R3, R2, !PT ;  /* 0x0000000203037248 */ /* 0x000fce0007fe0100 */
.L_x_1268:
        /* <DEDUP_REMOVED lines=72> */
.L_x_1272:
        /* <DEDUP_REMOVED lines=22> */
[-C--:B--2---:R-:W-:Y:S02]  /*1aa0*/  @P0 IMAD R7, R7, R14.reuse, RZ ;  /* 0x0000000e07070224 */ /* 0x084fe400078e02ff */
[----:B------:R-:W-:Y:S02]  /*1ab0*/  @P1 IMAD.IADD R5, R5, 0x1, R11 ;  /* 0x0000000105051824 */ /* 0x000fe400078e020b */
[----:B------:R-:W-:-:S04]  /*1ac0*/  @P0 IMAD.WIDE.U32 R2, R22, R14, R2 ;  /* 0x0000000e16020225 */ /* 0x000fc800078e0002 */
[-C--:B---3--:R-:W-:Y:S02]  /*1ad0*/  @P1 IMAD R0, R9, R24.reuse, RZ ;  /* 0x0000001809001224 */ /* 0x088fe400078e02ff */
[C---:B------:R-:W-:Y:S02]  /*1ae0*/  @P0 IMAD R9, R22.reuse, R15, R7 ;  /* 0x0000000f16090224 */ /* 0x040fe400078e0207 */
        /* <DEDUP_REMOVED lines=22> */
.L_x_1477:
[----:B------:R-:W-:Y:S05]  /*1c50*/  @!P0 BRA `(.L_x_1274) ;  /* 0x0000000000048947 */ /* 0x000fea0003800000 */
[----:B------:R-:W-:Y:S01]  /*1c60*/  BPT.TRAP 0x1 ;  /* 0x000000040000795c */ /* 0x000fe20000300000 */
.L_x_1274:
[----:B------:R-:W-:Y:S02]  /*1c70*/  IMAD.U32 R13, RZ, RZ, UR36 ;  /* 0x00000024ff0d7e24 */ /* 0x000fe4000f8e00ff */
[----:B0-----:R-:W-:-:S03]  /*1c80*/  IMAD.U32 R2, RZ, RZ, UR37 ;  /* 0x00000025ff027e24 */ /* 0x001fc6000f8e00ff */
[----:B------:R-:W-:Y:S02]  /*1c90*/  LEA R13, R13, UR38, 0x3 ;  /* 0x000000260d0d7c11 */ /* 0x000fe4000f8e18ff */
[----:B------:R-:W-:-:S04]  /*1ca0*/  SHF.L.U32 R2, R2, 0x1f, RZ ;  /* 0x0000001f02027819 */ /* 0x000fc800000006ff */
[----:B------:R0:W1:Y:S01]  /*1cb0*/  SYNCS.PHASECHK.TRANS64.TRYWAIT P1, [R13+URZ+0x22830], R2 ;  /* 0x022830020d0075a7 */ /* 0x000062000802017f */
[----:B------:R-:W-:Y:S05]  /*1cc0*/  @!P0 BRA `(.L_x_1275) ;  /* 0x0000000000048947 */ /* 0x000fea0003800000 */
[----:B------:R-:W-:Y:S01]  /*1cd0*/  BPT.TRAP 0x1 ;  /* 0x000000040000795c */ /* 0x000fe20000300000 */
.L_x_1275:
[----:B-1----:R-:W-:Y:S05]  /*1ce0*/  @P1 BRA `(.L_x_1276) ;  /* 0x0000000000081947 */ /* 0x002fea0003800000 */
[----:B------:R-:W1:Y:S02]  /*1cf0*/  SYNCS.PHASECHK.TRANS64.TRYWAIT P1, [R13+URZ+0x22830], R2 ;  /* 0x022830020d0075a7 */ /* 0x000e64000802017f */
[----:B-1----:R-:W-:Y:S05]  /*1d00*/  @!P1 BRA `(.L_x_1277) ;  /* 0x0000016000a89947 */ /* 0x002fea0003800000 */
.L_x_1276:
[----:B------:R-:W-:Y:S05]  /*1d10*/  WARPSYNC.ALL ;  /* 0x0000000000007948 */ /* 0x000fea0003800000 */
[----:B------:R-:W-:Y:S01]  /*1d20*/  UIADD3 UR4, UR38, 0x16400, URZ ;  /* 0x0001640026047890 */ /* 0x000fe2000fffe03f */
[----:B------:R-:W-:Y:S01]  /*1d30*/  WARPGROUP.ARRIVE ;  /* 0x00000000000079c5 */ /* 0x000fe20000000000 */
[----:B------:R-:W-:Y:S02]  /*1d40*/  ULOP3.LUT UR24, UR43, 0x10000, URZ, 0xfc, !UPT ;  /* 0x000100002b187892 */ /* 0x000fe4000f8efc3f */
[----:B------:R-:W-:Y:S01]  /*1d50*/  USHF.R.U32.HI UR4, URZ, 0x4, UR4 ;  /* 0x000000043f047899 */ /* 0x000fe20008011604 */
[----:B------:R-:W-:Y:S01]  /*1d60*/  UMOV UR25, 0x80000020 ;  /* 0x8000002000197882 */ /* 0x000fe20000000000 */
[----:B------:R-:W-:-:S02]  /*1d70*/  UMOV UR27, 0x80000020 ;  /* 0x80000020001b7882 */ /* 0x000fc40000000000 */
[----:B------:R-:W-:Y:S02]  /*1d80*/  ULOP3.LUT UR4, UR4, 0x3fff, URZ, 0xc0, !UPT ;  /* 0x00003fff04047892 */ /* 0x000fe4000f8ec03f */
[----:B------:R-:W-:Y:S02]  /*1d90*/  UIADD3 UR28, UR24, 0x2, URZ ;  /* 0x00000002181c7890 */ /* 0x000fe4000fffe03f */
[----:B------:R-:W-:Y:S01]  /*1da0*/  ULOP3.LUT UR32, UR4, 0x10000, URZ, 0xfc, !UPT ;  /* 0x0001000004207892 */ /* 0x000fe2000f8efc3f */
[----:B------:R-:W-:Y:S01]  /*1db0*/  UMOV UR29, 0x80000020 ;  /* 0x80000020001d7882 */ /* 0x000fe20000000000 */
[----:B------:R-:W-:Y:S02]  /*1dc0*/  UMOV UR31, 0x80000020 ;  /* 0x80000020001f7882 */ /* 0x000fe40000000000 */
        /* <DEDUP_REMOVED lines=37> */
.L_x_1278:
[----:B------:R-:W2:Y:S01]  /*2020*/  LDL R104, [R1] ;  /* 0x0000000001687983 */ /* 0x000ea20000100800 */
[----:B------:R-:W-:Y:S01]  /*2030*/  ISETP.NE.AND P2, PT, R178, 0x1, PT ;  /* 0x00000001b200780c */ /* 0x000fe20003f45270 */
[C---:B------:R-:W-:Y:S01]  /*2040*/  FMUL.FTZ R8, R0.reuse, R35 ;  /* 0x0000002300087220 */ /* 0x040fe20000410000 */
[C---:B------:R-:W-:Y:S01]  /*2050*/  FMUL.FTZ R45, R0.reuse, R45 ;  /* 0x0000002d002d7220 */ /* 0x040fe20000410000 */
[----:B------:R-:W-:Y:S01]  /*2060*/  R2UR UR4, R13 ;  /* 0x000000000d0472ca */ /* 0x000fe200000e0000 */
[C---:B------:R-:W-:Y:S01]  /*2070*/  FMUL.FTZ R52, R0.reuse, R52 ;  /* 0x0000003400347220 */ /* 0x040fe20000410000 */
[C---:B------:R-:W-:Y:S01]  /*2080*/  FMUL.FTZ R20, R0.reuse, R42 ;  /* 0x0000002a00147220 */ /* 0x040fe20000410000 */
[----:B------:R3:W4:Y:S01]  /*2090*/  MUFU.TANH R115, R45 ;  /* 0x0000002d00737308 */ /* 0x0007220000002400 */
[----:B------:R-:W-:Y:S02]  /*20a0*/  IMAD.MOV.U32 R42, RZ, RZ, -0x80 ;  /* 0xffffff80ff2a7424 */ /* 0x000fe400078e00ff */
[C---:B------:R-:W-:Y:S01]  /*20b0*/  FMUL.FTZ R6, R0.reuse, R31 ;  /* 0x0000001f00067220 */ /* 0x040fe20000410000 */
[C---:B------:R-:W-:Y:S01]  /*20c0*/  FMUL.FTZ R31, R0.reuse, R36 ;  /* 0x00000024001f7220 */ /* 0x040fe20000410000 */
[C---:B------:R-:W-:Y:S01]  /*20d0*/  FMUL.FTZ R36, R0.reuse, R55 ;  /* 0x0000003700247220 */ /* 0x040fe20000410000 */
[C---:B------:R-:W-:Y:S01]  /*20e0*/  FMUL.FTZ R40, R0.reuse, R40 ;  /* 0x0000002800287220 */ /* 0x040fe20000410000 */
[----:B------:R-:W-:Y:S01]  /*20f0*/  FMUL.FTZ R44, R0, R44 ;  /* 0x0000002c002c7220 */ /* 0x000fe20000410000 */
[----:B------:R-:W5:Y:S01]  /*2100*/  @P2 LDC R12, c[0x0][0x44c] ;  /* 0x00011300ff0c2b82 */ /* 0x000f620000000800 */
[----:B------:R4:W2:Y:S01]  /*2110*/  MUFU.TANH R119, R52 ;  /* 0x0000003400777308 */ /* 0x0008a20000002400 */
[----:B---3--:R-:W-:Y:S01]  /*2120*/  IMAD.IADD R45, R168, 0x1, R19 ;  /* 0x00000001a82d7824 */ /* 0x008fe200078e0213 */
[----:B------:R-:W-:Y:S01]  /*2130*/  UIADD3 UR4, UR4, 0x22840, URZ ;  /* 0x0002284004047890 */ /* 0x000fe2000fffe03f */
[----:B------:R-:W-:Y:S01]  /*2140*/  FMUL.FTZ R48, R0, R48 ;  /* 0x0000003000307220 */ /* 0x000fe20000410000 */
[----:B------:R-:W-:-:S02]  /*2150*/  IMAD R55, R89, R42, 0x80 ;  /* 0x0000008059377424 */ /* 0x000fc400078e022a */
[C---:B------:R-:W-:Y:S01]  /*2160*/  FMUL.FTZ R15, R0.reuse, R25 ;  /* 0x00000019000f7220 */ /* 0x040fe20000410000 */
[C---:B01----:R-:W-:Y:S01]  /*2170*/  FMUL.FTZ R2, R0.reuse, R26 ;  /* 0x0000001a00027220 */ /* 0x043fe20000410000 */
[----:B------:R-:W0:Y:S01]  /*2180*/  @P2 LDC R35, c[0x0][0x450] ;  /* 0x00011400ff232b82 */ /* 0x000e220000000800 */
        /* <DEDUP_REMOVED lines=10> */
[----:B------:R1:W3:Y:S01]  /*2230*/  MUFU.TANH R125, R40 ;  /* 0x00000028007d7308 */ /* 0x0002e20000002400 */
[C---:B------:R-:W-:Y:S01]  /*2240*/  FMUL.FTZ R26, R0.reuse, R46 ;  /* 0x0000002e001a7220 */ /* 0x040fe20000410000 */
[C---:B------:R-:W-:Y:S01]  /*2250*/  FMUL.FTZ R30, R0.reuse, R50 ;  /* 0x00000032001e7220 */ /* 0x040fe20000410000 */
[C---:B------:R-:W-:Y:S01]  /*2260*/  FMUL.FTZ R33, R0.reuse, R37 ;  /* 0x0000002500217220 */ /* 0x040fe20000410000 */
[----:B------:R-:W-:Y:S01]  /*2270*/  FMUL.FTZ R14, R0, R39 ;  /* 0x00000027000e7220 */ /* 0x000fe20000410000 */
[----:B-----5:R-:W-:-:S04]  /*2280*/  @P2 IMAD.HI.U32 R12, R45, R12, RZ ;  /* 0x0000000c2d0c2227 */ /* 0x020fc800078e00ff */
[C---:B------:R-:W-:Y:S01]  /*2290*/  FMUL.FTZ R41, R0.reuse, R41 ;  /* 0x0000002900297220 */ /* 0x040fe20000410000 */
[C---:B------:R-:W-:Y:S01]  /*22a0*/  FMUL.FTZ R24, R0.reuse, R43 ;  /* 0x0000002b00187220 */ /* 0x040fe20000410000 */
[----:B------:R5:W2:Y:S01]  /*22b0*/  MUFU.TANH R123, R44 ;  /* 0x0000002c007b7308 */ /* 0x000aa20000002400 */
[C---:B------:R-:W-:Y:S01]  /*22c0*/  FMUL.FTZ R28, R0.reuse, R47 ;  /* 0x0000002f001c7220 */ /* 0x040fe20000410000 */
[C---:B------:R-:W-:Y:S01]  /*22d0*/  FMUL.FTZ R32, R0.reuse, R51 ;  /* 0x0000003300207220 */ /* 0x040fe20000410000 */
[C---:B------:R-:W-:Y:S01]  /*22e0*/  FMUL.FTZ R53, R0.reuse, R53 ;  /* 0x0000003500357220 */ /* 0x040fe20000410000 */
[C---:B------:R-:W-:Y:S01]  /*22f0*/  FMUL.FTZ R34, R0.reuse, R54 ;  /* 0x0000003600227220 */ /* 0x040fe20000410000 */
[----:B0-----:R-:W-:Y:S01]  /*2300*/  @P2 SHF.R.U32.HI R45, RZ, R35, R12 ;  /* 0x00000023ff2d2219 */ /* 0x001fe2000001160c */
[----:B------:R-:W-:Y:S02]  /*2310*/  VIADD R35, R55, 0x1 ;  /* 0x0000000137237836 */ /* 0x000fe40000000000 */
[C---:B------:R-:W-:Y:S01]  /*2320*/  FMUL.FTZ R56, R0.reuse, R56 ;  /* 0x0000003800387220 */ /* 0x040fe20000410000 */
[----:B------:R0:W2:Y:S01]  /*2330*/  MUFU.TANH R121, R48 ;  /* 0x0000003000797308 */ /* 0x0000a20000002400 */
[C---:B------:R-:W-:Y:S01]  /*2340*/  FMUL.FTZ R57, R0.reuse, R57 ;  /* 0x0000003900397220 */ /* 0x040fe20000410000 */
[----:B----4-:R-:W4:Y:S01]  /*2350*/  SHFL.IDX PT, R52, R45, RZ, 0x1c1f ;  /* 0x001c1fff2d347589 */ /* 0x010f2200000e0000 */
[C---:B------:R-:W-:Y:S01]  /*2360*/  FMUL.FTZ R38, R0.reuse, R58 ;  /* 0x0000003a00267220 */ /* 0x040fe20000410000 */
[C---:B-1----:R-:W-:Y:S01]  /*2370*/  FMUL.FTZ R40, R0.reuse, R59 ;  /* 0x0000003b00287220 */ /* 0x042fe20000410000 */
[C---:B------:R-:W-:Y:S01]  /*2380*/  FMUL.FTZ R60, R0.reuse, R60 ;  /* 0x0000003c003c7220 */ /* 0x040fe20000410000 */
[C---:B-----5:R-:W-:Y:S01]  /*2390*/  FMUL.FTZ R44, R0.reuse, R62 ;  /* 0x0000003e002c7220 */ /* 0x060fe20000410000 */
[C---:B------:R-:W-:Y:S01]  /*23a0*/  FMUL.FTZ R46, R0.reuse, R63 ;  /* 0x0000003f002e7220 */ /* 0x040fe20000410000 */
[C---:B------:R-:W-:Y:S01]  /*23b0*/  FMUL.FTZ R65, R0.reuse, R65 ;  /* 0x0000004100417220 */ /* 0x040fe20000410000 */
[C---:B0-----:R-:W-:Y:S01]  /*23c0*/  FMUL.FTZ R48, R0.reuse, R66 ;  /* 0x0000004200307220 */ /* 0x041fe20000410000 */
        /* <DEDUP_REMOVED lines=23> */
[----:B------:R-:W0:Y:S01]  /*2540*/  MUFU.TANH R4, R4 ;  /* 0x0000000400047308 */ /* 0x000e220000002400 */
[----:B------:R-:W-:Y:S01]  /*2550*/  ULDC UR30, c[0x0][0x9dc] ;  /* 0x00027700001e7ab9 */ /* 0x000fe20000000800 */
[----:B------:R-:W-:Y:S01]  /*2560*/  SYNCS.ARRIVE.TRANS64.RED.A1T0 RZ, [UR4], RZ ;  /* 0x000000ffffff79a7 */ /* 0x000fe20008100404 */
[----:B------:R-:W-:Y:S01]  /*2570*/  ULOP3.LUT UR4, URZ, UR30, URZ, 0x33, !UPT ;  /* 0x0000001e3f047292 */ /* 0x000fe2000f8e333f */
[----:B------:R-:W-:Y:S01]  /*2580*/  IADD3 R37, -R17, R37, R16 ;  /* 0x0000002511257210 */ /* 0x000fe20007ffe110 */
[----:B------:R-:W-:Y:S01]  /*2590*/  FMUL.FTZ R61, R0, R61 ;  /* 0x0000003d003d7220 */ /* 0x000fe20000410000 */
[----:B------:R-:W-:Y:S01]  /*25a0*/  IMAD.IADD R35, R16, 0x1, R55 ;  /* 0x0000000110237824 */ /* 0x000fe200078e0237 */
[----:B------:R-:W-:Y:S01]  /*25b0*/  ULDC UR5, c[0x0][0x9e0] ;  /* 0x0002780000057ab9 */ /* 0x000fe20000000800 */
[----:B------:R-:W1:Y:S01]  /*25c0*/  MUFU.TANH R15, R15 ;  /* 0x0000000f000f7308 */ /* 0x000e620000002400 */
[----:B------:R-:W-:Y:S01]  /*25d0*/  FMUL.FTZ R49, R0, R49 ;  /* 0x0000003100317220 */ /* 0x000fe20000410000 */
[----:B------:R-:W-:Y:S01]  /*25e0*/  IMAD R54, R18, -0x2, R35 ;  /* 0xfffffffe12367824 */ /* 0x000fe200078e0223 */
[----:B------:R-:W-:Y:S01]  /*25f0*/  LEA R58, R89, 0xffffff80, 0x7 ;  /* 0xffffff80593a7811 */ /* 0x000fe200078e38ff */
[----:B------:R-:W-:-:S04]  /*2600*/  VIADD R59, R37, UR5 ;  /* 0x00000005253b7c36 */ /* 0x000fc80008000000 */
[----:B------:R-:W0:Y:S01]  /*2610*/  MUFU.TANH R2, R2 ;  /* 0x0000000200027308 */ /* 0x000e220000002400 */
[----:B----4-:R-:W-:-:S07]  /*2620*/  VIADDMNMX R42, R52, R59, R54, PT ;  /* 0x0000003b342a7246 */ /* 0x010fce0003800136 */
        /* <DEDUP_REMOVED lines=24> */
[----:B------:R-:W0:Y:S01]  /*27b0*/  MUFU.TANH R57, R57 ;  /* 0x0000003900397308 */ /* 0x000e220000002400 */
[----:B--2---:R-:W-:-:S07]  /*27c0*/  LOP3.LUT P1, RZ, R104, 0x1, RZ, 0xc0, !PT ;  /* 0x0000000168ff7812 */ /* 0x004fce000782c0ff */
[----:B------:R-:W2:Y:S08]  /*27d0*/  MUFU.TANH R38, R38 ;  /* 0x0000002600267308 */ /* 0x000eb00000002400 */
        /* <DEDUP_REMOVED lines=30> */
[----:B-----5:R-:W-:-:S04]  /*29c0*/  VIADD R61, R37, UR4 ;  /* 0x00000004253d7c36 */ /* 0x020fc80008000000 */
[----:B---3--:R-:W-:Y:S01]  /*29d0*/  IMAD.IADD R49, R61, 0x1, R52 ;  /* 0x000000013d317824 */ /* 0x008fe200078e0234 */
[----:B-12-4-:R-:W-:Y:S06]  /*29e0*/  @!P1 BRA `(.L_x_1279) ;  /* 0x0000000000609947 */ /* 0x016fec0003800000 */
[----:B------:R-:W-:Y:S01]  /*29f0*/  IADD3 R35, -R17, R16, R52 ;  /* 0x0000001011237210 */ /* 0x000fe20007ffe134 */
[----:B------:R-:W-:Y:S03]  /*2a00*/  BSSY B0, `(.L_x_1280) ;  /* 0x0000012000007945 */ /* 0x000fe60003800000 */
        /* <DEDUP_REMOVED lines=11> */
.L_x_1281:
[----:B------:R-:W-:Y:S02]  /*2ac0*/  ULDC UR4, c[0x0][0x9e4] ;  /* 0x0002790000047ab9 */ /* 0x000fe40000000800 */
[----:B------:R-:W-:-:S05]  /*2ad0*/  IMAD.U32 R37, RZ, RZ, UR4 ;  /* 0x00000004ff257e24 */ /* 0x000fca000f8e00ff */
[----:B------:R-:W-:-:S13]  /*2ae0*/  ISETP.NE.AND P1, PT, R37, 0x1, PT ;  /* 0x000000012500780c */ /* 0x000fda0003f25270 */
[----:B------:R-:W1:Y:S02]  /*2af0*/  @P1 LDC.64 R62, c[0x0][0x9e8] ;  /* 0x00027a00ff3e1b82 */ /* 0x000e640000000a00 */
[----:B-1----:R-:W-:-:S05]  /*2b00*/  @P1 IMAD.HI.U32 R52, R35, R62, RZ ;  /* 0x0000003e23341227 */ /* 0x002fca00078e00ff */
[----:B------:R-:W-:-:S07]  /*2b10*/  @P1 SHF.R.U32.HI R35, RZ, R63, R52 ;  /* 0x0000003fff231219 */ /* 0x000fce0000011634 */
.L_x_1282:
[----:B------:R-:W-:Y:S05]  /*2b20*/  BSYNC B0 ;  /* 0x0000000000007941 */ /* 0x000fea0003800000 */
.L_x_1280:
[----:B------:R-:W-:-:S04]  /*2b30*/  IMAD R35, R35, R37, -R58 ;  /* 0x0000002523237224 */ /* 0x000fc800078e0a3a */
[----:B------:R-:W-:-:S05]  /*2b40*/  IMAD R35, R18, -0x2, R35 ;  /* 0xfffffffe12237824 */ /* 0x000fca00078e0223 */
[----:B------:R-:W-:Y:S02]  /*2b50*/  VIADDMNMX R42, R35, R37, R42, PT ;  /* 0x00000025232a7246 */ /* 0x000fe4000380012a */
[----:B------:R-:W-:-:S07]  /*2b60*/  VIMNMX R49, R49, R35, !PT ;  /* 0x0000002331317248 */ /* 0x000fce0007fe0100 */
.L_x_1279:
[C---:B------:R-:W-:Y:S01]  /*2b70*/  ISETP.GE.AND P6, PT, R55.reuse, 0x9, PT ;  /* 0x000000093700780c */ /* 0x040fe20003fc6270 */
[----:B------:R-:W1:Y:S01]  /*2b80*/  SHFL.IDX PT, R52, R45, 0x1, 0x1c1f ;  /* 0x003c1f002d347f89 */ /* 0x000e6200000e0000 */
[----:B------:R-:W-:Y:S02]  /*2b90*/  ISETP.GE.AND P1, PT, R55, 0x2, PT ;  /* 0x000000023700780c */ /* 0x000fe40003f26270 */
[C---:B------:R-:W-:Y:S02]  /*2ba0*/  ISETP.GT.AND P2, PT, R49.reuse, 0x8, !P6 ;  /* 0x000000083100780c */ /* 0x040fe40007744270 */
[----:B------:R-:W-:Y:S02]  /*2bb0*/  ISETP.GT.AND P3, PT, R49, 0x1, !P1 ;  /* 0x000000013100780c */ /* 0x000fe40004f64270 */
[----:B------:R-:W-:Y:S02]  /*2bc0*/  ISETP.LT.OR P2, PT, R42, 0x9, P2 ;  /* 0x000000092a00780c */ /* 0x000fe40001741670 */
[----:B------:R-:W-:-:S02]  /*2bd0*/  ISETP.GE.AND P4, PT, R55, 0xa, PT ;  /* 0x0000000a3700780c */ /* 0x000fc40003f86270 */
[----:B0-----:R-:W-:Y:S02]  /*2be0*/  FSEL R131, R21, -INF , !P2 ;  /* 0xff80000015837808 */ /* 0x001fe40005000000 */
[C---:B------:R-:W-:Y:S02]  /*2bf0*/  ISETP.LT.OR P3, PT, R42.reuse, 0x2, P3 ;  /* 0x000000022a00780c */ /* 0x040fe40001f61670 */
[----:B------:R-:W-:Y:S02]  /*2c00*/  ISETP.GT.AND P2, PT, R49, 0x9, !P4 ;  /* 0x000000093100780c */ /* 0x000fe40006744270 */
[----:B------:R-:W-:Y:S02]  /*2c10*/  FSEL R103, R15, -INF , !P3 ;  /* 0xff8000000f677808 */ /* 0x000fe40005800000 */
        /* <DEDUP_REMOVED lines=20> */
[C---:B------:R-:W-:Y:S02]  /*2d60*/  ISETP.LT.OR P2, PT, R42.reuse, 0x1a, P2 ;  /* 0x0000001a2a00780c */ /* 0x040fe40001741670 */
[----:B------:R-:W-:Y:S02]  /*2d70*/  ISETP.GE.AND P3, PT, R55, 0x21, PT ;  /* 0x000000213700780c */ /* 0x000fe40003f66270 */
[----:B------:R-:W-:Y:S02]  /*2d80*/  FSEL R109, R33, -INF , !P2 ;  /* 0xff800000216d7808 */ /* 0x000fe40005000000 */
[----:B------:R-:W-:Y:S02]  /*2d90*/  ISETP.GT.AND P2, PT, R49, 0x20, !P3 ;  /* 0x000000203100780c */ /* 0x000fe40005f44270 */
[----:B------:R-:W-:Y:S02]  /*2da0*/  P2R R70, PR, RZ, 0x8 ;  /* 0x00000008ff467803 */ /* 0x000fe40000000000 */
[----:B------:R-:W-:-:S02]  /*2db0*/  ISETP.LT.OR P2, PT, R42, 0x21, P2 ;  /* 0x000000212a00780c */ /* 0x000fc40001741670 */
[----:B------:R-:W-:Y:S02]  /*2dc0*/  ISETP.GE.AND P3, PT, R55, 0x22, PT ;  /* 0x000000223700780c */ /* 0x000fe40003f66270 */
        /* <DEDUP_REMOVED lines=101> */
[C---:B------:R-:W-:Y:S02]  /*3420*/  ISETP.GE.AND P2, PT, R55.reuse, 0x72, PT ;  /* 0x000000723700780c */ /* 0x040fe40003f46270 */
[----:B------:R-:W-:Y:S02]  /*3430*/  ISETP.GE.AND P5, PT, R55, 0x1, PT ;  /* 0x000000013700780c */ /* 0x000fe40003fa6270 */
[----:B------:R-:W-:-:S04]  /*3440*/  ISETP.GT.AND P3, PT, R49, 0x71, !P2 ;  /* 0x000000713100780c */ /* 0x000fc80005764270 */
[----:B------:R-:W-:-:S04]  /*3450*/  ISETP.LT.OR P3, PT, R42, 0x72, P3 ;  /* 0x000000722a00780c */ /* 0x000fc80001f61670 */
[----:B------:R-:W-:Y:S02]  /*3460*/  FSEL R25, R81, -INF , !P3 ;  /* 0xff80000051197808 */ /* 0x000fe40005800000 */
[----:B------:R-:W-:-:S04]  /*3470*/  ISETP.GE.AND P3, PT, R55, 0x79, PT ;  /* 0x000000793700780c */ /* 0x000fc80003f66270 */
[----:B------:R-:W-:-:S04]  /*3480*/  ISETP.GT.AND P4, PT, R49, 0x78, !P3 ;  /* 0x000000783100780c */ /* 0x000fc80005f84270 */
[----:B------:R-:W-:-:S04]  /*3490*/  ISETP.LT.OR P4, PT, R42, 0x79, P4 ;  /* 0x000000792a00780c */ /* 0x000fc80002781670 */
[----:B------:R-:W-:Y:S02]  /*34a0*/  FSEL R15, R84, -INF , !P4 ;  /* 0xff800000540f7808 */ /* 0x000fe40006000000 */
[----:B------:R-:W-:-:S04]  /*34b0*/  ISETP.GT.AND P4, PT, R49, RZ, !P5 ;  /* 0x000000ff3100720c */ /* 0x000fc80006f84270 */
[----:B------:R-:W-:-:S04]  /*34c0*/  ISETP.LT.OR P4, PT, R42, 0x1, P4 ;  /* 0x000000012a00780c */ /* 0x000fc80002781670 */
[----:B------:R-:W-:Y:S02]  /*34d0*/  FSEL R133, R4, -INF , !P4 ;  /* 0xff80000004857808 */ /* 0x000fe40006000000 */
[----:B------:R-:W-:Y:S02]  /*34e0*/  ISETP.GE.AND P4, PT, R55, 0x7a, PT ;  /* 0x0000007a3700780c */ /* 0x000fe40003f86270 */
[----:B-1----:R-:W-:Y:S02]  /*34f0*/  VIADDMNMX R4, R52, R59, R54, PT ;  /* 0x0000003b34047246 */ /* 0x002fe40003800136 */
[----:B------:R-:W-:Y:S02]  /*3500*/  P2R R80, PR, RZ, 0x10 ;  /* 0x00000010ff507803 */ /* 0x000fe40000000000 */
[----:B------:R-:W-:-:S04]  /*3510*/  ISETP.GT.AND P4, PT, R49, 0x79, !P4 ;  /* 0x000000793100780c */ /* 0x000fc80006784270 */
[----:B------:R-:W-:Y:S01]  /*3520*/  ISETP.LT.OR P4, PT, R42, 0x7a, P4 ;  /* 0x0000007a2a00780c */ /* 0x000fe20002781670 */
[----:B------:R-:W-:-:S03]  /*3530*/  IMAD.IADD R42, R61, 0x1, R52 ;  /* 0x000000013d2a7824 */ /* 0x000fc600078e0234 */
[----:B------:R-:W-:Y:S02]  /*3540*/  FSEL R21, R85, -INF , !P4 ;  /* 0xff80000055157808 */ /* 0x000fe40006000000 */
[----:B------:R-:W-:-:S13]  /*3550*/  LOP3.LUT P4, RZ, R104, 0x1, RZ, 0xc0, !PT ;  /* 0x0000000168ff7812 */ /* 0x000fda000788c0ff */
[----:B------:R-:W-:Y:S05]  /*3560*/  @!P4 BRA `(.L_x_1283) ;  /* 0x000000000060c947 */ /* 0x000fea0003800000 */
        /* <DEDUP_REMOVED lines=13> */
.L_x_1285:
[----:B------:R-:W-:Y:S02]  /*3640*/  ULDC UR4, c[0x0][0x9e4] ;  /* 0x0002790000047ab9 */ /* 0x000fe40000000800 */
[----:B------:R-:W-:-:S05]  /*3650*/  IMAD.U32 R49, RZ, RZ, UR4 ;  /* 0x00000004ff317e24 */ /* 0x000fca000f8e00ff */
[----:B------:R-:W-:-:S13]  /*3660*/  ISETP.NE.AND P4, PT, R49, 0x1, PT ;  /* 0x000000013100780c */ /* 0x000fda0003f85270 */
[----:B------:R-:W0:Y:S02]  /*3670*/  @P4 LDC.64 R54, c[0x0][0x9e8] ;  /* 0x00027a00ff364b82 */ /* 0x000e240000000a00 */
[----:B0-----:R-:W-:-:S05]  /*3680*/  @P4 IMAD.HI.U32 R54, R45, R54, RZ ;  /* 0x000000362d364227 */ /* 0x001fca00078e00ff */
[----:B------:R-:W-:-:S07]  /*3690*/  @P4 SHF.R.U32.HI R45, RZ, R55, R54 ;  /* 0x00000037ff2d4219 */ /* 0x000fce0000011636 */
.L_x_1286:
[----:B------:R-:W-:Y:S05]  /*36a0*/  BSYNC B0 ;  /* 0x0000000000007941 */ /* 0x000fea0003800000 */
.L_x_1284:
[----:B------:R-:W-:-:S04]  /*36b0*/  IMAD R45, R45, R49, -R58 ;  /* 0x000000312d2d7224 */ /* 0x000fc800078e0a3a */
[----:B------:R-:W-:-:S05]  /*36c0*/  IMAD R45, R18, -0x2, R45 ;  /* 0xfffffffe122d7824 */ /* 0x000fca00078e022d */
[----:B------:R-:W-:Y:S02]  /*36d0*/  VIADDMNMX R4, R45, R49, R4, PT ;  /* 0x000000312d047246 */ /* 0x000fe40003800104 */
[----:B------:R-:W-:-:S07]  /*36e0*/  VIMNMX R42, R42, R45, !PT ;  /* 0x0000002d2a2a7248 */ /* 0x000fce0007fe0100 */
.L_x_1283:
[C---:B------:R-:W-:Y:S01]  /*36f0*/  ISETP.GT.AND P1, PT, R42.reuse, 0x1, !P1 ;  /* 0x000000012a00780c */ /* 0x040fe20004f24270 */
[----:B------:R-:W-:Y:S01]  /*3700*/  ULDC UR4, c[0x0][0x988] ;  /* 0x0002620000047ab9 */ /* 0x000fe20000000800 */
[----:B------:R-:W-:Y:S02]  /*3710*/  ISETP.GT.AND P6, PT, R42, 0x8, !P6 ;  /* 0x000000082a00780c */ /* 0x000fe400077c4270 */
[C---:B------:R-:W-:Y:S02]  /*3720*/  ISETP.LT.OR P1, PT, R4.reuse, 0x2, P1 ;  /* 0x000000020400780c */ /* 0x040fe40000f21670 */
[----:B------:R-:W-:Y:S02]  /*3730*/  ISETP.LT.OR P6, PT, R4, 0x9, P6 ;  /* 0x000000090400780c */ /* 0x000fe400037c1670 */
[----:B------:R-:W-:Y:S02]  /*3740*/  FSEL R3, R3, -INF , !P1 ;  /* 0xff80000003037808 */ /* 0x000fe40004800000 */
[----:B------:R-:W-:-:S02]  /*3750*/  ISETP.NE.AND P1, PT, R62, RZ, PT ;  /* 0x000000ff3e00720c */ /* 0x000fc40003f25270 */
[----:B------:R-:W-:Y:S02]  /*3760*/  FSEL R5, R5, -INF , !P6 ;  /* 0xff80000005057808 */ /* 0x000fe40007000000 */
[----:B------:R-:W-:Y:S02]  /*3770*/  ISETP.GT.AND P1, PT, R42, 0x9, !P1 ;  /* 0x000000092a00780c */ /* 0x000fe40004f24270 */
[----:B------:R-:W-:Y:S02]  /*3780*/  ISETP.NE.AND P6, PT, R64, RZ, PT ;  /* 0x000000ff4000720c */ /* 0x000fe40003fc5270 */
[----:B------:R-:W-:Y:S02]  /*3790*/  ISETP.LT.OR P1, PT, R4, 0xa, P1 ;  /* 0x0000000a0400780c */ /* 0x000fe40000f21670 */
[----:B------:R-:W-:Y:S02]  /*37a0*/  ISETP.NE.AND P4, PT, R66, RZ, PT ;  /* 0x000000ff4200720c */ /* 0x000fe40003f85270 */
        /* <DEDUP_REMOVED lines=10> */
[----:B------:R-:W-:Y:S01]  /*3850*/  FSEL R49, R8, -INF , !P1 ;  /* 0xff80000008317808 */ /* 0x000fe20004800000 */
[----:B------:R-:W-:Y:S01]  /*3860*/  IMAD.U32 R8, RZ, RZ, UR4 ;  /* 0x00000004ff087e24 */ /* 0x000fe2000f8e00ff */
        /* <DEDUP_REMOVED lines=8> */
[----:B------:R-:W-:Y:S02]  /*38f0*/  ISETP.NE.AND P6, PT, R83, RZ, PT ;  /* 0x000000ff5300720c */ /* 0x000fe40003fc5270 */
[----:B------:R-:W-:Y:S02]  /*3900*/  ISETP.GT.AND P1, PT, R42, 0x19, !P1 ;  /* 0x000000192a00780c */ /* 0x000fe40004f24270 */
[----:B------:R-:W-:Y:S02]  /*3910*/  FMNMX.FTZ R6, R125, R6, !PT ;  /* 0x000000067d067209 */ /* 0x000fe40007810000 */
[----:B------:R-:W-:Y:S02]  /*3920*/  ISETP.LT.OR P1, PT, R4, 0x1a, P1 ;  /* 0x0000001a0400780c */ /* 0x000fe40000f21670 */
[----:B------:R-:W-:Y:S02]  /*3930*/  FMNMX.FTZ R6, R111, R6, !PT ;  /* 0x000000066f067209 */ /* 0x000fe40007810000 */
[----:B------:R-:W-:-:S02]  /*3940*/  FSEL R55, R14, -INF , !P1 ;  /* 0xff8000000e377808 */ /* 0x000fc40004800000 */
[----:B------:R-:W-:Y:S02]  /*3950*/  ISETP.NE.AND P1, PT, R70, RZ, PT ;  /* 0x000000ff4600720c */ /* 0x000fe40003f25270 */
[----:B------:R-:W-:Y:S02]  /*3960*/  ISETP.NE.AND P4, PT, R86, RZ, PT ;  /* 0x000000ff5600720c */ /* 0x000fe40003f85270 */
[----:B------:R-:W-:Y:S02]  /*3970*/  ISETP.GT.AND P1, PT, R42, 0x20, !P1 ;  /* 0x000000202a00780c */ /* 0x000fe40004f24270 */
[----:B------:R-:W-:Y:S02]  /*3980*/  FMNMX.FTZ R6, R123, R6, !PT ;  /* 0x000000067b067209 */ /* 0x000fe40007810000 */
        /* <DEDUP_REMOVED lines=38> */
[----:B------:R-:W-:Y:S02]  /*3bf0*/  ISETP.NE.AND P1, PT, R82, RZ, PT ;  /* 0x000000ff5200720c */ /* 0x000fe40003f25270 */
[----:B------:R-:W-:Y:S02]  /*3c00*/  FMNMX.FTZ R6, R29, R6, !PT ;  /* 0x000000061d067209 */ /* 0x000fe40007810000 */
[----:B------:R-:W-:Y:S02]  /*3c10*/  ISETP.GT.AND P1, PT, R42, 0x38, !P1 ;  /* 0x000000382a00780c */ /* 0x000fe40004f24270 */
[----:B------:R-:W-:Y:S02]  /*3c20*/  FMNMX.FTZ R6, R27, R6, !PT ;  /* 0x000000061b067209 */ /* 0x000fe40007810000 */
[----:B------:R-:W-:Y:S02]  /*3c30*/  ISETP.LT.OR P1, PT, R4, 0x39, P1 ;  /* 0x000000390400780c */ /* 0x000fe40000f21670 */
[----:B------:R-:W-:-:S02]  /*3c40*/  FMNMX.FTZ R6, R25, R6, !PT ;  /* 0x0000000619067209 */ /* 0x000fc40007810000 */
[----:B------:R-:W-:Y:S02]  /*3c50*/  FSEL R71, R34, -INF , !P1 ;  /* 0xff80000022477808 */ /* 0x000fe40004800000 */
[----:B------:R-:W-:Y:S02]  /*3c60*/  ISETP.GT.AND P1, PT, R42, 0x39, !P6 ;  /* 0x000000392a00780c */ /* 0x000fe40007724270 */
[----:B------:R-:W-:Y:S02]  /*3c70*/  FMNMX.FTZ R6, R15, R6, !PT ;  /* 0x000000060f067209 */ /* 0x000fe40007810000 */
[----:B------:R-:W-:Y:S02]  /*3c80*/  ISETP.LT.OR P1, PT, R4, 0x3a, P1 ;  /* 0x0000003a0400780c */ /* 0x000fe40000f21670 */
[----:B------:R-:W-:Y:S02]  /*3c90*/  FMNMX.FTZ R6, R21, R6, !PT ;  /* 0x0000000615067209 */ /* 0x000fe40007810000 */
[----:B------:R-:W-:-:S02]  /*3ca0*/  FSEL R73, R36, -INF , !P1 ;  /* 0xff80000024497808 */ /* 0x000fc40004800000 */
[----:B------:R-:W-:Y:S01]  /*3cb0*/  ISETP.GT.AND P1, PT, R42, 0x40, !P4 ;  /* 0x000000402a00780c */ /* 0x000fe20006724270 */
[----:B------:R-:W0:Y:S01]  /*3cc0*/  SHFL.BFLY PT, R9, R6, 0x2, 0x1f ;  /* 0x0c401f0006097f89 */ /* 0x000e2200000e0000 */
[----:B------:R-:W-:Y:S02]  /*3cd0*/  ISETP.NE.AND P6, PT, R100, RZ, PT ;  /* 0x000000ff6400720c */ /* 0x000fe40003fc5270 */
[----:B------:R-:W-:Y:S02]  /*3ce0*/  ISETP.LT.OR P1, PT, R4, 0x41, P1 ;  /* 0x000000410400780c */ /* 0x000fe40000f21670 */
[----:B------:R-:W-:Y:S02]  /*3cf0*/  ISETP.NE.AND P4, PT, R76, RZ, PT ;  /* 0x000000ff4c00720c */ /* 0x000fe40003f85270 */
[----:B------:R-:W-:Y:S02]  /*3d00*/  FSEL R75, R38, -INF , !P1 ;  /* 0xff800000264b7808 */ /* 0x000fe40004800000 */
[----:B------:R-:W-:-:S02]  /*3d10*/  ISETP.NE.AND P1, PT, R56, RZ, PT ;  /* 0x000000ff3800720c */ /* 0x000fc40003f25270 */
[C---:B------:R-:W-:Y:S02]  /*3d20*/  ISETP.GT.AND P5, PT, R42.reuse, RZ, !P5 ;  /* 0x000000ff2a00720c */ /* 0x040fe40006fa4270 */
[----:B------:R-:W-:Y:S02]  /*3d30*/  ISETP.GT.AND P1, PT, R42, 0x41, !P1 ;  /* 0x000000412a00780c */ /* 0x000fe40004f24270 */
[C---:B------:R-:W-:Y:S02]  /*3d40*/  ISETP.LT.OR P5, PT, R4.reuse, 0x1, P5 ;  /* 0x000000010400780c */ /* 0x040fe40002fa1670 */
[----:B------:R-:W-:Y:S02]  /*3d50*/  ISETP.LT.OR P1, PT, R4, 0x42, P1 ;  /* 0x000000420400780c */ /* 0x000fe40000f21670 */
[----:B------:R-:W-:Y:S02]  /*3d60*/  ISETP.GT.AND P2, PT, R42, 0x71, !P2 ;  /* 0x000000712a00780c */ /* 0x000fe40005744270 */
[----:B------:R-:W-:-:S02]  /*3d70*/  FSEL R79, R40, -INF , !P1 ;  /* 0xff800000284f7808 */ /* 0x000fc40004800000 */
[----:B------:R-:W-:Y:S02]  /*3d80*/  ISETP.NE.AND P1, PT, R87, RZ, PT ;  /* 0x000000ff5700720c */ /* 0x000fe40003f25270 */
[----:B0-----:R-:W-:Y:S02]  /*3d90*/  FMNMX.FTZ R14, R6, R9, !PT ;  /* 0x00000009060e7209 */ /* 0x001fe40007810000 */
[C---:B------:R-:W-:Y:S02]  /*3da0*/  ISETP.GT.AND P1, PT, R42.reuse, 0x48, !P1 ;  /* 0x000000482a00780c */ /* 0x040fe40004f24270 */
[----:B------:R-:W-:Y:S01]  /*3db0*/  ISETP.GT.AND P3, PT, R42, 0x78, !P3 ;  /* 0x000000782a00780c */ /* 0x000fe20005f64270 */
[----:B------:R-:W0:Y:S01]  /*3dc0*/  SHFL.BFLY PT, R9, R14, 0x1, 0x1f ;  /* 0x0c201f000e097f89 */ /* 0x000e2200000e0000 */
[C---:B------:R-:W-:Y:S02]  /*3dd0*/  ISETP.LT.OR P1, PT, R4.reuse, 0x49, P1 ;  /* 0x000000490400780c */ /* 0x040fe40000f21670 */
[----:B------:R-:W-:-:S02]  /*3de0*/  ISETP.LT.OR P2, PT, R4, 0x72, P2 ;  /* 0x000000720400780c */ /* 0x000fc40001741670 */
[----:B------:R-:W-:Y:S02]  /*3df0*/  FSEL R81, R44, -INF , !P1 ;  /* 0xff8000002c517808 */ /* 0x000fe40004800000 */
[----:B------:R-:W-:Y:S02]  /*3e00*/  ISETP.NE.AND P1, PT, R60, RZ, PT ;  /* 0x000000ff3c00720c */ /* 0x000fe40003f25270 */
[----:B------:R-:W-:Y:S02]  /*3e10*/  FSEL R44, R2, -INF , !P5 ;  /* 0xff800000022c7808 */ /* 0x000fe40006800000 */
[----:B------:R-:W-:Y:S02]  /*3e20*/  ISETP.GT.AND P1, PT, R42, 0x49, !P1 ;  /* 0x000000492a00780c */ /* 0x000fe40004f24270 */
[C---:B------:R-:W-:Y:S02]  /*3e30*/  ISETP.LT.OR P3, PT, R4.reuse, 0x79, P3 ;  /* 0x000000790400780c */ /* 0x040fe40001f61670 */
[----:B------:R-:W-:-:S02]  /*3e40*/  ISETP.LT.OR P1, PT, R4, 0x4a, P1 ;  /* 0x0000004a0400780c */ /* 0x000fc40000f21670 */
[----:B------:R-:W-:Y:S02]  /*3e50*/  ISETP.NE.AND P5, PT, R178, 0x1, PT ;  /* 0x00000001b200780c */ /* 0x000fe40003fa5270 */
[----:B------:R-:W-:Y:S02]  /*3e60*/  FSEL R83, R46, -INF , !P1 ;  /* 0xff8000002e537808 */ /* 0x000fe40004800000 */
[----:B------:R-:W-:Y:S02]  /*3e70*/  ISETP.NE.AND P1, PT, R90, RZ, PT ;  /* 0x000000ff5a00720c */ /* 0x000fe40003f25270 */
[----:B0-----:R-:W-:Y:S02]  /*3e80*/  FMNMX.FTZ R9, R14, R9, !PT ;  /* 0x000000090e097209 */ /* 0x001fe40007810000 */
[----:B------:R-:W-:Y:S02]  /*3e90*/  ISETP.GT.AND P1, PT, R42, 0x50, !P1 ;  /* 0x000000502a00780c */ /* 0x000fe40004f24270 */
[----:B------:R-:W-:Y:S01]  /*3ea0*/  FMNMX.FTZ R14, R44, R3, !PT ;  /* 0x000000032c0e7209 */ /* 0x000fe20007810000 */
[----:B------:R-:W-:-:S01]  /*3eb0*/  FFMA.FTZ R20, R9, R8, -8 ;  /* 0xc100000009147423 */ /* 0x000fc20000010008 */
        /* <DEDUP_REMOVED lines=24> */
[----:B------:R-:W-:-:S04]  /*4040*/  ISETP.LT.OR P1, PT, R4, 0x69, P1 ;  /* 0x000000690400780c */ /* 0x000fc80000f21670 */
[----:B------:R-:W-:Y:S02]  /*4050*/  FSEL R99, R99, -INF , !P1 ;  /* 0xff80000063637808 */ /* 0x000fe40004800000 */
[----:B------:R-:W-:Y:S02]  /*4060*/  ISETP.GT.AND P1, PT, R42, 0x69, !P4 ;  /* 0x000000692a00780c */ /* 0x000fe40006724270 */
[----:B------:R-:W-:Y:S02]  /*4070*/  ISETP.NE.AND P4, PT, R80, RZ, PT ;  /* 0x000000ff5000720c */ /* 0x000fe40003f85270 */
[----:B------:R-:W-:Y:S02]  /*4080*/  ISETP.LT.OR P1, PT, R4, 0x6a, P1 ;  /* 0x0000006a0400780c */ /* 0x000fe40000f21670 */
[----:B------:R-:W-:Y:S02]  /*4090*/  ISETP.GT.AND P4, PT, R42, 0x79, !P4 ;  /* 0x000000792a00780c */ /* 0x000fe40006784270 */
[----:B------:R-:W-:-:S02]  /*40a0*/  FSEL R101, R101, -INF , !P1 ;  /* 0xff80000065657808 */ /* 0x000fc40004800000 */
[----:B------:R-:W-:Y:S02]  /*40b0*/  FSETP.NEU.FTZ.AND P1, PT, R9, -INF , PT ;  /* 0xff8000000900780b */ /* 0x000fe40003f3d000 */
[----:B------:R-:W-:Y:S02]  /*40c0*/  ISETP.LT.OR P4, PT, R4, 0x7a, P4 ;  /* 0x0000007a0400780c */ /* 0x000fe40002781670 */
[----:B------:R-:W-:Y:S02]  /*40d0*/  FSEL R46, R20, RZ, P1 ;  /* 0x000000ff142e7208 */ /* 0x000fe40000800000 */
[----:B------:R-:W-:Y:S02]  /*40e0*/  FMNMX.FTZ R20, R5, R14, !PT ;  /* 0x0000000e05147209 */ /* 0x000fe40007810000 */
[----:B------:R-:W-:Y:S01]  /*40f0*/  ISETP.GT.AND P1, PT, R42, 0x70, !P6 ;  /* 0x000000702a00780c */ /* 0x000fe20007724270 */
[----:B------:R-:W-:-:S01]  /*4100*/  FFMA.FTZ R123, R123, R8, -R46 ;  /* 0x000000087b7b7223 */ /* 0x000fc2000001082e */
[----:B------:R-:W-:Y:S01]  /*4110*/  FMNMX.FTZ R20, R45, R20, !PT ;  /* 0x000000142d147209 */ /* 0x000fe20007810000 */
[----:B------:R-:W-:-:S01]  /*4120*/  FFMA.FTZ R40, R119, R8, -R46 ;  /* 0x0000000877287223 */ /* 0x000fc2000001082e */
[----:B------:R-:W-:Y:S01]  /*4130*/  ISETP.LT.OR P1, PT, R4, 0x71, P1 ;  /* 0x000000710400780c */ /* 0x000fe20000f21670 */
[----:B------:R-:W-:-:S01]  /*4140*/  FFMA.FTZ R119, R117, R8, -R46 ;  /* 0x0000000875777223 */ /* 0x000fc2000001082e */
[----:B------:R-:W-:Y:S01]  /*4150*/  FMNMX.FTZ R20, R7, R20, !PT ;  /* 0x0000001407147209 */ /* 0x000fe20007810000 */
[----:B------:R-:W-:-:S01]  /*4160*/  FFMA.FTZ R121, R121, R8, -R46 ;  /* 0x0000000879797223 */ /* 0x000fc2000001082e */
[----:B------:R-:W-:Y:S01]  /*4170*/  FSEL R117, R10, -INF , !P2 ;  /* 0xff8000000a757808 */ /* 0x000fe20005000000 */
[----:B------:R-:W-:-:S01]  /*4180*/  FFMA.FTZ R36, R63, R8, -R46 ;  /* 0x000000083f247223 */ /* 0x000fc2000001082e */
[----:B------:R-:W-:Y:S01]  /*4190*/  FMNMX.FTZ R20, R49, R20, !PT ;  /* 0x0000001431147209 */ /* 0x000fe20007810000 */
[----:B------:R-:W-:-:S01]  /*41a0*/  FFMA.FTZ R2, R133, R8, -R46 ;  /* 0x0000000885027223 */ /* 0x000fc2000001082e */
[----:B------:R-:W-:Y:S01]  /*41b0*/  FSEL R63, R12, -INF , !P3 ;  /* 0xff8000000c3f7808 */ /* 0x000fe20005800000 */
[----:B------:R-:W-:-:S01]  /*41c0*/  FFMA.FTZ R103, R103, R8, -R46 ;  /* 0x0000000867677223 */ /* 0x000fc2000001082e */
[----:B------:R-:W-:Y:S01]  /*41d0*/  FMNMX.FTZ R24, R51, R20, !PT ;  /* 0x0000001433187209 */ /* 0x000fe20007810000 */
[----:B------:R-:W-:-:S01]  /*41e0*/  FFMA.FTZ R6, R131, R8, -R46 ;  /* 0x0000000883067223 */ /* 0x000fc2000001082e */
[--C-:B------:R-:W-:Y:S01]  /*41f0*/  FFMA.FTZ R105, R105, R8, -R46.reuse ;  /* 0x0000000869697223 */ /* 0x100fe2000001082e */
        /* <DEDUP_REMOVED lines=24> */
[----:B------:R-:W2:Y:S01]  /*4380*/  MUFU.EX2 R105, R105 ;  /* 0x0000006900697308 */ /* 0x000ea20000000800 */
[----:B------:R-:W-:Y:S01]  /*4390*/  FMNMX.FTZ R26, R69, R26, !PT ;  /* 0x0000001a451a7209 */ /* 0x000fe20007810000 */
[-CC-:B------:R-:W-:Y:S01]  /*43a0*/  FFMA.FTZ R31, R31, R8.reuse, -R46.reuse ;  /* 0x000000081f1f7223 */ /* 0x180fe2000001082e */
[----:B------:R-:W-:-:S01]  /*43b0*/  FFMA.FTZ R10, R29, R8, -R46 ;  /* 0x000000081d0a7223 */ /* 0x000fc2000001082e */
[----:B------:R-:W-:Y:S01]  /*43c0*/  FFMA.FTZ R15, R15, R8, -R46 ;  /* 0x000000080f0f7223 */ /* 0x000fe2000001082e */
[----:B------:R-:W-:-:S02]  /*43d0*/  FMNMX.FTZ R28, R71, R26, !PT ;  /* 0x0000001a471c7209 */ /* 0x000fc40007810000 */
[----:B------:R-:W-:Y:S01]  /*43e0*/  LOP3.LUT P6, RZ, R104, 0x1, RZ, 0xc0, !PT ;  /* 0x0000000168ff7812 */ /* 0x000fe200078cc0ff */
[----:B------:R3:W-:Y:S01]  /*43f0*/  MUFU.EX2 R26, R123 ;  /* 0x0000007b001a7308 */ /* 0x0007e20000000800 */
[----:B------:R-:W-:-:S04]  /*4400*/  FMNMX.FTZ R28, R73, R28, !PT ;  /* 0x0000001c491c7209 */ /* 0x000fc80007810000 */
[----:B------:R-:W-:-:S03]  /*4410*/  FMNMX.FTZ R28, R75, R28, !PT ;  /* 0x0000001c4b1c7209 */ /* 0x000fc60007810000 */
[----:B------:R-:W4:Y:S01]  /*4420*/  MUFU.EX2 R14, R129 ;  /* 0x00000081000e7308 */ /* 0x000f220000000800 */
[----:B------:R-:W-:Y:S01]  /*4430*/  FMNMX.FTZ R28, R79, R28, !PT ;  /* 0x0000001c4f1c7209 */ /* 0x000fe20007810000 */
[----:B---3--:R-:W-:Y:S01]  /*4440*/  FFMA.FTZ R123, R77, R8, -R46 ;  /* 0x000000084d7b7223 */ /* 0x008fe2000001082e */
[----:B------:R-:W-:Y:S02]  /*4450*/  FSEL R77, R11, -INF , !P1 ;  /* 0xff8000000b4d7808 */ /* 0x000fe40004800000 */
[----:B------:R-:W-:-:S03]  /*4460*/  FMNMX.FTZ R30, R81, R28, !PT ;  /* 0x0000001c511e7209 */ /* 0x000fc60007810000 */
[----:B------:R3:W-:Y:S01]  /*4470*/  MUFU.EX2 R28, R121 ;  /* 0x00000079001c7308 */ /* 0x0007e20000000800 */
[----:B------:R-:W-:-:S04]  /*4480*/  FMNMX.FTZ R30, R83, R30, !PT ;  /* 0x0000001e531e7209 */ /* 0x000fc80007810000 */
[----:B------:R-:W-:-:S03]  /*4490*/  FMNMX.FTZ R30, R85, R30, !PT ;  /* 0x0000001e551e7209 */ /* 0x000fc60007810000 */
[----:B------:R-:W5:Y:S01]  /*44a0*/  MUFU.EX2 R107, R107 ;  /* 0x0000006b006b7308 */ /* 0x000f620000000800 */
[----:B------:R-:W-:Y:S02]  /*44b0*/  FMNMX.FTZ R30, R87, R30, !PT ;  /* 0x0000001e571e7209 */ /* 0x000fe40007810000 */
[----:B---3--:R-:W-:Y:S01]  /*44c0*/  FSEL R121, R13, -INF , !P4 ;  /* 0xff8000000d797808 */ /* 0x008fe20006000000 */
[----:B------:R-:W-:-:S01]  /*44d0*/  FFMA.FTZ R13, R27, R8, -R46 ;  /* 0x000000081b0d7223 */ /* 0x000fc2000001082e */
[----:B------:R-:W-:-:S03]  /*44e0*/  FMNMX.FTZ R30, R91, R30, !PT ;  /* 0x0000001e5b1e7209 */ /* 0x000fc60007810000 */
[----:B------:R-:W3:Y:S01]  /*44f0*/  MUFU.EX2 R20, R127 ;  /* 0x0000007f00147308 */ /* 0x000ee20000000800 */
[----:B------:R-:W-:-:S04]  /*4500*/  FMNMX.FTZ R30, R93, R30, !PT ;  /* 0x0000001e5d1e7209 */ /* 0x000fc80007810000 */
[----:B------:R-:W-:-:S03]  /*4510*/  FMNMX.FTZ R30, R95, R30, !PT ;  /* 0x0000001e5f1e7209 */ /* 0x000fc60007810000 */
[----:B------:R-:W3:Y:S01]  /*4520*/  MUFU.EX2 R109, R109 ;  /* 0x0000006d006d7308 */ /* 0x000ee20000000800 */
        /* <DEDUP_REMOVED lines=9> */
[----:B------:R-:W-:Y:S01]  /*45c0*/  FMNMX.FTZ R4, R121, R30, !PT ;  /* 0x0000001e79047209 */ /* 0x000fe20007810000 */
[----:B------:R-:W-:-:S04]  /*45d0*/  FFMA.FTZ R30, R37, R8, -R46 ;  /* 0x00000008251e7223 */ /* 0x000fc8000001082e */
[----:B------:R-:W0:Y:S02]  /*45e0*/  SHFL.BFLY PT, R11, R4, 0x2, 0x1f ;  /* 0x0c401f00040b7f89 */ /* 0x000e2400000e0000 */
[----:B------:R-:W-:Y:S08]  /*45f0*/  MUFU.EX2 R113, R113 ;  /* 0x0000007100717308 */ /* 0x000ff00000000800 */
[----:B------:R-:W-:Y:S08]  /*4600*/  MUFU.EX2 R53, R53 ;  /* 0x0000003500357308 */ /* 0x000ff00000000800 */
[----:B------:R-:W-:Y:S01]  /*4610*/  MUFU.EX2 R38, R38 ;  /* 0x0000002600267308 */ /* 0x000fe20000000800 */
[----:B0-----:R-:W-:Y:S01]  /*4620*/  FMNMX.FTZ R32, R4, R11, !PT ;  /* 0x0000000b04207209 */ /* 0x001fe20007810000 */
[----:B------:R-:W-:-:S06]  /*4630*/  FFMA.FTZ R4, R25, R8, -R46 ;  /* 0x0000000819047223 */ /* 0x000fcc000001082e */
[----:B------:R-:W-:Y:S01]  /*4640*/  MUFU.EX2 R123, R123 ;  /* 0x0000007b007b7308 */ /* 0x000fe20000000800 */
[----:B------:R-:W0:Y:S07]  /*4650*/  SHFL.BFLY PT, R11, R32, 0x1, 0x1f ;  /* 0x0c201f00200b7f89 */ /* 0x000e2e00000e0000 */
[----:B------:R-:W-:Y:S08]  /*4660*/  MUFU.EX2 R36, R36 ;  /* 0x0000002400247308 */ /* 0x000ff00000000800 */
[----:B------:R-:W-:Y:S08]  /*4670*/  MUFU.EX2 R40, R40 ;  /* 0x0000002800287308 */ /* 0x000ff00000000800 */
[----:B------:R-:W-:Y:S01]  /*4680*/  MUFU.EX2 R119, R119 ;  /* 0x0000007700777308 */ /* 0x000fe20000000800 */
[----:B0-----:R-:W-:Y:S01]  /*4690*/  FMNMX.FTZ R11, R32, R11, !PT ;  /* 0x0000000b200b7209 */ /* 0x001fe20007810000 */
[----:B------:R-:W-:Y:S01]  /*46a0*/  FFMA.FTZ R32, R21, R8, -R46 ;  /* 0x0000000815207223 */ /* 0x000fe2000001082e */
[----:B------:R-:W-:-:S02]  /*46b0*/  FADD.FTZ R21, R2, R103 ;  /* 0x0000006702157221 */ /* 0x000fc40000010000 */
[C---:B------:R-:W-:Y:S01]  /*46c0*/  FSETP.NEU.FTZ.AND P1, PT, R11.reuse, -INF , PT ;  /* 0xff8000000b00780b */ /* 0x040fe20003f3d000 */
[----:B------:R-:W-:-:S01]  /*46d0*/  FFMA.FTZ R25, R11, R8, -8 ;  /* 0xc10000000b197423 */ /* 0x000fc20000010008 */
[----:B-1----:R-:W-:Y:S01]  /*46e0*/  FADD.FTZ R62, R6, R21 ;  /* 0x00000015063e7221 */ /* 0x002fe20000010000 */
[----:B------:R-:W-:Y:S03]  /*46f0*/  MUFU.EX2 R39, R39 ;  /* 0x0000002700277308 */ /* 0x000fe60000000800 */
[----:B------:R-:W-:Y:S01]  /*4700*/  FSEL R42, R25, RZ, P1 ;  /* 0x000000ff192a7208 */ /* 0x000fe20000800000 */
[C---:B--2---:R-:W-:Y:S01]  /*4710*/  FADD.FTZ R21, R105.reuse, R62 ;  /* 0x0000003e69157221 */ /* 0x044fe20000010000 */
[----:B------:R-:W-:-:S03]  /*4720*/  F2FP.SATFINITE.E4M3.F32.PACK_AB_MERGE_C R105, R105, R6, RZ ;  /* 0x000000066969723e */ /* 0x000fc600048070ff */
        /* <DEDUP_REMOVED lines=8> */
[----:B----4-:R-:W-:Y:S01]  /*47b0*/  FADD.FTZ R66, R14, R21 ;  /* 0x000000150e427221 */ /* 0x010fe20000010000 */
[----:B------:R-:W-:-:S01]  /*47c0*/  FFMA.FTZ R55, R55, R8, -R42 ;  /* 0x0000000837377223 */ /* 0x000fc2000001082a */
[-CC-:B------:R-:W-:Y:S01]  /*47d0*/  FFMA.FTZ R57, R57, R8.reuse, -R42.reuse ;  /* 0x0000000839397223 */ /* 0x180fe2000001082a */
[----:B------:R-:W-:-:S01]  /*47e0*/  FFMA.FTZ R59, R59, R8, -R42 ;  /* 0x000000083b3b7223 */ /* 0x000fc2000001082a */
[----:B-----5:R-:W-:Y:S01]  /*47f0*/  FADD.FTZ R25, R107, R66 ;  /* 0x000000426b197221 */ /* 0x020fe20000010000 */
[----:B------:R-:W-:-:S01]  /*4800*/  FFMA.FTZ R61, R61, R8, -R42 ;  /* 0x000000083d3d7223 */ /* 0x000fc2000001082a */
[----:B------:R-:W0:Y:S01]  /*4810*/  MUFU.EX2 R3, R3 ;  /* 0x0000000300037308 */ /* 0x000e220000000800 */
[----:B------:R-:W-:-:S01]  /*4820*/  FFMA.FTZ R65, R65, R8, -R42 ;  /* 0x0000000841417223 */ /* 0x000fc2000001082a */
[----:B---3--:R-:W-:Y:S01]  /*4830*/  FADD.FTZ R66, R20, R25 ;  /* 0x0000001914427221 */ /* 0x008fe20000010000 */
[----:B------:R-:W-:-:S01]  /*4840*/  FFMA.FTZ R67, R67, R8, -R42 ;  /* 0x0000000843437223 */ /* 0x000fc2000001082a */
[----:B------:R-:W-:Y:S01]  /*4850*/  F2FP.SATFINITE.E4M3.F32.PACK_AB_MERGE_C R164, R103, R2, R105 ;  /* 0x0000000267a4723e */ /* 0x000fe20004807069 */
[----:B------:R-:W-:-:S01]  /*4860*/  FFMA.FTZ R69, R69, R8, -R42 ;  /* 0x0000000845457223 */ /* 0x000fc2000001082a */
[C---:B------:R-:W-:Y:S01]  /*4870*/  FADD.FTZ R25, R109.reuse, R66 ;  /* 0x000000426d197221 */ /* 0x040fe20000010000 */
[----:B------:R-:W-:Y:S01]  /*4880*/  F2FP.SATFINITE.E4M3.F32.PACK_AB_MERGE_C R109, R109, R20, RZ ;  /* 0x000000146d6d723e */ /* 0x000fe200048070ff */
[----:B------:R-:W1:Y:S01]  /*4890*/  MUFU.EX2 R5, R5 ;  /* 0x0000000500057308 */ /* 0x000e620000000800 */
[----:B------:R-:W-:-:S01]  /*48a0*/  FFMA.FTZ R71, R71, R8, -R42 ;  /* 0x0000000847477223 */ /* 0x000fc2000001082a */
[--C-:B------:R-:W-:Y:S01]  /*48b0*/  FFMA.FTZ R73, R73, R8, -R42.reuse ;  /* 0x0000000849497223 */ /* 0x100fe2000001082a */
[----:B------:R-:W-:Y:S01]  /*48c0*/  F2FP.SATFINITE.E4M3.F32.PACK_AB_MERGE_C R166, R107, R14, R109 ;  /* 0x0000000e6ba6723e */ /* 0x000fe2000480706d */
        /* <DEDUP_REMOVED lines=20> */
[----:B------:R-:W1:Y:S01]  /*4a10*/  MUFU.EX2 R48, R49 ;  /* 0x0000003100307308 */ /* 0x000e620000000800 */
[----:B--2---:R-:W-:-:S01]  /*4a20*/  FADD.FTZ R64, R46, R21 ;  /* 0x000000152e407221 */ /* 0x004fc20000010000 */
[----:B------:R-:W-:-:S04]  /*4a30*/  F2FP.SATFINITE.E4M3.F32.PACK_AB_MERGE_C R46, R46, R5, RZ ;  /* 0x000000052e2e723e */ /* 0x000fc800048070ff */
[----:B------:R-:W-:Y:S02]  /*4a40*/  F2FP.SATFINITE.E4M3.F32.PACK_AB_MERGE_C R165, R3, R44, R46 ;  /* 0x0000002c03a5723e */ /* 0x000fe4000480702e */
[----:B------:R-:W2:Y:S01]  /*4a50*/  MUFU.EX2 R51, R51 ;  /* 0x0000003300337308 */ /* 0x000ea20000000800 */
[----:B0-----:R-:W-:-:S01]  /*4a60*/  FADD.FTZ R21, R7, R64 ;  /* 0x0000004007157221 */ /* 0x001fc20000010000 */
[----:B------:R-:W-:-:S04]  /*4a70*/  FADD.FTZ R64, R24, R25 ;  /* 0x0000001918407221 */ /* 0x000fc80000010000 */
[----:B------:R-:W-:Y:S02]  /*4a80*/  FADD.FTZ R25, R111, R64 ;  /* 0x000000406f197221 */ /* 0x000fe40000010000 */
[----:B------:R-:W0:Y:S01]  /*4a90*/  MUFU.EX2 R50, R55 ;  /* 0x0000003700327308 */ /* 0x000e220000000800 */
[----:B-1----:R-:W-:-:S01]  /*4aa0*/  FADD.FTZ R20, R48, R21 ;  /* 0x0000001530147221 */ /* 0x002fc20000010000 */
[----:B------:R-:W-:Y:S01]  /*4ab0*/  FADD.FTZ R14, R26, R25 ;  /* 0x000000191a0e7221 */ /* 0x000fe20000010000 */
[----:B------:R-:W-:-:S03]  /*4ac0*/  F2FP.SATFINITE.E4M3.F32.PACK_AB_MERGE_C R26, R115, R26, RZ ;  /* 0x0000001a731a723e */ /* 0x000fc600048070ff */
[----:B------:R-:W-:Y:S01]  /*4ad0*/  FADD.FTZ R115, R115, R14 ;  /* 0x0000000e73737221 */ /* 0x000fe20000010000 */
[----:B------:R-:W-:Y:S01]  /*4ae0*/  F2FP.SATFINITE.E4M3.F32.PACK_AB_MERGE_C R160, R111, R24, R26 ;  /* 0x000000186fa0723e */ /* 0x000fe2000480701a */
[----:B------:R-:W1:Y:S01]  /*4af0*/  MUFU.EX2 R57, R57 ;  /* 0x0000003900397308 */ /* 0x000e620000000800 */
[----:B--2---:R-:W-:-:S01]  /*4b00*/  FADD.FTZ R21, R51, R20 ;  /* 0x0000001433157221 */ /* 0x004fc20000010000 */
[----:B------:R-:W-:Y:S01]  /*4b10*/  FADD.FTZ R20, R28, R115 ;  /* 0x000000731c147221 */ /* 0x000fe20000010000 */
[----:B------:R-:W-:-:S03]  /*4b20*/  F2FP.SATFINITE.E4M3.F32.PACK_AB_MERGE_C R24, R119, R40, RZ ;  /* 0x000000287718723e */ /* 0x000fc600048070ff */
[----:B------:R-:W-:Y:S01]  /*4b30*/  FADD.FTZ R25, R113, R20 ;  /* 0x0000001471197221 */ /* 0x000fe20000010000 */
[----:B------:R-:W-:Y:S01]  /*4b40*/  F2FP.SATFINITE.E4M3.F32.PACK_AB_MERGE_C R20, R38, R53, RZ ;  /* 0x000000352614723e */ /* 0x000fe200048070ff */
[----:B------:R-:W2:Y:S01]  /*4b50*/  MUFU.EX2 R52, R59 ;  /* 0x0000003b00347308 */ /* 0x000ea20000000800 */
[----:B0-----:R-:W-:-:S01]  /*4b60*/  FADD.FTZ R2, R50, R21 ;  /* 0x0000001532027221 */ /* 0x001fc20000010000 */
[----:B------:R-:W-:Y:S01]  /*4b70*/  FADD.FTZ R40, R40, R25 ;  /* 0x0000001928287221 */ /* 0x000fe20000010000 */
[----:B------:R-:W-:Y:S02]  /*4b80*/  F2FP.SATFINITE.E4M3.F32.PACK_AB_MERGE_C R156, R36, R123, R20 ;  /* 0x0000007b249c723e */ /* 0x000fe40004807014 */
[----:B------:R-:W-:Y:S01]  /*4b90*/  F2FP.SATFINITE.E4M3.F32.PACK_AB_MERGE_C R162, R113, R28, R24 ;  /* 0x0000001c71a2723e */ /* 0x000fe20004807018 */
[----:B------:R-:W-:-:S01]  /*4ba0*/  FADD.FTZ R40, R119, R40 ;  /* 0x0000002877287221 */ /* 0x000fc20000010000 */
[----:B------:R-:W-:Y:S01]  /*4bb0*/  F2FP.SATFINITE.E4M3.F32.PACK_AB_MERGE_C R50, R50, R51, RZ ;  /* 0x000000333232723e */ /* 0x000fe200048070ff */
[----:B------:R-:W0:Y:S01]  /*4bc0*/  MUFU.EX2 R61, R61 ;  /* 0x0000003d003d7308 */ /* 0x000e220000000800 */
[----:B-1----:R-:W-:-:S01]  /*4bd0*/  FADD.FTZ R21, R57, R2 ;  /* 0x0000000239157221 */ /* 0x002fc20000010000 */
[----:B------:R-:W-:Y:S01]  /*4be0*/  FADD.FTZ R123, R123, R40 ;  /* 0x000000287b7b7221 */ /* 0x000fe20000010000 */
[----:B------:R-:W-:Y:S01]  /*4bf0*/  F2FP.SATFINITE.E4M3.F32.PACK_AB_MERGE_C R167, R48, R7, R50 ;  /* 0x0000000730a7723e */ /* 0x000fe20004807032 */
[----:B------:R-:W-:-:S02]  /*4c00*/  IMAD.MOV.U32 R7, RZ, RZ, R19 ;  /* 0x000000ffff077224 */ /* 0x000fc400078e0013 */
[----:B------:R-:W-:-:S02]  /*4c10*/  FADD.FTZ R36, R36, R123 ;  /* 0x0000007b24247221 */ /* 0x000fc40000010000 */
[----:B------:R-:W1:Y:S01]  /*4c20*/  MUFU.EX2 R54, R65 ;  /* 0x0000004100367308 */ /* 0x000e620000000800 */
[----:B--2---:R-:W-:-:S01]  /*4c30*/  FADD.FTZ R14, R52, R21 ;  /* 0x00000015340e7221 */ /* 0x004fc20000010000 */
[----:B------:R-:W-:-:S04]  /*4c40*/  FADD.FTZ R53, R53, R36 ;  /* 0x0000002435357221 */ /* 0x000fc80000010000 */
[----:B------:R-:W-:Y:S02]  /*4c50*/  FADD.FTZ R38, R38, R53 ;  /* 0x0000003526267221 */ /* 0x000fe40000010000 */
        /* <DEDUP_REMOVED lines=14> */
[----:B------:R-:W-:-:S04]  /*4d40*/  F2FP.SATFINITE.E4M3.F32.PACK_AB_MERGE_C R58, R58, R71, RZ ;  /* 0x000000473a3a723e */ /* 0x000fc800048070ff */
[----:B------:R-:W-:Y:S02]  /*4d50*/  F2FP.SATFINITE.E4M3.F32.PACK_AB_MERGE_C R163, R56, R67, R58 ;  /* 0x0000004338a3723e */ /* 0x000fe4000480703a */
        /* <DEDUP_REMOVED lines=8> */
[----:B------:R-:W-:-:S04]  /*4de0*/  F2FP.SATFINITE.E4M3.F32.PACK_AB_MERGE_C R62, R62, R81, RZ ;  /* 0x000000513e3e723e */ /* 0x000fc800048070ff */
[----:B------:R-:W-:Y:S02]  /*4df0*/  F2FP.SATFINITE.E4M3.F32.PACK_AB_MERGE_C R157, R60, R75, R62 ;  /* 0x0000004b3c9d723e */ /* 0x000fe4000480703e */
[----:B------:R-:W-:Y:S01]  /*4e00*/  MUFU.EX2 R43, R43 ;  /* 0x0000002b002b7308 */ /* 0x000fe20000000800 */
[----:B-1----:R-:W-:-:S07]  /*4e10*/  F2FP.SATFINITE.E4M3.F32.PACK_AB_MERGE_C R21, R30, R39, RZ ;  /* 0x000000271e15723e */ /* 0x002fce00048070ff */
[----:B------:R-:W0:Y:S01]  /*4e20*/  MUFU.EX2 R34, R34 ;  /* 0x0000002200227308 */ /* 0x000e220000000800 */
[----:B--2---:R-:W-:-:S07]  /*4e30*/  FADD.FTZ R5, R85, R24 ;  /* 0x0000001855057221 */ /* 0x004fce0000010000 */
[----:B------:R-:W1:Y:S08]  /*4e40*/  MUFU.EX2 R6, R87 ;  /* 0x0000005700067308 */ /* 0x000e700000000800 */
[----:B------:R-:W2:Y:S01]  /*4e50*/  MUFU.EX2 R91, R91 ;  /* 0x0000005b005b7308 */ /* 0x000ea20000000800 */
[C---:B0-----:R-:W-:Y:S01]  /*4e60*/  F2FP.SATFINITE.E4M3.F32.PACK_AB_MERGE_C R158, R34.reuse, R43, R21 ;  /* 0x0000002b229e723e */ /* 0x041fe20004807015 */
[----:B------:R-:W-:Y:S01]  /*4e70*/  FADD.FTZ R43, R43, R38 ;  /* 0x000000262b2b7221 */ /* 0x000fe20000010000 */
[----:B------:R-:W0:Y:S03]  /*4e80*/  @P5 LDC R21, c[0x0][0x450] ;  /* 0x00011400ff155b82 */ /* 0x000e260000000800 */
[----:B------:R-:W-:-:S02]  /*4e90*/  FADD.FTZ R34, R34, R43 ;  /* 0x0000002b22227221 */ /* 0x000fc40000010000 */
[----:B------:R-:W-:Y:S01]  /*4ea0*/  MUFU.EX2 R31, R31 ;  /* 0x0000001f001f7308 */ /* 0x000fe20000000800 */
[----:B-1----:R-:W-:-:S01]  /*4eb0*/  FADD.FTZ R26, R6, R5 ;  /* 0x00000005061a7221 */ /* 0x002fc20000010000 */
[----:B------:R-:W-:-:S04]  /*4ec0*/  FADD.FTZ R39, R39, R34 ;  /* 0x0000002227277221 */ /* 0x000fc80000010000 */
[----:B------:R-:W-:Y:S02]  /*4ed0*/  FADD.FTZ R39, R30, R39 ;  /* 0x000000271e277221 */ /* 0x000fe40000010000 */
[----:B------:R-:W1:Y:S01]  /*4ee0*/  MUFU.EX2 R10, R10 ;  /* 0x0000000a000a7308 */ /* 0x000e620000000800 */
[----:B--2---:R-:W-:-:S02]  /*4ef0*/  FADD.FTZ R3, R91, R26 ;  /* 0x0000001a5b037221 */ /* 0x004fc40000010000 */
[----:B------:R-:W2:Y:S05]  /*4f00*/  @P5 LDC R26, c[0x0][0x44c] ;  /* 0x00011300ff1a5b82 */ /* 0x000eaa0000000800 */
[----:B------:R-:W3:Y:S08]  /*4f10*/  MUFU.EX2 R2, R93 ;  /* 0x0000005d00027308 */ /* 0x000ef00000000800 */
[----:B------:R-:W-:Y:S01]  /*4f20*/  MUFU.EX2 R12, R12 ;  /* 0x0000000c000c7308 */ /* 0x000fe20000000800 */
[----:B-1----:R-:W-:-:S07]  /*4f30*/  F2FP.SATFINITE.E4M3.F32.PACK_AB_MERGE_C R5, R10, R31, RZ ;  /* 0x0000001f0a05723e */ /* 0x002fce00048070ff */
[----:B------:R-:W1:Y:S01]  /*4f40*/  MUFU.EX2 R33, R33 ;  /* 0x0000002100217308 */ /* 0x000e620000000800 */
[C---:B---3--:R-:W-:Y:S01]  /*4f50*/  F2FP.SATFINITE.E4M3.F32.PACK_AB_MERGE_C R91, R2.reuse, R91, RZ ;  /* 0x0000005b025b723e */ /* 0x048fe200048070ff */
[----:B------:R-:W-:Y:S01]  /*4f60*/  FADD.FTZ R2, R2, R3 ;  /* 0x0000000302027221 */ /* 0x000fe20000010000 */
[----:B--2---:R-:W-:Y:S02]  /*4f70*/  @P5 IMAD.HI.U32 R26, R19, R26, RZ ;  /* 0x0000001a131a5227 */ /* 0x004fe400078e00ff */
[----:B------:R-:W-:-:S03]  /*4f80*/  F2FP.SATFINITE.E4M3.F32.PACK_AB_MERGE_C R159, R6, R85, R91 ;  /* 0x00000055069f723e */ /* 0x000fc6000480705b */
[----:B------:R-:W2:Y:S01]  /*4f90*/  MUFU.EX2 R95, R95 ;  /* 0x0000005f005f7308 */ /* 0x000ea20000000800 */
[----:B0-----:R-:W-:-:S05]  /*4fa0*/  @P5 SHF.R.U32.HI R7, RZ, R21, R26 ;  /* 0x00000015ff075219 */ /* 0x001fca000001161a */
[----:B------:R-:W-:Y:S02]  /*4fb0*/  IMAD.IADD R88, R88, 0x1, R7 ;  /* 0x0000000158587824 */ /* 0x000fe400078e0207 */
[----:B------:R-:W0:Y:S01]  /*4fc0*/  MUFU.EX2 R14, R97 ;  /* 0x00000061000e7308 */ /* 0x000e220000000800 */
[----:B-1----:R-:W-:Y:S01]  /*4fd0*/  F2FP.SATFINITE.E4M3.F32.PACK_AB_MERGE_C R152, R33, R12, R5 ;  /* 0x0000000c2198723e */ /* 0x002fe20004807005 */
[----:B------:R-:W-:Y:S01]  /*4fe0*/  FADD.FTZ R12, R12, R39 ;  /* 0x000000270c0c7221 */ /* 0x000fe20000010000 */
[----:B------:R-:W-:-:S03]  /*4ff0*/  VIADD R7, R89, 0xfffffffe ;  /* 0xfffffffe59077836 */ /* 0x000fc60000000000 */
[----:B------:R-:W-:Y:S02]  /*5000*/  FADD.FTZ R12, R33, R12 ;  /* 0x0000000c210c7221 */ /* 0x000fe40000010000 */
[----:B------:R-:W1:Y:S01]  /*5010*/  MUFU.EX2 R99, R99 ;  /* 0x0000006300637308 */ /* 0x000e620000000800 */
[----:B--2---:R-:W-:-:S01]  /*5020*/  FADD.FTZ R3, R95, R2 ;  /* 0x000000025f037221 */ /* 0x004fc20000010000 */
[----:B------:R-:W-:-:S04]  /*5030*/  FADD.FTZ R31, R31, R12 ;  /* 0x0000000c1f1f7221 */ /* 0x000fc80000010000 */
[----:B------:R-:W-:Y:S02]  /*5040*/  FADD.FTZ R10, R10, R31 ;  /* 0x0000001f0a0a7221 */ /* 0x000fe40000010000 */
[----:B------:R-:W-:Y:S01]  /*5050*/  MUFU.EX2 R15, R15 ;  /* 0x0000000f000f7308 */ /* 0x000fe20000000800 */
[----:B0-----:R-:W-:-:S07]  /*5060*/  FADD.FTZ R2, R14, R3 ;  /* 0x000000030e027221 */ /* 0x001fce0000010000 */
[----:B------:R-:W0:Y:S01]  /*5070*/  MUFU.EX2 R32, R32 ;  /* 0x0000002000207308 */ /* 0x000e220000000800 */
[----:B-1----:R-:W-:-:S07]  /*5080*/  FADD.FTZ R3, R99, R2 ;  /* 0x0000000263037221 */ /* 0x002fce0000010000 */
        /* <DEDUP_REMOVED lines=12> */
[----:B------:R-:W-:Y:S01]  /*5150*/  MUFU.EX2 R63, R63 ;  /* 0x0000003f003f7308 */ /* 0x000fe20000000800 */
[----:B-1----:R-:W-:-:S07]  /*5160*/  FADD.FTZ R3, R77, R20 ;  /* 0x000000144d037221 */ /* 0x002fce0000010000 */
[----:B------:R-:W0:Y:S01]  /*5170*/  MUFU.EX2 R42, R42 ;  /* 0x0000002a002a7308 */ /* 0x000e220000000800 */
[----:B--2---:R-:W-:-:S01]  /*5180*/  FADD.FTZ R2, R24, R3 ;  /* 0x0000000318027221 */ /* 0x004fc20000010000 */
[----:B------:R-:W-:Y:S01]  /*5190*/  FADD.FTZ R3, R15, R4 ;  /* 0x000000040f037221 */ /* 0x000fe20000010000 */
[----:B------:R-:W-:-:S03]  /*51a0*/  VIADD R4, R88, UR5 ;  /* 0x0000000558047c36 */ /* 0x000fc60008000000 */
[----:B------:R-:W-:Y:S01]  /*51b0*/  FADD.FTZ R3, R32, R3 ;  /* 0x0000000320037221 */ /* 0x000fe20000010000 */
[----:B0-----:R-:W-:Y:S01]  /*51c0*/  F2FP.SATFINITE.E4M3.F32.PACK_AB_MERGE_C R5, R42, R63, RZ ;  /* 0x0000003f2a05723e */ /* 0x001fe200048070ff */
[----:B------:R-:W-:-:S03]  /*51d0*/  FADD.FTZ R63, R63, R2 ;  /* 0x000000023f3f7221 */ /* 0x000fc60000010000 */
[----:B------:R-:W-:Y:S01]  /*51e0*/  F2FP.SATFINITE.E4M3.F32.PACK_AB_MERGE_C R155, R24, R77, R5 ;  /* 0x0000004d189b723e */ /* 0x000fe20004807005 */
[----:B------:R-:W-:-:S01]  /*51f0*/  FADD.FTZ R2, R42, R63 ;  /* 0x0000003f2a027221 */ /* 0x000fc20000010000 */
[----:B------:R-:W-:Y:S06]  /*5200*/  @!P6 BRA `(.L_x_1287) ;  /* 0x000000000048e947 */ /* 0x000fec0003800000 */
[C---:B------:R-:W-:Y:S01]  /*5210*/  ISETP.GT.AND P1, PT, R88.reuse, RZ, PT ;  /* 0x000000ff5800720c */ /* 0x040fe20003f24270 */
[----:B------:R-:W-:-:S12]  /*5220*/  VIADD R5, R88, 0xffffffff ;  /* 0xffffffff58057836 */ /* 0x000fd80000000000 */
[----:B------:R-:W-:Y:S05]  /*5230*/  @P1 BRA `(.L_x_1288) ;  /* 0x0000000000201947 */ /* 0x000fea0003800000 */
[----:B------:R-:W0:Y:S01]  /*5240*/  LDC R10, c[0x0][0x9e4] ;  /* 0x00027900ff0a7b82 */ /* 0x000e220000000800 */
[----:B------:R-:W-:Y:S01]  /*5250*/  IMAD.MOV R5, RZ, RZ, -R88 ;  /* 0x000000ffff057224 */ /* 0x000fe200078e0a58 */
[----:B0-----:R-:W-:-:S13]  /*5260*/  ISETP.NE.AND P1, PT, R10, 0x1, PT ;  /* 0x000000010a00780c */ /* 0x001fda0003f25270 */
[----:B------:R-:W0:Y:S02]  /*5270*/  @P1 LDC.64 R12, c[0x0][0x9e8] ;  /* 0x00027a00ff0c1b82 */ /* 0x000e240000000a00 */
[----:B0-----:R-:W-:-:S05]  /*5280*/  @P1 IMAD.HI.U32 R6, R5, R12, RZ ;  /* 0x0000000c05061227 */ /* 0x001fca00078e00ff */
[----:B------:R-:W-:-:S04]  /*5290*/  @P1 SHF.R.U32.HI R5, RZ, R13, R6 ;  /* 0x0000000dff051219 */ /* 0x000fc80000011606 */
[----:B------:R-:W-:Y:S01]  /*52a0*/  LOP3.LUT R5, RZ, R5, RZ, 0x33, !PT ;  /* 0x00000005ff057212 */ /* 0x000fe200078e33ff */
[----:B------:R-:W-:Y:S06]  /*52b0*/  BRA `(.L_x_1289) ;  /* 0x0000000000147947 */ /* 0x000fec0003800000 */
.L_x_1288:
[----:B------:R-:W0:Y:S02]  /*52c0*/  LDC R10, c[0x0][0x9e4] ;  /* 0x00027900ff0a7b82 */ /* 0x000e240000000800 */
[----:B0-----:R-:W-:-:S13]  /*52d0*/  ISETP.NE.AND P1, PT, R10, 0x1, PT ;  /* 0x000000010a00780c */ /* 0x001fda0003f25270 */
[----:B------:R-:W0:Y:S02]  /*52e0*/  @P1 LDC.64 R12, c[0x0][0x9e8] ;  /* 0x00027a00ff0c1b82 */ /* 0x000e240000000a00 */
[----:B0-----:R-:W-:-:S05]  /*52f0*/  @P1 IMAD.HI.U32 R6, R5, R12, RZ ;  /* 0x0000000c05061227 */ /* 0x001fca00078e00ff */
[----:B------:R-:W-:-:S07]  /*5300*/  @P1 SHF.R.U32.HI R5, RZ, R13, R6 ;  /* 0x0000000dff051219 */ /* 0x000fce0000011606 */
.L_x_1289:
[----:B------:R-:W-:-:S05]  /*5310*/  IMAD R5, R5, R10, R10 ;  /* 0x0000000a05057224 */ /* 0x000fca00078e020a */
[----:B------:R-:W-:-:S07]  /*5320*/  VIMNMX R4, R4, R5, PT ;  /* 0x0000000504047248 */ /* 0x000fce0003fe0100 */
.L_x_1287:
        /* <DEDUP_REMOVED lines=46> */
.L_x_1309:
[----:B------:R-:W-:Y:S01]  /*5610*/  ISETP.NE.AND P2, PT, RZ, UR39, PT ;  /* 0x00000027ff007c0c */ /* 0x000fe2000bf45270 */
[----:B------:R-:W-:-:S04]  /*5620*/  UISETP.NE.AND UP0, UPT, UR27, 0x1, UPT ;  /* 0x000000011b00788c */ /* 0x000fc8000bf05270 */
[----:B------:R-:W-:-:S04]  /*5630*/  USEL UR37, URZ, 0x1, UP0 ;  /* 0x000000013f257887 */ /* 0x000fc80008000000 */
[----:B------:R-:W-:-:S04]  /*5640*/  ULOP3.LUT UR37, UR26, UR37, URZ, 0x3c, !UPT ;  /* 0x000000251a257292 */ /* 0x000fc8000f8e3c3f */
[----:B------:R-:W-:Y:S08]  /*5650*/  @P2 BRA `(.L_x_1291) ;  /* 0x0000000000382947 */ /* 0x000ff00003800000 */
[----:B------:R-:W-:Y:S05]  /*5660*/  @!P0 BRA `(.L_x_1292) ;  /* 0x0000000000048947 */ /* 0x000fea0003800000 */
[----:B------:R-:W-:Y:S01]  /*5670*/  BPT.TRAP 0x1 ;  /* 0x000000040000795c */ /* 0x000fe20000300000 */
.L_x_1292:
        /* <DEDUP_REMOVED lines=9> */
.L_x_1293:
[----:B-1----:R-:W-:Y:S05]  /*5710*/  @P1 BRA `(.L_x_1291) ;  /* 0x0000000000081947 */ /* 0x002fea0003800000 */
[----:B------:R-:W1:Y:S02]  /*5720*/  SYNCS.PHASECHK.TRANS64.TRYWAIT P1, [UR4+0x22830], R8 ;  /* 0x02283008ff0075a7 */ /* 0x000e640008020144 */
[----:B-1----:R-:W-:Y:S05]  /*5730*/  @!P1 BRA `(.L_x_1294) ;  /* 0x0000012800309947 */ /* 0x002fea0003800000 */
.L_x_1291:
[----:B-1----:R-:W1:Y:S01]  /*5740*/  S2R R9, SR_TID.X ;  /* 0x0000000000097919 */ /* 0x002e620000002100 */
[----:B------:R-:W-:Y:S01]  /*5750*/  UIADD3 UR36, UR27, 0x1, URZ ;  /* 0x000000011b247890 */ /* 0x000fe2000fffe03f */
[----:B------:R-:W-:Y:S01]  /*5760*/  UMOV UR4, UR24 ;  /* 0x0000001800047c82 */ /* 0x000fe20008000000 */
[----:B------:R-:W-:Y:S02]  /*5770*/  UMOV UR5, UR25 ;  /* 0x0000001900057c82 */ /* 0x000fe40008000000 */
[----:B------:R-:W-:Y:S01]  /*5780*/  UISETP.NE.AND UP0, UPT, UR36, 0x2, UPT ;  /* 0x000000022400788c */ /* 0x000fe2000bf05270 */
[----:B------:R-:W-:Y:S01]  /*5790*/  UMOV UR7, 0x80000020 ;  /* 0x8000002000077882 */ /* 0x000fe20000000000 */
[----:B------:R-:W-:Y:S02]  /*57a0*/  UMOV UR11, 0x80000020 ;  /* 0x80000020000b7882 */ /* 0x000fe40000000000 */
[----:B------:R-:W-:Y:S01]  /*57b0*/  USEL UR36, UR36, URZ, UP0 ;  /* 0x0000003f24247287 */ /* 0x000fe20008000000 */
[----:B------:R-:W-:Y:S01]  /*57c0*/  UMOV UR15, 0x80000020 ;  /* 0x80000020000f7882 */ /* 0x000fe20000000000 */
[----:B------:R-:W-:-:S02]  /*57d0*/  UMOV UR19, 0x80000020 ;  /* 0x8000002000137882 */ /* 0x000fc40000000000 */
[----:B------:R-:W-:Y:S01]  /*57e0*/  UIMAD UR22, UR36, 0x600, UR32 ;  /* 0x00000600241678a4 */ /* 0x000fe2000f8e0220 */
[----:B------:R-:W-:-:S03]  /*57f0*/  UMOV UR23, 0x80000020 ;  /* 0x8000002000177882 */ /* 0x000fc60000000000 */
[----:B------:R-:W-:Y:S02]  /*5800*/  UIADD3 UR10, UR22, 0x200, URZ ;  /* 0x00000200160a7890 */ /* 0x000fe4000fffe03f */
[----:B------:R-:W-:Y:S02]  /*5810*/  UIADD3 UR14, UR22, 0x202, URZ ;  /* 0x00000202160e7890 */ /* 0x000fe4000fffe03f */
[----:B------:R-:W-:Y:S01]  /*5820*/  UMOV UR6, UR22 ;  /* 0x0000001600067c82 */ /* 0x000fe20008000000 */
[----:B------:R-:W-:Y:S01]  /*5830*/  UIADD3 UR18, UR22, 0x400, URZ ;  /* 0x0000040016127890 */ /* 0x000fe2000fffe03f */
[----:B-1----:R-:W-:-:S05]  /*5840*/  SHF.R.U32.HI R9, RZ, 0x7, R9 ;  /* 0x00000007ff097819 */ /* 0x002fca0000011609 */
[----:B0-----:R-:W-:-:S05]  /*5850*/  VIADD R8, R9, 0x8 ;  /* 0x0000000809087836 */ /* 0x001fca0000000000 */
[----:B------:R0:W-:Y:S06]  /*5860*/  BAR.SYNC.DEFER_BLOCKING R8, 0x100 ;  /* 0x000400080000751d */ /* 0x0001ec0000010000 */
[----:B------:R-:W-:-:S06]  /*5870*/  WARPGROUP.ARRIVE ;  /* 0x00000000000079c5 */ /* 0x000fcc0000000000 */
[----:B------:R-:W-:Y:S01]  /*5880*/  QGMMA.64x128x32.F32.E4M3.E4M3 R24, gdesc[UR4], RZ, !UPT, gsb0 ;  /* 0x01e00000041879f3 */ /* 0x000fe2000c0008ff */
[----:B------:R-:W-:Y:S01]  /*5890*/  UIADD3 UR6, UR22, 0x2, URZ ;  /* 0x0000000216067890 */ /* 0x000fe2000fffe03f */
[----:B------:R-:W-:Y:S01]  /*58a0*/  UMOV UR4, UR28 ;  /* 0x0000001c00047c82 */ /* 0x000fe20008000000 */
[----:B------:R-:W-:Y:S01]  /*58b0*/  UMOV UR5, UR29 ;  /* 0x0000001d00057c82 */ /* 0x000fe20008000000 */
[----:B------:R-:W-:Y:S01]  /*58c0*/  UMOV UR7, 0x80000020 ;  /* 0x8000002000077882 */ /* 0x000fe20000000000 */
[----:B------:R-:W-:Y:S01]  /*58d0*/  UIADD3 UR22, UR22, 0x402, URZ ;  /* 0x0000040216167890 */ /* 0x000fe2000fffe03f */
        /* <DEDUP_REMOVED lines=19> */
.L_x_1296:
[----:B------:R-:W-:Y:S01]  /*5a10*/  ULEA UR4, UR27, UR38, 0x3 ;  /* 0x000000261b047291 */ /* 0x000fe2000f8e183f */
[----:B------:R-:W-:-:S05]  /*5a20*/  IMAD.U32 R8, RZ, RZ, UR26 ;  /* 0x0000001aff087e24 */ /* 0x000fca000f8e00ff */
[----:B------:R-:W-:-:S04]  /*5a30*/  SHF.L.U32 R8, R8, 0x1f, RZ ;  /* 0x0000001f08087819 */ /* 0x000fc800000006ff */
[----:B------:R0:W1:Y:S01]  /*5a40*/  SYNCS.PHASECHK.TRANS64.TRYWAIT P1, [UR4+0x22850], R8 ;  /* 0x02285008ff0075a7 */ /* 0x0000620008020144 */
[----:B------:R-:W-:Y:S05]  /*5a50*/  @!P0 BRA `(.L_x_1297) ;  /* 0x0000000000048947 */ /* 0x000fea0003800000 */
[----:B------:R-:W-:Y:S01]  /*5a60*/  BPT.TRAP 0x1 ;  /* 0x000000040000795c */ /* 0x000fe20000300000 */
.L_x_1297:
[----:B-1----:R-:W-:Y:S05]  /*5a70*/  @P1 BRA `(.L_x_1295) ;  /* 0x0000000000081947 */ /* 0x002fea0003800000 */
[----:B------:R-:W1:Y:S02]  /*5a80*/  SYNCS.PHASECHK.TRANS64.TRYWAIT P1, [UR4+0x22850], R8 ;  /* 0x02285008ff0075a7 */ /* 0x000e640008020144 */
[----:B-1----:R-:W-:Y:S05]  /*5a90*/  @!P1 BRA `(.L_x_1298) ;  /* 0x0000012400709947 */ /* 0x002fea0003800000 */
.L_x_1295:
        /* <DEDUP_REMOVED lines=19> */
[----:B------:R-:W-:Y:S01]  /*5bd0*/  UIADD3 UR4, UR4, 0x6, URZ ;  /* 0x0000000604047890 */ /* 0x000fe2000fffe03f */
[----:B------:R-:W-:Y:S02]  /*5be0*/  WARPGROUP.DEPBAR.LE gsb0, 0x0 ;  /* 0x00008000000079c5 */ /* 0x000fe40000010000 */
[----:B------:R-:W-:-:S06]  /*5bf0*/  WARPGROUP.ARRIVE ;  /* 0x00000000000079c5 */ /* 0x000fcc0000000000 */
[----:B------:R-:W-:Y:S01]  /*5c00*/  QGMMA.64x128x32.F32.E4M3.E4M3 R88, R156, gdesc[UR4], R88, gsb0 ;  /* 0x01e000049c587df3 */ /* 0x000fe20008000858 */
[----:B------:R-:W-:Y:S01]  /*5c10*/  UMOV UR6, UR4 ;  /* 0x0000000400067c82 */ /* 0x000fe20008000000 */
        /* <DEDUP_REMOVED lines=8> */
.L_x_1299:
[----:B0-----:R-:W2:Y:S01]  /*5ca0*/  LDL R8, [R1] ;  /* 0x0000000001087983 */ /* 0x001ea20000100800 */
[----:B------:R-:W-:Y:S01]  /*5cb0*/  ISETP.NE.AND P1, PT, R178, 0x1, PT ;  /* 0x00000001b200780c */ /* 0x000fe20003f25270 */
[C---:B------:R-:W-:Y:S01]  /*5cc0*/  FMUL.FTZ R159, R0.reuse, R37 ;  /* 0x00000025009f7220 */ /* 0x040fe20000410000 */
[----:B------:R-:W-:Y:S01]  /*5cd0*/  FMUL.FTZ R37, R0, R67 ;  /* 0x0000004300257220 */ /* 0x000fe20000410000 */
[----:B------:R-:W-:Y:S01]  /*5ce0*/  IMAD.IADD R67, R168, 0x1, R19 ;  /* 0x00000001a8437824 */ /* 0x000fe200078e0213 */
[----:B------:R-:W-:Y:S01]  /*5cf0*/  ULEA UR4, UR36, UR38, 0x3 ;  /* 0x0000002624047291 */ /* 0x000fe2000f8e183f */
[C---:B------:R-:W-:Y:S01]  /*5d00*/  FMUL.FTZ R14, R0.reuse, R35 ;  /* 0x00000023000e7220 */ /* 0x040fe20000410000 */
[C---:B------:R-:W-:Y:S01]  /*5d10*/  FMUL.FTZ R160, R0.reuse, R40 ;  /* 0x0000002800a07220 */ /* 0x040fe20000410000 */
[C---:B------:R-:W-:Y:S01]  /*5d20*/  FMUL.FTZ R35, R0.reuse, R63 ;  /* 0x0000003f00237220 */ /* 0x040fe20000410000 */
[----:B------:R-:W-:Y:S01]  /*5d30*/  FMUL.FTZ R40, R0, R74 ;  /* 0x0000004a00287220 */ /* 0x000fe20000410000 */
[----:B------:R-:W-:Y:S01]  /*5d40*/  UIADD3 UR4, UR4, 0x22840, URZ ;  /* 0x0002284004047890 */ /* 0x000fe2000fffe03f */
[----:B------:R-:W-:-:S02]  /*5d50*/  IMAD.SHL.U32 R74, R7, 0x80, RZ ;  /* 0x00000080074a7824 */ /* 0x000fc400078e00ff */
[C---:B------:R-:W-:Y:S01]  /*5d60*/  FMUL.FTZ R155, R0.reuse, R29 ;  /* 0x0000001d009b7220 */ /* 0x040fe20000410000 */
[C---:B------:R-:W-:Y:S01]  /*5d70*/  FMUL.FTZ R154, R0.reuse, R28 ;  /* 0x0000001c009a7220 */ /* 0x040fe20000410000 */
[----:B------:R-:W0:Y:S01]  /*5d80*/  @P1 LDC R9, c[0x0][0x450] ;  /* 0x00011400ff091b82 */ /* 0x000e220000000800 */
        /* <DEDUP_REMOVED lines=57> */
[----:B------:R-:W1:Y:S01]  /*6120*/  MUFU.TANH R152, R152 ;  /* 0x0000009800987308 */ /* 0x000e620000002400 */
[----:B------:R-:W-:Y:S01]  /*6130*/  SYNCS.ARRIVE.TRANS64.RED.A1T0 RZ, [UR4], RZ ;  /* 0x000000ffffff79a7 */ /* 0x000fe20008100404 */
[----:B------:R-:W-:-:S06]  /*6140*/  ULOP3.LUT UR4, URZ, UR30, URZ, 0x33, !UPT ;  /* 0x0000001e3f047292 */ /* 0x000fcc000f8e333f */
        /* <DEDUP_REMOVED lines=28> */
[----:B--2---:R-:W-:-:S02]  /*6310*/  LOP3.LUT P5, RZ, R8, 0x1, RZ, 0xc0, !PT ;  /* 0x0000000108ff7812 */ /* 0x004fc400078ac0ff */
[----:B------:R-:W2:Y:S05]  /*6320*/  @P1 LDC R8, c[0x0][0x44c] ;  /* 0x00011300ff081b82 */ /* 0x000eaa0000000800 */
[----:B------:R-:W0:Y:S08]  /*6330*/  MUFU.TANH R51, R51 ;  /* 0x0000003300337308 */ /* 0x000e300000002400 */
[----:B------:R-:W0:Y:S08]  /*6340*/  MUFU.TANH R31, R31 ;  /* 0x0000001f001f7308 */ /* 0x000e300000002400 */
[----:B------:R-:W0:Y:S01]  /*6350*/  MUFU.TANH R30, R30 ;  /* 0x0000001e001e7308 */ /* 0x000e220000002400 */
[----:B--2---:R-:W-:-:S07]  /*6360*/  @P1 IMAD.HI.U32 R8, R67, R8, RZ ;  /* 0x0000000843081227 */ /* 0x004fce00078e00ff */
[----:B------:R-:W2:Y:S01]  /*6370*/  MUFU.TANH R52, R52 ;  /* 0x0000003400347308 */ /* 0x000ea20000002400 */
[----:B0-----:R-:W-:Y:S02]  /*6380*/  @P1 SHF.R.U32.HI R67, RZ, R9, R8 ;  /* 0x00000009ff431219 */ /* 0x001fe40000011608 */
[----:B------:R-:W-:-:S03]  /*6390*/  IADD3 R9, -R74, 0x1, RZ ;  /* 0x000000014a097810 */ /* 0x000fc60007ffe1ff */
[----:B------:R-:W0:Y:S02]  /*63a0*/  SHFL.IDX PT, R63, R67, RZ, 0x1c1f ;  /* 0x001c1fff433f7589 */ /* 0x000e2400000e0000 */
[----:B------:R-:W0:Y:S01]  /*63b0*/  MUFU.TANH R53, R53 ;  /* 0x0000003500357308 */ /* 0x000e220000002400 */
[----:B------:R-:W-:-:S05]  /*63c0*/  IMAD R9, R18, -0x2, R9 ;  /* 0xfffffffe12097824 */ /* 0x000fca00078e0209 */
[----:B------:R-:W-:Y:S02]  /*63d0*/  IADD3 R9, -R17, R9, R16 ;  /* 0x0000000911097210 */ /* 0x000fe40007ffe110 */
[----:B------:R-:W1:Y:S03]  /*63e0*/  MUFU.TANH R33, R33 ;  /* 0x0000002100217308 */ /* 0x000e660000002400 */
[C---:B------:R-:W-:Y:S02]  /*63f0*/  VIADD R76, R9.reuse, UR33 ;  /* 0x00000021094c7c36 */ /* 0x040fe40008000000 */
[----:B------:R-:W-:-:S03]  /*6400*/  VIADD R78, R9, UR4 ;  /* 0x00000004094e7c36 */ /* 0x000fc60008000000 */
[----:B------:R-:W1:Y:S01]  /*6410*/  MUFU.TANH R32, R32 ;  /* 0x0000002000207308 */ /* 0x000e620000002400 */
[----:B0-----:R-:W-:-:S07]  /*6420*/  IMAD.IADD R68, R76, 0x1, R63 ;  /* 0x000000014c447824 */ /* 0x001fce00078e023f */
[----:B------:R-:W0:Y:S01]  /*6430*/  MUFU.TANH R54, R54 ;  /* 0x0000003600367308 */ /* 0x000e220000002400 */
[----:B------:R-:W-:-:S07]  /*6440*/  IMAD.IADD R70, R78, 0x1, R63 ;  /* 0x000000014e467824 */ /* 0x000fce00078e023f */
        /* <DEDUP_REMOVED lines=26> */
[----:B------:R-:W0:Y:S01]  /*65f0*/  MUFU.TANH R47, R47 ;  /* 0x0000002f002f7308 */ /* 0x000e220000002400 */
[----:B-1234-:R-:W-:Y:S05]  /*6600*/  @!P5 BRA `(.L_x_1300) ;  /* 0x000000000058d947 */ /* 0x01efea0003800000 */
[----:B------:R-:W-:Y:S01]  /*6610*/  IADD3 R63, -R17, R16, R63 ;  /* 0x00000010113f7210 */ /* 0x000fe20007ffe13f */
[----:B------:R-:W-:Y:S03]  /*6620*/  BSSY B0, `(.L_x_1301) ;  /* 0x0000010000007945 */ /* 0x000fe60003800000 */
        /* <DEDUP_REMOVED lines=10> */
.L_x_1302:
[----:B------:R-:W-:-:S05]  /*66d0*/  IMAD.U32 R65, RZ, RZ, UR31 ;  /* 0x0000001fff417e24 */ /* 0x000fca000f8e00ff */
[----:B------:R-:W-:-:S13]  /*66e0*/  ISETP.NE.AND P1, PT, R65, 0x1, PT ;  /* 0x000000014100780c */ /* 0x000fda0003f25270 */
[----:B------:R-:W1:Y:S02]  /*66f0*/  @P1 LDC.64 R8, c[0x0][0x9e8] ;  /* 0x00027a00ff081b82 */ /* 0x000e640000000a00 */
[----:B-1----:R-:W-:-:S05]  /*6700*/  @P1 IMAD.HI.U32 R8, R63, R8, RZ ;  /* 0x000000083f081227 */ /* 0x002fca00078e00ff */
[----:B------:R-:W-:-:S07]  /*6710*/  @P1 SHF.R.U32.HI R63, RZ, R9, R8 ;  /* 0x00000009ff3f1219 */ /* 0x000fce0000011608 */
.L_x_1303:
[----:B------:R-:W-:Y:S05]  /*6720*/  BSYNC B0 ;  /* 0x0000000000007941 */ /* 0x000fea0003800000 */
.L_x_1301:
[----:B------:R-:W-:-:S04]  /*6730*/  IMAD R63, R63, R65, -R74 ;  /* 0x000000413f3f7224 */ /* 0x000fc800078e0a4a */
[----:B------:R-:W-:-:S05]  /*6740*/  IMAD R63, R18, -0x2, R63 ;  /* 0xfffffffe123f7824 */ /* 0x000fca00078e023f */
[----:B------:R-:W-:Y:S02]  /*6750*/  VIADDMNMX R68, R63, R65, R68, PT ;  /* 0x000000413f447246 */ /* 0x000fe40003800144 */
[----:B------:R-:W-:-:S07]  /*6760*/  VIMNMX R70, R70, R63, !PT ;  /* 0x0000003f46467248 */ /* 0x000fce0007fe0100 */
.L_x_1300:
[----:B------:R-:W-:-:S04]  /*6770*/  ISETP.GT.AND P1, PT, R7, -0x1, PT ;  /* 0xffffffff0700780c */ /* 0x000fc80003f24270 */
[C---:B------:R-:W-:Y:S02]  /*6780*/  ISETP.GT.AND P3, PT, R70.reuse, RZ, P1 ;  /* 0x000000ff4600720c */ /* 0x040fe40000f64270 */
[----:B------:R-:W-:Y:S02]  /*6790*/  ISETP.GT.AND P4, PT, R70, 0x1, P1 ;  /* 0x000000014600780c */ /* 0x000fe40000f84270 */
[C---:B------:R-:W-:Y:S02]  /*67a0*/  ISETP.LT.OR P3, PT, R68.reuse, 0x1, P3 ;  /* 0x000000014400780c */ /* 0x040fe40001f61670 */
[----:B------:R-:W-:Y:S02]  /*67b0*/  ISETP.LT.OR P4, PT, R68, 0x2, P4 ;  /* 0x000000024400780c */ /* 0x000fe40002781670 */
[----:B------:R-:W-:Y:S02]  /*67c0*/  ISETP.GT.AND P2, PT, R70, 0x8, P1 ;  /* 0x000000084600780c */ /* 0x000fe40000f44270 */
[----:B------:R-:W-:-:S02]  /*67d0*/  FSEL R63, R152, -INF , !P3 ;  /* 0xff800000983f7808 */ /* 0x000fc40005800000 */
[----:B------:R-:W-:Y:S02]  /*67e0*/  FSEL R65, R153, -INF , !P4 ;  /* 0xff80000099417808 */ /* 0x000fe40006000000 */
[C---:B------:R-:W-:Y:S02]  /*67f0*/  ISETP.GT.AND P3, PT, R70.reuse, 0x9, P1 ;  /* 0x000000094600780c */ /* 0x040fe40000f64270 */
[----:B------:R-:W-:Y:S02]  /*6800*/  ISETP.GT.AND P4, PT, R70, 0x10, P1 ;  /* 0x000000104600780c */ /* 0x000fe40000f84270 */
[C---:B------:R-:W-:Y:S02]  /*6810*/  ISETP.LT.OR P2, PT, R68.reuse, 0x9, P2 ;  /* 0x000000094400780c */ /* 0x040fe40001741670 */
[C---:B------:R-:W-:Y:S02]  /*6820*/  ISETP.LT.OR P3, PT, R68.reuse, 0xa, P3 ;  /* 0x0000000a4400780c */ /* 0x040fe40001f61670 */
[----:B------:R-:W-:-:S02]  /*6830*/  ISETP.LT.OR P4, PT, R68, 0x11, P4 ;  /* 0x000000114400780c */ /* 0x000fc40002781670 */
[----:B------:R-:W-:Y:S02]  /*6840*/  FSEL R187, R154, -INF , !P2 ;  /* 0xff8000009abb7808 */ /* 0x000fe40005000000 */
[----:B------:R-:W-:Y:S02]  /*6850*/  ISETP.GT.AND P2, PT, R70, 0x11, P1 ;  /* 0x000000114600780c */ /* 0x000fe40000f44270 */
[----:B------:R-:W-:Y:S02]  /*6860*/  FSEL R69, R155, -INF , !P3 ;  /* 0xff8000009b457808 */ /* 0x000fe40005800000 */
[----:B------:R-:W-:Y:S02]  /*6870*/  FSEL R195, R156, -INF , !P4 ;  /* 0xff8000009cc37808 */ /* 0x000fe40006000000 */
[C---:B------:R-:W-:Y:S02]  /*6880*/  ISETP.GT.AND P3, PT, R70.reuse, 0x18, P1 ;  /* 0x000000184600780c */ /* 0x040fe40000f64270 */
[----:B------:R-:W-:-:S02]  /*6890*/  ISETP.GT.AND P4, PT, R70, 0x19, P1 ;  /* 0x000000194600780c */ /* 0x000fc40000f84270 */
[C---:B------:R-:W-:Y:S02]  /*68a0*/  ISETP.LT.OR P2, PT, R68.reuse, 0x12, P2 ;  /* 0x000000124400780c */ /* 0x040fe40001741670 */
[C---:B------:R-:W-:Y:S02]  /*68b0*/  ISETP.LT.OR P3, PT, R68.reuse, 0x19, P3 ;  /* 0x000000194400780c */ /* 0x040fe40001f61670 */
[----:B------:R-:W-:Y:S02]  /*68c0*/  ISETP.LT.OR P4, PT, R68, 0x1a, P4 ;  /* 0x0000001a4400780c */ /* 0x000fe40002781670 */
[----:B------:R-:W-:Y:S02]  /*68d0*/  FSEL R199, R157, -INF , !P2 ;  /* 0xff8000009dc77808 */ /* 0x000fe40005000000 */
        /* <DEDUP_REMOVED lines=23> */
[C---:B------:R-:W-:Y:S02]  /*6a50*/  ISETP.LT.OR P2, PT, R68.reuse, 0x39, P2 ;  /* 0x000000394400780c */ /* 0x040fe40001741670 */
[C---:B------:R-:W-:Y:S02]  /*6a60*/  ISETP.LT.OR P3, PT, R68.reuse, 0x3a, P3 ;  /* 0x0000003a4400780c */ /* 0x040fe40001f61670 */
[----:B------:R-:W-:-:S02]  /*6a70*/  ISETP.LT.OR P4, PT, R68, 0x41, P4 ;  /* 0x000000414400780c */ /* 0x000fc40002781670 */
[----:B------:R-:W-:Y:S02]  /*6a80*/  FSEL R161, R50, -INF , !P2 ;  /* 0xff80000032a17808 */ /* 0x000fe40005000000 */
[----:B------:R-:W-:Y:S02]  /*6a90*/  FSEL R159, R51, -INF , !P3 ;  /* 0xff800000339f7808 */ /* 0x000fe40005800000 */
[----:B------:R-:W-:Y:S02]  /*6aa0*/  FSEL R157, R52, -INF , !P4 ;  /* 0xff800000349d7808 */ /* 0x000fe40006000000 */
[C---:B------:R-:W-:Y:S02]  /*6ab0*/  ISETP.GT.AND P2, PT, R70.reuse, 0x41, P1 ;  /* 0x000000414600780c */ /* 0x040fe40000f44270 */
[C---:B------:R-:W-:Y:S02]  /*6ac0*/  ISETP.GT.AND P3, PT, R70.reuse, 0x48, P1 ;  /* 0x000000484600780c */ /* 0x040fe40000f64270 */
[----:B------:R-:W-:-:S02]  /*6ad0*/  ISETP.GT.AND P4, PT, R70, 0x49, P1 ;  /* 0x000000494600780c */ /* 0x000fc40000f84270 */
[C---:B------:R-:W-:Y:S02]  /*6ae0*/  ISETP.LT.OR P2, PT, R68.reuse, 0x42, P2 ;  /* 0x000000424400780c */ /* 0x040fe40001741670 */
[C---:B------:R-:W-:Y:S02]  /*6af0*/  ISETP.LT.OR P3, PT, R68.reuse, 0x49, P3 ;  /* 0x000000494400780c */ /* 0x040fe40001f61670 */
[----:B------:R-:W-:Y:S02]  /*6b00*/  ISETP.LT.OR P4, PT, R68, 0x4a, P4 ;  /* 0x0000004a4400780c */ /* 0x000fe40002781670 */
[----:B------:R-:W-:Y:S02]  /*6b10*/  FSEL R155, R53, -INF , !P2 ;  /* 0xff800000359b7808 */ /* 0x000fe40005000000 */
[----:B0-----:R-:W-:Y:S02]  /*6b20*/  FSEL R153, R54, -INF , !P3 ;  /* 0xff80000036997808 */ /* 0x001fe40005800000 */
        /* <DEDUP_REMOVED lines=9> */
[----:B------:R-:W-:Y:S01]  /*6bc0*/  FSEL R77, R58, -INF , !P4 ;  /* 0xff8000003a4d7808 */ /* 0x000fe20006000000 */
[----:B------:R-:W0:Y:S01]  /*6bd0*/  SHFL.IDX PT, R57, R67, 0x1, 0x1c1f ;  /* 0x003c1f0043397f89 */ /* 0x000e2200000e0000 */
[C---:B------:R-:W-:Y:S02]  /*6be0*/  ISETP.GT.AND P2, PT, R70.reuse, 0x59, P1 ;  /* 0x000000594600780c */ /* 0x040fe40000f44270 */
        /* <DEDUP_REMOVED lines=10> */
[----:B------:R-:W-:Y:S01]  /*6c90*/  ISETP.GT.AND P4, PT, R70, 0x70, P1 ;  /* 0x000000704600780c */ /* 0x000fe20000f84270 */
[--C-:B0-----:R-:W-:Y:S01]  /*6ca0*/  IMAD.IADD R48, R76, 0x1, R57.reuse ;  /* 0x000000014c307824 */ /* 0x101fe200078e0239 */
[----:B------:R-:W-:Y:S01]  /*6cb0*/  ISETP.LT.OR P2, PT, R68, 0x69, P2 ;  /* 0x000000694400780c */ /* 0x000fe20001741670 */
[----:B------:R-:W-:Y:S01]  /*6cc0*/  IMAD.IADD R50, R78, 0x1, R57 ;  /* 0x000000014e327824 */ /* 0x000fe200078e0239 */
        /* <DEDUP_REMOVED lines=13> */
[----:B------:R-:W-:Y:S01]  /*6da0*/  FSEL R49, R72, -INF , !P4 ;  /* 0xff80000048317808 */ /* 0x000fe20006000000 */
[----:B------:R-:W-:Y:S06]  /*6db0*/  @!P5 BRA `(.L_x_1304) ;  /* 0x000000000058d947 */ /* 0x000fec0003800000 */
[----:B------:R-:W-:Y:S01]  /*6dc0*/  IADD3 R57, -R17, R16, R57 ;  /* 0x0000001011397210 */ /* 0x000fe20007ffe139 */
[----:B------:R-:W-:Y:S03]  /*6dd0*/  BSSY B0, `(.L_x_1305) ;  /* 0x0000010000007945 */ /* 0x000fe60003800000 */
        /* <DEDUP_REMOVED lines=10> */
.L_x_1306:
[----:B------:R-:W-:-:S05]  /*6e80*/  IMAD.U32 R52, RZ, RZ, UR31 ;  /* 0x0000001fff347e24 */ /* 0x000fca000f8e00ff */
[----:B------:R-:W-:-:S13]  /*6e90*/  ISETP.NE.AND P2, PT, R52, 0x1, PT ;  /* 0x000000013400780c */ /* 0x000fda0003f45270 */
[----:B------:R-:W0:Y:S02]  /*6ea0*/  @P2 LDC.64 R8, c[0x0][0x9e8] ;  /* 0x00027a00ff082b82 */ /* 0x000e240000000a00 */
[----:B0-----:R-:W-:-:S05]  /*6eb0*/  @P2 IMAD.HI.U32 R8, R57, R8, RZ ;  /* 0x0000000839082227 */ /* 0x001fca00078e00ff */
[----:B------:R-:W-:-:S07]  /*6ec0*/  @P2 SHF.R.U32.HI R57, RZ, R9, R8 ;  /* 0x00000009ff392219 */ /* 0x000fce0000011608 */
.L_x_1307:
[----:B------:R-:W-:Y:S05]  /*6ed0*/  BSYNC B0 ;  /* 0x0000000000007941 */ /* 0x000fea0003800000 */
.L_x_1305:
[----:B------:R-:W-:-:S04]  /*6ee0*/  IMAD R57, R57, R52, -R74 ;  /* 0x0000003439397224 */ /* 0x000fc800078e0a4a */
[----:B------:R-:W-:-:S05]  /*6ef0*/  IMAD R57, R18, -0x2, R57 ;  /* 0xfffffffe12397824 */ /* 0x000fca00078e0239 */
[----:B------:R-:W-:Y:S02]  /*6f00*/  VIADDMNMX R48, R57, R52, R48, PT ;  /* 0x0000003439307246 */ /* 0x000fe40003800130 */
[----:B------:R-:W-:-:S07]  /*6f10*/  VIMNMX R50, R50, R57, !PT ;  /* 0x0000003932327248 */ /* 0x000fce0007fe0100 */
.L_x_1304:
        /* <DEDUP_REMOVED lines=11> */
[----:B------:R-:W-:-:S02]  /*6fd0*/  ISETP.GT.AND P2, PT, R50, 0x9, P1 ;  /* 0x000000093200780c */ /* 0x000fc40000f44270 */
[----:B------:R-:W-:Y:S02]  /*6fe0*/  FMNMX.FTZ R8, R197, R8, !PT ;  /* 0x00000008c5087209 */ /* 0x000fe40007810000 */
[C---:B------:R-:W-:Y:S02]  /*6ff0*/  ISETP.GT.AND P4, PT, R50.reuse, 0x10, P1 ;  /* 0x000000103200780c */ /* 0x040fe40000f84270 */
[----:B------:R-:W-:Y:S02]  /*7000*/  FMNMX.FTZ R8, R193, R8, !PT ;  /* 0x00000008c1087209 */ /* 0x000fe40007810000 */
[----:B------:R-:W-:Y:S02]  /*7010*/  FSEL R13, R13, -INF , !P3 ;  /* 0xff8000000d0d7808 */ /* 0x000fe40005800000 */
[----:B------:R-:W-:Y:S02]  /*7020*/  FMNMX.FTZ R8, R191, R8, !PT ;  /* 0x00000008bf087209 */ /* 0x000fe40007810000 */
[----:B------:R-:W-:-:S02]  /*7030*/  ISETP.GT.AND P3, PT, R50, 0x11, P1 ;  /* 0x000000113200780c */ /* 0x000fc40000f64270 */
[----:B------:R-:W-:Y:S02]  /*7040*/  FMNMX.FTZ R8, R189, R8, !PT ;  /* 0x00000008bd087209 */ /* 0x000fe40007810000 */
[C---:B------:R-:W-:Y:S02]  /*7050*/  ISETP.LT.OR P2, PT, R48.reuse, 0xa, P2 ;  /* 0x0000000a3000780c */ /* 0x040fe40001741670 */
        /* <DEDUP_REMOVED lines=36> */
[----:B------:R-:W-:-:S04]  /*72a0*/  FMNMX.FTZ R8, R55, R8, !PT ;  /* 0x0000000837087209 */ /* 0x000fc80007810000 */
[----:B------:R-:W-:-:S04]  /*72b0*/  FMNMX.FTZ R8, R53, R8, !PT ;  /* 0x0000000835087209 */ /* 0x000fc80007810000 */
[----:B------:R-:W-:-:S04]  /*72c0*/  FMNMX.FTZ R8, R51, R8, !PT ;  /* 0x0000000833087209 */ /* 0x000fc80007810000 */
[----:B------:R-:W-:Y:S02]  /*72d0*/  FMNMX.FTZ R52, R49, R8, !PT ;  /* 0x0000000831347209 */ /* 0x000fe40007810000 */
[----:B------:R-:W0:Y:S03]  /*72e0*/  LDC R8, c[0x0][0x988] ;  /* 0x00026200ff087b82 */ /* 0x000e260000000800 */
        /* <DEDUP_REMOVED lines=10> */
[----:B------:R-:W-:Y:S01]  /*7390*/  ISETP.GT.AND P3, PT, R50, 0x21, P1 ;  /* 0x000000213200780c */ /* 0x000fe20000f64270 */
[-CC-:B------:R-:W-:Y:S01]  /*73a0*/  FFMA.FTZ R11, R195, R8.reuse, -R52.reuse ;  /* 0x00000008c30b7223 */ /* 0x180fe20000010834 */
[----:B------:R-:W-:Y:S01]  /*73b0*/  FSEL R187, R20, -INF , !P2 ;  /* 0xff80000014bb7808 */ /* 0x000fe20005000000 */
[-CC-:B------:R-:W-:Y:S01]  /*73c0*/  FFMA.FTZ R65, R65, R8.reuse, -R52.reuse ;  /* 0x0000000841417223 */ /* 0x180fe20000010834 */
[----:B------:R-:W-:Y:S01]  /*73d0*/  ISETP.LT.OR P3, PT, R48, 0x22, P3 ;  /* 0x000000223000780c */ /* 0x000fe20001f61670 */
[----:B------:R-:W-:Y:S01]  /*73e0*/  MUFU.EX2 R12, R12 ;  /* 0x0000000c000c7308 */ /* 0x000fe20000000800 */
[C---:B------:R-:W-:Y:S01]  /*73f0*/  ISETP.GT.AND P2, PT, R50.reuse, 0x31, P1 ;  /* 0x000000313200780c */ /* 0x040fe20000f44270 */
[-CC-:B------:R-:W-:Y:S01]  /*7400*/  FFMA.FTZ R69, R69, R8.reuse, -R52.reuse ;  /* 0x0000000845457223 */ /* 0x180fe20000010834 */
[----:B------:R-:W-:Y:S01]  /*7410*/  FSEL R21, R21, -INF , !P3 ;  /* 0xff80000015157808 */ /* 0x000fe20005800000 */
[-CC-:B------:R-:W-:Y:S01]  /*7420*/  FFMA.FTZ R159, R159, R8.reuse, -R52.reuse ;  /* 0x000000089f9f7223 */ /* 0x180fe20000010834 */
[----:B------:R-:W-:Y:S01]  /*7430*/  ISETP.GT.AND P3, PT, R50, RZ, P1 ;  /* 0x000000ff3200720c */ /* 0x000fe20000f64270 */
[-CC-:B------:R-:W-:Y:S01]  /*7440*/  FFMA.FTZ R155, R155, R8.reuse, -R52.reuse ;  /* 0x000000089b9b7223 */ /* 0x180fe20000010834 */
[C---:B------:R-:W-:Y:S01]  /*7450*/  ISETP.LT.OR P2, PT, R48.reuse, 0x32, P2 ;  /* 0x000000323000780c */ /* 0x040fe20001741670 */
[----:B------:R-:W-:Y:S01]  /*7460*/  MUFU.EX2 R65, R65 ;  /* 0x0000004100417308 */ /* 0x000fe20000000800 */
[----:B------:R-:W-:Y:S01]  /*7470*/  ISETP.LT.OR P3, PT, R48, 0x1, P3 ;  /* 0x000000013000780c */ /* 0x000fe20001f61670 */
[-CC-:B------:R-:W-:Y:S01]  /*7480*/  FFMA.FTZ R153, R153, R8.reuse, -R52.reuse ;  /* 0x0000000899997223 */ /* 0x180fe20000010834 */
[----:B------:R-:W-:-:S01]  /*7490*/  FFMA.FTZ R71, R71, R8, -R52 ;  /* 0x0000000847477223 */ /* 0x000fc20000010834 */
[----:B------:R-:W-:Y:S01]  /*74a0*/  FFMA.FTZ R53, R53, R8, -R52 ;  /* 0x0000000835357223 */ /* 0x000fe20000010834 */
[----:B------:R-:W-:-:S02]  /*74b0*/  FSEL R203, R10, -INF , !P3 ;  /* 0xff8000000acb7808 */ /* 0x000fc40005800000 */
[----:B------:R-:W-:Y:S01]  /*74c0*/  ISETP.GT.AND P3, PT, R50, 0x30, P1 ;  /* 0x000000303200780c */ /* 0x000fe20000f64270 */
[----:B------:R-:W-:Y:S01]  /*74d0*/  MUFU.EX2 R14, R14 ;  /* 0x0000000e000e7308 */ /* 0x000fe20000000800 */
[----:B------:R-:W-:Y:S02]  /*74e0*/  FMNMX.FTZ R10, R203, R6, !PT ;  /* 0x00000006cb0a7209 */ /* 0x000fe40007810000 */
[----:B------:R-:W-:Y:S02]  /*74f0*/  ISETP.LT.OR P3, PT, R48, 0x31, P3 ;  /* 0x000000313000780c */ /* 0x000fe40001f61670 */
[----:B------:R-:W-:Y:S02]  /*7500*/  FMNMX.FTZ R20, R57, R10, !PT ;  /* 0x0000000a39147209 */ /* 0x000fe40007810000 */
[----:B------:R-:W-:Y:S01]  /*7510*/  FSEL R195, R29, -INF , !P3 ;  /* 0xff8000001dc37808 */ /* 0x000fe20005800000 */
[----:B------:R-:W-:-:S01]  /*7520*/  FFMA.FTZ R29, R199, R8, -R52 ;  /* 0x00000008c71d7223 */ /* 0x000fc20000010834 */
[----:B------:R-:W-:Y:S01]  /*7530*/  FMNMX.FTZ R20, R13, R20, !PT ;  /* 0x000000140d147209 */ /* 0x000fe20007810000 */
[----:B------:R0:W-:Y:S01]  /*7540*/  MUFU.EX2 R10, R11 ;  /* 0x0000000b000a7308 */ /* 0x0001e20000000800 */
[----:B------:R-:W-:-:S02]  /*7550*/  ISETP.GT.AND P3, PT, R50, 0x38, P1 ;  /* 0x000000383200780c */ /* 0x000fc40000f64270 */
[----:B------:R-:W-:Y:S02]  /*7560*/  FMNMX.FTZ R20, R59, R20, !PT ;  /* 0x000000143b147209 */ /* 0x000fe40007810000 */
[----:B------:R-:W-:Y:S02]  /*7570*/  ISETP.LT.OR P3, PT, R48, 0x39, P3 ;  /* 0x000000393000780c */ /* 0x000fe40001f61670 */
[----:B------:R-:W-:Y:S01]  /*7580*/  FMNMX.FTZ R20, R15, R20, !PT ;  /* 0x000000140f147209 */ /* 0x000fe20007810000 */
[----:B------:R-:W-:Y:S01]  /*7590*/  MUFU.EX2 R69, R69 ;  /* 0x0000004500457308 */ /* 0x000fe20000000800 */
[----:B------:R-:W-:Y:S01]  /*75a0*/  FSEL R199, R28, -INF , !P2 ;  /* 0xff8000001cc77808 */ /* 0x000fe20005000000 */
[----:B0-----:R-:W-:Y:S01]  /*75b0*/  FFMA.FTZ R11, R197, R8, -R52 ;  /* 0x00000008c50b7223 */ /* 0x001fe20000010834 */
[----:B------:R-:W-:Y:S02]  /*75c0*/  FMNMX.FTZ R24, R61, R20, !PT ;  /* 0x000000143d187209 */ /* 0x000fe40007810000 */
[----:B------:R-:W-:-:S02]  /*75d0*/  ISETP.GT.AND P2, PT, R50, 0x39, P1 ;  /* 0x000000393200780c */ /* 0x000fc40000f44270 */
[----:B------:R-:W-:Y:S01]  /*75e0*/  FMNMX.FTZ R24, R25, R24, !PT ;  /* 0x0000001819187209 */ /* 0x000fe20007810000 */
[----:B------:R0:W-:Y:S01]  /*75f0*/  MUFU.EX2 R20, R11 ;  /* 0x0000000b00147308 */ /* 0x0001e20000000800 */
[----:B------:R-:W-:Y:S01]  /*7600*/  FSEL R201, R31, -INF , !P3 ;  /* 0xff8000001fc97808 */ /* 0x000fe20005800000 */
[--C-:B------:R-:W-:Y:S01]  /*7610*/  FFMA.FTZ R31, R193, R8, -R52.reuse ;  /* 0x00000008c11f7223 */ /* 0x100fe20000010834 */
[----:B------:R-:W-:Y:S02]  /*7620*/  FMNMX.FTZ R24, R63, R24, !PT ;  /* 0x000000183f187209 */ /* 0x000fe40007810000 */
[----:B------:R-:W-:Y:S02]  /*7630*/  ISETP.GT.AND P3, PT, R50, 0x40, P1 ;  /* 0x000000403200780c */ /* 0x000fe40000f64270 */
[----:B------:R-:W-:Y:S01]  /*7640*/  FMNMX.FTZ R24, R67, R24, !PT ;  /* 0x0000001843187209 */ /* 0x000fe20007810000 */
[----:B------:R-:W-:Y:S01]  /*7650*/  MUFU.EX2 R29, R29 ;  /* 0x0000001d001d7308 */ /* 0x000fe20000000800 */
[----:B------:R-:W-:Y:S01]  /*7660*/  ISETP.LT.OR P2, PT, R48, 0x3a, P2 ;  /* 0x0000003a3000780c */ /* 0x000fe20001741670 */
[----:B0-----:R-:W-:Y:S01]  /*7670*/  FFMA.FTZ R11, R191, R8, -R52 ;  /* 0x00000008bf0b7223 */ /* 0x001fe20000010834 */
[----:B------:R-:W-:-:S02]  /*7680*/  FMNMX.FTZ R26, R21, R24, !PT ;  /* 0x00000018151a7209 */ /* 0x000fc40007810000 */
[----:B------:R-:W-:Y:S02]  /*7690*/  ISETP.LT.OR P3, PT, R48, 0x41, P3 ;  /* 0x000000413000780c */ /* 0x000fe40001f61670 */
[----:B------:R-:W-:Y:S01]  /*76a0*/  FMNMX.FTZ R26, R27, R26, !PT ;  /* 0x0000001a1b1a7209 */ /* 0x000fe20007810000 */
[----:B------:R0:W-:Y:S01]  /*76b0*/  MUFU.EX2 R24, R11 ;  /* 0x0000000b00187308 */ /* 0x0001e20000000800 */
[----:B------:R-:W-:Y:S02]  /*76c0*/  FSEL R197, R30, -INF , !P2 ;  /* 0xff8000001ec57808 */ /* 0x000fe40005000000 */
[----:B------:R-:W-:Y:S02]  /*76d0*/  FMNMX.FTZ R26, R187, R26, !PT ;  /* 0x0000001abb1a7209 */ /* 0x000fe40007810000 */
[C---:B------:R-:W-:Y:S02]  /*76e0*/  ISETP.GT.AND P2, PT, R50.reuse, 0x41, P1 ;  /* 0x000000413200780c */ /* 0x040fe40000f44270 */
[----:B------:R-:W-:Y:S01]  /*76f0*/  FMNMX.FTZ R26, R195, R26, !PT ;  /* 0x0000001ac31a7209 */ /* 0x000fe20007810000 */
[----:B------:R-:W-:Y:S01]  /*7700*/  MUFU.EX2 R31, R31 ;  /* 0x0000001f001f7308 */ /* 0x000fe20000000800 */
[----:B------:R-:W-:Y:S01]  /*7710*/  FSEL R193, R33, -INF , !P3 ;  /* 0xff80000021c17808 */ /* 0x000fe20005800000 */
[--C-:B------:R-:W-:Y:S01]  /*7720*/  FFMA.FTZ R33, R189, R8, -R52.reuse ;  /* 0x00000008bd217223 */ /* 0x100fe20000010834 */
[----:B------:R-:W-:Y:S01]  /*7730*/  FMNMX.FTZ R28, R199, R26, !PT ;  /* 0x0000001ac71c7209 */ /* 0x000fe20007810000 */
[----:B0-----:R-:W-:Y:S01]  /*7740*/  FFMA.FTZ R11, R185, R8, -R52 ;  /* 0x00000008b90b7223 */ /* 0x001fe20000010834 */
[----:B------:R-:W-:-:S02]  /*7750*/  ISETP.GT.AND P3, PT, R50, 0x48, P1 ;  /* 0x000000483200780c */ /* 0x000fc40000f64270 */
[C---:B------:R-:W-:Y:S01]  /*7760*/  ISETP.LT.OR P2, PT, R48.reuse, 0x42, P2 ;  /* 0x000000423000780c */ /* 0x040fe20001741670 */
[----:B------:R0:W-:Y:S01]  /*7770*/  MUFU.EX2 R26, R11 ;  /* 0x0000000b001a7308 */ /* 0x0001e20000000800 */
[----:B------:R-:W-:Y:S02]  /*7780*/  FMNMX.FTZ R28, R201, R28, !PT ;  /* 0x0000001cc91c7209 */ /* 0x000fe40007810000 */
[----:B------:R-:W-:Y:S02]  /*7790*/  ISETP.LT.OR P3, PT, R48, 0x49, P3 ;  /* 0x000000493000780c */ /* 0x000fe40001f61670 */
[----:B------:R-:W-:Y:S02]  /*77a0*/  FSEL R191, R32, -INF , !P2 ;  /* 0xff80000020bf7808 */ /* 0x000fe40005000000 */
[----:B------:R-:W-:Y:S01]  /*77b0*/  ISETP.GT.AND P2, PT, R50, 0x49, P1 ;  /* 0x000000493200780c */ /* 0x000fe20000f44270 */
[----:B------:R-:W-:Y:S01]  /*77c0*/  MUFU.EX2 R33, R33 ;  /* 0x0000002100217308 */ /* 0x000fe20000000800 */
[----:B------:R-:W-:Y:S01]  /*77d0*/  FMNMX.FTZ R28, R197, R28, !PT ;  /* 0x0000001cc51c7209 */ /* 0x000fe20007810000 */
[----:B0-----:R-:W-:Y:S01]  /*77e0*/  FFMA.FTZ R11, R165, R8, -R52 ;  /* 0x00000008a50b7223 */ /* 0x001fe20000010834 */
[----:B------:R-:W-:-:S02]  /*77f0*/  FSEL R205, R34, -INF , !P3 ;  /* 0xff80000022cd7808 */ /* 0x000fc40005800000 */
[----:B------:R-:W-:Y:S02]  /*7800*/  ISETP.GT.AND P3, PT, R50, 0x50, P1 ;  /* 0x000000503200780c */ /* 0x000fe40000f64270 */
[C---:B------:R-:W-:Y:S01]  /*7810*/  ISETP.LT.OR P2, PT, R48.reuse, 0x4a, P2 ;  /* 0x0000004a3000780c */ /* 0x040fe20001741670 */
[----:B------:R-:W-:Y:S01]  /*7820*/  MUFU.EX2 R159, R159 ;  /* 0x0000009f009f7308 */ /* 0x000fe20000000800 */
[----:B------:R-:W-:Y:S02]  /*7830*/  FMNMX.FTZ R28, R193, R28, !PT ;  /* 0x0000001cc11c7209 */ /* 0x000fe40007810000 */
[----:B------:R-:W-:Y:S02]  /*7840*/  ISETP.LT.OR P3, PT, R48, 0x51, P3 ;  /* 0x000000513000780c */ /* 0x000fe40001f61670 */
[----:B------:R-:W-:Y:S01]  /*7850*/  FSEL R189, R35, -INF , !P2 ;  /* 0xff80000023bd7808 */ /* 0x000fe20005000000 */
[----:B------:R-:W-:Y:S01]  /*7860*/  FFMA.FTZ R35, R167, R8, -R52 ;  /* 0x00000008a7237223 */ /* 0x000fe20000010834 */
[----:B------:R-:W-:Y:S01]  /*7870*/  ISETP.GT.AND P2, PT, R50, 0x51, P1 ;  /* 0x000000513200780c */ /* 0x000fe20000f44270 */
[----:B------:R-:W-:Y:S01]  /*7880*/  MUFU.EX2 R155, R155 ;  /* 0x0000009b009b7308 */ /* 0x000fe20000000800 */
[----:B------:R-:W-:-:S02]  /*7890*/  FMNMX.FTZ R30, R191, R28, !PT ;  /* 0x0000001cbf1e7209 */ /* 0x000fc40007810000 */
[----:B------:R-:W-:Y:S02]  /*78a0*/  FSEL R185, R36, -INF , !P3 ;  /* 0xff80000024b97808 */ /* 0x000fe40005800000 */
[----:B------:R-:W-:Y:S02]  /*78b0*/  ISETP.GT.AND P3, PT, R50, 0x58, P1 ;  /* 0x000000583200780c */ /* 0x000fe40000f64270 */
[C---:B------:R-:W-:Y:S01]  /*78c0*/  ISETP.LT.OR P2, PT, R48.reuse, 0x52, P2 ;  /* 0x000000523000780c */ /* 0x040fe20001741670 */
[----:B------:R0:W-:Y:S01]  /*78d0*/  MUFU.EX2 R28, R11 ;  /* 0x0000000b001c7308 */ /* 0x0001e20000000800 */
[----:B------:R-:W-:Y:S02]  /*78e0*/  FMNMX.FTZ R30, R205, R30, !PT ;  /* 0x0000001ecd1e7209 */ /* 0x000fe40007810000 */
[----:B------:R-:W-:Y:S02]  /*78f0*/  ISETP.LT.OR P3, PT, R48, 0x59, P3 ;  /* 0x000000593000780c */ /* 0x000fe40001f61670 */
[----:B------:R-:W-:-:S02]  /*7900*/  FSEL R37, R37, -INF , !P2 ;  /* 0xff80000025257808 */ /* 0x000fc40005000000 */
[----:B------:R-:W-:Y:S01]  /*7910*/  FMNMX.FTZ R30, R189, R30, !PT ;  /* 0x0000001ebd1e7209 */ /* 0x000fe20007810000 */
[----:B------:R-:W-:Y:S01]  /*7920*/  MUFU.EX2 R35, R35 ;  /* 0x0000002300237308 */ /* 0x000fe20000000800 */
[----:B------:R-:W-:Y:S01]  /*7930*/  ISETP.GT.AND P2, PT, R50, 0x59, P1 ;  /* 0x000000593200780c */ /* 0x000fe20000f44270 */
[-CC-:B0-----:R-:W-:Y:S01]  /*7940*/  FFMA.FTZ R11, R161, R8.reuse, -R52.reuse ;  /* 0x00000008a10b7223 */ /* 0x181fe20000010834 */
[----:B------:R-:W-:Y:S01]  /*7950*/  FSEL R167, R38, -INF , !P3 ;  /* 0xff80000026a77808 */ /* 0x000fe20005800000 */
[--C-:B------:R-:W-:Y:S01]  /*7960*/  FFMA.FTZ R38, R77, R8, -R52.reuse ;  /* 0x000000084d267223 */ /* 0x100fe20000010834 */
[----:B------:R-:W-:Y:S01]  /*7970*/  FMNMX.FTZ R30, R185, R30, !PT ;  /* 0x0000001eb91e7209 */ /* 0x000fe20007810000 */
[----:B------:R-:W-:Y:S01]  /*7980*/  FFMA.FTZ R77, R83, R8, -R52 ;  /* 0x00000008534d7223 */ /* 0x000fe20000010834 */
[----:B------:R-:W-:Y:S01]  /*7990*/  ISETP.GT.AND P3, PT, R50, 0x60, P1 ;  /* 0x000000603200780c */ /* 0x000fe20000f64270 */
[----:B------:R-:W-:Y:S01]  /*79a0*/  MUFU.EX2 R71, R71 ;  /* 0x0000004700477308 */ /* 0x000fe20000000800 */
[----:B------:R-:W-:-:S02]  /*79b0*/  ISETP.LT.OR P2, PT, R48, 0x5a, P2 ;  /* 0x0000005a3000780c */ /* 0x000fc40001741670 */
[----:B------:R-:W-:Y:S02]  /*79c0*/  FMNMX.FTZ R32, R37, R30, !PT ;  /* 0x0000001e25207209 */ /* 0x000fe40007810000 */
[----:B------:R-:W-:Y:S02]  /*79d0*/  ISETP.LT.OR P3, PT, R48, 0x61, P3 ;  /* 0x000000613000780c */ /* 0x000fe40001f61670 */
[----:B------:R-:W-:Y:S01]  /*79e0*/  FSEL R165, R39, -INF , !P2 ;  /* 0xff80000027a57808 */ /* 0x000fe20005000000 */
[----:B------:R-:W-:-:S01]  /*79f0*/  FFMA.FTZ R39, R163, R8, -R52 ;  /* 0x00000008a3277223 */ /* 0x000fc20000010834 */
[----:B------:R-:W-:Y:S01]  /*7a00*/  ISETP.GT.AND P2, PT, R50, 0x61, P1 ;  /* 0x000000613200780c */ /* 0x000fe20000f44270 */
[----:B------:R0:W-:Y:S01]  /*7a10*/  MUFU.EX2 R30, R11 ;  /* 0x0000000b001e7308 */ /* 0x0001e20000000800 */
[----:B------:R-:W-:Y:S02]  /*7a20*/  FMNMX.FTZ R32, R167, R32, !PT ;  /* 0x00000020a7207209 */ /* 0x000fe40007810000 */
[----:B------:R-:W-:Y:S01]  /*7a30*/  FSEL R163, R40, -INF , !P3 ;  /* 0xff80000028a37808 */ /* 0x000fe20005800000 */
[----:B------:R-:W-:-:S01]  /*7a40*/  FFMA.FTZ R40, R81, R8, -R52 ;  /* 0x0000000851287223 */ /* 0x000fc20000010834 */
[----:B------:R-:W-:-:S02]  /*7a50*/  ISETP.GT.AND P3, PT, R50, 0x68, P1 ;  /* 0x000000683200780c */ /* 0x000fc40000f64270 */
[C---:B------:R-:W-:Y:S01]  /*7a60*/  ISETP.LT.OR P2, PT, R48.reuse, 0x62, P2 ;  /* 0x000000623000780c */ /* 0x040fe20001741670 */
[----:B------:R-:W-:Y:S01]  /*7a70*/  MUFU.EX2 R39, R39 ;  /* 0x0000002700277308 */ /* 0x000fe20000000800 */
[----:B------:R-:W-:Y:S01]  /*7a80*/  FMNMX.FTZ R32, R165, R32, !PT ;  /* 0x00000020a5207209 */ /* 0x000fe20007810000 */
[----:B0-----:R-:W-:Y:S01]  /*7a90*/  FFMA.FTZ R11, R157, R8, -R52 ;  /* 0x000000089d0b7223 */ /* 0x001fe20000010834 */
[----:B------:R-:W-:Y:S02]  /*7aa0*/  ISETP.LT.OR P3, PT, R48, 0x69, P3 ;  /* 0x000000693000780c */ /* 0x000fe40001f61670 */
[----:B------:R-:W-:Y:S02]  /*7ab0*/  FSEL R41, R41, -INF , !P2 ;  /* 0xff80000029297808 */ /* 0x000fe40005000000 */
[----:B------:R-:W-:Y:S01]  /*7ac0*/  ISETP.GT.AND P2, PT, R50, 0x69, P1 ;  /* 0x000000693200780c */ /* 0x000fe20000f44270 */
[----:B------:R-:W-:Y:S01]  /*7ad0*/  MUFU.EX2 R38, R38 ;  /* 0x0000002600267308 */ /* 0x000fe20000000800 */
[----:B------:R-:W-:-:S02]  /*7ae0*/  FMNMX.FTZ R32, R163, R32, !PT ;  /* 0x00000020a3207209 */ /* 0x000fc40007810000 */
[----:B------:R-:W-:Y:S02]  /*7af0*/  FSEL R161, R42, -INF , !P3 ;  /* 0xff8000002aa17808 */ /* 0x000fe40005800000 */
[----:B------:R-:W-:Y:S02]  /*7b00*/  ISETP.GT.AND P3, PT, R50, 0x70, P1 ;  /* 0x000000703200780c */ /* 0x000fe40000f64270 */
[C---:B------:R-:W-:Y:S01]  /*7b10*/  ISETP.LT.OR P2, PT, R48.reuse, 0x6a, P2 ;  /* 0x0000006a3000780c */ /* 0x040fe20001741670 */
[----:B------:R-:W-:Y:S01]  /*7b20*/  MUFU.EX2 R40, R40 ;  /* 0x0000002800287308 */ /* 0x000fe20000000800 */
[----:B------:R-:W-:Y:S02]  /*7b30*/  FMNMX.FTZ R34, R41, R32, !PT ;  /* 0x0000002029227209 */ /* 0x000fe40007810000 */
[----:B------:R-:W-:Y:S02]  /*7b40*/  ISETP.LT.OR P3, PT, R48, 0x71, P3 ;  /* 0x000000713000780c */ /* 0x000fe40001f61670 */
[----:B------:R-:W-:-:S02]  /*7b50*/  FSEL R43, R43, -INF , !P2 ;  /* 0xff8000002b2b7808 */ /* 0x000fc40005000000 */
[----:B------:R-:W-:Y:S01]  /*7b60*/  ISETP.GT.AND P2, PT, R50, 0x71, P1 ;  /* 0x000000713200780c */ /* 0x000fe20000f44270 */
[----:B------:R0:W-:Y:S01]  /*7b70*/  MUFU.EX2 R32, R11 ;  /* 0x0000000b00207308 */ /* 0x0001e20000000800 */
[----:B------:R-:W-:Y:S02]  /*7b80*/  FMNMX.FTZ R34, R161, R34, !PT ;  /* 0x00000022a1227209 */ /* 0x000fe40007810000 */
[----:B------:R-:W-:Y:S01]  /*7b90*/  FSEL R157, R44, -INF , !P3 ;  /* 0xff8000002c9d7808 */ /* 0x000fe20005800000 */
[----:B------:R-:W-:-:S01]  /*7ba0*/  FFMA.FTZ R44, R55, R8, -R52 ;  /* 0x00000008372c7223 */ /* 0x000fc20000010834 */
[----:B------:R-:W-:Y:S02]  /*7bb0*/  ISETP.GT.AND P3, PT, R50, 0x78, P1 ;  /* 0x000000783200780c */ /* 0x000fe40000f64270 */
[----:B------:R-:W-:Y:S01]  /*7bc0*/  ISETP.LT.OR P2, PT, R48, 0x72, P2 ;  /* 0x000000723000780c */ /* 0x000fe20001741670 */
[----:B------:R-:W-:Y:S01]  /*7bd0*/  MUFU.EX2 R77, R77 ;  /* 0x0000004d004d7308 */ /* 0x000fe20000000800 */
[----:B------:R-:W-:-:S02]  /*7be0*/  FMNMX.FTZ R34, R43, R34, !PT ;  /* 0x000000222b227209 */ /* 0x000fc40007810000 */
[----:B------:R-:W-:Y:S01]  /*7bf0*/  ISETP.GT.AND P1, PT, R50, 0x79, P1 ;  /* 0x000000793200780c */ /* 0x000fe20000f24270 */
[----:B------:R-:W-:-:S01]  /*7c00*/  FFMA.FTZ R50, R51, R8, -R52 ;  /* 0x0000000833327223 */ /* 0x000fc20000010834 */
[C---:B------:R-:W-:Y:S02]  /*7c10*/  ISETP.LT.OR P3, PT, R48.reuse, 0x79, P3 ;  /* 0x000000793000780c */ /* 0x040fe40001f61670 */
[----:B------:R-:W-:Y:S01]  /*7c20*/  FSEL R45, R45, -INF , !P2 ;  /* 0xff8000002d2d7808 */ /* 0x000fe20005000000 */
[----:B------:R-:W-:Y:S01]  /*7c30*/  MUFU.EX2 R44, R44 ;  /* 0x0000002c002c7308 */ /* 0x000fe20000000800 */
[----:B------:R-:W-:Y:S02]  /*7c40*/  FMNMX.FTZ R34, R157, R34, !PT ;  /* 0x000000229d227209 */ /* 0x000fe40007810000 */
[----:B------:R-:W-:Y:S02]  /*7c50*/  ISETP.LT.OR P1, PT, R48, 0x7a, P1 ;  /* 0x0000007a3000780c */ /* 0x000fe40000f21670 */
[----:B------:R-:W-:-:S02]  /*7c60*/  FSEL R207, R46, -INF , !P3 ;  /* 0xff8000002ecf7808 */ /* 0x000fc40005800000 */
[----:B------:R-:W-:Y:S01]  /*7c70*/  FMNMX.FTZ R36, R45, R34, !PT ;  /* 0x000000222d247209 */ /* 0x000fe20007810000 */
[----:B------:R-:W-:Y:S01]  /*7c80*/  MUFU.EX2 R53, R53 ;  /* 0x0000003500357308 */ /* 0x000fe20000000800 */
[----:B------:R-:W-:Y:S02]  /*7c90*/  FSEL R47, R47, -INF , !P1 ;  /* 0xff8000002f2f7808 */ /* 0x000fe40004800000 */
[----:B------:R-:W-:Y:S02]  /*7ca0*/  FMNMX.FTZ R36, R207, R36, !PT ;  /* 0x00000024cf247209 */ /* 0x000fe40007810000 */
[----:B------:R-:W-:Y:S02]  /*7cb0*/  FSEL R48, R9, RZ, P4 ;  /* 0x000000ff09307208 */ /* 0x000fe40002000000 */
[----:B0-----:R-:W-:Y:S01]  /*7cc0*/  FMNMX.FTZ R11, R47, R36, !PT ;  /* 0x000000242f0b7209 */ /* 0x001fe20007810000 */
[----:B------:R-:W-:-:S01]  /*7cd0*/  FFMA.FTZ R36, R73, R8, -R52 ;  /* 0x0000000849247223 */ /* 0x000fc20000010834 */
[----:B------:R-:W-:Y:S01]  /*7ce0*/  FFMA.FTZ R73, R75, R8, -R52 ;  /* 0x000000084b497223 */ /* 0x000fe20000010834 */
[----:B------:R-:W-:-:S01]  /*7cf0*/  FADD.FTZ R51, -R48, R5 ;  /* 0x0000000530337221 */ /* 0x000fc20000010100 */
[-CC-:B------:R-:W-:Y:S01]  /*7d00*/  FFMA.FTZ R5, R49, R8.reuse, -R52.reuse ;  /* 0x0000000831057223 */ /* 0x180fe20000010834 */
[----:B------:R-:W0:Y:S01]  /*7d10*/  SHFL.BFLY PT, R42, R11, 0x2, 0x1f ;  /* 0x0c401f000b2a7f89 */ /* 0x000e2200000e0000 */
[----:B------:R-:W-:-:S01]  /*7d20*/  FFMA.FTZ R75, R79, R8, -R52 ;  /* 0x000000084f4b7223 */ /* 0x000fc20000010834 */
[-C--:B------:R-:W-:Y:S01]  /*7d30*/  FMUL.FTZ R49, R51, R8.reuse ;  /* 0x0000000833317220 */ /* 0x080fe20000410000 */
[----:B------:R-:W-:-:S01]  /*7d40*/  FFMA.FTZ R79, R87, R8, -R52 ;  /* 0x00000008574f7223 */ /* 0x000fc20000010834 */
[----:B------:R-:W-:Y:S08]  /*7d50*/  MUFU.EX2 R34, R153 ;  /* 0x0000009900227308 */ /* 0x000ff00000000800 */
[----:B------:R-:W1:Y:S08]  /*7d60*/  MUFU.EX2 R49, R49 ;  /* 0x0000003100317308 */ /* 0x000e700000000800 */
[----:B------:R-:W-:Y:S01]  /*7d70*/  MUFU.EX2 R36, R36 ;  /* 0x0000002400247308 */ /* 0x000fe20000000800 */
[----:B0-----:R-:W-:Y:S01]  /*7d80*/  FMNMX.FTZ R46, R11, R42, !PT ;  /* 0x0000002a0b2e7209 */ /* 0x001fe20007810000 */
[----:B------:R-:W-:-:S06]  /*7d90*/  FFMA.FTZ R42, R85, R8, -R52 ;  /* 0x00000008552a7223 */ /* 0x000fcc0000010834 */
[----:B------:R-:W-:Y:S01]  /*7da0*/  MUFU.EX2 R73, R73 ;  /* 0x0000004900497308 */ /* 0x000fe20000000800 */
[----:B------:R-:W0:Y:S01]  /*7db0*/  SHFL.BFLY PT, R11, R46, 0x1, 0x1f ;  /* 0x0c201f002e0b7f89 */ /* 0x000e2200000e0000 */
[----:B-1----:R-:W-:-:S06]  /*7dc0*/  FFMA.FTZ R68, R49, R3, R12 ;  /* 0x0000000331447223 */ /* 0x002fcc000001000c */
[----:B------:R-:W-:Y:S08]  /*7dd0*/  MUFU.EX2 R75, R75 ;  /* 0x0000004b004b7308 */ /* 0x000ff00000000800 */
[----:B------:R-:W-:Y:S08]  /*7de0*/  MUFU.EX2 R42, R42 ;  /* 0x0000002a002a7308 */ /* 0x000ff00000000800 */
[----:B------:R-:W-:Y:S01]  /*7df0*/  MUFU.EX2 R79, R79 ;  /* 0x0000004f004f7308 */ /* 0x000fe20000000800 */
[----:B0-----:R-:W-:-:S04]  /*7e00*/  FMNMX.FTZ R11, R46, R11, !PT ;  /* 0x0000000b2e0b7209 */ /* 0x001fc80007810000 */
[C---:B------:R-:W-:Y:S01]  /*7e10*/  FSETP.NEU.FTZ.AND P1, PT, R11.reuse, -INF , PT ;  /* 0xff8000000b00780b */ /* 0x040fe20003f3d000 */
[----:B------:R-:W-:-:S02]  /*7e20*/  FFMA.FTZ R48, R11, R8, -8 ;  /* 0xc10000000b307423 */ /* 0x000fc40000010008 */
[----:B------:R0:W-:Y:S03]  /*7e30*/  MUFU.EX2 R46, R50 ;  /* 0x00000032002e7308 */ /* 0x0001e60000000800 */
[----:B------:R-:W-:-:S05]  /*7e40*/  FSEL R48, R48, RZ, P1 ;  /* 0x000000ff30307208 */ /* 0x000fca0000800000 */
[-CC-:B------:R-:W-:Y:S01]  /*7e50*/  FFMA.FTZ R51, R203, R8.reuse, -R48.reuse ;  /* 0x00000008cb337223 */ /* 0x180fe20000010830 */
[----:B0-----:R-:W-:-:S01]  /*7e60*/  FFMA.FTZ R50, R57, R8, -R48 ;  /* 0x0000000839327223 */ /* 0x001fc20000010830 */
[----:B------:R-:W-:Y:S01]  /*7e70*/  FSEL R57, R11, RZ, P1 ;  /* 0x000000ff0b397208 */ /* 0x000fe20000800000 */
[----:B------:R-:W-:-:S01]  /*7e80*/  FFMA.FTZ R13, R13, R8, -R48 ;  /* 0x000000080d0d7223 */ /* 0x000fc20000010830 */
[-CC-:B------:R-:W-:Y:S01]  /*7e90*/  FFMA.FTZ R52, R59, R8.reuse, -R48.reuse ;  /* 0x000000083b347223 */ /* 0x180fe20000010830 */
[----:B------:R-:W-:-:S01]  /*7ea0*/  FFMA.FTZ R15, R15, R8, -R48 ;  /* 0x000000080f0f7223 */ /* 0x000fc20000010830 */
[----:B------:R-:W-:Y:S01]  /*7eb0*/  MUFU.EX2 R51, R51 ;  /* 0x0000003300337308 */ /* 0x000fe20000000800 */
[----:B------:R-:W-:-:S01]  /*7ec0*/  FADD.FTZ R57, -R57, R6 ;  /* 0x0000000639397221 */ /* 0x000fc20000010100 */
[-CC-:B------:R-:W-:Y:S01]  /*7ed0*/  FFMA.FTZ R54, R61, R8.reuse, -R48.reuse ;  /* 0x000000083d367223 */ /* 0x180fe20000010830 */
[----:B------:R-:W-:-:S01]  /*7ee0*/  FFMA.FTZ R25, R25, R8, -R48 ;  /* 0x0000000819197223 */ /* 0x000fc20000010830 */
[-C--:B------:R-:W-:Y:S01]  /*7ef0*/  FFMA.FTZ R56, R63, R8.reuse, -R48 ;  /* 0x000000083f387223 */ /* 0x080fe20000010830 */
[-C--:B------:R-:W-:Y:S01]  /*7f00*/  FMUL.FTZ R64, R57, R8.reuse ;  /* 0x0000000839407220 */ /* 0x080fe20000410000 */
[----:B------:R-:W-:Y:S01]  /*7f10*/  FADD.FTZ R63, R65, R68 ;  /* 0x00000044413f7221 */ /* 0x000fe20000010000 */
[----:B------:R-:W-:-:S01]  /*7f20*/  FFMA.FTZ R55, R67, R8, -R48 ;  /* 0x0000000843377223 */ /* 0x000fc20000010830 */
[----:B------:R-:W-:Y:S01]  /*7f30*/  MUFU.EX2 R50, R50 ;  /* 0x0000003200327308 */ /* 0x000fe20000000800 */
[----:B------:R-:W-:-:S01]  /*7f40*/  FFMA.FTZ R58, R21, R8, -R48 ;  /* 0x00000008153a7223 */ /* 0x000fc20000010830 */
[----:B------:R-:W-:Y:S01]  /*7f50*/  FADD.FTZ R70, R14, R63 ;  /* 0x0000003f0e467221 */ /* 0x000fe20000010000 */
[----:B------:R-:W-:-:S01]  /*7f60*/  FFMA.FTZ R21, R27, R8, -R48 ;  /* 0x000000081b157223 */ /* 0x000fc20000010830 */
[-CC-:B------:R-:W-:Y:S01]  /*7f70*/  FFMA.FTZ R60, R187, R8.reuse, -R48.reuse ;  /* 0x00000008bb3c7223 */ /* 0x180fe20000010830 */
[----:B------:R-:W-:-:S01]  /*7f80*/  FFMA.FTZ R27, R195, R8, -R48 ;  /* 0x00000008c31b7223 */ /* 0x000fc20000010830 */
[----:B------:R-:W-:Y:S01]  /*7f90*/  FADD.FTZ R67, R69, R70 ;  /* 0x0000004645437221 */ /* 0x000fe20000010000 */
[----:B------:R-:W-:-:S01]  /*7fa0*/  FFMA.FTZ R62, R199, R8, -R48 ;  /* 0x00000008c73e7223 */ /* 0x000fc20000010830 */
[----:B------:R-:W0:Y:S01]  /*7fb0*/  MUFU.EX2 R64, R64 ;  /* 0x0000004000407308 */ /* 0x000e220000000800 */
[----:B------:R-:W-:-:S01]  /*7fc0*/  FFMA.FTZ R201, R201, R8, -R48 ;  /* 0x00000008c9c97223 */ /* 0x000fc20000010830 */
[----:B------:R-:W-:Y:S01]  /*7fd0*/  FADD.FTZ R70, R10, R67 ;  /* 0x000000430a467221 */ /* 0x000fe20000010000 */
[----:B------:R-:W-:-:S01]  /*7fe0*/  FFMA.FTZ R57, R197, R8, -R48 ;  /* 0x00000008c5397223 */ /* 0x000fc20000010830 */
[-CC-:B------:R-:W-:Y:S01]  /*7ff0*/  FFMA.FTZ R59, R193, R8.reuse, -R48.reuse ;  /* 0x00000008c13b7223 */ /* 0x180fe20000010830 */
[----:B------:R-:W-:-:S01]  /*8000*/  FFMA.FTZ R66, R191, R8, -R48 ;  /* 0x00000008bf427223 */ /* 0x000fc20000010830 */
[----:B------:R-:W-:Y:S01]  /*8010*/  FADD.FTZ R67, R29, R70 ;  /* 0x000000461d437221 */ /* 0x000fe20000010000 */
[----:B------:R-:W-:-:S01]  /*8020*/  FFMA.FTZ R61, R205, R8, -R48 ;  /* 0x00000008cd3d7223 */ /* 0x000fc20000010830 */
[----:B------:R-:W1:Y:S01]  /*8030*/  MUFU.EX2 R13, R13 ;  /* 0x0000000d000d7308 */ /* 0x000e620000000800 */
[----:B------:R-:W-:-:S01]  /*8040*/  FFMA.FTZ R68, R189, R8, -R48 ;  /* 0x00000008bd447223 */ /* 0x000fc20000010830 */
[----:B------:R-:W-:Y:S01]  /*8050*/  FADD.FTZ R72, R20, R67 ;  /* 0x0000004314487221 */ /* 0x000fe20000010000 */
[----:B------:R-:W-:-:S01]  /*8060*/  FFMA.FTZ R63, R185, R8, -R48 ;  /* 0x00000008b93f7223 */ /* 0x000fc20000010830 */
[-CC-:B------:R-:W-:Y:S01]  /*8070*/  FFMA.FTZ R70, R37, R8.reuse, -R48.reuse ;  /* 0x0000000825467223 */ /* 0x180fe20000010830 */
[----:B------:R-:W-:-:S01]  /*8080*/  FFMA.FTZ R37, R167, R8, -R48 ;  /* 0x00000008a7257223 */ /* 0x000fc20000010830 */
[----:B------:R-:W-:Y:S01]  /*8090*/  FADD.FTZ R67, R31, R72 ;  /* 0x000000481f437221 */ /* 0x000fe20000010000 */
[----:B------:R-:W-:-:S01]  /*80a0*/  FFMA.FTZ R74, R165, R8, -R48 ;  /* 0x00000008a54a7223 */ /* 0x000fc20000010830 */
[----:B------:R-:W2:Y:S01]  /*80b0*/  MUFU.EX2 R52, R52 ;  /* 0x0000003400347308 */ /* 0x000ea20000000800 */
[----:B0-----:R-:W-:-:S01]  /*80c0*/  FFMA.FTZ R3, R64, R2, R51 ;  /* 0x0000000240037223 */ /* 0x001fc20000010033 */
[----:B------:R-:W-:Y:S01]  /*80d0*/  FADD.FTZ R72, R24, R67 ;  /* 0x0000004318487221 */ /* 0x000fe20000010000 */
[----:B------:R-:W-:-:S01]  /*80e0*/  FFMA.FTZ R161, R161, R8, -R48 ;  /* 0x00000008a1a17223 */ /* 0x000fc20000010830 */
[----:B------:R-:W-:Y:S01]  /*80f0*/  FFMA.FTZ R43, R43, R8, -R48 ;  /* 0x000000082b2b7223 */ /* 0x000fe20000010830 */
[----:B------:R-:W-:-:S01]  /*8100*/  FADD.FTZ R2, R50, R3 ;  /* 0x0000000332027221 */ /* 0x000fc20000010000 */
[----:B------:R-:W-:Y:S01]  /*8110*/  FADD.FTZ R67, R33, R72 ;  /* 0x0000004821437221 */ /* 0x000fe20000010000 */
[----:B------:R-:W-:-:S01]  /*8120*/  FFMA.FTZ R157, R157, R8, -R48 ;  /* 0x000000089d9d7223 */ /* 0x000fc20000010830 */
[----:B------:R-:W0:Y:S01]  /*8130*/  MUFU.EX2 R15, R15 ;  /* 0x0000000f000f7308 */ /* 0x000e220000000800 */
[----:B-1----:R-:W-:-:S01]  /*8140*/  FADD.FTZ R3, R13, R2 ;  /* 0x000000020d037221 */ /* 0x002fc20000010000 */
[----:B------:R-:W-:Y:S01]  /*8150*/  FADD.FTZ R72, R26, R67 ;  /* 0x000000431a487221 */ /* 0x000fe20000010000 */
[----:B------:R-:W-:-:S01]  /*8160*/  FFMA.FTZ R67, R163, R8, -R48 ;  /* 0x00000008a3437223 */ /* 0x000fc20000010830 */
[-CC-:B------:R-:W-:Y:S01]  /*8170*/  FFMA.FTZ R45, R45, R8.reuse, -R48.reuse ;  /* 0x000000082d2d7223 */ /* 0x180fe20000010830 */
[----:B------:R-:W-:-:S01]  /*8180*/  FFMA.FTZ R207, R207, R8, -R48 ;  /* 0x00000008cfcf7223 */ /* 0x000fc20000010830 */
[----:B------:R-:W-:Y:S01]  /*8190*/  FADD.FTZ R81, R35, R72 ;  /* 0x0000004823517221 */ /* 0x000fe20000010000 */
[----:B------:R-:W-:-:S01]  /*81a0*/  FFMA.FTZ R47, R47, R8, -R48 ;  /* 0x000000082f2f7223 */ /* 0x000fc20000010830 */
[----:B------:R-:W1:Y:S01]  /*81b0*/  MUFU.EX2 R54, R54 ;  /* 0x0000003600367308 */ /* 0x000e620000000800 */
[----:B--2---:R-:W-:-:S01]  /*81c0*/  FADD.FTZ R2, R52, R3 ;  /* 0x0000000334027221 */ /* 0x004fc20000010000 */
[----:B------:R-:W-:-:S04]  /*81d0*/  FADD.FTZ R72, R28, R81 ;  /* 0x000000511c487221 */ /* 0x000fc80000010000 */
[----:B------:R-:W-:Y:S01]  /*81e0*/  FADD.FTZ R81, R39, R72 ;  /* 0x0000004827517221 */ /* 0x000fe20000010000 */
[----:B------:R-:W-:-:S01]  /*81f0*/  FFMA.FTZ R72, R41, R8, -R48 ;  /* 0x0000000829487223 */ /* 0x000fc20000010830 */
        /* <DEDUP_REMOVED lines=18> */
[----:B------:R-:W-:-:S06]  /*8320*/  FADD.FTZ R2, R30, R81 ;  /* 0x000000511e027221 */ /* 0x000fcc0000010000 */
        /* <DEDUP_REMOVED lines=43> */
[----:B------:R-:W-:-:S06]  /*85e0*/  FADD.FTZ R2, R46, R41 ;  /* 0x000000292e027221 */ /* 0x000fcc0000010000 */
        /* <DEDUP_REMOVED lines=12> */
.L_x_1308:
        /* <DEDUP_REMOVED lines=18> */
[----:B------:R-:W-:Y:S01]  /*87d0*/  SYNCS.ARRIVE.TRANS64.RED.A1T0 RZ, [UR4], RZ ;  /* 0x000000ffffff79a7 */ /* 0x000fe20008100404 */
        /* <DEDUP_REMOVED lines=16> */
[----:B------:R-:W-:Y:S01]  /*88e0*/  F2FP.SATFINITE.E4M3.F32.PACK_AB_MERGE_C R163, R62, R27, R6 ;  /* 0x0000001b3ea3723e */ /* 0x000fe20004807006 */
[-C--:B------:R-:W-:Y:S01]  /*88f0*/  FMUL.FTZ R112, R112, R49.reuse ;  /* 0x0000003170707220 */ /* 0x080fe20000410000 */
        /* <DEDUP_REMOVED lines=70> */
.L_x_1290:
[----:B------:R-:W2:Y:S01]  /*8d60*/  LDL R4, [R1] ;  /* 0x0000000001047983 */ /* 0x000ea20000100800 */
[----:B------:R-:W-:Y:S02]  /*8d70*/  ISETP.NE.AND P2, PT, R178, 0x1, PT ;  /* 0x00000001b200780c */ /* 0x000fe40003f45270 */
[----:B------:R-:W-:-:S11]  /*8d80*/  IADD3 R13, R16, 0x1, -R17 ;  /* 0x00000001100d7810 */ /* 0x000fd60007ffe811 */
[----:B------:R-:W0:Y:S08]  /*8d90*/  @P2 LDC R5, c[0x0][0x44c] ;  /* 0x00011300ff052b82 */ /* 0x000e300000000800 */
[----:B------:R-:W1:Y:S01]  /*8da0*/  @P2 LDC R6, c[0x0][0x450] ;  /* 0x00011400ff062b82 */ /* 0x000e620000000800 */
[----:B--2---:R-:W-:Y:S01]  /*8db0*/  LOP3.LUT P1, RZ, R4, 0x1, RZ, 0xc0, !PT ;  /* 0x0000000104ff7812 */ /* 0x004fe2000782c0ff */
[----:B------:R-:W-:-:S04]  /*8dc0*/  VIADD R4, R19, 0x7f ;  /* 0x0000007f13047836 */ /* 0x000fc80000000000 */
[----:B0-----:R-:W-:-:S05]  /*8dd0*/  @P2 IMAD.HI.U32 R5, R4, R5, RZ ;  /* 0x0000000504052227 */ /* 0x001fca00078e00ff */
[----:B-1----:R-:W-:-:S05]  /*8de0*/  @P2 SHF.R.U32.HI R4, RZ, R6, R5 ;  /* 0x00000006ff042219 */ /* 0x002fca0000011605 */
[----:B------:R-:W-:-:S04]  /*8df0*/  IMAD.IADD R4, R13, 0x1, R4 ;  /* 0x000000010d047824 */ /* 0x000fc800078e0204 */
[----:B------:R-:W-:Y:S01]  /*8e00*/  VIADD R5, R4, -UR30 ;  /* 0x8000001e04057c36 */ /* 0x000fe20008000000 */
[----:B------:R-:W-:Y:S06]  /*8e10*/  @!P1 BRA `(.L_x_1310) ;  /* 0x0000000000449947 */ /* 0x000fec0003800000 */
        /* <DEDUP_REMOVED lines=10> */
.L_x_1311:
[----:B------:R-:W0:Y:S02]  /*8ec0*/  LDC R15, c[0x0][0x9e4] ;  /* 0x00027900ff0f7b82 */ /* 0x000e240000000800 */
[----:B0-----:R-:W-:-:S13]  /*8ed0*/  ISETP.NE.AND P1, PT, R15, 0x1, PT ;  /* 0x000000010f00780c */ /* 0x001fda0003f25270 */
[----:B------:R-:W0:Y:S02]  /*8ee0*/  @P1 LDC.64 R12, c[0x0][0x9e8] ;  /* 0x00027a00ff0c1b82 */ /* 0x000e240000000a00 */
[----:B0-----:R-:W-:-:S05]  /*8ef0*/  @P1 IMAD.HI.U32 R6, R4, R12, RZ ;  /* 0x0000000c04061227 */ /* 0x001fca00078e00ff */
[----:B------:R-:W-:-:S07]  /*8f00*/  @P1 SHF.R.U32.HI R4, RZ, R13, R6 ;  /* 0x0000000dff041219 */ /* 0x000fce0000011606 */
.L_x_1312:
[----:B------:R-:W-:-:S05]  /*8f10*/  IMAD R4, R4, R15, RZ ;  /* 0x0000000f04047224 */ /* 0x000fca00078e02ff */
[----:B------:R-:W-:-:S07]  /*8f20*/  VIMNMX R5, R5, R4, !PT ;  /* 0x0000000405057248 */ /* 0x000fce0007fe0100 */
.L_x_1310:
        /* <DEDUP_REMOVED lines=11> */
.L_x_1324:
[----:B------:R-:W-:Y:S01]  /*8fe0*/  ISETP.NE.AND P2, PT, RZ, UR39, PT ;  /* 0x00000027ff007c0c */ /* 0x000fe2000bf45270 */
[----:B------:R-:W-:-:S04]  /*8ff0*/  UISETP.NE.AND UP0, UPT, UR4, 0x1, UPT ;  /* 0x000000010400788c */ /* 0x000fc8000bf05270 */
[----:B------:R-:W-:-:S04]  /*9000*/  USEL UR37, URZ, 0x1, UP0 ;  /* 0x000000013f257887 */ /* 0x000fc80008000000 */
[----:B------:R-:W-:-:S04]  /*9010*/  ULOP3.LUT UR37, UR5, UR37, URZ, 0x3c, !UPT ;  /* 0x0000002505257292 */ /* 0x000fc8000f8e3c3f */
[----:B------:R-:W-:Y:S08]  /*9020*/  @P2 BRA `(.L_x_1314) ;  /* 0x0000000000382947 */ /* 0x000ff00003800000 */
[----:B------:R-:W-:Y:S05]  /*9030*/  @!P0 BRA `(.L_x_1315) ;  /* 0x0000000000048947 */ /* 0x000fea0003800000 */
[----:B------:R-:W-:Y:S01]  /*9040*/  BPT.TRAP 0x1 ;  /* 0x000000040000795c */ /* 0x000fe20000300000 */
.L_x_1315:
        /* <DEDUP_REMOVED lines=9> */
.L_x_1316:
[----:B-1----:R-:W-:Y:S05]  /*90e0*/  @P1 BRA `(.L_x_1314) ;  /* 0x0000000000081947 */ /* 0x002fea0003800000 */
[----:B------:R-:W1:Y:S02]  /*90f0*/  SYNCS.PHASECHK.TRANS64.TRYWAIT P1, [UR6+0x22830], R5 ;  /* 0x02283005ff0075a7 */ /* 0x000e640008020146 */
[----:B-1----:R-:W-:Y:S05]  /*9100*/  @!P1 BRA `(.L_x_1317) ;  /* 0x000000ec00ec9947 */ /* 0x002fea0003800000 */
.L_x_1314:
        /* <DEDUP_REMOVED lines=40> */
.L_x_1319:
[----:B------:R-:W-:Y:S01]  /*9390*/  ULEA UR6, UR4, UR38, 0x3 ;  /* 0x0000002604067291 */ /* 0x000fe2000f8e183f */
[----:B------:R-:W-:-:S05]  /*93a0*/  IMAD.U32 R5, RZ, RZ, UR5 ;  /* 0x00000005ff057e24 */ /* 0x000fca000f8e00ff */
[----:B------:R-:W-:-:S04]  /*93b0*/  SHF.L.U32 R5, R5, 0x1f, RZ ;  /* 0x0000001f05057819 */ /* 0x000fc800000006ff */
[----:B------:R0:W1:Y:S01]  /*93c0*/  SYNCS.PHASECHK.TRANS64.TRYWAIT P1, [UR6+0x22850], R5 ;  /* 0x02285005ff0075a7 */ /* 0x0000620008020146 */
[----:B------:R-:W-:Y:S05]  /*93d0*/  @!P0 BRA `(.L_x_1320) ;  /* 0x0000000000048947 */ /* 0x000fea0003800000 */
[----:B------:R-:W-:Y:S01]  /*93e0*/  BPT.TRAP 0x1 ;  /* 0x000000040000795c */ /* 0x000fe20000300000 */
.L_x_1320:
[----:B-1----:R-:W-:Y:S05]  /*93f0*/  @P1 BRA `(.L_x_1318) ;  /* 0x0000000000081947 */ /* 0x002fea0003800000 */
[----:B------:R-:W1:Y:S02]  /*9400*/  SYNCS.PHASECHK.TRANS64.TRYWAIT P1, [UR6+0x22850], R5 ;  /* 0x02285005ff0075a7 */ /* 0x000e640008020146 */
[----:B-1----:R-:W-:Y:S05]  /*9410*/  @!P1 BRA `(.L_x_1321) ;  /* 0x000000ec00409947 */ /* 0x002fea0003800000 */
.L_x_1318:
[----:B------:R-:W-:Y:S01]  /*9420*/  UIADD3 UR5, UR38, 0x400, URZ ;  /* 0x0000040026057890 */ /* 0x000fe2000fffe03f */
[----:B------:R-:W-:Y:S01]  /*9430*/  WARPGROUP.ARRIVE ;  /* 0x00000000000079c5 */ /* 0x000fe20000000000 */
[----:B------:R-:W-:Y:S01]  /*9440*/  UMOV UR7, 0x40000040 ;  /* 0x4000004000077882 */ /* 0x000fe20000000000 */
[----:B------:R-:W-:Y:S01]  /*9450*/  UMOV UR11, 0x40000040 ;  /* 0x40000040000b7882 */ /* 0x000fe20000000000 */
[----:B------:R-:W-:-:S03]  /*9460*/  USHF.R.U32.HI UR5, URZ, 0x4, UR5 ;  /* 0x000000043f057899 */ /* 0x000fc60008011605 */
[----:B-1----:R-:W1:Y:S01]  /*9470*/  S2R R8, SR_TID.X ;  /* 0x0000000000087919 */ /* 0x002e620000002100 */
[----:B------:R-:W-:-:S04]  /*9480*/  ULOP3.LUT UR5, UR5, 0x3fff, URZ, 0xc0, !UPT ;  /* 0x00003fff05057892 */ /* 0x000fc8000f8ec03f */
[----:B------:R-:W-:-:S04]  /*9490*/  ULOP3.LUT UR5, UR5, 0x10000, URZ, 0xfc, !UPT ;  /* 0x0001000005057892 */ /* 0x000fc8000f8efc3f */
[----:B------:R-:W-:-:S04]  /*94a0*/  ULEA UR6, UR4, UR5, 0xa ;  /* 0x0000000504067291 */ /* 0x000fc8000f8e503f */
[----:B------:R-:W-:-:S05]  /*94b0*/  UIADD3 UR10, UR6, 0x2, URZ ;  /* 0x00000002060a7890 */ /* 0x000fca000fffe03f */
[----:B------:R-:W-:Y:S01]  /*94c0*/  QGMMA.64x128x32.F32.E4M3.E4M3 R88, R164, gdesc[UR4], R88, gsb0 ;  /* 0x01e00004a4587df3 */ /* 0x000fe20008000858 */
        /* <DEDUP_REMOVED lines=11> */
[----:B------:R-:W-:Y:S03]  /*9580*/  QGMMA.64x128x32.F32.E4M3.E4M3 R88, R156, gdesc[UR8], R88, gsb0 ;  /* 0x01e000089c587df3 */ /* 0x000fe60008000858 */
[----:B------:R-:W-:Y:S02]  /*9590*/  WARPGROUP.DEPBAR.LE gsb0, 0x0 ;  /* 0x00008000000079c5 */ /* 0x000fe40000010000 */
[----:B------:R-:W-:-:S07]  /*95a0*/  WARPGROUP.ARRIVE ;  /* 0x00000000000079c5 */ /* 0x000fce0000000000 */
[----:B------:R-:W-:Y:S03]  /*95b0*/  QGMMA.64x128x32.F32.E4M3.E4M3 R88, R152, gdesc[UR4], R88, gsb0 ;  /* 0x01e0000498587df3 */ /* 0x000fe60008000858 */
[----:B------:R-:W-:Y:S02]  /*95c0*/  WARPGROUP.DEPBAR.LE gsb0, 0x0 ;  /* 0x00008000000079c5 */ /* 0x000fe40000010000 */
[----:B------:R0:W-:Y:S06]  /*95d0*/  BAR.ARV R5, 0x100 ;  /* 0x000400050000751d */ /* 0x0001ec0000002000 */
[----:B------:R-:W-:Y:S05]  /*95e0*/  @!P0 BRA `(.L_x_1322) ;  /* 0x0000000000048947 */ /* 0x000fea0003800000 */
[----:B------:R-:W-:Y:S01]  /*95f0*/  BPT.TRAP 0x1 ;  /* 0x000000040000795c */ /* 0x000fe20000300000 */
.L_x_1322:
[C---:B------:R-:W-:Y:S01]  /*9600*/  FMUL.FTZ R153, R0.reuse, R24 ;  /* 0x0000001800997220 */ /* 0x040fe20000410000 */
[C---:B------:R-:W-:Y:S01]  /*9610*/  FMUL.FTZ R155, R0.reuse, R25 ;  /* 0x00000019009b7220 */ /* 0x040fe20000410000 */
[C---:B0-----:R-:W-:Y:S01]  /*9620*/  FMUL.FTZ R5, R0.reuse, R26 ;  /* 0x0000001a00057220 */ /* 0x041fe20000410000 */
        /* <DEDUP_REMOVED lines=78> */
[----:B------:R-:W-:Y:S01]  /*9b10*/  FMUL.FTZ R83, R0, R87 ;  /* 0x0000005700537220 */ /* 0x000fe20000410000 */
[----:B------:R-:W-:-:S04]  /*9b20*/  ULEA UR5, UR36, UR38, 0x3 ;  /* 0x0000002624057291 */ /* 0x000fc8000f8e183f */
[----:B------:R-:W1:Y:S01]  /*9b30*/  MUFU.TANH R25, R25 ;  /* 0x0000001900197308 */ /* 0x000e620000002400 */
[----:B--2---:R-:W-:Y:S01]  /*9b40*/  FMNMX.FTZ R12, R21, R12, !PT ;  /* 0x0000000c150c7209 */ /* 0x004fe20007810000 */
[----:B------:R-:W-:-:S04]  /*9b50*/  UIADD3 UR5, UR5, 0x22840, URZ ;  /* 0x0002284005057890 */ /* 0x000fc8000fffe03f */
[----:B------:R-:W-:Y:S02]  /*9b60*/  UPRMT UR5, UR40, 0x654, UR5 ;  /* 0x0000065428057896 */ /* 0x000fe40008000005 */
[----:B------:R-:W2:Y:S01]  /*9b70*/  MUFU.TANH R165, R165 ;  /* 0x000000a500a57308 */ /* 0x000ea20000002400 */
[----:B0-----:R-:W-:-:S06]  /*9b80*/  FMNMX.FTZ R8, R163, R8, !PT ;  /* 0x00000008a3087209 */ /* 0x001fcc0007810000 */
[----:B------:R-:W-:Y:S01]  /*9b90*/  SYNCS.ARRIVE.TRANS64.RED.A1T0 RZ, [UR5], RZ ;  /* 0x000000ffffff79a7 */ /* 0x000fe20008100405 */
        /* <DEDUP_REMOVED lines=104> */
[----:B------:R-:W1:Y:S03]  /*a220*/  LDC R8, c[0x0][0x988] ;  /* 0x00026200ff087b82 */ /* 0x000e660000000800 */
[----:B------:R-:W3:Y:S01]  /*a230*/  SHFL.BFLY PT, R9, R14, 0x2, 0x1f ;  /* 0x0c401f000e097f89 */ /* 0x000ee200000e0000 */
[----:B--2---:R-:W-:-:S04]  /*a240*/  FMNMX.FTZ R12, R81, R12, !PT ;  /* 0x0000000c510c7209 */ /* 0x004fc80007810000 */
[----:B0-----:R-:W-:-:S05]  /*a250*/  FMNMX.FTZ R12, R83, R12, !PT ;  /* 0x0000000c530c7209 */ /* 0x001fca0007810000 */
[----:B------:R-:W0:Y:S01]  /*a260*/  SHFL.BFLY PT, R11, R12, 0x2, 0x1f ;  /* 0x0c401f000c0b7f89 */ /* 0x000e2200000e0000 */
[----:B---3--:R-:W-:-:S05]  /*a270*/  FMNMX.FTZ R20, R14, R9, !PT ;  /* 0x000000090e147209 */ /* 0x008fca0007810000 */
[----:B------:R-:W2:Y:S01]  /*a280*/  SHFL.BFLY PT, R9, R20, 0x1, 0x1f ;  /* 0x0c201f0014097f89 */ /* 0x000ea200000e0000 */
[----:B0-----:R-:W-:-:S05]  /*a290*/  FMNMX.FTZ R24, R12, R11, !PT ;  /* 0x0000000b0c187209 */ /* 0x001fca0007810000 */
[----:B------:R-:W0:Y:S01]  /*a2a0*/  SHFL.BFLY PT, R11, R24, 0x1, 0x1f ;  /* 0x0c201f00180b7f89 */ /* 0x000e2200000e0000 */
[----:B--2---:R-:W-:-:S05]  /*a2b0*/  FMNMX.FTZ R9, R20, R9, !PT ;  /* 0x0000000914097209 */ /* 0x004fca0007810000 */
[C---:B------:R-:W-:Y:S01]  /*a2c0*/  FADD.FTZ R87, -R9.reuse, R4 ;  /* 0x0000000409577221 */ /* 0x040fe20000010100 */
[----:B-1----:R-:W-:-:S03]  /*a2d0*/  FFMA.FTZ R48, R9, R8, -8 ;  /* 0xc100000009307423 */ /* 0x002fc60000010008 */
[-C--:B------:R-:W-:Y:S01]  /*a2e0*/  FMUL.FTZ R4, R87, R8.reuse ;  /* 0x0000000857047220 */ /* 0x080fe20000410000 */
[----:B------:R-:W-:-:S01]  /*a2f0*/  FFMA.FTZ R12, R157, R8, -R48 ;  /* 0x000000089d0c7223 */ /* 0x000fc20000010830 */
[-CC-:B------:R-:W-:Y:S01]  /*a300*/  FFMA.FTZ R14, R161, R8.reuse, -R48.reuse ;  /* 0x00000008a10e7223 */ /* 0x180fe20000010830 */
[----:B------:R-:W-:-:S01]  /*a310*/  FFMA.FTZ R157, R163, R8, -R48 ;  /* 0x00000008a39d7223 */ /* 0x000fc20000010830 */
[-CC-:B------:R-:W-:Y:S01]  /*a320*/  FFMA.FTZ R20, R165, R8.reuse, -R48.reuse ;  /* 0x00000008a5147223 */ /* 0x180fe20000010830 */
[----:B------:R-:W-:-:S01]  /*a330*/  FFMA.FTZ R161, R187, R8, -R48 ;  /* 0x00000008bba17223 */ /* 0x000fc20000010830 */
[-CC-:B------:R-:W-:Y:S01]  /*a340*/  FFMA.FTZ R26, R189, R8.reuse, -R48.reuse ;  /* 0x00000008bd1a7223 */ /* 0x180fe20000010830 */
[----:B0-----:R-:W-:Y:S01]  /*a350*/  FMNMX.FTZ R11, R24, R11, !PT ;  /* 0x0000000b180b7209 */ /* 0x001fe20007810000 */
[-CC-:B------:R-:W-:Y:S01]  /*a360*/  FFMA.FTZ R24, R185, R8.reuse, -R48.reuse ;  /* 0x00000008b9187223 */ /* 0x180fe20000010830 */
[----:B------:R-:W-:-:S01]  /*a370*/  FFMA.FTZ R163, R191, R8, -R48 ;  /* 0x00000008bfa37223 */ /* 0x000fc20000010830 */
[-CC-:B------:R-:W-:Y:S01]  /*a380*/  FFMA.FTZ R28, R193, R8.reuse, -R48.reuse ;  /* 0x00000008c11c7223 */ /* 0x180fe20000010830 */
[----:B------:R-:W-:-:S01]  /*a390*/  FFMA.FTZ R44, R79, R8, -R48 ;  /* 0x000000084f2c7223 */ /* 0x000fc20000010830 */
[----:B------:R-:W-:Y:S01]  /*a3a0*/  FADD.FTZ R87, -R11, R10 ;  /* 0x0000000a0b577221 */ /* 0x000fe20000010100 */
        /* <DEDUP_REMOVED lines=21> */
[-C--:B------:R-:W-:Y:S01]  /*a500*/  FFMA.FTZ R85, R85, R8.reuse, -R48 ;  /* 0x0000000855557223 */ /* 0x080fe20000010830 */
[----:B------:R-:W-:-:S01]  /*a510*/  FFMA.FTZ R48, R11, R8, -8 ;  /* 0xc10000000b307423 */ /* 0x000fc20000010008 */
[-C--:B------:R-:W-:Y:S01]  /*a520*/  FMUL.FTZ R87, R87, R8.reuse ;  /* 0x0000000857577220 */ /* 0x080fe20000410000 */
[----:B------:R-:W-:Y:S02]  /*a530*/  MUFU.EX2 R4, R4 ;  /* 0x0000000400047308 */ /* 0x000fe40000000800 */
[----:B------:R-:W-:-:S01]  /*a540*/  FFMA.FTZ R50, R5, R8, -R48 ;  /* 0x0000000805327223 */ /* 0x000fc20000010830 */
[-CC-:B------:R-:W-:Y:S01]  /*a550*/  FFMA.FTZ R5, R13, R8.reuse, -R48.reuse ;  /* 0x000000080d057223 */ /* 0x180fe20000010830 */
[----:B------:R-:W-:-:S01]  /*a560*/  FFMA.FTZ R13, R15, R8, -R48 ;  /* 0x000000080f0d7223 */ /* 0x000fc20000010830 */
[-CC-:B------:R-:W-:Y:S01]  /*a570*/  FFMA.FTZ R52, R21, R8.reuse, -R48.reuse ;  /* 0x0000000815347223 */ /* 0x180fe20000010830 */
[----:B------:R-:W-:-:S01]  /*a580*/  FFMA.FTZ R15, R25, R8, -R48 ;  /* 0x00000008190f7223 */ /* 0x000fc20000010830 */
[-CC-:B------:R-:W-:Y:S01]  /*a590*/  FFMA.FTZ R54, R27, R8.reuse, -R48.reuse ;  /* 0x000000081b367223 */ /* 0x180fe20000010830 */
        /* <DEDUP_REMOVED lines=25> */
[----:B------:R-:W-:-:S07]  /*a730*/  FFMA.FTZ R81, R81, R8, -R48 ;  /* 0x0000000851517223 */ /* 0x000fce0000010830 */
[----:B------:R-:W2:Y:S01]  /*a740*/  MUFU.EX2 R5, R5 ;  /* 0x0000000500057308 */ /* 0x000ea20000000800 */
[----:B-1----:R-:W-:-:S07]  /*a750*/  FFMA.FTZ R2, R87, R2, R50 ;  /* 0x0000000257027223 */ /* 0x002fce0000010032 */
        /* <DEDUP_REMOVED lines=22> */
[----:B--2---:R-:W-:-:S01]  /*a8c0*/  FADD.FTZ R72, R20, R39 ;  /* 0x0000002714487221 */ /* 0x004fc20000010000 */
[----:B------:R-:W-:-:S06]  /*a8d0*/  FFMA.FTZ R39, R61, R8, -R48 ;  /* 0x000000083d277223 */ /* 0x000fcc0000010830 */
        /* <DEDUP_REMOVED lines=105> */
.L_x_1323:
[----:B------:R-:W-:Y:S01]  /*af70*/  ULEA UR4, UR4, UR38, 0x3 ;  /* 0x0000002604047291 */ /* 0x000fe2000f8e183f */
[----:B------:R-:W-:Y:S01]  /*af80*/  ISETP.GT.AND P1, PT, R7, R6, PT ;  /* 0x000000060700720c */ /* 0x000fe20003f24270 */
[----:B------:R-:W-:Y:S01]  /*af90*/  UMOV UR5, UR37 ;  /* 0x0000002500057c82 */ /* 0x000fe20008000000 */
[----:B------:R-:W-:Y:S01]  /*afa0*/  F2FP.SATFINITE.E4M3.F32.PACK_AB_MERGE_C R13, R52, R13, RZ ;  /* 0x0000000d340d723e */ /* 0x000fe200048070ff */
[----:B------:R-:W-:Y:S01]  /*afb0*/  UIADD3 UR4, UR4, 0x22860, URZ ;  /* 0x0002286004047890 */ /* 0x000fe2000fffe03f */
[----:B------:R-:W-:Y:S01]  /*afc0*/  F2FP.SATFINITE.E4M3.F32.PACK_AB_MERGE_C R12, R155, R12, RZ ;  /* 0x0000000c9b0c723e */ /* 0x000fe200048070ff */
[----:B------:R-:W-:Y:S01]  /*afd0*/  FMUL.FTZ R88, R88, R4 ;  /* 0x0000000458587220 */ /* 0x000fe20000410000 */
[----:B------:R-:W-:Y:S01]  /*afe0*/  F2FP.SATFINITE.E4M3.F32.PACK_AB_MERGE_C R20, R159, R20, RZ ;  /* 0x000000149f14723e */ /* 0x000fe200048070ff */
[----:B------:R-:W-:Y:S01]  /*aff0*/  UPRMT UR4, UR40, 0x654, UR4 ;  /* 0x0000065428047896 */ /* 0x000fe20008000004 */
[----:B------:R-:W-:Y:S01]  /*b000*/  F2FP.SATFINITE.E4M3.F32.PACK_AB_MERGE_C R26, R163, R26, RZ ;  /* 0x0000001aa31a723e */ /* 0x000fe200048070ff */
[----:B------:R-:W-:Y:S01]  /*b010*/  FMUL.FTZ R89, R89, R4 ;  /* 0x0000000459597220 */ /* 0x000fe20000410000 */
[----:B------:R-:W-:Y:S01]  /*b020*/  F2FP.SATFINITE.E4M3.F32.PACK_AB_MERGE_C R30, R167, R30, RZ ;  /* 0x0000001ea71e723e */ /* 0x000fe200048070ff */
[----:B------:R-:W-:Y:S01]  /*b030*/  FMUL.FTZ R92, R92, R4 ;  /* 0x000000045c5c7220 */ /* 0x000fe20000410000 */
[----:B------:R-:W-:Y:S01]  /*b040*/  F2FP.SATFINITE.E4M3.F32.PACK_AB_MERGE_C R13, R5, R50, R13 ;  /* 0x00000032050d723e */ /* 0x000fe2000480700d */
[-C--:B------:R-:W-:Y:S01]  /*b050*/  FMUL.FTZ R93, R93, R4.reuse ;  /* 0x000000045d5d7220 */ /* 0x080fe20000410000 */
[----:B------:R-:W-:Y:S01]  /*b060*/  F2FP.SATFINITE.E4M3.F32.PACK_AB_MERGE_C R21, R56, R21, RZ ;  /* 0x000000153815723e */ /* 0x000fe200048070ff */
[----:B------:R-:W-:Y:S01]  /*b070*/  FMUL.FTZ R96, R96, R4 ;  /* 0x0000000460607220 */ /* 0x000fe20000410000 */
[----:B------:R-:W-:Y:S01]  /*b080*/  F2FP.SATFINITE.E4M3.F32.PACK_AB_MERGE_C R27, R60, R27, RZ ;  /* 0x0000001b3c1b723e */ /* 0x000fe200048070ff */
[----:B------:R-:W-:Y:S01]  /*b090*/  SYNCS.ARRIVE.TRANS64.RED.A1T0 RZ, [UR4], RZ ;  /* 0x000000ffffff79a7 */ /* 0x000fe20008100404 */
[----:B------:R-:W-:Y:S01]  /*b0a0*/  F2FP.SATFINITE.E4M3.F32.PACK_AB_MERGE_C R31, R64, R31, RZ ;  /* 0x0000001f401f723e */ /* 0x000fe200048070ff */
[----:B------:R-:W-:Y:S01]  /*b0b0*/  UMOV UR4, UR36 ;  /* 0x0000002400047c82 */ /* 0x000fe20008000000 */
        /* <DEDUP_REMOVED lines=87> */
.L_x_1313:
        /* <DEDUP_REMOVED lines=8> */
[----:B------:R-:W-:-:S05]  /*b6b0*/  ULDC UR33, c[0x0][0x9e0] ;  /* 0x0002780000217ab9 */ /* 0x000fca0000000800 */
.L_x_1344:
        /* <DEDUP_REMOVED lines=9> */
.L_x_1327:
[----:B------:R-:W-:Y:S01]  /*b750*/  ULEA UR10, UR36, UR38, 0x3 ;  /* 0x00000026240a7291 */ /* 0x000fe2000f8e183f */
[----:B------:R-:W-:-:S05]  /*b760*/  IMAD.U32 R6, RZ, RZ, UR37 ;  /* 0x00000025ff067e24 */ /* 0x000fca000f8e00ff */
[----:B------:R-:W-:-:S04]  /*b770*/  SHF.L.U32 R6, R6, 0x1f, RZ ;  /* 0x0000001f06067819 */ /* 0x000fc800000006ff */
[----:B------:R0:W1:Y:S01]  /*b780*/  SYNCS.PHASECHK.TRANS64.TRYWAIT P1, [UR10+0x22830], R6 ;  /* 0x02283006ff0075a7 */ /* 0x000062000802014a */
[----:B------:R-:W-:Y:S05]  /*b790*/  @!P0 BRA `(.L_x_1328) ;  /* 0x0000000000048947 */ /* 0x000fea0003800000 */
[----:B------:R-:W-:Y:S01]  /*b7a0*/  BPT.TRAP 0x1 ;  /* 0x000000040000795c */ /* 0x000fe20000300000 */
.L_x_1328:
[----:B-1----:R-:W-:Y:S05]  /*b7b0*/  @P1 BRA `(.L_x_1326) ;  /* 0x0000000000081947 */ /* 0x002fea0003800000 */
[----:B------:R-:W1:Y:S02]  /*b7c0*/  SYNCS.PHASECHK.TRANS64.TRYWAIT P1, [UR10+0x22830], R6 ;  /* 0x02283006ff0075a7 */ /* 0x000e64000802014a */
[----:B-1----:R-:W-:Y:S05]  /*b7d0*/  @!P1 BRA `(.L_x_1329) ;  /* 0x000000c800689947 */ /* 0x002fea0003800000 */
.L_x_1326:
[----:B------:R-:W2:Y:S01]  /*b7e0*/  S2R R8, SR_TID.X ;  /* 0x0000000000087919 */ /* 0x000ea20000002100 */
        /* <DEDUP_REMOVED lines=12> */
[----:B--2---:R-:W-:-:S05]  /*b8b0*/  SHF.R.U32.HI R8, RZ, 0x7, R8 ;  /* 0x00000007ff087819 */ /* 0x004fca0000011608 */
[----:B01----:R-:W-:-:S05]  /*b8c0*/  VIADD R6, R8, 0x8 ;  /* 0x0000000808067836 */ /* 0x003fca0000000000 */
        /* <DEDUP_REMOVED lines=22> */
.L_x_1331:
[----:B------:R-:W-:Y:S01]  /*ba30*/  ULEA UR10, UR4, UR38, 0x3 ;  /* 0x00000026040a7291 */ /* 0x000fe2000f8e183f */
[----:B------:R-:W-:-:S05]  /*ba40*/  IMAD.U32 R6, RZ, RZ, UR5 ;  /* 0x00000005ff067e24 */ /* 0x000fca000f8e00ff */
[----:B------:R-:W-:-:S04]  /*ba50*/  SHF.L.U32 R6, R6, 0x1f, RZ ;  /* 0x0000001f06067819 */ /* 0x000fc800000006ff */
[----:B------:R0:W1:Y:S01]  /*ba60*/  SYNCS.PHASECHK.TRANS64.TRYWAIT P1, [UR10+0x22850], R6 ;  /* 0x02285006ff0075a7 */ /* 0x000062000802014a */
[----:B------:R-:W-:Y:S05]  /*ba70*/  @!P0 BRA `(.L_x_1332) ;  /* 0x0000000000048947 */ /* 0x000fea0003800000 */
[----:B------:R-:W-:Y:S01]  /*ba80*/  BPT.TRAP 0x1 ;  /* 0x000000040000795c */ /* 0x000fe20000300000 */
.L_x_1332:
[----:B-1----:R-:W-:Y:S05]  /*ba90*/  @P1 BRA `(.L_x_1330) ;  /* 0x0000000000081947 */ /* 0x002fea0003800000 */
[----:B------:R-:W1:Y:S02]  /*baa0*/  SYNCS.PHASECHK.TRANS64.TRYWAIT P1, [UR10+0x22850], R6 ;  /* 0x02285006ff0075a7 */ /* 0x000e64000802014a */
[----:B-1----:R-:W-:Y:S05]  /*bab0*/  @!P1 BRA `(.L_x_1333) ;  /* 0x000000c400c89947 */ /* 0x002fea0003800000 */
.L_x_1330:
[----:B------:R-:W-:Y:S01]  /*bac0*/  UIADD3 UR5, UR38, 0x400, URZ ;  /* 0x0000040026057890 */ /* 0x000fe2000fffe03f */
[----:B------:R-:W-:Y:S01]  /*bad0*/  WARPGROUP.ARRIVE ;  /* 0x00000000000079c5 */ /* 0x000fe20000000000 */
[----:B------:R-:W-:-:S05]  /*bae0*/  UMOV UR11, 0x40000040 ;  /* 0x40000040000b7882 */ /* 0x000fca0000000000 */
[----:B------:R-:W2:Y:S01]  /*baf0*/  S2R R8, SR_TID.X ;  /* 0x0000000000087919 */ /* 0x000ea20000002100 */
        /* <DEDUP_REMOVED lines=8> */
[----:B--2---:R-:W-:-:S04]  /*bb80*/  SHF.R.U32.HI R8, RZ, 0x7, R8 ;  /* 0x00000007ff087819 */ /* 0x004fc80000011608 */
[----:B01----:R-:W-:Y:S01]  /*bb90*/  IADD3 R6, -R8, 0xb, RZ ;  /* 0x0000000b08067810 */ /* 0x003fe20007ffe1ff */
        /* <DEDUP_REMOVED lines=17> */
.L_x_1334:
        /* <DEDUP_REMOVED lines=9> */
[C---:B------:R-:W-:Y:S01]  /*bd40*/  FMUL.FTZ R34, R0.reuse, R62 ;  /* 0x0000003e00227220 */ /* 0x040fe20000410000 */
[C---:B------:R-:W-:Y:S01]  /*bd50*/  FMUL.FTZ R54, R0.reuse, R61 ;  /* 0x0000003d00367220 */ /* 0x040fe20000410000 */
[C---:B------:R-:W-:Y:S01]  /*bd60*/  FMUL.FTZ R62, R0.reuse, R76 ;  /* 0x0000004c003e7220 */ /* 0x040fe20000410000 */
[----:B------:R-:W-:Y:S01]  /*bd70*/  FMUL.FTZ R152, R0, R24 ;  /* 0x0000001800987220 */ /* 0x000fe20000410000 */
[----:B------:R-:W-:Y:S01]  /*bd80*/  UIADD3 UR5, UR5, 0x22840, URZ ;  /* 0x0002284005057890 */ /* 0x000fe2000fffe03f */
[----:B------:R-:W0:Y:S01]  /*bd90*/  @P1 LDC R9, c[0x0][0x44c] ;  /* 0x00011300ff091b82 */ /* 0x000e220000000800 */
[----:B------:R-:W-:-:S02]  /*bda0*/  IMAD.SHL.U32 R76, R7, 0x80, RZ ;  /* 0x00000080074c7824 */ /* 0x000fc400078e00ff */
[C---:B------:R-:W-:Y:S01]  /*bdb0*/  FMUL.FTZ R24, R0.reuse, R47 ;  /* 0x0000002f00187220 */ /* 0x040fe20000410000 */
[C---:B------:R-:W-:Y:S01]  /*bdc0*/  FMUL.FTZ R154, R0.reuse, R28 ;  /* 0x0000001c009a7220 */ /* 0x040fe20000410000 */
[C---:B------:R-:W-:Y:S01]  /*bdd0*/  FMUL.FTZ R47, R0.reuse, R48 ;  /* 0x00000030002f7220 */ /* 0x040fe20000410000 */
[C---:B------:R-:W-:Y:S01]  /*bde0*/  FMUL.FTZ R10, R0.reuse, R27 ;  /* 0x0000001b000a7220 */ /* 0x040fe20000410000 */
[C---:B------:R-:W-:Y:S01]  /*bdf0*/  FMUL.FTZ R155, R0.reuse, R29 ;  /* 0x0000001d009b7220 */ /* 0x040fe20000410000 */
[C---:B------:R-:W-:Y:S01]  /*be00*/  FMUL.FTZ R48, R0.reuse, R49 ;  /* 0x0000003100307220 */ /* 0x040fe20000410000 */
[----:B------:R-:W1:Y:S01]  /*be10*/  @P1 LDC R8, c[0x0][0x450] ;  /* 0x00011400ff081b82 */ /* 0x000e620000000800 */
        /* <DEDUP_REMOVED lines=14> */
[----:B------:R-:W-:Y:S01]  /*bf00*/  FMUL.FTZ R160, R0, R40 ;  /* 0x0000002800a07220 */ /* 0x000fe20000410000 */
[----:B0-----:R-:W-:-:S04]  /*bf10*/  @P1 IMAD.HI.U32 R9, R66, R9, RZ ;  /* 0x0000000942091227 */ /* 0x001fc800078e00ff */
[C---:B------:R-:W-:Y:S01]  /*bf20*/  FMUL.FTZ R161, R0.reuse, R41 ;  /* 0x0000002900a17220 */ /* 0x040fe20000410000 */
[C---:B------:R-:W-:Y:S01]  /*bf30*/  FMUL.FTZ R25, R0.reuse, R42 ;  /* 0x0000002a00197220 */ /* 0x040fe20000410000 */
[C---:B------:R-:W-:Y:S01]  /*bf40*/  FMUL.FTZ R15, R0.reuse, R43 ;  /* 0x0000002b000f7220 */ /* 0x040fe20000410000 */
[C---:B------:R-:W-:Y:S01]  /*bf50*/  FMUL.FTZ R162, R0.reuse, R44 ;  /* 0x0000002c00a27220 */ /* 0x040fe20000410000 */
[C---:B------:R-:W-:Y:S01]  /*bf60*/  FMUL.FTZ R163, R0.reuse, R45 ;  /* 0x0000002d00a37220 */ /* 0x040fe20000410000 */
[C---:B------:R-:W-:Y:S01]  /*bf70*/  FMUL.FTZ R51, R0.reuse, R56 ;  /* 0x0000003800337220 */ /* 0x040fe20000410000 */
[C---:B------:R-:W-:Y:S01]  /*bf80*/  FMUL.FTZ R52, R0.reuse, R57 ;  /* 0x0000003900347220 */ /* 0x040fe20000410000 */
[----:B-1----:R-:W-:Y:S01]  /*bf90*/  @P1 SHF.R.U32.HI R66, RZ, R8, R9 ;  /* 0x00000008ff421219 */ /* 0x002fe20000011609 */
        /* <DEDUP_REMOVED lines=27> */
[----:B------:R-:W1:Y:S01]  /*c150*/  MUFU.TANH R152, R152 ;  /* 0x0000009800987308 */ /* 0x000e620000002400 */
[----:B------:R-:W-:Y:S01]  /*c160*/  SYNCS.ARRIVE.TRANS64.RED.A1T0 RZ, [UR5], RZ ;  /* 0x000000ffffff79a7 */ /* 0x000fe20008100405 */
[----:B------:R-:W-:Y:S01]  /*c170*/  ULOP3.LUT UR5, URZ, UR7, URZ, 0x33, !UPT ;  /* 0x000000073f057292 */ /* 0x000fe2000f8e333f */
[----:B------:R-:W-:Y:S01]  /*c180*/  FMUL.FTZ R80, R0, R80 ;  /* 0x0000005000507220 */ /* 0x000fe20000410000 */
[----:B------:R-:W-:-:S04]  /*c190*/  IADD3 R9, -R17, R9, R16 ;  /* 0x0000000911097210 */ /* 0x000fc80007ffe110 */
[----:B------:R-:W3:Y:S01]  /*c1a0*/  MUFU.TANH R153, R153 ;  /* 0x0000009900997308 */ /* 0x000ee20000002400 */
[----:B------:R-:W-:-:S04]  /*c1b0*/  VIADD R78, R9, UR33 ;  /* 0x00000021094e7c36 */ /* 0x000fc80008000000 */
[----:B0-----:R-:W-:-:S03]  /*c1c0*/  IMAD.IADD R68, R78, 0x1, R61 ;  /* 0x000000014e447824 */ /* 0x001fc600078e023d */
[----:B------:R-:W0:Y:S08]  /*c1d0*/  MUFU.TANH R10, R10 ;  /* 0x0000000a000a7308 */ /* 0x000e300000002400 */
        /* <DEDUP_REMOVED lines=26> */
[----:B--2---:R-:W-:Y:S01]  /*c380*/  LOP3.LUT P5, RZ, R6, 0x1, RZ, 0xc0, !PT ;  /* 0x0000000106ff7812 */ /* 0x004fe200078ac0ff */
[C---:B------:R-:W-:Y:S01]  /*c390*/  FMUL.FTZ R6, R0.reuse, R26 ;  /* 0x0000001a00067220 */ /* 0x040fe20000410000 */
[C---:B------:R-:W-:Y:S01]  /*c3a0*/  FMUL.FTZ R26, R0.reuse, R46 ;  /* 0x0000002e001a7220 */ /* 0x040fe20000410000 */
[----:B------:R-:W-:-:S04]  /*c3b0*/  FMUL.FTZ R46, R0, R87 ;  /* 0x00000057002e7220 */ /* 0x000fc80000410000 */
        /* <DEDUP_REMOVED lines=34> */
[----:B------:R5:W0:Y:S02]  /*c5e0*/  MUFU.TANH R75, R80 ;  /* 0x00000050004b7308 */ /* 0x000a240000002400 */
[----:B-----5:R-:W-:-:S04]  /*c5f0*/  VIADD R80, R9, UR5 ;  /* 0x0000000509507c36 */ /* 0x020fc80008000000 */
[----:B------:R-:W-:Y:S01]  /*c600*/  IMAD.IADD R70, R80, 0x1, R61 ;  /* 0x0000000150467824 */ /* 0x000fe200078e023d */
[----:B-1234-:R-:W-:Y:S06]  /*c610*/  @!P5 BRA `(.L_x_1335) ;  /* 0x000000000058d947 */ /* 0x01efec0003800000 */
        /* <DEDUP_REMOVED lines=12> */
.L_x_1337:
[----:B------:R-:W-:-:S05]  /*c6e0*/  IMAD.U32 R63, RZ, RZ, UR6 ;  /* 0x00000006ff3f7e24 */ /* 0x000fca000f8e00ff */
[----:B------:R-:W-:-:S13]  /*c6f0*/  ISETP.NE.AND P1, PT, R63, 0x1, PT ;  /* 0x000000013f00780c */ /* 0x000fda0003f25270 */
[----:B------:R-:W1:Y:S02]  /*c700*/  @P1 LDC.64 R8, c[0x0][0x9e8] ;  /* 0x00027a00ff081b82 */ /* 0x000e640000000a00 */
[----:B-1----:R-:W-:-:S05]  /*c710*/  @P1 IMAD.HI.U32 R8, R61, R8, RZ ;  /* 0x000000083d081227 */ /* 0x002fca00078e00ff */
[----:B------:R-:W-:-:S07]  /*c720*/  @P1 SHF.R.U32.HI R61, RZ, R9, R8 ;  /* 0x00000009ff3d1219 */ /* 0x000fce0000011608 */
.L_x_1338:
[----:B------:R-:W-:Y:S05]  /*c730*/  BSYNC B0 ;  /* 0x0000000000007941 */ /* 0x000fea0003800000 */
.L_x_1336:
[----:B------:R-:W-:-:S04]  /*c740*/  IMAD R61, R61, R63, -R76 ;  /* 0x0000003f3d3d7224 */ /* 0x000fc800078e0a4c */
[----:B------:R-:W-:-:S05]  /*c750*/  IMAD R61, R18, -0x2, R61 ;  /* 0xfffffffe123d7824 */ /* 0x000fca00078e023d */
[----:B------:R-:W-:Y:S02]  /*c760*/  VIADDMNMX R68, R61, R63, R68, PT ;  /* 0x0000003f3d447246 */ /* 0x000fe40003800144 */
[----:B------:R-:W-:-:S07]  /*c770*/  VIMNMX R70, R70, R61, !PT ;  /* 0x0000003d46467248 */ /* 0x000fce0007fe0100 */
.L_x_1335:
        /* <DEDUP_REMOVED lines=15> */
[----:B0-----:R-:W-:Y:S02]  /*c870*/  FSEL R65, R155, -INF , !P3 ;  /* 0xff8000009b417808 */ /* 0x001fe40005800000 */
        /* <DEDUP_REMOVED lines=45> */
[----:B------:R-:W0:Y:S01]  /*cb50*/  SHFL.IDX PT, R53, R66, 0x1, 0x1c1f ;  /* 0x003c1f0042357f89 */ /* 0x000e2200000e0000 */
[----:B------:R-:W-:-:S02]  /*cb60*/  ISETP.GT.AND P2, PT, R70, 0x50, P1 ;  /* 0x000000504600780c */ /* 0x000fc40000f44270 */
[C---:B------:R-:W-:Y:S02]  /*cb70*/  ISETP.GT.AND P3, PT, R70.reuse, 0x51, P1 ;  /* 0x000000514600780c */ /* 0x040fe40000f64270 */
[----:B------:R-:W-:Y:S02]  /*cb80*/  ISETP.GT.AND P4, PT, R70, 0x58, P1 ;  /* 0x000000584600780c */ /* 0x000fe40000f84270 */
[C---:B------:R-:W-:Y:S02]  /*cb90*/  ISETP.LT.OR P2, PT, R68.reuse, 0x51, P2 ;  /* 0x000000514400780c */ /* 0x040fe40001741670 */
[C---:B------:R-:W-:Y:S02]  /*cba0*/  ISETP.LT.OR P3, PT, R68.reuse, 0x52, P3 ;  /* 0x000000524400780c */ /* 0x040fe40001f61670 */
[----:B------:R-:W-:Y:S02]  /*cbb0*/  ISETP.LT.OR P4, PT, R68, 0x59, P4 ;  /* 0x000000594400780c */ /* 0x000fe40002781670 */
[----:B------:R-:W-:-:S02]  /*cbc0*/  FSEL R69, R55, -INF , !P2 ;  /* 0xff80000037457808 */ /* 0x000fc40005000000 */
[----:B------:R-:W-:Y:S02]  /*cbd0*/  FSEL R71, R56, -INF , !P3 ;  /* 0xff80000038477808 */ /* 0x000fe40005800000 */
[----:B------:R-:W-:Y:S02]  /*cbe0*/  FSEL R73, R57, -INF , !P4 ;  /* 0xff80000039497808 */ /* 0x000fe40006000000 */
[C---:B------:R-:W-:Y:S02]  /*cbf0*/  ISETP.GT.AND P2, PT, R70.reuse, 0x59, P1 ;  /* 0x000000594600780c */ /* 0x040fe40000f44270 */
[C---:B------:R-:W-:Y:S02]  /*cc00*/  ISETP.GT.AND P3, PT, R70.reuse, 0x60, P1 ;  /* 0x000000604600780c */ /* 0x040fe40000f64270 */
[----:B------:R-:W-:Y:S01]  /*cc10*/  ISETP.GT.AND P4, PT, R70, 0x61, P1 ;  /* 0x000000614600780c */ /* 0x000fe20000f84270 */
[--C-:B0-----:R-:W-:Y:S01]  /*cc20*/  IMAD.IADD R48, R78, 0x1, R53.reuse ;  /* 0x000000014e307824 */ /* 0x101fe200078e0235 */
[----:B------:R-:W-:Y:S01]  /*cc30*/  ISETP.LT.OR P2, PT, R68, 0x5a, P2 ;  /* 0x0000005a4400780c */ /* 0x000fe20001741670 */
[----:B------:R-:W-:Y:S01]  /*cc40*/  IMAD.IADD R50, R80, 0x1, R53 ;  /* 0x0000000150327824 */ /* 0x000fe200078e0235 */
[----:B------:R-:W-:-:S02]  /*cc50*/  ISETP.LT.OR P3, PT, R68, 0x61, P3 ;  /* 0x000000614400780c */ /* 0x000fc40001f61670 */
[----:B------:R-:W-:Y:S02]  /*cc60*/  ISETP.LT.OR P4, PT, R68, 0x62, P4 ;  /* 0x000000624400780c */ /* 0x000fe40002781670 */
[----:B------:R-:W-:Y:S02]  /*cc70*/  FSEL R79, R58, -INF , !P2 ;  /* 0xff8000003a4f7808 */ /* 0x000fe40005000000 */
[----:B------:R-:W-:Y:S02]  /*cc80*/  FSEL R81, R59, -INF , !P3 ;  /* 0xff8000003b517808 */ /* 0x000fe40005800000 */
[----:B------:R-:W-:Y:S02]  /*cc90*/  FSEL R83, R60, -INF , !P4 ;  /* 0xff8000003c537808 */ /* 0x000fe40006000000 */
[C---:B------:R-:W-:Y:S02]  /*cca0*/  ISETP.GT.AND P2, PT, R70.reuse, 0x68, P1 ;  /* 0x000000684600780c */ /* 0x040fe40000f44270 */
[----:B------:R-:W-:-:S02]  /*ccb0*/  ISETP.GT.AND P3, PT, R70, 0x69, P1 ;  /* 0x000000694600780c */ /* 0x000fc40000f64270 */
[----:B------:R-:W-:Y:S02]  /*ccc0*/  ISETP.GT.AND P4, PT, R70, 0x70, P1 ;  /* 0x000000704600780c */ /* 0x000fe40000f84270 */
        /* <DEDUP_REMOVED lines=8> */
[----:B------:R-:W-:Y:S02]  /*cd50*/  ISETP.GT.AND P4, PT, R70, 0x79, P1 ;  /* 0x000000794600780c */ /* 0x000fe40000f84270 */
[C---:B------:R-:W-:Y:S02]  /*cd60*/  ISETP.LT.OR P2, PT, R68.reuse, 0x72, P2 ;  /* 0x000000724400780c */ /* 0x040fe40001741670 */
[----:B------:R-:W-:-:S02]  /*cd70*/  ISETP.LT.OR P3, PT, R68, 0x79, P3 ;  /* 0x000000794400780c */ /* 0x000fc40001f61670 */
        /* <DEDUP_REMOVED lines=17> */
.L_x_1341:
[----:B------:R-:W-:-:S05]  /*ce90*/  IMAD.U32 R52, RZ, RZ, UR6 ;  /* 0x00000006ff347e24 */ /* 0x000fca000f8e00ff */
[----:B------:R-:W-:-:S13]  /*cea0*/  ISETP.NE.AND P2, PT, R52, 0x1, PT ;  /* 0x000000013400780c */ /* 0x000fda0003f45270 */
[----:B------:R-:W0:Y:S02]  /*ceb0*/  @P2 LDC.64 R8, c[0x0][0x9e8] ;  /* 0x00027a00ff082b82 */ /* 0x000e240000000a00 */
[----:B0-----:R-:W-:-:S05]  /*cec0*/  @P2 IMAD.HI.U32 R8, R53, R8, RZ ;  /* 0x0000000835082227 */ /* 0x001fca00078e00ff */
[----:B------:R-:W-:-:S07]  /*ced0*/  @P2 SHF.R.U32.HI R53, RZ, R9, R8 ;  /* 0x00000009ff352219 */ /* 0x000fce0000011608 */
.L_x_1342:
[----:B------:R-:W-:Y:S05]  /*cee0*/  BSYNC B0 ;  /* 0x0000000000007941 */ /* 0x000fea0003800000 */
.L_x_1340:
[----:B------:R-:W-:-:S04]  /*cef0*/  IMAD R53, R53, R52, -R76 ;  /* 0x0000003435357224 */ /* 0x000fc800078e0a4c */
[----:B------:R-:W-:-:S05]  /*cf00*/  IMAD R53, R18, -0x2, R53 ;  /* 0xfffffffe12357824 */ /* 0x000fca00078e0235 */
[----:B------:R-:W-:Y:S02]  /*cf10*/  VIADDMNMX R48, R53, R52, R48, PT ;  /* 0x0000003435307246 */ /* 0x000fe40003800130 */
[----:B------:R-:W-:-:S07]  /*cf20*/  VIMNMX R50, R50, R53, !PT ;  /* 0x0000003532327248 */ /* 0x000fce0007fe0100 */
.L_x_1339:
        /* <DEDUP_REMOVED lines=13> */
[----:B------:R-:W-:Y:S02]  /*d000*/  ISETP.GT.AND P2, PT, R50, 0x9, P1 ;  /* 0x000000093200780c */ /* 0x000fe40000f44270 */
        /* <DEDUP_REMOVED lines=56> */
[----:B------:R0:W-:Y:S01]  /*d390*/  MUFU.EX2 R25, R11 ;  /* 0x0000000b00197308 */ /* 0x0001e20000000800 */
        /* <DEDUP_REMOVED lines=9> */
[-CC-:B0-----:R-:W-:Y:S01]  /*d430*/  FFMA.FTZ R11, R195, R8.reuse, -R52.reuse ;  /* 0x00000008c30b7223 */ /* 0x181fe20000010834 */
[----:B------:R-:W-:Y:S01]  /*d440*/  FSEL R161, R26, -INF , !P2 ;  /* 0xff8000001aa17808 */ /* 0x000fe20005000000 */
[-CC-:B------:R-:W-:Y:S01]  /*d450*/  FFMA.FTZ R51, R51, R8.reuse, -R52.reuse ;  /* 0x0000000833337223 */ /* 0x180fe20000010834 */
[----:B------:R-:W-:Y:S01]  /*d460*/  FSEL R26, R6, -INF , !P3 ;  /* 0xff800000061a7808 */ /* 0x000fe20005800000 */
[----:B------:R-:W-:Y:S01]  /*d470*/  FFMA.FTZ R47, R47, R8, -R52 ;  /* 0x000000082f2f7223 */ /* 0x000fe20000010834 */
[----:B------:R-:W-:Y:S01]  /*d480*/  ISETP.GT.AND P2, PT, R50, 0x29, P1 ;  /* 0x000000293200780c */ /* 0x000fe20000f44270 */
[----:B------:R-:W-:Y:S01]  /*d490*/  MUFU.EX2 R12, R12 ;  /* 0x0000000c000c7308 */ /* 0x000fe20000000800 */
[----:B------:R-:W-:-:S02]  /*d4a0*/  FMNMX.FTZ R6, R26, R5, !PT ;  /* 0x000000051a067209 */ /* 0x000fc40007810000 */
[----:B------:R-:W-:Y:S02]  /*d4b0*/  ISETP.LT.OR P2, PT, R48, 0x2a, P2 ;  /* 0x0000002a3000780c */ /* 0x000fe40001741670 */
[----:B------:R-:W-:Y:S02]  /*d4c0*/  FMNMX.FTZ R14, R53, R6, !PT ;  /* 0x00000006350e7209 */ /* 0x000fe40007810000 */
[----:B------:R-:W-:Y:S01]  /*d4d0*/  FSEL R187, R24, -INF , !P2 ;  /* 0xff80000018bb7808 */ /* 0x000fe20005000000 */
[----:B------:R-:W-:-:S01]  /*d4e0*/  FFMA.FTZ R24, R199, R8, -R52 ;  /* 0x00000008c7187223 */ /* 0x000fc20000010834 */
[----:B------:R-:W-:Y:S01]  /*d4f0*/  FMNMX.FTZ R14, R55, R14, !PT ;  /* 0x0000000e370e7209 */ /* 0x000fe20007810000 */
[----:B------:R0:W-:Y:S01]  /*d500*/  MUFU.EX2 R6, R11 ;  /* 0x0000000b00067308 */ /* 0x0001e20000000800 */
[----:B------:R-:W-:Y:S02]  /*d510*/  ISETP.GT.AND P2, PT, R50, 0x31, P1 ;  /* 0x000000313200780c */ /* 0x000fe40000f44270 */
[----:B------:R-:W-:-:S02]  /*d520*/  FMNMX.FTZ R14, R57, R14, !PT ;  /* 0x0000000e390e7209 */ /* 0x000fc40007810000 */
[----:B------:R-:W-:Y:S02]  /*d530*/  ISETP.GT.AND P3, PT, R50, 0x30, P1 ;  /* 0x000000303200780c */ /* 0x000fe40000f64270 */
[----:B------:R-:W-:Y:S01]  /*d540*/  FMNMX.FTZ R14, R59, R14, !PT ;  /* 0x0000000e3b0e7209 */ /* 0x000fe20007810000 */
[----:B------:R-:W-:Y:S01]  /*d550*/  MUFU.EX2 R65, R65 ;  /* 0x0000004100417308 */ /* 0x000fe20000000800 */
[C---:B------:R-:W-:Y:S01]  /*d560*/  ISETP.LT.OR P2, PT, R48.reuse, 0x32, P2 ;  /* 0x000000323000780c */ /* 0x040fe20001741670 */
[----:B0-----:R-:W-:Y:S01]  /*d570*/  FFMA.FTZ R11, R197, R8, -R52 ;  /* 0x00000008c50b7223 */ /* 0x001fe20000010834 */
[----:B------:R-:W-:Y:S02]  /*d580*/  FMNMX.FTZ R20, R13, R14, !PT ;  /* 0x0000000e0d147209 */ /* 0x000fe40007810000 */
[----:B------:R-:W-:Y:S02]  /*d590*/  ISETP.LT.OR P3, PT, R48, 0x31, P3 ;  /* 0x000000313000780c */ /* 0x000fe40001f61670 */
[----:B------:R-:W-:Y:S01]  /*d5a0*/  FMNMX.FTZ R20, R21, R20, !PT ;  /* 0x0000001415147209 */ /* 0x000fe20007810000 */
[----:B------:R0:W-:Y:S01]  /*d5b0*/  MUFU.EX2 R14, R11 ;  /* 0x0000000b000e7308 */ /* 0x0001e20000000800 */
[----:B------:R-:W-:-:S02]  /*d5c0*/  FSEL R199, R27, -INF , !P2 ;  /* 0xff8000001bc77808 */ /* 0x000fc40005000000 */
[----:B------:R-:W-:Y:S02]  /*d5d0*/  FMNMX.FTZ R20, R61, R20, !PT ;  /* 0x000000143d147209 */ /* 0x000fe40007810000 */
[----:B------:R-:W-:Y:S02]  /*d5e0*/  FSEL R195, R28, -INF , !P3 ;  /* 0xff8000001cc37808 */ /* 0x000fe40005800000 */
[----:B------:R-:W-:Y:S01]  /*d5f0*/  FMNMX.FTZ R20, R63, R20, !PT ;  /* 0x000000143f147209 */ /* 0x000fe20007810000 */
[----:B------:R1:W-:Y:S01]  /*d600*/  MUFU.EX2 R27, R24 ;  /* 0x00000018001b7308 */ /* 0x0003e20000000800 */
[C---:B------:R-:W-:Y:S01]  /*d610*/  ISETP.GT.AND P3, PT, R50.reuse, 0x38, P1 ;  /* 0x000000383200780c */ /* 0x040fe20000f64270 */
[----:B0-----:R-:W-:Y:S01]  /*d620*/  FFMA.FTZ R11, R191, R8, -R52 ;  /* 0x00000008bf0b7223 */ /* 0x001fe20000010834 */
[----:B------:R-:W-:Y:S02]  /*d630*/  ISETP.GT.AND P2, PT, R50, 0x39, P1 ;  /* 0x000000393200780c */ /* 0x000fe40000f44270 */
[----:B------:R-:W-:-:S02]  /*d640*/  ISETP.LT.OR P3, PT, R48, 0x39, P3 ;  /* 0x000000393000780c */ /* 0x000fc40001f61670 */
[----:B------:R-:W-:Y:S01]  /*d650*/  ISETP.LT.OR P2, PT, R48, 0x3a, P2 ;  /* 0x0000003a3000780c */ /* 0x000fe20001741670 */
[----:B------:R-:W-:Y:S01]  /*d660*/  MUFU.EX2 R157, R157 ;  /* 0x0000009d009d7308 */ /* 0x000fe20000000800 */
[----:B-1----:R-:W-:Y:S02]  /*d670*/  FMNMX.FTZ R24, R15, R20, !PT ;  /* 0x000000140f187209 */ /* 0x002fe40007810000 */
[----:B------:R-:W-:Y:S02]  /*d680*/  FSEL R201, R30, -INF , !P3 ;  /* 0xff8000001ec97808 */ /* 0x000fe40005800000 */
[----:B------:R-:W-:Y:S02]  /*d690*/  FMNMX.FTZ R24, R161, R24, !PT ;  /* 0x00000018a1187209 */ /* 0x000fe40007810000 */
[----:B------:R-:W-:Y:S01]  /*d6a0*/  ISETP.GT.AND P3, PT, R50, 0x40, P1 ;  /* 0x000000403200780c */ /* 0x000fe20000f64270 */
[----:B------:R0:W-:Y:S01]  /*d6b0*/  MUFU.EX2 R20, R11 ;  /* 0x0000000b00147308 */ /* 0x0001e20000000800 */
[----:B------:R-:W-:-:S02]  /*d6c0*/  FMNMX.FTZ R24, R187, R24, !PT ;  /* 0x00000018bb187209 */ /* 0x000fc40007810000 */
[----:B------:R-:W-:Y:S02]  /*d6d0*/  ISETP.LT.OR P3, PT, R48, 0x41, P3 ;  /* 0x000000413000780c */ /* 0x000fe40001f61670 */
[----:B------:R-:W-:Y:S02]  /*d6e0*/  FMNMX.FTZ R24, R195, R24, !PT ;  /* 0x00000018c3187209 */ /* 0x000fe40007810000 */
[----:B------:R-:W-:Y:S01]  /*d6f0*/  FSEL R197, R29, -INF , !P2 ;  /* 0xff8000001dc57808 */ /* 0x000fe20005000000 */
[----:B------:R-:W-:-:S01]  /*d700*/  FFMA.FTZ R29, R193, R8, -R52 ;  /* 0x00000008c11d7223 */ /* 0x000fc20000010834 */
[----:B------:R-:W-:Y:S01]  /*d710*/  ISETP.GT.AND P2, PT, R50, 0x41, P1 ;  /* 0x000000413200780c */ /* 0x000fe20000f44270 */
[----:B0-----:R-:W-:-:S01]  /*d720*/  FFMA.FTZ R11, R165, R8, -R52 ;  /* 0x00000008a50b7223 */ /* 0x001fc20000010834 */
[----:B------:R-:W-:Y:S01]  /*d730*/  FMNMX.FTZ R28, R199, R24, !PT ;  /* 0x00000018c71c7209 */ /* 0x000fe20007810000 */
[----:B------:R-:W-:Y:S01]  /*d740*/  MUFU.EX2 R67, R67 ;  /* 0x0000004300437308 */ /* 0x000fe20000000800 */
[----:B------:R-:W-:-:S02]  /*d750*/  FSEL R193, R32, -INF , !P3 ;  /* 0xff80000020c17808 */ /* 0x000fc40005800000 */
[----:B------:R-:W-:Y:S02]  /*d760*/  ISETP.GT.AND P3, PT, R50, 0x48, P1 ;  /* 0x000000483200780c */ /* 0x000fe40000f64270 */
[C---:B------:R-:W-:Y:S02]  /*d770*/  ISETP.LT.OR P2, PT, R48.reuse, 0x42, P2 ;  /* 0x000000423000780c */ /* 0x040fe40001741670 */
[----:B------:R-:W-:Y:S01]  /*d780*/  FMNMX.FTZ R28, R201, R28, !PT ;  /* 0x0000001cc91c7209 */ /* 0x000fe20007810000 */
[----:B------:R-:W-:Y:S01]  /*d790*/  MUFU.EX2 R24, R185 ;  /* 0x000000b900187308 */ /* 0x000fe20000000800 */
[----:B------:R-:W-:Y:S02]  /*d7a0*/  ISETP.LT.OR P3, PT, R48, 0x49, P3 ;  /* 0x000000493000780c */ /* 0x000fe40001f61670 */
[----:B------:R-:W-:Y:S01]  /*d7b0*/  FSEL R191, R31, -INF , !P2 ;  /* 0xff8000001fbf7808 */ /* 0x000fe20005000000 */
[----:B------:R-:W-:-:S01]  /*d7c0*/  FFMA.FTZ R31, R189, R8, -R52 ;  /* 0x00000008bd1f7223 */ /* 0x000fc20000010834 */
[----:B------:R-:W-:-:S02]  /*d7d0*/  ISETP.GT.AND P2, PT, R50, 0x49, P1 ;  /* 0x000000493200780c */ /* 0x000fc40000f44270 */
[----:B------:R-:W-:Y:S01]  /*d7e0*/  FMNMX.FTZ R28, R197, R28, !PT ;  /* 0x0000001cc51c7209 */ /* 0x000fe20007810000 */
[----:B------:R-:W-:Y:S01]  /*d7f0*/  MUFU.EX2 R29, R29 ;  /* 0x0000001d001d7308 */ /* 0x000fe20000000800 */
[----:B------:R-:W-:Y:S01]  /*d800*/  FSEL R203, R34, -INF , !P3 ;  /* 0xff80000022cb7808 */ /* 0x000fe20005800000 */
[----:B------:R-:W-:Y:S01]  /*d810*/  FFMA.FTZ R34, R163, R8, -R52 ;  /* 0x00000008a3227223 */ /* 0x000fe20000010834 */
[----:B------:R-:W-:Y:S02]  /*d820*/  ISETP.GT.AND P3, PT, R50, 0x50, P1 ;  /* 0x000000503200780c */ /* 0x000fe40000f64270 */
[C---:B------:R-:W-:Y:S02]  /*d830*/  ISETP.LT.OR P2, PT, R48.reuse, 0x4a, P2 ;  /* 0x0000004a3000780c */ /* 0x040fe40001741670 */
[----:B------:R-:W-:Y:S01]  /*d840*/  FMNMX.FTZ R28, R193, R28, !PT ;  /* 0x0000001cc11c7209 */ /* 0x000fe20007810000 */
[----:B------:R-:W-:Y:S01]  /*d850*/  MUFU.EX2 R31, R31 ;  /* 0x0000001f001f7308 */ /* 0x000fe20000000800 */
[----:B------:R-:W-:-:S02]  /*d860*/  ISETP.LT.OR P3, PT, R48, 0x51, P3 ;  /* 0x000000513000780c */ /* 0x000fc40001f61670 */
[----:B------:R-:W-:Y:S01]  /*d870*/  FSEL R189, R33, -INF , !P2 ;  /* 0xff80000021bd7808 */ /* 0x000fe20005000000 */
[----:B------:R-:W-:-:S01]  /*d880*/  FFMA.FTZ R33, R167, R8, -R52 ;  /* 0x00000008a7217223 */ /* 0x000fc20000010834 */
[C---:B------:R-:W-:Y:S02]  /*d890*/  ISETP.GT.AND P2, PT, R50.reuse, 0x51, P1 ;  /* 0x000000513200780c */ /* 0x040fe40000f44270 */
[----:B------:R-:W-:Y:S01]  /*d8a0*/  FMNMX.FTZ R30, R191, R28, !PT ;  /* 0x0000001cbf1e7209 */ /* 0x000fe20007810000 */
[----:B------:R-:W-:Y:S01]  /*d8b0*/  MUFU.EX2 R51, R51 ;  /* 0x0000003300337308 */ /* 0x000fe20000000800 */
[----:B------:R-:W-:Y:S02]  /*d8c0*/  FSEL R35, R35, -INF , !P3 ;  /* 0xff80000023237808 */ /* 0x000fe40005800000 */
[----:B------:R-:W-:Y:S02]  /*d8d0*/  ISETP.GT.AND P3, PT, R50, 0x58, P1 ;  /* 0x000000583200780c */ /* 0x000fe40000f64270 */
[----:B------:R-:W-:-:S02]  /*d8e0*/  ISETP.LT.OR P2, PT, R48, 0x52, P2 ;  /* 0x000000523000780c */ /* 0x000fc40001741670 */
[----:B------:R-:W-:Y:S01]  /*d8f0*/  FMNMX.FTZ R30, R203, R30, !PT ;  /* 0x0000001ecb1e7209 */ /* 0x000fe20007810000 */
[----:B------:R0:W-:Y:S01]  /*d900*/  MUFU.EX2 R28, R11 ;  /* 0x0000000b001c7308 */ /* 0x0001e20000000800 */
[----:B------:R-:W-:Y:S02]  /*d910*/  ISETP.LT.OR P3, PT, R48, 0x59, P3 ;  /* 0x000000593000780c */ /* 0x000fe40001f61670 */
[----:B------:R-:W-:Y:S02]  /*d920*/  FSEL R167, R36, -INF , !P2 ;  /* 0xff80000024a77808 */ /* 0x000fe40005000000 */
[----:B------:R-:W-:Y:S02]  /*d930*/  FMNMX.FTZ R30, R189, R30, !PT ;  /* 0x0000001ebd1e7209 */ /* 0x000fe40007810000 */
[----:B------:R-:W-:Y:S01]  /*d940*/  ISETP.GT.AND P2, PT, R50, 0x59, P1 ;  /* 0x000000593200780c */ /* 0x000fe20000f44270 */
[----:B------:R-:W-:Y:S01]  /*d950*/  MUFU.EX2 R33, R33 ;  /* 0x0000002100217308 */ /* 0x000fe20000000800 */
[----:B------:R-:W-:Y:S01]  /*d960*/  FSEL R37, R37, -INF , !P3 ;  /* 0xff80000025257808 */ /* 0x000fe20005800000 */
[----:B0-----:R-:W-:Y:S01]  /*d970*/  FFMA.FTZ R11, R159, R8, -R52 ;  /* 0x000000089f0b7223 */ /* 0x001fe20000010834 */
[----:B------:R-:W-:-:S02]  /*d980*/  FMNMX.FTZ R30, R35, R30, !PT ;  /* 0x0000001e231e7209 */ /* 0x000fc40007810000 */
        /* <DEDUP_REMOVED lines=8> */
[----:B------:R0:W-:Y:S01]  /*da10*/  MUFU.EX2 R30, R11 ;  /* 0x0000000b001e7308 */ /* 0x0001e20000000800 */
[----:B------:R-:W-:-:S02]  /*da20*/  FMNMX.FTZ R32, R37, R32, !PT ;  /* 0x0000002025207209 */ /* 0x000fc40007810000 */
[----:B------:R-:W-:Y:S02]  /*da30*/  FSEL R163, R39, -INF , !P3 ;  /* 0xff80000027a37808 */ /* 0x000fe40005800000 */
[----:B------:R-:W-:Y:S02]  /*da40*/  ISETP.GT.AND P3, PT, R50, 0x68, P1 ;  /* 0x000000683200780c */ /* 0x000fe40000f64270 */
[C---:B------:R-:W-:Y:S01]  /*da50*/  ISETP.LT.OR P2, PT, R48.reuse, 0x62, P2 ;  /* 0x000000623000780c */ /* 0x040fe20001741670 */
[----:B------:R1:W-:Y:S01]  /*da60*/  MUFU.EX2 R39, R34 ;  /* 0x0000002200277308 */ /* 0x0003e20000000800 */
[----:B------:R-:W-:Y:S01]  /*da70*/  FMNMX.FTZ R32, R165, R32, !PT ;  /* 0x00000020a5207209 */ /* 0x000fe20007810000 */
[-CC-:B0-----:R-:W-:Y:S01]  /*da80*/  FFMA.FTZ R11, R155, R8.reuse, -R52.reuse ;  /* 0x000000089b0b7223 */ /* 0x181fe20000010834 */
[----:B------:R-:W-:Y:S01]  /*da90*/  ISETP.LT.OR P3, PT, R48, 0x69, P3 ;  /* 0x000000693000780c */ /* 0x000fe20001f61670 */
[-CC-:B------:R-:W-:Y:S01]  /*daa0*/  FFMA.FTZ R155, R153, R8.reuse, -R52.reuse ;  /* 0x00000008999b7223 */ /* 0x180fe20000010834 */
[----:B------:R-:W-:Y:S01]  /*dab0*/  FSEL R159, R40, -INF , !P2 ;  /* 0xff800000289f7808 */ /* 0x000fe20005000000 */
[----:B------:R-:W-:Y:S01]  /*dac0*/  FFMA.FTZ R40, R81, R8, -R52 ;  /* 0x0000000851287223 */ /* 0x000fe20000010834 */
[----:B------:R-:W-:-:S02]  /*dad0*/  ISETP.GT.AND P2, PT, R50, 0x69, P1 ;  /* 0x000000693200780c */ /* 0x000fc40000f44270 */
[----:B------:R-:W-:Y:S01]  /*dae0*/  FMNMX.FTZ R32, R163, R32, !PT ;  /* 0x00000020a3207209 */ /* 0x000fe20007810000 */
[----:B------:R-:W-:Y:S01]  /*daf0*/  MUFU.EX2 R155, R155 ;  /* 0x0000009b009b7308 */ /* 0x000fe20000000800 */
[----:B------:R-:W-:Y:S02]  /*db00*/  FSEL R41, R41, -INF , !P3 ;  /* 0xff80000029297808 */ /* 0x000fe40005800000 */
[----:B------:R-:W-:Y:S02]  /*db10*/  ISETP.GT.AND P3, PT, R50, 0x70, P1 ;  /* 0x000000703200780c */ /* 0x000fe40000f64270 */
[C---:B------:R-:W-:Y:S02]  /*db20*/  ISETP.LT.OR P2, PT, R48.reuse, 0x6a, P2 ;  /* 0x0000006a3000780c */ /* 0x040fe40001741670 */
[----:B-1----:R-:W-:Y:S01]  /*db30*/  FMNMX.FTZ R34, R159, R32, !PT ;  /* 0x000000209f227209 */ /* 0x002fe20007810000 */
[----:B------:R-:W-:Y:S01]  /*db40*/  MUFU.EX2 R40, R40 ;  /* 0x0000002800287308 */ /* 0x000fe20000000800 */
[----:B------:R-:W-:-:S02]  /*db50*/  ISETP.LT.OR P3, PT, R48, 0x71, P3 ;  /* 0x000000713000780c */ /* 0x000fc40001f61670 */
[----:B------:R-:W-:Y:S02]  /*db60*/  FSEL R185, R42, -INF , !P2 ;  /* 0xff8000002ab97808 */ /* 0x000fe40005000000 */
[C---:B------:R-:W-:Y:S02]  /*db70*/  ISETP.GT.AND P2, PT, R50.reuse, 0x71, P1 ;  /* 0x000000713200780c */ /* 0x040fe40000f44270 */
[----:B------:R-:W-:Y:S01]  /*db80*/  FMNMX.FTZ R34, R41, R34, !PT ;  /* 0x0000002229227209 */ /* 0x000fe20007810000 */
[----:B------:R0:W-:Y:S01]  /*db90*/  MUFU.EX2 R32, R11 ;  /* 0x0000000b00207308 */ /* 0x0001e20000000800 */
[----:B------:R-:W-:Y:S02]  /*dba0*/  FSEL R43, R43, -INF , !P3 ;  /* 0xff8000002b2b7808 */ /* 0x000fe40005800000 */
[----:B------:R-:W-:Y:S02]  /*dbb0*/  ISETP.GT.AND P3, PT, R50, 0x78, P1 ;  /* 0x000000783200780c */ /* 0x000fe40000f64270 */
[----:B------:R-:W-:-:S02]  /*dbc0*/  ISETP.LT.OR P2, PT, R48, 0x72, P2 ;  /* 0x000000723000780c */ /* 0x000fc40001741670 */
[----:B------:R-:W-:Y:S02]  /*dbd0*/  FMNMX.FTZ R34, R185, R34, !PT ;  /* 0x00000022b9227209 */ /* 0x000fe40007810000 */
[----:B------:R-:W-:Y:S02]  /*dbe0*/  ISETP.GT.AND P1, PT, R50, 0x79, P1 ;  /* 0x000000793200780c */ /* 0x000fe40000f24270 */
[----:B------:R-:W-:Y:S02]  /*dbf0*/  ISETP.LT.OR P3, PT, R48, 0x79, P3 ;  /* 0x000000793000780c */ /* 0x000fe40001f61670 */
[----:B------:R-:W-:Y:S01]  /*dc00*/  FSEL R153, R44, -INF , !P2 ;  /* 0xff8000002c997808 */ /* 0x000fe20005000000 */
[--C-:B------:R-:W-:Y:S01]  /*dc10*/  FFMA.FTZ R44, R73, R8, -R52.reuse ;  /* 0x00000008492c7223 */ /* 0x100fe20000010834 */
[----:B------:R-:W-:Y:S01]  /*dc20*/  FMNMX.FTZ R34, R43, R34, !PT ;  /* 0x000000222b227209 */ /* 0x000fe20007810000 */
[-CC-:B------:R-:W-:Y:S01]  /*dc30*/  FFMA.FTZ R73, R83, R8.reuse, -R52.reuse ;  /* 0x0000000853497223 */ /* 0x180fe20000010834 */
[----:B------:R-:W-:Y:S01]  /*dc40*/  ISETP.LT.OR P1, PT, R48, 0x7a, P1 ;  /* 0x0000007a3000780c */ /* 0x000fe20000f21670 */
[----:B------:R-:W-:Y:S01]  /*dc50*/  FFMA.FTZ R48, R49, R8, -R52 ;  /* 0x0000000831307223 */ /* 0x000fe20000010834 */
[----:B------:R-:W-:-:S02]  /*dc60*/  FSEL R45, R45, -INF , !P3 ;  /* 0xff8000002d2d7808 */ /* 0x000fc40005800000 */
[----:B------:R-:W-:Y:S01]  /*dc70*/  FMNMX.FTZ R36, R153, R34, !PT ;  /* 0x0000002299247209 */ /* 0x000fe20007810000 */
[----:B------:R-:W-:Y:S01]  /*dc80*/  MUFU.EX2 R73, R73 ;  /* 0x0000004900497308 */ /* 0x000fe20000000800 */
[----:B------:R-:W-:Y:S02]  /*dc90*/  FSEL R77, R46, -INF , !P1 ;  /* 0xff8000002e4d7808 */ /* 0x000fe40004800000 */
[----:B------:R-:W-:-:S04]  /*dca0*/  FMNMX.FTZ R36, R45, R36, !PT ;  /* 0x000000242d247209 */ /* 0x000fc80007810000 */
[----:B0-----:R-:W-:Y:S01]  /*dcb0*/  FMNMX.FTZ R11, R77, R36, !PT ;  /* 0x000000244d0b7209 */ /* 0x001fe20007810000 */
[----:B------:R-:W-:Y:S01]  /*dcc0*/  MUFU.EX2 R34, R38 ;  /* 0x0000002600227308 */ /* 0x000fe20000000800 */
[----:B------:R-:W-:-:S01]  /*dcd0*/  FFMA.FTZ R36, R69, R8, -R52 ;  /* 0x0000000845247223 */ /* 0x000fc20000010834 */
[-CC-:B------:R-:W-:Y:S01]  /*dce0*/  FFMA.FTZ R69, R71, R8.reuse, -R52.reuse ;  /* 0x0000000847457223 */ /* 0x180fe20000010834 */
[----:B------:R-:W-:-:S01]  /*dcf0*/  FFMA.FTZ R71, R79, R8, -R52 ;  /* 0x000000084f477223 */ /* 0x000fc20000010834 */
[----:B------:R-:W0:Y:S01]  /*dd00*/  SHFL.BFLY PT, R42, R11, 0x2, 0x1f ;  /* 0x0c401f000b2a7f89 */ /* 0x000e2200000e0000 */
[----:B------:R-:W-:-:S03]  /*dd10*/  FFMA.FTZ R79, R87, R8, -R52 ;  /* 0x00000008574f7223 */ /* 0x000fc60000010834 */
[----:B------:R1:W-:Y:S08]  /*dd20*/  MUFU.EX2 R38, R44 ;  /* 0x0000002c00267308 */ /* 0x0003f00000000800 */
[----:B------:R-:W-:Y:S01]  /*dd30*/  MUFU.EX2 R36, R36 ;  /* 0x0000002400247308 */ /* 0x000fe20000000800 */
[----:B-1----:R-:W-:-:S01]  /*dd40*/  FFMA.FTZ R44, R75, R8, -R52 ;  /* 0x000000084b2c7223 */ /* 0x002fc20000010834 */
[----:B------:R-:W-:-:S05]  /*dd50*/  FSEL R75, R9, RZ, P4 ;  /* 0x000000ff094b7208 */ /* 0x000fca0002000000 */
[----:B------:R-:W-:Y:S01]  /*dd60*/  FADD.FTZ R75, -R75, R4 ;  /* 0x000000044b4b7221 */ /* 0x000fe20000010100 */
[----:B------:R-:W-:Y:S03]  /*dd70*/  MUFU.EX2 R69, R69 ;  /* 0x0000004500457308 */ /* 0x000fe60000000800 */
[----:B------:R-:W-:Y:S01]  /*dd80*/  FMUL.FTZ R49, R75, R8 ;  /* 0x000000084b317220 */ /* 0x000fe20000410000 */
[----:B0-----:R-:W-:Y:S01]  /*dd90*/  FMNMX.FTZ R46, R11, R42, !PT ;  /* 0x0000002a0b2e7209 */ /* 0x001fe20007810000 */
[----:B------:R-:W-:-:S03]  /*dda0*/  FFMA.FTZ R42, R85, R8, -R52 ;  /* 0x00000008552a7223 */ /* 0x000fc60000010834 */
        /* <DEDUP_REMOVED lines=11> */
[----:B------:R-:W-:-:S05]  /*de60*/  FSEL R4, R4, RZ, P1 ;  /* 0x000000ff04047208 */ /* 0x000fca0000800000 */
[----:B------:R-:W-:Y:S01]  /*de70*/  FFMA.FTZ R50, R59, R8, -R4 ;  /* 0x000000083b327223 */ /* 0x000fe20000010804 */
[----:B------:R-:W-:-:S01]  /*de80*/  FADD.FTZ R59, -R60, R5 ;  /* 0x000000053c3b7221 */ /* 0x000fc20000010100 */
[-CC-:B------:R-:W-:Y:S01]  /*de90*/  FFMA.FTZ R75, R26, R8.reuse, -R4.reuse ;  /* 0x000000081a4b7223 */ /* 0x180fe20000010804 */
[----:B------:R-:W-:-:S01]  /*dea0*/  FFMA.FTZ R26, R53, R8, -R4 ;  /* 0x00000008351a7223 */ /* 0x000fc20000010804 */
[-CC-:B0-----:R-:W-:Y:S01]  /*deb0*/  FFMA.FTZ R48, R55, R8.reuse, -R4.reuse ;  /* 0x0000000837307223 */ /* 0x181fe20000010804 */
[-C--:B------:R-:W-:Y:S01]  /*dec0*/  FMUL.FTZ R60, R59, R8.reuse ;  /* 0x000000083b3c7220 */ /* 0x080fe20000410000 */
[-CC-:B------:R-:W-:Y:S01]  /*ded0*/  FFMA.FTZ R53, R57, R8.reuse, -R4.reuse ;  /* 0x0000000839357223 */ /* 0x180fe20000010804 */
[----:B------:R-:W-:-:S01]  /*dee0*/  FFMA.FTZ R13, R13, R8, -R4 ;  /* 0x000000080d0d7223 */ /* 0x000fc20000010804 */
[----:B------:R-:W-:Y:S01]  /*def0*/  MUFU.EX2 R75, R75 ;  /* 0x0000004b004b7308 */ /* 0x000fe20000000800 */
[----:B------:R-:W-:-:S01]  /*df00*/  FFMA.FTZ R21, R21, R8, -R4 ;  /* 0x0000000815157223 */ /* 0x000fc20000010804 */
[----:B------:R-:W-:Y:S01]  /*df10*/  FFMA.FTZ R54, R63, R8, -R4 ;  /* 0x000000083f367223 */ /* 0x000fe20000010804 */
[----:B------:R-:W-:-:S01]  /*df20*/  FADD.FTZ R63, R25, R66 ;  /* 0x00000042193f7221 */ /* 0x000fc20000010000 */
        /* <DEDUP_REMOVED lines=24> */
[----:B------:R-:W-:-:S04]  /*e0b0*/  FFMA.FTZ R45, R45, R8, -R4 ;  /* 0x000000082d2d7223 */ /* 0x000fc80000010804 */
        /* <DEDUP_REMOVED lines=14> */
[----:B--2---:R-:W-:-:S01]  /*e1a0*/  FADD.FTZ R2, R13, R68 ;  /* 0x000000440d027221 */ /* 0x004fc20000010000 */
[----:B------:R-:W-:-:S06]  /*e1b0*/  FFMA.FTZ R68, R167, R8, -R4 ;  /* 0x00000008a7447223 */ /* 0x000fcc0000010804 */
[----:B------:R-:W2:Y:S01]  /*e1c0*/  MUFU.EX2 R54, R54 ;  /* 0x0000003600367308 */ /* 0x000ea20000000800 */
[----:B0-----:R-:W-:-:S01]  /*e1d0*/  FADD.FTZ R3, R21, R2 ;  /* 0x0000000215037221 */ /* 0x001fc20000010000 */
[----:B------:R-:W-:Y:S01]  /*e1e0*/  FADD.FTZ R2, R20, R63 ;  /* 0x0000003f14027221 */ /* 0x000fe20000010000 */
        /* <DEDUP_REMOVED lines=13> */
[----:B------:R-:W-:Y:S01]  /*e2c0*/  FADD.FTZ R81, R39, R70 ;  /* 0x0000004627517221 */ /* 0x000fe20000010000 */
[----:B------:R-:W-:-:S01]  /*e2d0*/  FFMA.FTZ R70, R159, R8, -R4 ;  /* 0x000000089f467223 */ /* 0x000fc20000010804 */
[----:B------:R-:W1:Y:S01]  /*e2e0*/  MUFU.EX2 R58, R58 ;  /* 0x0000003a003a7308 */ /* 0x000e620000000800 */
[----:B--2---:R-:W-:-:S01]  /*e2f0*/  FADD.FTZ R2, R56, R3 ;  /* 0x0000000338027221 */ /* 0x004fc20000010000 */
[----:B------:R-:W-:Y:S01]  /*e300*/  FADD.FTZ R74, R30, R81 ;  /* 0x000000511e4a7221 */ /* 0x000fe20000010000 */
[----:B------:R-:W-:-:S03]  /*e310*/  FFMA.FTZ R4, R77, R8, -R4 ;  /* 0x000000084d047223 */ /* 0x000fc60000010804 */
        /* <DEDUP_REMOVED lines=28> */
[----:B------:R1:W-:Y:S01]  /*e4e0*/  MUFU.EX2 R76, R41 ;  /* 0x00000029004c7308 */ /* 0x0003e20000000800 */
[----:B--2---:R-:W-:-:S07]  /*e4f0*/  FADD.FTZ R2, R72, R3 ;  /* 0x0000000348027221 */ /* 0x004fce0000010000 */
[----:B------:R-:W2:Y:S01]  /*e500*/  MUFU.EX2 R70, R70 ;  /* 0x0000004600467308 */ /* 0x000ea20000000800 */
[----:B-1----:R-:W-:-:S01]  /*e510*/  FADD.FTZ R41, R69, R74 ;  /* 0x0000004a45297221 */ /* 0x002fc20000010000 */
[----:B0-----:R-:W-:-:S03]  /*e520*/  FADD.FTZ R3, R63, R2 ;  /* 0x000000023f037221 */ /* 0x001fc60000010000 */
[----:B------:R-:W-:-:S03]  /*e530*/  FADD.FTZ R74, R38, R41 ;  /* 0x00000029264a7221 */ /* 0x000fc60000010000 */
[----:B------:R-:W0:Y:S01]  /*e540*/  MUFU.EX2 R185, R185 ;  /* 0x000000b900b97308 */ /* 0x000e220000000800 */
[----:B------:R-:W-:-:S04]  /*e550*/  FADD.FTZ R41, R71, R74 ;  /* 0x0000004a47297221 */ /* 0x000fc80000010000 */
[----:B------:R-:W-:-:S03]  /*e560*/  FADD.FTZ R74, R40, R41 ;  /* 0x00000029284a7221 */ /* 0x000fc60000010000 */
[----:B------:R-:W1:Y:S01]  /*e570*/  MUFU.EX2 R44, R44 ;  /* 0x0000002c002c7308 */ /* 0x000e620000000800 */
[----:B------:R-:W-:-:S01]  /*e580*/  FADD.FTZ R41, R73, R74 ;  /* 0x0000004a49297221 */ /* 0x000fc20000010000 */
[----:B--2---:R-:W-:-:S03]  /*e590*/  FADD.FTZ R3, R70, R3 ;  /* 0x0000000346037221 */ /* 0x004fc60000010000 */
[----:B------:R-:W-:Y:S01]  /*e5a0*/  FADD.FTZ R2, R42, R41 ;  /* 0x000000292a027221 */ /* 0x000fe20000010000 */
[----:B------:R-:W-:-:S02]  /*e5b0*/  FADD.FTZ R3, R76, R3 ;  /* 0x000000034c037221 */ /* 0x000fc40000010000 */
[----:B------:R-:W2:Y:S01]  /*e5c0*/  MUFU.EX2 R78, R43 ;  /* 0x0000002b004e7308 */ /* 0x000ea20000000800 */
[----:B------:R-:W-:-:S01]  /*e5d0*/  FADD.FTZ R41, R79, R2 ;  /* 0x000000024f297221 */ /* 0x000fc20000010000 */
[----:B0-----:R-:W-:-:S06]  /*e5e0*/  FADD.FTZ R3, R185, R3 ;  /* 0x00000003b9037221 */ /* 0x001fcc0000010000 */
[----:B------:R-:W0:Y:S01]  /*e5f0*/  MUFU.EX2 R80, R153 ;  /* 0x0000009900507308 */ /* 0x000e220000000800 */
[----:B-1----:R-:W-:-:S04]  /*e600*/  FADD.FTZ R2, R44, R41 ;  /* 0x000000292c027221 */ /* 0x002fc80000010000 */
[----:B------:R-:W-:-:S03]  /*e610*/  FADD.FTZ R41, R51, R2 ;  /* 0x0000000233297221 */ /* 0x000fc60000010000 */
[----:B------:R-:W1:Y:S01]  /*e620*/  MUFU.EX2 R82, R45 ;  /* 0x0000002d00527308 */ /* 0x000e620000000800 */
[----:B--2---:R-:W-:-:S01]  /*e630*/  FADD.FTZ R3, R78, R3 ;  /* 0x000000034e037221 */ /* 0x004fc20000010000 */
[----:B------:R-:W-:-:S06]  /*e640*/  FADD.FTZ R2, R46, R41 ;  /* 0x000000292e027221 */ /* 0x000fcc0000010000 */
[----:B------:R-:W2:Y:S01]  /*e650*/  MUFU.EX2 R43, R4 ;  /* 0x00000004002b7308 */ /* 0x000ea20000000800 */
[----:B0-----:R-:W-:-:S04]  /*e660*/  FADD.FTZ R3, R80, R3 ;  /* 0x0000000350037221 */ /* 0x001fc80000010000 */
[----:B-1----:R-:W-:Y:S01]  /*e670*/  FADD.FTZ R41, R82, R3 ;  /* 0x0000000352297221 */ /* 0x002fe20000010000 */
[----:B------:R-:W-:-:S03]  /*e680*/  FADD.FTZ R3, R47, R2 ;  /* 0x000000022f037221 */ /* 0x000fc60000010000 */
[----:B--2---:R-:W-:Y:S01]  /*e690*/  FADD.FTZ R2, R43, R41 ;  /* 0x000000292b027221 */ /* 0x004fe20000010000 */
[----:B------:R-:W-:Y:S06]  /*e6a0*/  @!P0 BRA `(.L_x_1343) ;  /* 0x0000000000048947 */ /* 0x000fec0003800000 */
[----:B------:R-:W-:Y:S01]  /*e6b0*/  BPT.TRAP 0x1 ;  /* 0x000000040000795c */ /* 0x000fe20000300000 */
.L_x_1343:
[----:B------:R-:W-:Y:S01]  /*e6c0*/  ULEA UR4, UR4, UR38, 0x3 ;  /* 0x0000002604047291 */ /* 0x000fe2000f8e183f */
[----:B------:R-:W-:Y:S01]  /*e6d0*/  ISETP.GT.AND P1, PT, R7, R170, PT ;  /* 0x000000aa0700720c */ /* 0x000fe20003f24270 */
[----:B------:R-:W-:Y:S01]  /*e6e0*/  UMOV UR5, UR37 ;  /* 0x0000002500057c82 */ /* 0x000fe20008000000 */
[----:B------:R-:W-:Y:S01]  /*e6f0*/  F2FP.SATFINITE.E4M3.F32.PACK_AB_MERGE_C R14, R29, R14, RZ ;  /* 0x0000000e1d0e723e */ /* 0x000fe200048070ff */
[----:B------:R-:W-:Y:S01]  /*e700*/  UIADD3 UR4, UR4, 0x22860, URZ ;  /* 0x0002286004047890 */ /* 0x000fe2000fffe03f */
[----:B------:R-:W-:Y:S01]  /*e710*/  F2FP.SATFINITE.E4M3.F32.PACK_AB_MERGE_C R5, R62, R5, RZ ;  /* 0x000000053e05723e */ /* 0x000fe200048070ff */
[-C--:B------:R-:W-:Y:S01]  /*e720*/  FMUL.FTZ R88, R88, R49.reuse ;  /* 0x0000003158587220 */ /* 0x080fe20000410000 */
        /* <DEDUP_REMOVED lines=13> */
[----:B------:R-:W-:Y:S01]  /*e800*/  UMOV UR4, UR36 ;  /* 0x0000002400047c82 */ /* 0x000fe20008000000 */
        /* <DEDUP_REMOVED lines=86> */
.L_x_1325:
[----:B------:R-:W-:Y:S06]  /*ed70*/  BAR.ARV 0x8, 0x180 ;  /* 0x0206000000007b1d */ /* 0x000fec0000002000 */
[----:B------:R-:W-:Y:S05]  /*ed80*/  @!P0 BRA `(.L_x_1345) ;  /* 0x0000000000048947 */ /* 0x000fea0003800000 */
[----:B------:R-:W-:Y:S01]  /*ed90*/  BPT.TRAP 0x1 ;  /* 0x000000040000795c */ /* 0x000fe20000300000 */
.L_x_1345:
[----:B------:R-:W-:Y:S01]  /*eda0*/  ULEA UR5, UR36, UR38, 0x3 ;  /* 0x0000002624057291 */ /* 0x000fe2000f8e183f */
[----:B------:R-:W-:-:S05]  /*edb0*/  IMAD.U32 R0, RZ, RZ, UR37 ;  /* 0x00000025ff007e24 */ /* 0x000fca000f8e00ff */
[----:B------:R-:W-:-:S04]  /*edc0*/  SHF.L.U32 R0, R0, 0x1f, RZ ;  /* 0x0000001f00007819 */ /* 0x000fc800000006ff */
[----:B------:R0:W1:Y:S01]  /*edd0*/  SYNCS.PHASECHK.TRANS64.TRYWAIT P1, [UR5+0x22850], R0 ;  /* 0x02285000ff0075a7 */ /* 0x0000620008020145 */
[----:B------:R-:W-:Y:S05]  /*ede0*/  @!P0 BRA `(.L_x_1346) ;  /* 0x0000000000048947 */ /* 0x000fea0003800000 */
[----:B------:R-:W-:Y:S01]  /*edf0*/  BPT.TRAP 0x1 ;  /* 0x000000040000795c */ /* 0x000fe20000300000 */
.L_x_1346:
[----:B-1----:R-:W-:Y:S05]  /*ee00*/  @P1 BRA `(.L_x_1347) ;  /* 0x0000000000081947 */ /* 0x002fea0003800000 */
[----:B------:R-:W1:Y:S02]  /*ee10*/  SYNCS.PHASECHK.TRANS64.TRYWAIT P1, [UR5+0x22850], R0 ;  /* 0x02285000ff0075a7 */ /* 0x000e640008020145 */
[----:B-1----:R-:W-:Y:S05]  /*ee20*/  @!P1 BRA `(.L_x_1348) ;  /* 0x0000009400049947 */ /* 0x002fea0003800000 */
.L_x_1347:
        /* <DEDUP_REMOVED lines=77> */
.L_x_1349:
        /* <DEDUP_REMOVED lines=74> */
.L_x_1271:
[----:B------:R-:W0:Y:S01]  /*f7a0*/  S2R R4, SR_CgaCtaId ;  /* 0x0000000000047919 */ /* 0x000e220000008800 */
[----:B------:R-:W-:Y:S01]  /*f7b0*/  MOV R3, 0x400 ;  /* 0x0000040000037802 */ /* 0x000fe20000000f00 */
[----:B------:R-:W-:Y:S01]  /*f7c0*/  BSSY B0, `(.L_x_1350) ;  /* 0x000025d000007945 */ /* 0x000fe20003800000 */
[----:B------:R-:W-:Y:S02]  /*f7d0*/  BAR.SYNC.DEFER_BLOCKING 0x5, 0x180 ;  /* 0x0146000000007b1d */ /* 0x000fe40000010000 */
[----:B0-----:R-:W-:-:S05]  /*f7e0*/  LEA R3, R4, R3, 0x18 ;  /* 0x0000000304037211 */ /* 0x001fca00078ec0ff */
[----:B------:R0:W1:Y:S01]  /*f7f0*/  LDS.128 R20, [R3+0x228d0] ;  /* 0x0228d00003147984 */ /* 0x0000620000000c00 */
[----:B------:R-:W-:Y:S06]  /*f800*/  BAR.ARV 0x4, 0x180 ;  /* 0x0106000000007b1d */ /* 0x000fec0000002000 */
[----:B------:R-:W-:Y:S05]  /*f810*/  @P0 BRA `(.L_x_1351) ;  /* 0x0000001800ac0947 */ /* 0x000fea0003800000 */
[----:B------:R-:W2:Y:S01]  /*f820*/  S2R R16, SR_TID.X ;  /* 0x0000000000107919 */ /* 0x000ea20000002100 */
[----:B------:R-:W-:Y:S01]  /*f830*/  ULDC.64 UR4, c[0x4][0x40] ;  /* 0x0100100000047ab9 */ /* 0x000fe20000000a00 */
[----:B--2---:R-:W-:-:S05]  /*f840*/  IMAD.SHL.U32 R4, R16, 0x4, RZ ;  /* 0x0000000410047824 */ /* 0x004fca00078e00ff */
[----:B------:R-:W-:-:S04]  /*f850*/  LOP3.LUT R4, R4, 0xc, RZ, 0xc0, !PT ;  /* 0x0000000c04047812 */ /* 0x000fc800078ec0ff */
[----:B------:R-:W-:-:S05]  /*f860*/  IADD3 R4, P0, R4, UR4, RZ ;  /* 0x0000000404047c10 */ /* 0x000fca000ff1e0ff */
[----:B------:R-:W-:-:S05]  /*f870*/  IMAD.X R5, RZ, RZ, UR5, P0 ;  /* 0x00000005ff057e24 */ /* 0x000fca00080e06ff */
[----:B-1----:R1:W2:Y:S01]  /*f880*/  LDG.E.CONSTANT R20, desc[UR44][R4.64] ;  /* 0x0000002c04147981 */ /* 0x0022a2000c1e9900 */
[----:B------:R-:W-:Y:S02]  /*f890*/  F2FP.BF16.F32.PACK_AB R150, R150, R7 ;  /* 0x000000079696723e */ /* 0x000fe400000010ff */
[----:B------:R-:W-:Y:S02]  /*f8a0*/  F2FP.BF16.F32.PACK_AB R151, R151, R6 ;  /* 0x000000069797723e */ /* 0x000fe400000010ff */
[----:B------:R-:W-:Y:S02]  /*f8b0*/  F2FP.BF16.F32.PACK_AB R44, R93, R44 ;  /* 0x0000002c5d2c723e */ /* 0x000fe400000010ff */
[----:B------:R-:W-:Y:S02]  /*f8c0*/  F2FP.BF16.F32.PACK_AB R11, R142, R11 ;  /* 0x0000000b8e0b723e */ /* 0x000fe400000010ff */
[----:B------:R-:W-:Y:S02]  /*f8d0*/  F2FP.BF16.F32.PACK_AB R10, R143, R10 ;  /* 0x0000000a8f0a723e */ /* 0x000fe400000010ff */
[----:B-1----:R-:W-:-:S02]  /*f8e0*/  LOP3.LUT P0, R4, R16, 0x3, RZ, 0xc0, !PT ;  /* 0x0000000310047812 */ /* 0x002fc4000780c0ff */
[----:B------:R-:W1:Y:S01]  /*f8f0*/  S2R R16, SR_SWINHI ;  /* 0x0000000000107919 */ /* 0x000e620000002f00 */
[----:B------:R-:W-:Y:S02]  /*f900*/  F2FP.BF16.F32.PACK_AB R9, R148, R9 ;  /* 0x000000099409723e */ /* 0x000fe400000010ff */
[----:B------:R-:W-:Y:S02]  /*f910*/  ISETP.EQ.OR P0, PT, R4, 0x3, !P0 ;  /* 0x000000030400780c */ /* 0x000fe40004702670 */
[----:B------:R-:W-:Y:S02]  /*f920*/  F2FP.BF16.F32.PACK_AB R8, R149, R8 ;  /* 0x000000089508723e */ /* 0x000fe400000010ff */
[----:B------:R-:W-:Y:S02]  /*f930*/  SEL R85, R11, R10, P0 ;  /* 0x0000000a0b557207 */ /* 0x000fe40000000000 */
[----:B------:R-:W-:Y:S02]  /*f940*/  SEL R87, R10, R11, P0 ;  /* 0x0000000b0a577207 */ /* 0x000fe40000000000 */
        /* <DEDUP_REMOVED lines=8> */
[----:B------:R-:W-:Y:S02]  /*f9d0*/  SEL R65, R9, R8, P0 ;  /* 0x0000000809417207 */ /* 0x000fe40000000000 */
[----:B------:R-:W-:Y:S02]  /*f9e0*/  SEL R67, R8, R9, P0 ;  /* 0x0000000908437207 */ /* 0x000fe40000000000 */
[----:B------:R-:W-:Y:S02]  /*f9f0*/  F2FP.BF16.F32.PACK_AB R27, R126, R27 ;  /* 0x0000001b7e1b723e */ /* 0x000fe400000010ff */
[----:B------:R-:W-:Y:S02]  /*fa00*/  MOV R4, R3 ;  /* 0x0000000300047202 */ /* 0x000fe40000000f00 */
[----:B-1----:R-:W-:-:S02]  /*fa10*/  MOV R5, R16 ;  /* 0x0000001000057202 */ /* 0x002fc40000000f00 */
[----:B------:R-:W-:Y:S02]  /*fa20*/  F2FP.BF16.F32.PACK_AB R26, R127, R26 ;  /* 0x0000001a7f1a723e */ /* 0x000fe400000010ff */
[----:B------:R-:W-:Y:S01]  /*fa30*/  SEL R57, R25, R24, P0 ;  /* 0x0000001819397207 */ /* 0x000fe20000000000 */
[----:B------:R-:W-:Y:S01]  /*fa40*/  IMAD.WIDE R6, R181, 0x2, R4 ;  /* 0x00000002b5067825 */ /* 0x000fe200078e0204 */
[----:B------:R-:W-:Y:S02]  /*fa50*/  SEL R59, R24, R25, P0 ;  /* 0x00000019183b7207 */ /* 0x000fe40000000000 */
[----:B------:R-:W-:Y:S02]  /*fa60*/  SEL R61, R13, R12, P0 ;  /* 0x0000000c0d3d7207 */ /* 0x000fe40000000000 */
[C---:B------:R-:W-:Y:S02]  /*fa70*/  IADD3 R93, P1, R6.reuse, 0x40, RZ ;  /* 0x00000040065d7810 */ /* 0x040fe40007f3e0ff */
[----:B------:R-:W-:-:S02]  /*fa80*/  IADD3 R95, P2, R6, 0x60, RZ ;  /* 0x00000060065f7810 */ /* 0x000fc40007f5e0ff */
[----:B------:R-:W-:Y:S01]  /*fa90*/  LOP3.LUT R10, R93, 0x380, RZ, 0xc0, !PT ;  /* 0x000003805d0a7812 */ /* 0x000fe200078ec0ff */
[--C-:B------:R-:W-:Y:S01]  /*faa0*/  IMAD.X R25, RZ, RZ, R7.reuse, P1 ;  /* 0x000000ffff197224 */ /* 0x100fe200008e0607 */
[----:B------:R-:W-:Y:S01]  /*fab0*/  IADD3 R99, P4, R6, 0x4020, RZ ;  /* 0x0000402006637810 */ /* 0x000fe20007f9e0ff */
[----:B------:R-:W-:Y:S01]  /*fac0*/  IMAD.X R17, RZ, RZ, R7, P2 ;  /* 0x000000ffff117224 */ /* 0x000fe200010e0607 */
[----:B------:R-:W-:Y:S02]  /*fad0*/  SHF.R.U64 R10, R10, 0x3, RZ ;  /* 0x000000030a0a7819 */ /* 0x000fe400000012ff */
[C---:B------:R-:W-:Y:S02]  /*fae0*/  LOP3.LUT R9, R6.reuse, 0x380, RZ, 0xc0, !PT ;  /* 0x0000038006097812 */ /* 0x040fe400078ec0ff */
[C---:B------:R-:W-:Y:S02]  /*faf0*/  IADD3 R91, P6, R6.reuse, 0x20, RZ ;  /* 0x00000020065b7810 */ /* 0x040fe40007fde0ff */
[----:B------:R-:W-:-:S02]  /*fb00*/  IADD3 R101, P5, R6, 0x4040, RZ ;  /* 0x0000404006657810 */ /* 0x000fc40007fbe0ff */
[----:B------:R-:W-:Y:S01]  /*fb10*/  SEL R63, R12, R13, P0 ;  /* 0x0000000d0c3f7207 */ /* 0x000fe20000000000 */
[--C-:B------:R-:W-:Y:S01]  /*fb20*/  IMAD.X R13, RZ, RZ, R7.reuse, P4 ;  /* 0x000000ffff0d7224 */ /* 0x100fe200020e0607 */
[----:B------:R-:W-:Y:S01]  /*fb30*/  SEL R55, R29, R28, P0 ;  /* 0x0000001c1d377207 */ /* 0x000fe20000000000 */
[----:B------:R-:W-:Y:S01]  /*fb40*/  IMAD.X R11, RZ, RZ, R7, P5 ;  /* 0x000000ffff0b7224 */ /* 0x000fe200028e0607 */
[----:B------:R-:W-:Y:S02]  /*fb50*/  LOP3.LUT R12, R95, 0x380, RZ, 0xc0, !PT ;  /* 0x000003805f0c7812 */ /* 0x000fe400078ec0ff */
[----:B------:R-:W-:Y:S02]  /*fb60*/  LOP3.LUT R24, R10, R93, RZ, 0x3c, !PT ;  /* 0x0000005d0a187212 */ /* 0x000fe400078e3cff */
[----:B------:R-:W-:Y:S02]  /*fb70*/  SEL R29, R28, R29, P0 ;  /* 0x0000001d1c1d7207 */ /* 0x000fe40000000000 */
[----:B------:R-:W-:-:S02]  /*fb80*/  LOP3.LUT R10, R99, 0x380, RZ, 0xc0, !PT ;  /* 0x00000380630a7812 */ /* 0x000fc400078ec0ff */
[----:B------:R-:W-:Y:S02]  /*fb90*/  SEL R77, R27, R26, P0 ;  /* 0x0000001a1b4d7207 */ /* 0x000fe40000000000 */
[----:B------:R-:W-:Y:S01]  /*fba0*/  SEL R79, R26, R27, P0 ;  /* 0x0000001b1a4f7207 */ /* 0x000fe20000000000 */
[----:B------:R-:W-:Y:S01]  /*fbb0*/  IMAD.X R27, RZ, RZ, R7, P6 ;  /* 0x000000ffff1b7224 */ /* 0x000fe200030e0607 */
[----:B------:R-:W-:Y:S02]  /*fbc0*/  SHF.R.U64 R9, R9, 0x3, RZ ;  /* 0x0000000309097819 */ /* 0x000fe400000012ff */
[----:B------:R-:W-:Y:S02]  /*fbd0*/  LOP3.LUT R28, R101, 0x380, RZ, 0xc0, !PT ;  /* 0x00000380651c7812 */ /* 0x000fe400078ec0ff */
[----:B------:R-:W-:Y:S02]  /*fbe0*/  F2FP.BF16.F32.PACK_AB R38, R103, R38 ;  /* 0x000000266726723e */ /* 0x000fe400000010ff */
[----:B------:R-:W-:-:S02]  /*fbf0*/  F2FP.BF16.F32.PACK_AB R15, R134, R15 ;  /* 0x0000000f860f723e */ /* 0x000fc400000010ff */
[----:B------:R-:W-:Y:S02]  /*fc00*/  F2FP.BF16.F32.PACK_AB R14, R135, R14 ;  /* 0x0000000e870e723e */ /* 0x000fe400000010ff */
[C---:B------:R-:W-:Y:S02]  /*fc10*/  IADD3 R97, P3, R6.reuse, 0x4000, RZ ;  /* 0x0000400006617810 */ /* 0x040fe40007f7e0ff */
[----:B------:R-:W-:Y:S02]  /*fc20*/  IADD3 R103, P6, R6, 0x4060, RZ ;  /* 0x0000406006677810 */ /* 0x000fe40007fde0ff */
[----:B------:R-:W-:Y:S02]  /*fc30*/  SHF.R.U64 R12, R12, 0x3, RZ ;  /* 0x000000030c0c7819 */ /* 0x000fe400000012ff */
[----:B------:R-:W-:Y:S02]  /*fc40*/  SHF.R.U64 R10, R10, 0x3, RZ ;  /* 0x000000030a0a7819 */ /* 0x000fe400000012ff */
[----:B------:R-:W-:-:S02]  /*fc50*/  F2FP.BF16.F32.PACK_AB R45, R92, R45 ;  /* 0x0000002d5c2d723e */ /* 0x000fc400000010ff */
[----:B------:R-:W-:Y:S01]  /*fc60*/  LOP3.LUT R6, R9, R6, RZ, 0x3c, !PT ;  /* 0x0000000609067212 */ /* 0x000fe200078e3cff */
[--C-:B------:R-:W-:Y:S01]  /*fc70*/  IMAD.X R9, RZ, RZ, R7.reuse, P6 ;  /* 0x000000ffff097224 */ /* 0x100fe200030e0607 */
[----:B------:R-:W-:Y:S02]  /*fc80*/  SHF.R.U64 R28, R28, 0x3, RZ ;  /* 0x000000031c1c7819 */ /* 0x000fe400000012ff */
[----:B------:R-:W-:Y:S02]  /*fc90*/  F2FP.BF16.F32.PACK_AB R43, R94, R43 ;  /* 0x0000002b5e2b723e */ /* 0x000fe400000010ff */
[----:B------:R-:W-:Y:S02]  /*fca0*/  SEL R81, R15, R14, P0 ;  /* 0x0000000e0f517207 */ /* 0x000fe40000000000 */
[----:B------:R-:W-:Y:S01]  /*fcb0*/  SEL R83, R14, R15, P0 ;  /* 0x0000000f0e537207 */ /* 0x000fe20000000000 */
[----:B------:R-:W-:Y:S01]  /*fcc0*/  IMAD.X R15, RZ, RZ, R7, P3 ;  /* 0x000000ffff0f7224 */ /* 0x000fe200018e0607 */
[----:B------:R-:W-:-:S02]  /*fcd0*/  LOP3.LUT R16, R12, R95, RZ, 0x3c, !PT ;  /* 0x0000005f0c107212 */ /* 0x000fc400078e3cff */
[----:B------:R-:W-:Y:S02]  /*fce0*/  LOP3.LUT R12, R10, R99, RZ, 0x3c, !PT ;  /* 0x000000630a0c7212 */ /* 0x000fe400078e3cff */
[----:B------:R-:W-:Y:S02]  /*fcf0*/  SEL R47, R45, R44, P0 ;  /* 0x0000002c2d2f7207 */ /* 0x000fe40000000000 */
[----:B------:R-:W-:Y:S02]  /*fd00*/  LOP3.LUT R10, R28, R101, RZ, 0x3c, !PT ;  /* 0x000000651c0a7212 */ /* 0x000fe400078e3cff */
[----:B------:R-:W-:Y:S02]  /*fd10*/  MOV R7, R6 ;  /* 0x0000000600077202 */ /* 0x000fe40000000f00 */
[----:B------:R-:W-:Y:S02]  /*fd20*/  SEL R45, R44, R45, P0 ;  /* 0x0000002d2c2d7207 */ /* 0x000fe40000000000 */
[----:B------:R-:W-:-:S02]  /*fd30*/  SEL R69, R43, R42, P0 ;  /* 0x0000002a2b457207 */ /* 0x000fc40000000000 */
[----:B------:R-:W-:Y:S02]  /*fd40*/  SEL R43, R42, R43, P0 ;  /* 0x0000002b2a2b7207 */ /* 0x000fe40000000000 */
[----:B------:R-:W-:Y:S02]  /*fd50*/  MOV R56, R10 ;  /* 0x0000000a00387202 */ /* 0x000fe40000000f00 */
[----:B------:R-:W-:Y:S02]  /*fd60*/  MOV R58, R12 ;  /* 0x0000000c003a7202 */ /* 0x000fe40000000f00 */
[----:B------:R-:W-:Y:S02]  /*fd70*/  LOP3.LUT R8, R91, 0x380, RZ, 0xc0, !PT ;  /* 0x000003805b087812 */ /* 0x000fe400078ec0ff */
[----:B------:R-:W-:Y:S02]  /*fd80*/  F2FP.BF16.F32.PACK_AB R31, R118, R31 ;  /* 0x0000001f761f723e */ /* 0x000fe400000010ff */
[----:B------:R-:W-:-:S02]  /*fd90*/  F2FP.BF16.F32.PACK_AB R30, R119, R30 ;  /* 0x0000001e771e723e */ /* 0x000fc400000010ff */
[----:B------:R-:W-:Y:S02]  /*fda0*/  SHF.R.U64 R8, R8, 0x3, RZ ;  /* 0x0000000308087819 */ /* 0x000fe400000012ff */
[----:B------:R-:W-:Y:S02]  /*fdb0*/  SEL R75, R31, R30, P0 ;  /* 0x0000001e1f4b7207 */ /* 0x000fe40000000000 */
[----:B------:R-:W-:Y:S02]  /*fdc0*/  LOP3.LUT R26, R8, R91, RZ, 0x3c, !PT ;  /* 0x0000005b081a7212 */ /* 0x000fe400078e3cff */
[----:B------:R-:W-:Y:S02]  /*fdd0*/  SEL R31, R30, R31, P0 ;  /* 0x0000001f1e1f7207 */ /* 0x000fe40000000000 */
[----:B------:R-:W-:Y:S02]  /*fde0*/  LOP3.LUT R8, R97, 0x380, RZ, 0xc0, !PT ;  /* 0x0000038061087812 */ /* 0x000fe400078ec0ff */
[----:B------:R-:W-:-:S02]  /*fdf0*/  LOP3.LUT R30, R103, 0x380, RZ, 0xc0, !PT ;  /* 0x00000380671e7812 */ /* 0x000fc400078ec0ff */
[----:B------:R-:W-:Y:S02]  /*fe00*/  SHF.R.U64 R8, R8, 0x3, RZ ;  /* 0x0000000308087819 */ /* 0x000fe400000012ff */
[----:B------:R-:W-:Y:S02]  /*fe10*/  SHF.R.U64 R30, R30, 0x3, RZ ;  /* 0x000000031e1e7819 */ /* 0x000fe400000012ff */
[----:B------:R-:W-:Y:S02]  /*fe20*/  LOP3.LUT R14, R8, R97, RZ, 0x3c, !PT ;  /* 0x00000061080e7212 */ /* 0x000fe400078e3cff */
        /* <DEDUP_REMOVED lines=8> */
[----:B------:R-:W-:-:S02]  /*feb0*/  LOP3.LUT R8, R30, R103, RZ, 0x3c, !PT ;  /* 0x000000671e087212 */ /* 0x000fc400078e3cff */
[----:B------:R-:W-:Y:S02]  /*fec0*/  MOV R62, R16 ;  /* 0x00000010003e7202 */ /* 0x000fe40000000f00 */
[----:B------:R-:W-:Y:S02]  /*fed0*/  SEL R49, R41, R40, P0 ;  /* 0x0000002829317207 */ /* 0x000fe40000000000 */
[----:B------:R-:W-:Y:S02]  /*fee0*/  SEL R51, R37, R36, P0 ;  /* 0x0000002425337207 */ /* 0x000fe40000000000 */
[----:B------:R-:W-:Y:S02]  /*fef0*/  SEL R53, R33, R32, P0 ;  /* 0x0000002021357207 */ /* 0x000fe40000000000 */
[----:B------:R-:W-:Y:S02]  /*ff00*/  SEL R71, R39, R38, P0 ;  /* 0x0000002627477207 */ /* 0x000fe40000000000 */
[----:B------:R-:W-:-:S02]  /*ff10*/  SEL R73, R35, R34, P0 ;  /* 0x0000002223497207 */ /* 0x000fc40000000000 */
[----:B------:R-:W-:Y:S02]  /*ff20*/  SEL R89, R150, R151, P0 ;  /* 0x0000009796597207 */ /* 0x000fe40000000000 */
[----:B------:R-:W-:Y:S02]  /*ff30*/  MOV R17, R8 ;  /* 0x0000000800117202 */ /* 0x000fe40000000f00 */
[----:B------:R-:W-:Y:S02]  /*ff40*/  SEL R41, R40, R41, P0 ;  /* 0x0000002928297207 */ /* 0x000fe40000000000 */
[----:B------:R-:W-:Y:S02]  /*ff50*/  SEL R37, R36, R37, P0 ;  /* 0x0000002524257207 */ /* 0x000fe40000000000 */
[----:B------:R-:W-:Y:S02]  /*ff60*/  SEL R33, R32, R33, P0 ;  /* 0x0000002120217207 */ /* 0x000fe40000000000 */
[----:B------:R-:W-:-:S02]  /*ff70*/  SEL R39, R38, R39, P0 ;  /* 0x0000002726277207 */ /* 0x000fc40000000000 */
[----:B------:R-:W-:Y:S02]  /*ff80*/  SEL R35, R34, R35, P0 ;  /* 0x0000002322237207 */ /* 0x000fe40000000000 */
[----:B------:R-:W-:Y:S02]  /*ff90*/  SEL R151, R151, R150, P0 ;  /* 0x0000009697977207 */ /* 0x000fe40000000000 */
[----:B------:R-:W-:Y:S02]  /*ffa0*/  MOV R50, R26 ;  /* 0x0000001a00327202 */ /* 0x000fe40000000f00 */
[----:B------:R-:W-:Y:S02]  /*ffb0*/  MOV R60, R14 ;  /* 0x0000000e003c7202 */ /* 0x000fe40000000f00 */
[----:B------:R-:W-:Y:S02]  /*ffc0*/  MOV R64, R24 ;  /* 0x0000001800407202 */ /* 0x000fe40000000f00 */
[----:B--2---:R-:W-:Y:S01]  /*ffd0*/  LOP3.LUT R6, R20, 0x2, RZ, 0x3c, !PT ;  /* 0x0000000214067812 */ /* 0x004fe200078e3cff */
[----:B------:R-:W-:Y:S04]  /*ffe0*/  SHFL.IDX PT, R47, R47, R20, 0x1c1f ;  /* 0x001c1f142f2f7589 */ /* 0x000fe800000e0000 */
[----:B------:R-:W1:Y:S04]  /*fff0*/  SHFL.IDX PT, R10, R45, R6, 0x1c1f ;  /* 0x001c1f062d0a7589 */ /* 0x000e6800000e0000 */
[----:B------:R-:W-:Y:S04]  /*10000*/  SHFL.IDX PT, R69, R69, R20, 0x1c1f ;  /* 0x001c1f1445457589 */ /* 0x000fe800000e0000 */
[----:B------:R-:W2:Y:S04]  /*10010*/  SHFL.IDX PT, R12, R43, R6, 0x1c1f ;  /* 0x001c1f062b0c7589 */ /* 0x000ea800000e0000 */
[----:B------:R-:W-:Y:S04]  /*10020*/  SHFL.IDX PT, R49, R49, R20, 0x1c1f ;  /* 0x001c1f1431317589 */ /* 0x000fe800000e0000 */
[----:B------:R-:W-:Y:S04]  /*10030*/  SHFL.IDX PT, R51, R51, R20, 0x1c1f ;  /* 0x001c1f1433337589 */ /* 0x000fe800000e0000 */
[----:B------:R-:W-:Y:S01]  /*10040*/  SHFL.IDX PT, R53, R53, R20, 0x1c1f ;  /* 0x001c1f1435357589 */ /* 0x000fe200000e0000 */
[----:B-1----:R-:W-:-:S03]  /*10050*/  SEL R8, R47, R10, P0 ;  /* 0x0000000a2f087207 */ /* 0x002fc60000000000 */
[----:B------:R-:W-:Y:S01]  /*10060*/  SHFL.IDX PT, R55, R55, R20, 0x1c1f ;  /* 0x001c1f1437377589 */ /* 0x000fe200000e0000 */
[----:B------:R-:W-:-:S03]  /*10070*/  SEL R10, R10, R47, P0 ;  /* 0x0000002f0a0a7207 */ /* 0x000fc60000000000 */
[----:B------:R-:W-:Y:S01]  /*10080*/  SHFL.IDX PT, R57, R57, R20, 0x1c1f ;  /* 0x001c1f1439397589 */ /* 0x000fe200000e0000 */
[----:B--2---:R-:W-:-:S03]  /*10090*/  SEL R9, R69, R12, P0 ;  /* 0x0000000c45097207 */ /* 0x004fc60000000000 */
[----:B------:R-:W-:Y:S01]  /*100a0*/  SHFL.IDX PT, R61, R61, R20, 0x1c1f ;  /* 0x001c1f143d3d7589 */ /* 0x000fe200000e0000 */
[----:B------:R-:W-:Y:S02]  /*100b0*/  SEL R11, R12, R69, P0 ;  /* 0x000000450c0b7207 */ /* 0x000fe40000000000 */
[----:B------:R-:W1:Y:S08]  /*100c0*/  LDC.64 R68, c[0x0][0xc00] ;  /* 0x00030000ff447b82 */ /* 0x000e700000000a00 */
[----:B------:R-:W-:Y:S06]  /*100d0*/  BAR.SYNC.DEFER_BLOCKING 0x1, 0x100 ;  /* 0x0044000000007b1d */ /* 0x000fec0000010000 */
[----:B------:R-:W-:Y:S04]  /*100e0*/  SHFL.IDX PT, R65, R65, R20, 0x1c1f ;  /* 0x001c1f1441417589 */ /* 0x000fe800000e0000 */
[----:B------:R-:W-:Y:S04]  /*100f0*/  SHFL.IDX PT, R71, R71, R20, 0x1c1f ;  /* 0x001c1f1447477589 */ /* 0x000fe800000e0000 */
[----:B------:R-:W-:Y:S04]  /*10100*/  SHFL.IDX PT, R73, R73, R20, 0x1c1f ;  /* 0x001c1f1449497589 */ /* 0x000fe800000e0000 */
[----:B------:R-:W-:Y:S01]  /*10110*/  SHFL.IDX PT, R75, R75, R20, 0x1c1f ;  /* 0x001c1f144b4b7589 */ /* 0x000fe200000e0000 */
[----:B-1----:R-:W-:-:S03]  /*10120*/  ISETP.NE.U32.AND P2, PT, R68, RZ, PT ;  /* 0x000000ff4400720c */ /* 0x002fc60003f45070 */
[----:B------:R-:W-:Y:S01]  /*10130*/  SHFL.IDX PT, R77, R77, R20, 0x1c1f ;  /* 0x001c1f144d4d7589 */ /* 0x000fe200000e0000 */
[----:B------:R-:W-:-:S03]  /*10140*/  ISETP.NE.AND.EX P2, PT, R69, RZ, PT, P2 ;  /* 0x000000ff4500720c */ /* 0x000fc60003f45320 */
[----:B------:R-:W-:Y:S04]  /*10150*/  SHFL.IDX PT, R81, R81, R20, 0x1c1f ;  /* 0x001c1f1451517589 */ /* 0x000fe800000e0000 */
[----:B------:R-:W-:Y:S04]  /*10160*/  SHFL.IDX PT, R85, R85, R20, 0x1c1f ;  /* 0x001c1f1455557589 */ /* 0x000fe800000e0000 */
[----:B------:R-:W-:Y:S04]  /*10170*/  SHFL.IDX PT, R89, R89, R20, 0x1c1f ;  /* 0x001c1f1459597589 */ /* 0x000fe800000e0000 */
[----:B------:R-:W1:Y:S04]  /*10180*/  SHFL.IDX PT, R14, R41, R6, 0x1c1f ;  /* 0x001c1f06290e7589 */ /* 0x000e6800000e0000 */
[----:B------:R-:W2:Y:S04]  /*10190*/  SHFL.IDX PT, R26, R37, R6, 0x1c1f ;  /* 0x001c1f06251a7589 */ /* 0x000ea800000e0000 */
[----:B------:R-:W3:Y:S04]  /*101a0*/  SHFL.IDX PT, R30, R33, R6, 0x1c1f ;  /* 0x001c1f06211e7589 */ /* 0x000ee800000e0000 */
[----:B------:R-:W4:Y:S04]  /*101b0*/  SHFL.IDX PT, R34, R29, R6, 0x1c1f ;  /* 0x001c1f061d227589 */ /* 0x000f2800000e0000 */
[----:B------:R-:W0:Y:S04]  /*101c0*/  SHFL.IDX PT, R36, R39, R6, 0x1c1f ;  /* 0x001c1f0627247589 */ /* 0x000e2800000e0000 */
[----:B------:R-:W0:Y:S04]  /*101d0*/  SHFL.IDX PT, R38, R35, R6, 0x1c1f ;  /* 0x001c1f0623267589 */ /* 0x000e2800000e0000 */
[----:B------:R-:W0:Y:S01]  /*101e0*/  SHFL.IDX PT, R40, R31, R6, 0x1c1f ;  /* 0x001c1f061f287589 */ /* 0x000e2200000e0000 */
[----:B-1----:R-:W-:-:S02]  /*101f0*/  SEL R12, R49, R14, P0 ;  /* 0x0000000e310c7207 */ /* 0x002fc40000000000 */
[----:B------:R-:W-:Y:S01]  /*10200*/  SEL R14, R14, R49, P0 ;  /* 0x000000310e0e7207 */ /* 0x000fe20000000000 */
[----:B------:R-:W1:Y:S01]  /*10210*/  SHFL.IDX PT, R42, R79, R6, 0x1c1f ;  /* 0x001c1f064f2a7589 */ /* 0x000e6200000e0000 */
[----:B--2---:R-:W-:Y:S02]  /*10220*/  SEL R24, R51, R26, P0 ;  /* 0x0000001a33187207 */ /* 0x004fe40000000000 */
[----:B------:R-:W-:Y:S01]  /*10230*/  SEL R26, R26, R51, P0 ;  /* 0x000000331a1a7207 */ /* 0x000fe20000000000 */
[----:B------:R-:W2:Y:S01]  /*10240*/  SHFL.IDX PT, R16, R59, R6, 0x1c1f ;  /* 0x001c1f063b107589 */ /* 0x000ea200000e0000 */
[----:B---3--:R-:W-:Y:S02]  /*10250*/  SEL R28, R53, R30, P0 ;  /* 0x0000001e351c7207 */ /* 0x008fe40000000000 */
[----:B------:R-:W-:Y:S01]  /*10260*/  SEL R30, R30, R53, P0 ;  /* 0x000000351e1e7207 */ /* 0x000fe20000000000 */
[----:B------:R-:W3:Y:S01]  /*10270*/  SHFL.IDX PT, R20, R63, R6, 0x1c1f ;  /* 0x001c1f063f147589 */ /* 0x000ee200000e0000 */
[----:B----4-:R-:W-:Y:S01]  /*10280*/  SEL R32, R55, R34, P0 ;  /* 0x0000002237207207 */ /* 0x010fe20000000000 */
[----:B------:R-:W-:Y:S01]  /*10290*/  ULDC UR4, c[0x0][0xa88] ;  /* 0x0002a20000047ab9 */ /* 0x000fe20000000800 */
[----:B------:R-:W-:Y:S01]  /*102a0*/  SEL R34, R34, R55, P0 ;  /* 0x0000003722227207 */ /* 0x000fe20000000000 */
[----:B------:R-:W4:Y:S01]  /*102b0*/  SHFL.IDX PT, R44, R67, R6, 0x1c1f ;  /* 0x001c1f06432c7589 */ /* 0x000f2200000e0000 */
[----:B0-----:R-:W-:Y:S01]  /*102c0*/  SEL R13, R71, R36, P0 ;  /* 0x00000024470d7207 */ /* 0x001fe20000000000 */
[----:B------:R-:W0:Y:S01]  /*102d0*/  LDC R53, c[0x0][0xbe8] ;  /* 0x0002fa00ff357b82 */ /* 0x000e220000000800 */
[----:B------:R-:W-:Y:S01]  /*102e0*/  SEL R15, R36, R71, P0 ;  /* 0x00000047240f7207 */ /* 0x000fe20000000000 */
[----:B------:R-:W4:Y:S01]  /*102f0*/  SHFL.IDX PT, R46, R83, R6, 0x1c1f ;  /* 0x001c1f06532e7589 */ /* 0x000f2200000e0000 */
[----:B------:R-:W-:-:S02]  /*10300*/  SEL R25, R73, R38, P0 ;  /* 0x0000002649197207 */ /* 0x000fc40000000000 */
[----:B------:R-:W-:Y:S01]  /*10310*/  SEL R27, R38, R73, P0 ;  /* 0x00000049261b7207 */ /* 0x000fe20000000000 */
[----:B------:R-:W4:Y:S01]  /*10320*/  SHFL.IDX PT, R52, R87, R6, 0x1c1f ;  /* 0x001c1f0657347589 */ /* 0x000f2200000e0000 */
[----:B------:R-:W-:Y:S02]  /*10330*/  SEL R29, R75, R40, P0 ;  /* 0x000000284b1d7207 */ /* 0x000fe40000000000 */
[----:B------:R-:W-:Y:S01]  /*10340*/  SEL R31, R40, R75, P0 ;  /* 0x0000004b281f7207 */ /* 0x000fe20000000000 */
[----:B------:R-:W0:Y:S01]  /*10350*/  SHFL.IDX PT, R54, R151, R6, 0x1c1f ;  /* 0x001c1f0697367589 */ /* 0x000e2200000e0000 */
[----:B-1----:R-:W-:Y:S02]  /*10360*/  SEL R33, R77, R42, P0 ;  /* 0x0000002a4d217207 */ /* 0x002fe40000000000 */
[----:B------:R-:W-:Y:S01]  /*10370*/  SEL R35, R42, R77, P0 ;  /* 0x0000004d2a237207 */ /* 0x000fe20000000000 */
[----:B------:R1:W-:Y:S01]  /*10380*/  STSM.16.M88.4 [R7], R8 ;  /* 0x0000000807007844 */ /* 0x0003e20000000200 */
[----:B--2---:R-:W-:-:S02]  /*10390*/  SEL R36, R57, R16, P0 ;  /* 0x0000001039247207 */ /* 0x004fc40000000000 */
[----:B------:R-:W-:Y:S01]  /*103a0*/  SEL R38, R16, R57, P0 ;  /* 0x0000003910267207 */ /* 0x000fe20000000000 */
[----:B------:R2:W-:Y:S01]  /*103b0*/  STSM.16.M88.4 [R50], R12 ;  /* 0x0000000c32007844 */ /* 0x0005e20000000200 */
[----:B---3--:R-:W-:Y:S01]  /*103c0*/  SEL R40, R61, R20, P0 ;  /* 0x000000143d287207 */ /* 0x008fe20000000000 */
[----:B------:R-:W-:Y:S01]  /*103d0*/  IMAD.MOV.U32 R16, RZ, RZ, RZ ;  /* 0x000000ffff107224 */ /* 0x000fe200078e00ff */
[----:B------:R-:W-:Y:S01]  /*103e0*/  SEL R42, R20, R61, P0 ;  /* 0x0000003d142a7207 */ /* 0x000fe20000000000 */
[----:B------:R3:W-:Y:S01]  /*103f0*/  STSM.16.M88.4 [R64], R24 ;  /* 0x0000001840007844 */ /* 0x0007e20000000200 */
[----:B----4-:R-:W-:Y:S02]  /*10400*/  SEL R48, R65, R44, P0 ;  /* 0x0000002c41307207 */ /* 0x010fe40000000000 */
[----:B------:R-:W-:Y:S01]  /*10410*/  SEL R37, R81, R46, P0 ;  /* 0x0000002e51257207 */ /* 0x000fe20000000000 */
[----:B------:R3:W-:Y:S01]  /*10420*/  STSM.16.M88.4 [R62], R28 ;  /* 0x0000001c3e007844 */ /* 0x0007e20000000200 */
[----:B------:R-:W-:Y:S01]  /*10430*/  SEL R39, R46, R81, P0 ;  /* 0x000000512e277207 */ /* 0x000fe20000000000 */
[----:B-1----:R-:W1:Y:S01]  /*10440*/  LDC.64 R6, c[0x0][0xc00] ;  /* 0x00030000ff067b82 */ /* 0x002e620000000a00 */
[----:B------:R-:W-:Y:S01]  /*10450*/  SEL R41, R85, R52, P0 ;  /* 0x0000003455297207 */ /* 0x000fe20000000000 */
[----:B------:R3:W-:Y:S01]  /*10460*/  STSM.16.M88.4 [R60], R32 ;  /* 0x000000203c007844 */ /* 0x0007e20000000200 */
[----:B------:R-:W-:-:S02]  /*10470*/  SEL R43, R52, R85, P0 ;  /* 0x00000055342b7207 */ /* 0x000fc40000000000 */
[----:B--2---:R-:W-:Y:S01]  /*10480*/  SEL R50, R44, R65, P0 ;  /* 0x000000412c327207 */ /* 0x004fe20000000000 */
[----:B------:R3:W-:Y:S01]  /*10490*/  STSM.16.M88.4 [R58], R36 ;  /* 0x000000243a007844 */ /* 0x0007e20000000200 */
[----:B0-----:R-:W-:Y:S02]  /*104a0*/  SEL R49, R89, R54, P0 ;  /* 0x0000003659317207 */ /* 0x001fe40000000000 */
[----:B------:R-:W-:Y:S01]  /*104b0*/  SEL R51, R54, R89, P0 ;  /* 0x0000005936337207 */ /* 0x000fe20000000000 */
[----:B------:R3:W-:Y:S04]  /*104c0*/  STSM.16.M88.4 [R56], R40 ;  /* 0x0000002838007844 */ /* 0x0007e80000000200 */
[----:B------:R3:W-:Y:S01]  /*104d0*/  STSM.16.M88.4 [R17], R48 ;  /* 0x0000003011007844 */ /* 0x0007e20000000200 */
[----:B-1----:R-:W-:Y:S01]  /*104e0*/  IMAD.WIDE R8, R174, 0x4, R6 ;  /* 0x00000004ae087825 */ /* 0x002fe200078e0206 */
[----:B------:R-:W-:Y:S08]  /*104f0*/  BAR.SYNC.DEFER_BLOCKING 0x1, 0x100 ;  /* 0x0044000000007b1d */ /* 0x000ff00000010000 */
[----:B------:R-:W0:Y:S01]  /*10500*/  LDC.64 R6, c[0x0][0xc08] ;  /* 0x00030200ff067b82 */ /* 0x000e220000000a00 */
[----:B------:R-:W-:Y:S01]  /*10510*/  IMAD.U32 R10, RZ, RZ, UR4 ;  /* 0x00000004ff0a7e24 */ /* 0x000fe2000f8e00ff */
[----:B------:R3:W5:Y:S01]  /*10520*/  @P2 LDG.E R16, desc[UR44][R8.64] ;  /* 0x0000002c08102981 */ /* 0x000762000c1e1900 */
[----:B------:R-:W-:-:S02]  /*10530*/  ISETP.NE.AND P1, PT, R53, 0x1, PT ;  /* 0x000000013500780c */ /* 0x000fc40003f25270 */
[----:B0-----:R-:W-:-:S04]  /*10540*/  ISETP.NE.U32.AND P0, PT, R6, RZ, PT ;  /* 0x000000ff0600720c */ /* 0x001fc80003f05070 */
[----:B------:R-:W-:-:S07]  /*10550*/  ISETP.NE.AND.EX P0, PT, R7, RZ, PT, P0 ;  /* 0x000000ff0700720c */ /* 0x000fce0003f05300 */
[----:B------:R-:W0:Y:S08]  /*10560*/  @P1 LDC R11, c[0x0][0xbec] ;  /* 0x0002fb00ff0b1b82 */ /* 0x000e300000000800 */
[----:B------:R-:W1:Y:S08]  /*10570*/  @P1 LDC R15, c[0x0][0xbf0] ;  /* 0x0002fc00ff0f1b82 */ /* 0x000e700000000800 */
[----:B------:R-:W2:Y:S02]  /*10580*/  @P0 LDC.64 R6, c[0x0][0xc08] ;  /* 0x00030200ff060b82 */ /* 0x000ea40000000a00 */
[----:B--2---:R-:W-:-:S05]  /*10590*/  @P0 IMAD.WIDE R6, R174, 0x4, R6 ;  /* 0x00000004ae060825 */ /* 0x004fca00078e0206 */
[----:B------:R3:W5:Y:S01]  /*105a0*/  @P0 LDG.E R10, desc[UR44][R6.64] ;  /* 0x0000002c060a0981 */ /* 0x000762000c1e1900 */
[----:B01----:R-:W-:Y:S05]  /*105b0*/  @P0 BRA `(.L_x_1352) ;  /* 0x0000000000100947 */ /* 0x003fea0003800000 */
[----:B------:R-:W-:Y:S05]  /*105c0*/  @!P2 BRA `(.L_x_1352) ;  /* 0x00000000000ca947 */ /* 0x000fea0003800000 */
[----:B---3--:R-:W2:Y:S04]  /*105d0*/  LDG.E R7, desc[UR44][R8.64] ;  /* 0x0000002c08077981 */ /* 0x008ea8000c1e1900 */
[----:B-----5:R-:W2:Y:S02]  /*105e0*/  LDG.E R10, desc[UR44][R8.64+0x4] ;  /* 0x0000042c080a7981 */ /* 0x020ea4000c1e1900 */
[----:B--2---:R-:W-:-:S07]  /*105f0*/  IMAD.IADD R10, R10, 0x1, -R7 ;  /* 0x000000010a0a7824 */ /* 0x004fce00078e0a07 */
.L_x_1352:
[----:B---3--:R-:W-:Y:S01]  /*10600*/  SHF.R.S32.HI R50, RZ, 0x1f, R173 ;  /* 0x0000001fff327819 */ /* 0x008fe200000114ad */
[--C-:B------:R-:W-:Y:S01]  /*10610*/  IMAD.IADD R14, R168, 0x1, R19.reuse ;  /* 0x00000001a80e7824 */ /* 0x100fe200078e0213 */
[----:B------:R-:W-:Y:S01]  /*10620*/  ULDC.64 UR4, c[0x0][0xb90] ;  /* 0x0002e40000047ab9 */ /* 0x000fe20000000a00 */
[----:B-----5:R-:W-:Y:S01]  /*10630*/  SHF.R.S32.HI R17, RZ, 0x1f, R16 ;  /* 0x0000001fff117819 */ /* 0x020fe20000011410 */
[----:B------:R-:W-:Y:S01]  /*10640*/  IMAD.IADD R24, R180, 0x1, R19 ;  /* 0x00000001b4187824 */ /* 0x000fe200078e0213 */
[----:B------:R-:W-:Y:S01]  /*10650*/  SHF.R.S32.HI R20, RZ, 0x1f, R174 ;  /* 0x0000001fff147819 */ /* 0x000fe200000114ae */
[----:B------:R-:W-:Y:S01]  /*10660*/  @P1 IMAD.HI.U32 R8, R14, R11, RZ ;  /* 0x0000000b0e081227 */ /* 0x000fe200078e00ff */
[----:B------:R-:W-:Y:S01]  /*10670*/  SEL R51, R174, RZ, !P2 ;  /* 0x000000ffae337207 */ /* 0x000fe20005000000 */
[----:B------:R-:W0:Y:S01]  /*10680*/  @P1 LDC R57, c[0x0][0xbec] ;  /* 0x0002fb00ff391b82 */ /* 0x000e220000000800 */
[----:B------:R-:W-:Y:S01]  /*10690*/  SEL R20, R20, RZ, !P2 ;  /* 0x000000ff14147207 */ /* 0x000fe20005000000 */
[----:B------:R-:W-:-:S02]  /*106a0*/  IMAD R6, R50, UR4, RZ ;  /* 0x0000000432067c24 */ /* 0x000fc4000f8e02ff */
[----:B------:R-:W-:Y:S01]  /*106b0*/  IMAD.MOV.U32 R9, RZ, RZ, R14 ;  /* 0x000000ffff097224 */ /* 0x000fe200078e000e */
[----:B------:R-:W-:Y:S01]  /*106c0*/  @P1 SHF.R.U32.HI R9, RZ, R15, R8 ;  /* 0x0000000fff091219 */ /* 0x000fe20000011608 */
[C---:B------:R-:W-:Y:S02]  /*106d0*/  IMAD R13, R173.reuse, UR5, R6 ;  /* 0x00000005ad0d7c24 */ /* 0x040fe4000f8e0206 */
[----:B------:R-:W-:Y:S01]  /*106e0*/  IMAD.WIDE.U32 R6, R173, UR4, R16 ;  /* 0x00000004ad067c25 */ /* 0x000fe2000f8e0010 */
[----:B------:R-:W-:-:S03]  /*106f0*/  ULDC.64 UR4, c[0x0][0xb98] ;  /* 0x0002e60000047ab9 */ /* 0x000fc60000000a00 */
[----:B------:R-:W-:Y:S02]  /*10700*/  IMAD R11, R175, 0x40, R169 ;  /* 0x00000040af0b7824 */ /* 0x000fe400078e02a9 */
[----:B------:R-:W-:Y:S01]  /*10710*/  IMAD.IADD R7, R7, 0x1, R13 ;  /* 0x0000000107077824 */ /* 0x000fe200078e020d */
[--C-:B------:R-:W-:Y:S01]  /*10720*/  SHF.R.S32.HI R13, RZ, 0x1f, R9.reuse ;  /* 0x0000001fff0d7819 */ /* 0x100fe20000011409 */
[----:B------:R-:W-:Y:S02]  /*10730*/  IMAD.MOV R12, RZ, RZ, -R9 ;  /* 0x000000ffff0c7224 */ /* 0x000fe400078e0a09 */
[----:B------:R-:W-:-:S04]  /*10740*/  IMAD.WIDE R4, R11, 0x2, R4 ;  /* 0x000000020b047825 */ /* 0x000fc800078e0204 */
[----:B------:R-:W-:Y:S01]  /*10750*/  IMAD R8, R20, UR4, RZ ;  /* 0x0000000414087c24 */ /* 0x000fe2000f8e02ff */
[C---:B------:R-:W-:Y:S01]  /*10760*/  IADD3 R45, P3, R4.reuse, 0x2000, RZ ;  /* 0x00002000042d7810 */ /* 0x040fe20007f7e0ff */
[----:B------:R-:W-:Y:S01]  /*10770*/  IMAD.WIDE.U32 R6, R51, UR4, R6 ;  /* 0x0000000433067c25 */ /* 0x000fe2000f8e0006 */
[C---:B------:R-:W-:Y:S02]  /*10780*/  LOP3.LUT R25, R4.reuse, 0x380, RZ, 0xc0, !PT ;  /* 0x0000038004197812 */ /* 0x040fe400078ec0ff */
[----:B------:R-:W-:Y:S01]  /*10790*/  LOP3.LUT R44, R45, 0x380, RZ, 0xc0, !PT ;  /* 0x000003802d2c7812 */ /* 0x000fe200078ec0ff */
[----:B------:R-:W-:Y:S01]  /*107a0*/  IMAD R11, R53, R12, R14 ;  /* 0x0000000c350b7224 */ /* 0x000fe200078e020e */
[----:B------:R-:W-:Y:S01]  /*107b0*/  IADD3 R6, P2, R9, R6, RZ ;  /* 0x0000000609067210 */ /* 0x000fe20007f5e0ff */
[----:B------:R-:W-:Y:S01]  /*107c0*/  IMAD R12, R51, UR5, R8 ;  /* 0x00000005330c7c24 */ /* 0x000fe2000f8e0208 */
[----:B------:R-:W-:Y:S01]  /*107d0*/  ULDC.64 UR4, c[0x0][0xb88] ;  /* 0x0002e20000047ab9 */ /* 0x000fe20000000a00 */
[----:B------:R-:W-:Y:S01]  /*107e0*/  IADD3 R9, P0, R4, 0x1000, RZ ;  /* 0x0000100004097810 */ /* 0x000fe20007f1e0ff */
[----:B------:R-:W-:Y:S01]  /*107f0*/  IMAD R55, R10, R53, RZ ;  /* 0x000000350a377224 */ /* 0x000fe200078e02ff */
[----:B------:R-:W-:-:S02]  /*10800*/  SHF.R.S32.HI R8, RZ, 0x1f, R11 ;  /* 0x0000001fff087819 */ /* 0x000fc4000001140b */
[----:B------:R-:W-:Y:S02]  /*10810*/  IADD3.X R7, R13, R7, R12, P2, !PT ;  /* 0x000000070d077210 */ /* 0x000fe400017fe40c */
[----:B------:R-:W-:Y:S01]  /*10820*/  LOP3.LUT R12, R9, 0x380, RZ, 0xc0, !PT ;  /* 0x00000380090c7812 */ /* 0x000fe200078ec0ff */
[----:B------:R-:W-:Y:S01]  /*10830*/  IMAD R8, R8, UR4, RZ ;  /* 0x0000000408087c24 */ /* 0x000fe2000f8e02ff */
[----:B------:R-:W-:Y:S01]  /*10840*/  SHF.R.U64 R44, R44, 0x3, RZ ;  /* 0x000000032c2c7819 */ /* 0x000fe200000012ff */
[C---:B------:R-:W-:Y:S01]  /*10850*/  IMAD.WIDE.U32 R6, R11.reuse, UR4, R6 ;  /* 0x000000040b067c25 */ /* 0x040fe2000f8e0006 */
[----:B------:R-:W-:Y:S02]  /*10860*/  SHF.R.U64 R12, R12, 0x3, RZ ;  /* 0x000000030c0c7819 */ /* 0x000fe400000012ff */
[----:B------:R-:W-:Y:S01]  /*10870*/  LOP3.LUT R44, R44, R45, RZ, 0x3c, !PT ;  /* 0x0000002d2c2c7212 */ /* 0x000fe200078e3cff */
[----:B------:R-:W-:Y:S01]  /*10880*/  IMAD R13, R11, UR5, R8 ;  /* 0x000000050b0d7c24 */ /* 0x000fe2000f8e0208 */
[----:B------:R-:W-:Y:S01]  /*10890*/  ULDC.64 UR4, c[0x0][0xb50] ;  /* 0x0002d40000047ab9 */ /* 0x000fe20000000a00 */
[----:B------:R-:W-:Y:S01]  /*108a0*/  LOP3.LUT R12, R12, R9, RZ, 0x3c, !PT ;  /* 0x000000090c0c7212 */ /* 0x000fe200078e3cff */
[----:B------:R-:W-:Y:S01]  /*108b0*/  IMAD.X R45, RZ, RZ, R5, P3 ;  /* 0x000000ffff2d7224 */ /* 0x000fe200018e0605 */
[----:B------:R-:W-:Y:S01]  /*108c0*/  LEA R11, P4, R6, UR4, 0x2 ;  /* 0x00000004060b7c11 */ /* 0x000fe2000f8810ff */
[----:B------:R-:W-:Y:S01]  /*108d0*/  IMAD.IADD R7, R7, 0x1, R13 ;  /* 0x0000000107077824 */ /* 0x000fe200078e020d */
[----:B------:R-:W-:Y:S01]  /*108e0*/  IADD3 R9, P2, R4, 0x3000, RZ ;  /* 0x0000300004097810 */ /* 0x000fe20007f5e0ff */
[----:B------:R-:W-:Y:S01]  /*108f0*/  IMAD.X R13, RZ, RZ, R5, P0 ;  /* 0x000000ffff0d7224 */ /* 0x000fe200000e0605 */
[----:B------:R-:W-:Y:S01]  /*10900*/  LOP3.LUT P0, RZ, R177, 0x3, RZ, 0xc0, !PT ;  /* 0x00000003b1ff7812 */ /* 0x000fe2000780c0ff */
[----:B------:R-:W-:Y:S01]  /*10910*/  SHFL.IDX PT, R46, R11, RZ, 0x1c1f ;  /* 0x001c1fff0b2e7589 */ /* 0x000fe200000e0000 */
[----:B------:R-:W-:Y:S01]  /*10920*/  LEA.HI.X R14, R6, UR5, R7, 0x2, P4 ;  /* 0x00000005060e7c11 */ /* 0x000fe2000a0f1407 */
[----:B------:R-:W-:Y:S01]  /*10930*/  VIADD R6, R24, 0x8 ;  /* 0x0000000818067836 */ /* 0x000fe20000000000 */
[----:B------:R-:W-:Y:S01]  /*10940*/  LOP3.LUT R8, R9, 0x380, RZ, 0xc0, !PT ;  /* 0x0000038009087812 */ /* 0x000fe200078ec0ff */
[----:B------:R-:W-:Y:S01]  /*10950*/  SHFL.IDX PT, R48, R11, 0x1, 0x1c1f ;  /* 0x003c1f000b307f89 */ /* 0x000fe200000e0000 */
[----:B------:R-:W-:Y:S01]  /*10960*/  IADD3 R41, P6, R4, 0x4000, RZ ;  /* 0x0000400004297810 */ /* 0x000fe20007fde0ff */
[----:B------:R-:W-:Y:S01]  /*10970*/  ULDC.64 UR4, c[0x0][0xaa0] ;  /* 0x0002a80000047ab9 */ /* 0x000fe20000000a00 */
[----:B------:R-:W-:Y:S01]  /*10980*/  SHF.R.U64 R8, R8, 0x3, RZ ;  /* 0x0000000308087819 */ /* 0x000fe200000012ff */
[----:B------:R-:W1:Y:S01]  /*10990*/  SHFL.IDX PT, R47, R14, RZ, 0x1c1f ;  /* 0x001c1fff0e2f7589 */ /* 0x000e6200000e0000 */
[----:B------:R-:W-:-:S02]  /*109a0*/  IADD3 R37, P5, R4, 0x5000, RZ ;  /* 0x0000500004257810 */ /* 0x000fc40007fbe0ff */
[----:B------:R-:W-:Y:S01]  /*109b0*/  LOP3.LUT R8, R8, R9, RZ, 0x3c, !PT ;  /* 0x0000000908087212 */ /* 0x000fe200078e3cff */
[----:B------:R-:W2:Y:S01]  /*109c0*/  SHFL.IDX PT, R49, R14, 0x1, 0x1c1f ;  /* 0x003c1f000e317f89 */ /* 0x000ea200000e0000 */
[--C-:B------:R-:W-:Y:S01]  /*109d0*/  IMAD.X R9, RZ, RZ, R5.reuse, P2 ;  /* 0x000000ffff097224 */ /* 0x100fe200010e0605 */
[-C--:B------:R-:W-:Y:S02]  /*109e0*/  ISETP.GE.OR P2, PT, R24, R55.reuse, P0 ;  /* 0x000000371800720c */ /* 0x080fe40000746670 */
[----:B------:R-:W-:Y:S02]  /*109f0*/  ISETP.GE.OR P0, PT, R6, R55, P0 ;  /* 0x000000370600720c */ /* 0x000fe40000706670 */
[C---:B------:R-:W-:Y:S02]  /*10a00*/  IADD3 R33, P4, R4.reuse, 0x6000, RZ ;  /* 0x0000600004217810 */ /* 0x040fe40007f9e0ff */
[----:B------:R-:W-:Y:S02]  /*10a10*/  IADD3 R7, P3, R4, 0x7000, RZ ;  /* 0x0000700004077810 */ /* 0x000fe40007f7e0ff */
[----:B------:R-:W-:Y:S01]  /*10a20*/  SHF.R.U64 R25, R25, 0x3, RZ ;  /* 0x0000000319197819 */ /* 0x000fe200000012ff */
[----:B------:R-:W-:Y:S01]  /*10a30*/  IMAD R17, R17, UR4, RZ ;  /* 0x0000000411117c24 */ /* 0x000fe2000f8e02ff */
[----:B------:R-:W-:Y:S01]  /*10a40*/  LOP3.LUT R40, R41, 0x380, RZ, 0xc0, !PT ;  /* 0x0000038029287812 */ /* 0x000fe200078ec0ff */
[----:B------:R-:W-:Y:S01]  /*10a50*/  IMAD.X R29, RZ, RZ, R5, P3 ;  /* 0x000000ffff1d7224 */ /* 0x000fe200018e0605 */
[----:B------:R-:W-:-:S02]  /*10a60*/  LOP3.LUT R36, R37, 0x380, RZ, 0xc0, !PT ;  /* 0x0000038025247812 */ /* 0x000fc400078ec0ff */
[----:B------:R-:W-:Y:S02]  /*10a70*/  LOP3.LUT R32, R33, 0x380, RZ, 0xc0, !PT ;  /* 0x0000038021207812 */ /* 0x000fe400078ec0ff */
[----:B------:R-:W-:Y:S01]  /*10a80*/  LOP3.LUT R6, R7, 0x380, RZ, 0xc0, !PT ;  /* 0x0000038007067812 */ /* 0x000fe200078ec0ff */
[----:B-1----:R1:W-:Y:S01]  /*10a90*/  @!P2 ST.E desc[UR44][R46.64], R2 ;  /* 0x000000022e00a985 */ /* 0x0023e2000c10192c */
[----:B------:R-:W-:Y:S01]  /*10aa0*/  LOP3.LUT R24, R25, R4, RZ, 0x3c, !PT ;  /* 0x0000000419187212 */ /* 0x000fe200078e3cff */
[----:B------:R-:W-:Y:S01]  /*10ab0*/  IMAD.MOV.U32 R25, RZ, RZ, R5 ;  /* 0x000000ffff197224 */ /* 0x000fe200078e0005 */
[----:B------:R-:W-:Y:S01]  /*10ac0*/  SHF.R.U64 R40, R40, 0x3, RZ ;  /* 0x0000000328287819 */ /* 0x000fe200000012ff */
[----:B--2---:R2:W-:Y:S01]  /*10ad0*/  @!P0 ST.E desc[UR44][R48.64], R0 ;  /* 0x0000000030008985 */ /* 0x0045e2000c10192c */
[----:B------:R-:W-:Y:S02]  /*10ae0*/  SHF.R.U64 R36, R36, 0x3, RZ ;  /* 0x0000000324247819 */ /* 0x000fe400000012ff */
[----:B------:R-:W-:Y:S01]  /*10af0*/  SHF.R.U64 R32, R32, 0x3, RZ ;  /* 0x0000000320207819 */ /* 0x000fe200000012ff */
[----:B------:R-:W5:Y:S01]  /*10b00*/  LD.E.128 R24, desc[UR44][R24.64] ;  /* 0x0000002c18187980 */ /* 0x000f62000c101d00 */
[----:B------:R-:W-:-:S02]  /*10b10*/  SHF.R.U64 R4, R6, 0x3, RZ ;  /* 0x0000000306047819 */ /* 0x000fc400000012ff */
[----:B------:R-:W-:Y:S01]  /*10b20*/  LOP3.LUT R40, R40, R41, RZ, 0x3c, !PT ;  /* 0x0000002928287212 */ /* 0x000fe200078e3cff */
[----:B-1----:R-:W-:Y:S01]  /*10b30*/  IMAD R47, R16, UR5, R17 ;  /* 0x00000005102f7c24 */ /* 0x002fe2000f8e0211 */
[----:B------:R-:W-:Y:S01]  /*10b40*/  LOP3.LUT R36, R36, R37, RZ, 0x3c, !PT ;  /* 0x0000002524247212 */ /* 0x000fe200078e3cff */
[----:B--2---:R-:W1:Y:S01]  /*10b50*/  @P1 LDC R49, c[0x0][0xbf0] ;  /* 0x0002fc00ff311b82 */ /* 0x004e620000000800 */
[----:B------:R-:W-:Y:S01]  /*10b60*/  IMAD.WIDE.U32 R16, R16, UR4, RZ ;  /* 0x0000000410107c25 */ /* 0x000fe2000f8e00ff */
[----:B------:R-:W-:Y:S01]  /*10b70*/  LOP3.LUT R32, R32, R33, RZ, 0x3c, !PT ;  /* 0x0000002120207212 */ /* 0x000fe200078e3cff */
[----:B------:R-:W-:Y:S01]  /*10b80*/  ULDC.64 UR4, c[0x0][0xae8] ;  /* 0x0002ba0000047ab9 */ /* 0x000fe20000000a00 */
[----:B------:R-:W-:Y:S01]  /*10b90*/  LOP3.LUT R28, R4, R7, RZ, 0x3c, !PT ;  /* 0x00000007041c7212 */ /* 0x000fe200078e3cff */
[----:B------:R-:W-:Y:S01]  /*10ba0*/  IMAD R0, R172, 0x20, R175 ;  /* 0x00000020ac007824 */ /* 0x000fe200078e02af */
[----:B------:R-:W5:Y:S01]  /*10bb0*/  LD.E.128 R12, desc[UR44][R12.64] ;  /* 0x0000002c0c0c7980 */ /* 0x000f62000c101d00 */
[----:B------:R-:W-:-:S02]  /*10bc0*/  IMAD.X R41, RZ, RZ, R5, P6 ;  /* 0x000000ffff297224 */ /* 0x000fc400030e0605 */
[--C-:B------:R-:W-:Y:S01]  /*10bd0*/  IMAD.X R37, RZ, RZ, R5.reuse, P5 ;  /* 0x000000ffff257224 */ /* 0x100fe200028e0605 */
[----:B------:R-:W5:Y:S01]  /*10be0*/  LD.E.128 R8, desc[UR44][R8.64] ;  /* 0x0000002c08087980 */ /* 0x000f62000c101d00 */
[----:B------:R-:W-:Y:S02]  /*10bf0*/  IMAD.X R33, RZ, RZ, R5, P4 ;  /* 0x000000ffff217224 */ /* 0x000fe400020e0605 */
[----:B------:R-:W-:Y:S01]  /*10c00*/  IMAD.IADD R17, R17, 0x1, R47 ;  /* 0x0000000111117824 */ /* 0x000fe200078e022f */
[----:B------:R2:W5:Y:S01]  /*10c10*/  LD.E.128 R4, desc[UR44][R44.64] ;  /* 0x0000002c2c047980 */ /* 0x000562000c101d00 */
[----:B------:R-:W-:Y:S02]  /*10c20*/  IMAD R2, R50, UR4, RZ ;  /* 0x0000000432027c24 */ /* 0x000fe4000f8e02ff */
[----:B------:R-:W-:Y:S01]  /*10c30*/  IMAD.WIDE.U32 R16, R173, UR4, R16 ;  /* 0x00000004ad107c25 */ /* 0x000fe2000f8e0010 */
[----:B------:R-:W5:Y:S04]  /*10c40*/  LD.E.128 R40, desc[UR44][R40.64] ;  /* 0x0000002c28287980 */ /* 0x000f68000c101d00 */
[----:B------:R-:W5:Y:S01]  /*10c50*/  LD.E.128 R36, desc[UR44][R36.64] ;  /* 0x0000002c24247980 */ /* 0x000f62000c101d00 */
[----:B--2---:R-:W-:-:S02]  /*10c60*/  IMAD.IADD R44, R19, 0x1, R0 ;  /* 0x00000001132c7824 */ /* 0x004fc400078e0200 */
[----:B------:R-:W-:Y:S01]  /*10c70*/  IMAD R45, R173, UR5, R2 ;  /* 0x00000005ad2d7c24 */ /* 0x000fe2000f8e0202 */
[----:B------:R-:W-:Y:S01]  /*10c80*/  ULDC.64 UR4, c[0x0][0xaf0] ;  /* 0x0002bc0000047ab9 */ /* 0x000fe20000000a00 */
[----:B0-----:R-:W-:Y:S01]  /*10c90*/  @P1 IMAD.HI.U32 R0, R44, R57, RZ ;  /* 0x000000392c001227 */ /* 0x001fe200078e00ff */
[----:B------:R-:W5:Y:S03]  /*10ca0*/  LD.E.128 R32, desc[UR44][R32.64] ;  /* 0x0000002c20207980 */ /* 0x000f66000c101d00 */
[----:B------:R-:W-:Y:S01]  /*10cb0*/  IMAD.IADD R17, R17, 0x1, R45 ;  /* 0x0000000111117824 */ /* 0x000fe200078e022d */
[----:B------:R-:W5:Y:S01]  /*10cc0*/  LD.E.128 R28, desc[UR44][R28.64] ;  /* 0x0000002c1c1c7980 */ /* 0x000f62000c101d00 */
[----:B------:R-:W-:Y:S01]  /*10cd0*/  IMAD.MOV.U32 R45, RZ, RZ, R44 ;  /* 0x000000ffff2d7224 */ /* 0x000fe200078e002c */
[----:B-1----:R-:W-:Y:S01]  /*10ce0*/  @P1 SHF.R.U32.HI R45, RZ, R49, R0 ;  /* 0x00000031ff2d1219 */ /* 0x002fe20000011600 */
[----:B------:R-:W-:Y:S01]  /*10cf0*/  IMAD R2, R20, UR4, RZ ;  /* 0x0000000414027c24 */ /* 0x000fe2000f8e02ff */
[----:B------:R-:W-:Y:S01]  /*10d00*/  @!PT LDS RZ, [RZ] ;  /* 0x00000000fffff984 */ /* 0x000fe20000000800 */
[----:B------:R-:W-:Y:S01]  /*10d10*/  @!PT LDS RZ, [RZ] ;  /* 0x00000000fffff984 */ /* 0x000fe20000000800 */
[----:B------:R-:W-:Y:S01]  /*10d20*/  @!PT LDS RZ, [RZ] ;  /* 0x00000000fffff984 */ /* 0x000fe20000000800 */
[----:B------:R-:W-:Y:S01]  /*10d30*/  @!PT LDS RZ, [RZ] ;  /* 0x00000000fffff984 */ /* 0x000fe20000000800 */
[----:B------:R0:W-:Y:S06]  /*10d40*/  MEMBAR.ALL.CTA ;  /* 0x0000000000007992 */ /* 0x0001ec0000008000 */
[----:B0-----:R-:W0:Y:S01]  /*10d50*/  FENCE.VIEW.ASYNC.S ;  /* 0x00000000000073c6 */ /* 0x001e220000000000 */
[----:B------:R-:W-:Y:S01]  /*10d60*/  IMAD.WIDE.U32 R16, R51, UR4, R16 ;  /* 0x0000000433107c25 */ /* 0x000fe2000f8e0010 */
[----:B------:R-:W-:-:S03]  /*10d70*/  SHF.R.S32.HI R0, RZ, 0x1f, R45 ;  /* 0x0000001fff007819 */ /* 0x000fc6000001142d */
[----:B------:R-:W-:Y:S01]  /*10d80*/  IMAD R47, R51, UR5, R2 ;  /* 0x00000005332f7c24 */ /* 0x000fe2000f8e0202 */
[----:B------:R-:W-:Y:S01]  /*10d90*/  ULDC.64 UR4, c[0x0][0xae0] ;  /* 0x0002b80000047ab9 */ /* 0x000fe20000000a00 */
[----:B------:R-:W-:Y:S02]  /*10da0*/  IMAD.MOV R2, RZ, RZ, -R45 ;  /* 0x000000ffff027224 */ /* 0x000fe400078e0a2d */
[----:B------:R-:W-:Y:S02]  /*10db0*/  IMAD.IADD R17, R17, 0x1, R47 ;  /* 0x0000000111117824 */ /* 0x000fe400078e022f */
[----:B------:R-:W-:Y:S02]  /*10dc0*/  IMAD R0, R0, UR4, RZ ;  /* 0x0000000400007c24 */ /* 0x000fe4000f8e02ff */
[----:B------:R-:W-:Y:S02]  /*10dd0*/  IMAD R47, R53, R2, R44 ;  /* 0x00000002352f7224 */ /* 0x000fe400078e022c */
[----:B------:R-:W-:-:S02]  /*10de0*/  IMAD R49, R45, UR5, R0 ;  /* 0x000000052d317c24 */ /* 0x000fc4000f8e0200 */
[----:B------:R-:W-:Y:S01]  /*10df0*/  IMAD.WIDE.U32 R16, R45, UR4, R16 ;  /* 0x000000042d107c25 */ /* 0x000fe2000f8e0010 */
[----:B------:R-:W-:Y:S01]  /*10e00*/  SHF.R.S32.HI R0, RZ, 0x1f, R47 ;  /* 0x0000001fff007819 */ /* 0x000fe2000001142f */
[----:B------:R-:W-:Y:S02]  /*10e10*/  ULDC.64 UR4, c[0x0][0xad8] ;  /* 0x0002b60000047ab9 */ /* 0x000fe40000000a00 */
[----:B------:R-:W-:Y:S02]  /*10e20*/  IMAD.IADD R17, R17, 0x1, R49 ;  /* 0x0000000111117824 */ /* 0x000fe400078e0231 */
[----:B------:R-:W-:Y:S02]  /*10e30*/  IMAD R2, R0, UR4, RZ ;  /* 0x0000000400027c24 */ /* 0x000fe4000f8e02ff */
[----:B------:R-:W-:Y:S02]  /*10e40*/  IMAD.IADD R44, R175, 0x1, R19 ;  /* 0x00000001af2c7824 */ /* 0x000fe400078e0213 */
[----:B------:R-:W-:-:S02]  /*10e50*/  IMAD R19, R47, UR5, R2 ;  /* 0x000000052f137c24 */ /* 0x000fc4000f8e0202 */
[----:B------:R-:W-:Y:S01]  /*10e60*/  IMAD.WIDE.U32 R16, R47, UR4, R16 ;  /* 0x000000042f107c25 */ /* 0x000fe2000f8e0010 */
[CC--:B------:R-:W-:Y:S01]  /*10e70*/  ISETP.GE.AND P2, PT, R44.reuse, R55.reuse, PT ;  /* 0x000000372c00720c */ /* 0x0c0fe20003f46270 */
[----:B------:R-:W-:Y:S02]  /*10e80*/  ULDC.64 UR4, c[0x0][0xa80] ;  /* 0x0002a00000047ab9 */ /* 0x000fe40000000a00 */
[----:B------:R-:W-:Y:S02]  /*10e90*/  VIADD R0, R44, 0x20 ;  /* 0x000000202c007836 */ /* 0x000fe40000000000 */
[----:B------:R-:W-:Y:S01]  /*10ea0*/  IMAD.IADD R17, R17, 0x1, R19 ;  /* 0x0000000111117824 */ /* 0x000fe200078e0213 */
[----:B------:R-:W-:Y:S01]  /*10eb0*/  LEA R19, P3, R16, UR4, 0x1 ;  /* 0x0000000410137c11 */ /* 0x000fe2000f8608ff */
[----:B------:R-:W-:Y:S01]  /*10ec0*/  VIADD R3, R3, 0x22820 ;  /* 0x0002282003037836 */ /* 0x000fe20000000000 */
[----:B------:R-:W-:Y:S01]  /*10ed0*/  ISETP.GE.AND P0, PT, R0, R55, PT ;  /* 0x000000370000720c */ /* 0x000fe20003f06270 */
[----:B------:R-:W-:Y:S01]  /*10ee0*/  VIADD R0, R44, 0x40 ;  /* 0x000000402c007836 */ /* 0x000fe20000000000 */
[----:B------:R-:W-:-:S02]  /*10ef0*/  LEA.HI.X R20, R16, UR5, R17, 0x1, P3 ;  /* 0x0000000510147c11 */ /* 0x000fc400098f0c11 */
[----:B------:R-:W-:Y:S01]  /*10f00*/  PRMT R3, RZ, 0x654, R3 ;  /* 0x00000654ff037816 */ /* 0x000fe20000000003 */
[----:B0-----:R0:W1:Y:S01]  /*10f10*/  SHFL.IDX PT, R16, R19, RZ, 0x181f ;  /* 0x00181fff13107589 */ /* 0x00106200000e0000 */
[----:B------:R-:W-:Y:S01]  /*10f20*/  ISETP.GE.AND P1, PT, R0, R55, PT ;  /* 0x000000370000720c */ /* 0x000fe20003f26270 */
[----:B------:R-:W-:Y:S01]  /*10f30*/  BSSY B1, `(.L_x_1353) ;  /* 0x000000d000017945 */ /* 0x000fe20003800000 */
[----:B------:R0:W-:Y:S01]  /*10f40*/  SYNCS.ARRIVE.TRANS64.RED.A1T0 RZ, [R3+URZ], RZ ;  /* 0x000000ff03ff79a7 */ /* 0x0001e2000810043f */
[----:B------:R0:W2:Y:S02]  /*10f50*/  SHFL.IDX PT, R0, R20, RZ, 0x181f ;  /* 0x00181fff14007589 */ /* 0x0000a400000e0000 */
[----:B------:R-:W-:Y:S08]  /*10f60*/  @P2 BRA `(.L_x_1354) ;  /* 0x0000000000242947 */ /* 0x000ff00003800000 */
[----:B------:R-:W-:Y:S02]  /*10f70*/  ULDC UR4, c[0x0][0xac8] ;  /* 0x0002b20000047ab9 */ /* 0x000fe40000000800 */
[----:B------:R-:W-:Y:S02]  /*10f80*/  ISETP.GE.AND P2, PT, R169, UR4, PT ;  /* 0x00000004a9007c0c */ /* 0x000fe4000bf46270 */
[----:B------:R-:W-:-:S11]  /*10f90*/  ISETP.GE.AND P3, PT, R171, UR4, PT ;  /* 0x00000004ab007c0c */ /* 0x000fd6000bf66270 */
[-C--:B-1----:R-:W-:Y:S02]  /*10fa0*/  @!P2 LEA R2, P4, R169, R16.reuse, 0x1 ;  /* 0x00000010a902a211 */ /* 0x082fe400078808ff */
[----:B------:R-:W-:Y:S02]  /*10fb0*/  @!P3 LEA R16, P5, R171, R16, 0x1 ;  /* 0x00000010ab10b211 */ /* 0x000fe400078a08ff */
[-C--:B0-2---:R-:W-:Y:S02]  /*10fc0*/  @!P2 LEA.HI.X R3, R169, R0.reuse, R183, 0x1, P4 ;  /* 0x00000000a903a211 */ /* 0x085fe400020f0cb7 */
[----:B------:R-:W-:-:S03]  /*10fd0*/  @!P3 LEA.HI.X R17, R171, R0, R182, 0x1, P5 ;  /* 0x00000000ab11b211 */ /* 0x000fc600028f0cb6 */
[----:B-----5:R3:W-:Y:S04]  /*10fe0*/  @!P2 ST.E.128 desc[UR44][R2.64], R24 ;  /* 0x000000180200a985 */ /* 0x0207e8000c101d2c */
[----:B------:R3:W-:Y:S02]  /*10ff0*/  @!P3 ST.E.128 desc[UR44][R16.64], R40 ;  /* 0x000000281000b985 */ /* 0x0007e4000c101d2c */
.L_x_1354:
[----:B------:R-:W-:Y:S05]  /*11000*/  BSYNC B1 ;  /* 0x0000000000017941 */ /* 0x000fea0003800000 */
.L_x_1353:
[----:B--2---:R2:W4:Y:S01]  /*11010*/  SHFL.IDX PT, R0, R20, 0x1, 0x181f ;  /* 0x00381f0014007f89 */ /* 0x00452200000e0000 */
[----:B------:R-:W-:Y:S03]  /*11020*/  BSSY B1, `(.L_x_1355) ;  /* 0x000000c000017945 */ /* 0x000fe60003800000 */
[----:B-1-3--:R2:W1:Y:S01]  /*11030*/  SHFL.IDX PT, R16, R19, 0x1, 0x181f ;  /* 0x00381f0013107f89 */ /* 0x00a46200000e0000 */
[----:B------:R-:W-:Y:S05]  /*11040*/  @P0 BRA `(.L_x_1356) ;  /* 0x0000000000240947 */ /* 0x000fea0003800000 */
[----:B------:R-:W-:Y:S02]  /*11050*/  ULDC UR4, c[0x0][0xac8] ;  /* 0x0002b20000047ab9 */ /* 0x000fe40000000800 */
[----:B------:R-:W-:Y:S02]  /*11060*/  ISETP.GE.AND P3, PT, R169, UR4, PT ;  /* 0x00000004a9007c0c */ /* 0x000fe4000bf66270 */
[----:B------:R-:W-:-:S11]  /*11070*/  ISETP.GE.AND P4, PT, R171, UR4, PT ;  /* 0x00000004ab007c0c */ /* 0x000fd6000bf86270 */
[-C--:B-1----:R-:W-:Y:S02]  /*11080*/  @!P3 LEA R2, P0, R169, R16.reuse, 0x1 ;  /* 0x00000010a902b211 */ /* 0x082fe400078008ff */
[----:B------:R-:W-:Y:S02]  /*11090*/  @!P4 LEA R16, P2, R171, R16, 0x1 ;  /* 0x00000010ab10c211 */ /* 0x000fe400078408ff */
[-C--:B0---4-:R-:W-:Y:S02]  /*110a0*/  @!P3 LEA.HI.X R3, R169, R0.reuse, R183, 0x1, P0 ;  /* 0x00000000a903b211 */ /* 0x091fe400000f0cb7 */
[----:B------:R-:W-:-:S03]  /*110b0*/  @!P4 LEA.HI.X R17, R171, R0, R182, 0x1, P2 ;  /* 0x00000000ab11c211 */ /* 0x000fc600010f0cb6 */
[----:B-----5:R3:W-:Y:S04]  /*110c0*/  @!P3 ST.E.128 desc[UR44][R2.64], R12 ;  /* 0x0000000c0200b985 */ /* 0x0207e8000c101d2c */
[----:B------:R3:W-:Y:S02]  /*110d0*/  @!P4 ST.E.128 desc[UR44][R16.64], R36 ;  /* 0x000000241000c985 */ /* 0x0007e4000c101d2c */
.L_x_1356:
[----:B------:R-:W-:Y:S05]  /*110e0*/  BSYNC B1 ;  /* 0x0000000000017941 */ /* 0x000fea0003800000 */
.L_x_1355:
[----:B----4-:R4:W0:Y:S01]  /*110f0*/  SHFL.IDX PT, R0, R20, 0x2, 0x181f ;  /* 0x00581f0014007f89 */ /* 0x01082200000e0000 */
[----:B------:R-:W-:Y:S03]  /*11100*/  BSSY B1, `(.L_x_1357) ;  /* 0x000000c000017945 */ /* 0x000fe60003800000 */
[----:B---3-5:R4:W3:Y:S01]  /*11110*/  SHFL.IDX PT, R12, R19, 0x2, 0x181f ;  /* 0x00581f00130c7f89 */ /* 0x0288e200000e0000 */
[----:B------:R-:W-:Y:S05]  /*11120*/  @P1 BRA `(.L_x_1358) ;  /* 0x0000000000241947 */ /* 0x000fea0003800000 */
[----:B------:R-:W-:Y:S02]  /*11130*/  ULDC UR4, c[0x0][0xac8] ;  /* 0x0002b20000047ab9 */ /* 0x000fe40000000800 */
[----:B------:R-:W-:Y:S02]  /*11140*/  ISETP.GE.AND P2, PT, R169, UR4, PT ;  /* 0x00000004a9007c0c */ /* 0x000fe4000bf46270 */
[----:B------:R-:W-:-:S11]  /*11150*/  ISETP.GE.AND P3, PT, R171, UR4, PT ;  /* 0x00000004ab007c0c */ /* 0x000fd6000bf66270 */
[-C--:B---3--:R-:W-:Y:S02]  /*11160*/  @!P2 LEA R2, P0, R169, R12.reuse, 0x1 ;  /* 0x0000000ca902a211 */ /* 0x088fe400078008ff */
[----:B------:R-:W-:Y:S02]  /*11170*/  @!P3 LEA R12, P1, R171, R12, 0x1 ;  /* 0x0000000cab0cb211 */ /* 0x000fe400078208ff */
[-C--:B0-----:R-:W-:Y:S02]  /*11180*/  @!P2 LEA.HI.X R3, R169, R0.reuse, R183, 0x1, P0 ;  /* 0x00000000a903a211 */ /* 0x081fe400000f0cb7 */
[----:B------:R-:W-:-:S03]  /*11190*/  @!P3 LEA.HI.X R13, R171, R0, R182, 0x1, P1 ;  /* 0x00000000ab0db211 */ /* 0x000fc600008f0cb6 */
[----:B------:R0:W-:Y:S04]  /*111a0*/  @!P2 ST.E.128 desc[UR44][R2.64], R4 ;  /* 0x000000040200a985 */ /* 0x0001e8000c101d2c */
[----:B------:R0:W-:Y:S02]  /*111b0*/  @!P3 ST.E.128 desc[UR44][R12.64], R32 ;  /* 0x000000200c00b985 */ /* 0x0001e4000c101d2c */
.L_x_1358:
[----:B------:R-:W-:Y:S05]  /*111c0*/  BSYNC B1 ;  /* 0x0000000000017941 */ /* 0x000fea0003800000 */
.L_x_1357:
[----:B0-----:R-:W-:Y:S01]  /*111d0*/  VIADD R0, R44, 0x60 ;  /* 0x000000602c007836 */ /* 0x001fe20000000000 */
[----:B--2-4-:R-:W0:Y:S04]  /*111e0*/  SHFL.IDX PT, R20, R20, 0x3, 0x181f ;  /* 0x00781f0014147f89 */ /* 0x014e2800000e0000 */
[----:B------:R-:W-:Y:S01]  /*111f0*/  ISETP.GE.AND P0, PT, R0, R55, PT ;  /* 0x000000370000720c */ /* 0x000fe20003f06270 */
[----:B------:R2:W4:-:S12]  /*11200*/  SHFL.IDX PT, R4, R19, 0x3, 0x181f ;  /* 0x00781f0013047f89 */ /* 0x00051800000e0000 */
[----:B--2---:R-:W-:Y:S05]  /*11210*/  @P0 BRA `(.L_x_1359) ;  /* 0x0000000800dc0947 */ /* 0x004fea0003800000 */
[----:B------:R-:W-:Y:S02]  /*11220*/  ULDC UR4, c[0x0][0xac8] ;  /* 0x0002b20000047ab9 */ /* 0x000fe40000000800 */
[----:B------:R-:W-:-:S13]  /*11230*/  ISETP.GE.AND P1, PT, R169, UR4, PT ;  /* 0x00000004a9007c0c */ /* 0x000fda000bf26270 */
[----:B----4-:R-:W-:-:S04]  /*11240*/  @!P1 LEA R2, P0, R169, R4, 0x1 ;  /* 0x00000004a9029211 */ /* 0x010fc800078008ff */
[----:B0-----:R-:W-:Y:S02]  /*11250*/  @!P1 LEA.HI.X R3, R169, R20, R183, 0x1, P0 ;  /* 0x00000014a9039211 */ /* 0x001fe400000f0cb7 */
[----:B------:R-:W-:-:S03]  /*11260*/  ISETP.GE.AND P0, PT, R171, UR4, PT ;  /* 0x00000004ab007c0c */ /* 0x000fc6000bf06270 */
[----:B------:R0:W-:Y:S10]  /*11270*/  @!P1 ST.E.128 desc[UR44][R2.64], R8 ;  /* 0x0000000802009985 */ /* 0x0001f4000c101d2c */
[----:B------:R-:W-:Y:S05]  /*11280*/  @P0 BRA `(.L_x_1359) ;  /* 0x0000000800c00947 */ /* 0x000fea0003800000 */
[----:B0-----:R-:W-:-:S04]  /*11290*/  LEA R2, P0, R171, R4, 0x1 ;  /* 0x00000004ab027211 */ /* 0x001fc800078008ff */
[----:B------:R-:W-:-:S05]  /*112a0*/  LEA.HI.X R3, R171, R20, R182, 0x1, P0 ;  /* 0x00000014ab037211 */ /* 0x000fca00000f0cb6 */
[----:B------:R0:W-:Y:S01]  /*112b0*/  ST.E.128 desc[UR44][R2.64], R28 ;  /* 0x0000001c02007985 */ /* 0x0001e2000c101d2c */
[----:B------:R-:W-:Y:S05]  /*112c0*/  BRA `(.L_x_1359) ;  /* 0x0000000800b07947 */ /* 0x000fea0003800000 */
.L_x_1351:
[----:B------:R-:W2:Y:S08]  /*112d0*/  LDC.64 R4, c[0x0][0xc00] ;  /* 0x00030000ff047b82 */ /* 0x000eb00000000a00 */
[----:B0-----:R-:W0:Y:S01]  /*112e0*/  LDC.64 R2, c[0x0][0xc00] ;  /* 0x00030000ff027b82 */ /* 0x001e220000000a00 */
[----:B------:R-:W-:Y:S01]  /*112f0*/  ULDC UR4, c[0x0][0xa88] ;  /* 0x0002a20000047ab9 */ /* 0x000fe20000000800 */
[----:B------:R-:W-:-:S06]  /*11300*/  IMAD.MOV.U32 R6, RZ, RZ, RZ ;  /* 0x000000ffff067224 */ /* 0x000fcc00078e00ff */
[----:B------:R-:W3:Y:S01]  /*11310*/  LDC R17, c[0x0][0xbe8] ;  /* 0x0002fa00ff117b82 */ /* 0x000ee20000000800 */
[----:B--2---:R-:W-:-:S04]  /*11320*/  ISETP.NE.U32.AND P0, PT, R4, RZ, PT ;  /* 0x000000ff0400720c */ /* 0x004fc80003f05070 */
[----:B------:R-:W-:-:S03]  /*11330*/  ISETP.NE.AND.EX P0, PT, R5, RZ, PT, P0 ;  /* 0x000000ff0500720c */ /* 0x000fc60003f05300 */
[----:B------:R-:W2:Y:S01]  /*11340*/  LDC.64 R4, c[0x0][0xc08] ;  /* 0x00030200ff047b82 */ /* 0x000ea20000000a00 */
[----:B0-----:R-:W-:-:S04]  /*11350*/  IMAD.WIDE R2, R174, 0x4, R2 ;  /* 0x00000004ae027825 */ /* 0x001fc800078e0202 */
[----:B------:R-:W-:-:S05]  /*11360*/  IMAD.U32 R0, RZ, RZ, UR4 ;  /* 0x00000004ff007e24 */ /* 0x000fca000f8e00ff */
[----:B------:R0:W5:Y:S01]  /*11370*/  @P0 LDG.E R6, desc[UR44][R2.64] ;  /* 0x0000002c02060981 */ /* 0x000162000c1e1900 */
[----:B--2---:R-:W-:-:S04]  /*11380*/  ISETP.NE.U32.AND P1, PT, R4, RZ, PT ;  /* 0x000000ff0400720c */ /* 0x004fc80003f25070 */
[----:B------:R-:W-:-:S13]  /*11390*/  ISETP.NE.AND.EX P1, PT, R5, RZ, PT, P1 ;  /* 0x000000ff0500720c */ /* 0x000fda0003f25310 */
[----:B------:R-:W2:Y:S02]  /*113a0*/  @P1 LDC.64 R4, c[0x0][0xc08] ;  /* 0x00030200ff041b82 */ /* 0x000ea40000000a00 */
[----:B--2---:R-:W-:-:S05]  /*113b0*/  @P1 IMAD.WIDE R4, R174, 0x4, R4 ;  /* 0x00000004ae041825 */ /* 0x004fca00078e0204 */
[----:B------:R0:W5:Y:S01]  /*113c0*/  @P1 LDG.E R0, desc[UR44][R4.64] ;  /* 0x0000002c04001981 */ /* 0x000162000c1e1900 */
[----:B---3--:R-:W-:Y:S02]  /*113d0*/  ISETP.NE.AND P2, PT, R17, 0x1, PT ;  /* 0x000000011100780c */ /* 0x008fe40003f45270 */
[----:B------:R-:W-:Y:S02]  /*113e0*/  ISETP.GE.AND P3, PT, R184, 0x80, PT ;  /* 0x00000080b800780c */ /* 0x000fe40003f66270 */
[----:B------:R-:W-:-:S09]  /*113f0*/  SHF.R.S32.HI R7, RZ, 0x1f, R174 ;  /* 0x0000001fff077819 */ /* 0x000fd200000114ae */
[----:B------:R-:W2:Y:S08]  /*11400*/  @P2 LDC R16, c[0x0][0xbec] ;  /* 0x0002fb00ff102b82 */ /* 0x000eb00000000800 */
[----:B------:R-:W3:Y:S01]  /*11410*/  @P2 LDC R25, c[0x0][0xbf0] ;  /* 0x0002fc00ff192b82 */ /* 0x000ee20000000800 */
[----:B0-----:R-:W-:Y:S05]  /*11420*/  @P1 BRA `(.L_x_1360) ;  /* 0x0000000000101947 */ /* 0x001fea0003800000 */
[----:B------:R-:W-:Y:S05]  /*11430*/  @!P0 BRA `(.L_x_1360) ;  /* 0x00000000000c8947 */ /* 0x000fea0003800000 */
[----:B------:R-:W4:Y:S04]  /*11440*/  LDG.E R5, desc[UR44][R2.64] ;  /* 0x0000002c02057981 */ /* 0x000f28000c1e1900 */
[----:B-----5:R-:W4:Y:S02]  /*11450*/  LDG.E R0, desc[UR44][R2.64+0x4] ;  /* 0x0000042c02007981 */ /* 0x020f24000c1e1900 */
[----:B----4-:R-:W-:-:S07]  /*11460*/  IMAD.IADD R0, R0, 0x1, -R5 ;  /* 0x0000000100007824 */ /* 0x010fce00078e0a05 */
.L_x_1360:
[----:B------:R-:W-:Y:S01]  /*11470*/  BSSY B1, `(.L_x_1361) ;  /* 0x000002d000017945 */ /* 0x000fe20003800000 */
[----:B------:R-:W-:Y:S02]  /*11480*/  SHF.R.S32.HI R10, RZ, 0x1f, R173 ;  /* 0x0000001fff0a7819 */ /* 0x000fe400000114ad */
[----:B------:R-:W-:Y:S02]  /*11490*/  SEL R13, R174, RZ, !P0 ;  /* 0x000000ffae0d7207 */ /* 0x000fe40004000000 */
[----:B------:R-:W-:Y:S02]  /*114a0*/  SEL R12, R7, RZ, !P0 ;  /* 0x000000ff070c7207 */ /* 0x000fe40004000000 */
[----:B-----5:R-:W-:Y:S01]  /*114b0*/  SHF.R.S32.HI R11, RZ, 0x1f, R6 ;  /* 0x0000001fff0b7819 */ /* 0x020fe20000011406 */
[----:B------:R-:W-:Y:S06]  /*114c0*/  @P3 BRA `(.L_x_1362) ;  /* 0x00000000009c3947 */ /* 0x000fec0003800000 */
[----:B------:R-:W0:Y:S01]  /*114d0*/  S2R R3, SR_TID.X ;  /* 0x0000000000037919 */ /* 0x000e220000002100 */
[----:B------:R-:W4:Y:S02]  /*114e0*/  LDC R14, c[0x0][0xbe8] ;  /* 0x0002fa00ff0e7b82 */ /* 0x000f240000000800 */
[----:B----4-:R-:W-:Y:S01]  /*114f0*/  IMAD R2, R0, R14, RZ ;  /* 0x0000000e00027224 */ /* 0x010fe200078e02ff */
[----:B0-----:R-:W-:-:S04]  /*11500*/  IADD3 R9, R19, -0x80, R3 ;  /* 0xffffff8013097810 */ /* 0x001fc80007ffe003 */
[----:B------:R-:W-:-:S13]  /*11510*/  ISETP.GE.AND P0, PT, R9, R2, PT ;  /* 0x000000020900720c */ /* 0x000fda0003f06270 */
[----:B------:R-:W-:Y:S05]  /*11520*/  @P0 BRA `(.L_x_1362) ;  /* 0x0000000000840947 */ /* 0x000fea0003800000 */
[----:B------:R-:W-:Y:S01]  /*11530*/  ISETP.NE.AND P0, PT, R14, 0x1, PT ;  /* 0x000000010e00780c */ /* 0x000fe20003f05270 */
[----:B------:R-:W-:Y:S01]  /*11540*/  ULDC.64 UR4, c[0x0][0xb90] ;  /* 0x0002e40000047ab9 */ /* 0x000fe20000000a00 */
[----:B------:R-:W-:Y:S02]  /*11550*/  IMAD.MOV.U32 R2, RZ, RZ, R6 ;  /* 0x000000ffff027224 */ /* 0x000fe400078e0006 */
[----:B------:R-:W-:Y:S02]  /*11560*/  IMAD R8, R10, UR4, RZ ;  /* 0x000000040a087c24 */ /* 0x000fe4000f8e02ff */
[----:B------:R-:W-:Y:S02]  /*11570*/  IMAD.MOV.U32 R3, RZ, RZ, R11 ;  /* 0x000000ffff037224 */ /* 0x000fe400078e000b */
[----:B------:R-:W-:Y:S02]  /*11580*/  IMAD.MOV.U32 R5, RZ, RZ, R9 ;  /* 0x000000ffff057224 */ /* 0x000fe400078e0009 */
[----:B------:R-:W-:-:S03]  /*11590*/  IMAD.WIDE.U32 R2, R173, UR4, R2 ;  /* 0x00000004ad027c25 */ /* 0x000fc6000f8e0002 */
[----:B------:R-:W0:Y:S01]  /*115a0*/  @P0 LDC R4, c[0x0][0xbec] ;  /* 0x0002fb00ff040b82 */ /* 0x000e220000000800 */
[----:B------:R-:W-:Y:S01]  /*115b0*/  IMAD R7, R173, UR5, R8 ;  /* 0x00000005ad077c24 */ /* 0x000fe2000f8e0208 */
[----:B------:R-:W-:-:S03]  /*115c0*/  ULDC.64 UR4, c[0x0][0xb98] ;  /* 0x0002e60000047ab9 */ /* 0x000fc60000000a00 */
[----:B------:R-:W-:-:S03]  /*115d0*/  IMAD.IADD R3, R3, 0x1, R7 ;  /* 0x0000000103037824 */ /* 0x000fc600078e0207 */
[----:B------:R-:W4:Y:S01]  /*115e0*/  @P0 LDC R15, c[0x0][0xbf0] ;  /* 0x0002fc00ff0f0b82 */ /* 0x000f220000000800 */
[----:B------:R-:W-:-:S04]  /*115f0*/  IMAD.WIDE.U32 R2, R13, UR4, R2 ;  /* 0x000000040d027c25 */ /* 0x000fc8000f8e0002 */
[----:B0-----:R-:W-:-:S05]  /*11600*/  @P0 IMAD.HI.U32 R4, R9, R4, RZ ;  /* 0x0000000409040227 */ /* 0x001fca00078e00ff */
[----:B----4-:R-:W-:Y:S01]  /*11610*/  @P0 SHF.R.U32.HI R5, RZ, R15, R4 ;  /* 0x0000000fff050219 */ /* 0x010fe20000011604 */
[----:B------:R-:W-:-:S03]  /*11620*/  IMAD R4, R12, UR4, RZ ;  /* 0x000000040c047c24 */ /* 0x000fc6000f8e02ff */
[----:B------:R-:W-:Y:S01]  /*11630*/  IADD3 R2, P0, R5, R2, RZ ;  /* 0x0000000205027210 */ /* 0x000fe20007f1e0ff */
[----:B------:R-:W-:Y:S02]  /*11640*/  IMAD.MOV R7, RZ, RZ, -R5 ;  /* 0x000000ffff077224 */ /* 0x000fe400078e0a05 */
[----:B------:R-:W-:Y:S01]  /*11650*/  IMAD R8, R13, UR5, R4 ;  /* 0x000000050d087c24 */ /* 0x000fe2000f8e0204 */
[----:B------:R-:W-:Y:S01]  /*11660*/  ULDC.64 UR4, c[0x0][0xb88] ;  /* 0x0002e20000047ab9 */ /* 0x000fe20000000a00 */
[----:B------:R-:W-:Y:S01]  /*11670*/  IMAD R7, R14, R7, R9 ;  /* 0x000000070e077224 */ /* 0x000fe200078e0209 */
[----:B------:R-:W-:-:S04]  /*11680*/  SHF.R.S32.HI R9, RZ, 0x1f, R5 ;  /* 0x0000001fff097819 */ /* 0x000fc80000011405 */
        /* <DEDUP_REMOVED lines=11> */
.L_x_1362:
[----:B------:R-:W-:Y:S05]  /*11740*/  BSYNC B1 ;  /* 0x0000000000017941 */ /* 0x000fea0003800000 */
.L_x_1361:
[----:B------:R-:W-:Y:S01]  /*11750*/  ULDC.64 UR4, c[0x0][0xaa0] ;  /* 0x0002a80000047ab9 */ /* 0x000fe20000000a00 */
[----:B0-----:R-:W-:Y:S01]  /*11760*/  IMAD R4, R172, 0x20, R175 ;  /* 0x00000020ac047824 */ /* 0x001fe200078e02af */
[----:B------:R-:W-:Y:S01]  /*11770*/  BSSY B1, `(.L_x_1363) ;  /* 0x0000037000017945 */ /* 0x000fe20003800000 */
[----:B------:R-:W-:Y:S02]  /*11780*/  IMAD R3, R11, UR4, RZ ;  /* 0x000000040b037c24 */ /* 0x000fe4000f8e02ff */
[----:B------:R-:W-:Y:S02]  /*11790*/  IMAD.IADD R9, R19, 0x1, R4 ;  /* 0x0000000113097824 */ /* 0x000fe400078e0204 */
[C---:B------:R-:W-:Y:S02]  /*117a0*/  IMAD R5, R6.reuse, UR5, R3 ;  /* 0x0000000506057c24 */ /* 0x040fe4000f8e0203 */
[----:B------:R-:W-:Y:S01]  /*117b0*/  IMAD.WIDE.U32 R2, R6, UR4, RZ ;  /* 0x0000000406027c25 */ /* 0x000fe2000f8e00ff */
[----:B------:R-:W-:-:S03]  /*117c0*/  ULDC.64 UR4, c[0x0][0xae8] ;  /* 0x0002ba0000047ab9 */ /* 0x000fc60000000a00 */
[----:B------:R-:W-:Y:S02]  /*117d0*/  IMAD.IADD R3, R3, 0x1, R5 ;  /* 0x0000000103037824 */ /* 0x000fe400078e0205 */
[----:B------:R-:W-:Y:S02]  /*117e0*/  IMAD R6, R10, UR4, RZ ;  /* 0x000000040a067c24 */ /* 0x000fe4000f8e02ff */
[----:B--2---:R-:W-:-:S04]  /*117f0*/  @P2 IMAD.HI.U32 R4, R9, R16, RZ ;  /* 0x0000001009042227 */ /* 0x004fc800078e00ff */
[C---:B------:R-:W-:Y:S02]  /*11800*/  IMAD R7, R173.reuse, UR5, R6 ;  /* 0x00000005ad077c24 */ /* 0x040fe4000f8e0206 */
[----:B------:R-:W-:Y:S01]  /*11810*/  IMAD.WIDE.U32 R2, R173, UR4, R2 ;  /* 0x00000004ad027c25 */ /* 0x000fe2000f8e0002 */
[----:B------:R-:W-:-:S03]  /*11820*/  ULDC.64 UR4, c[0x0][0xaf0] ;  /* 0x0002bc0000047ab9 */ /* 0x000fc60000000a00 */
[----:B------:R-:W-:Y:S01]  /*11830*/  IMAD.MOV.U32 R5, RZ, RZ, R9 ;  /* 0x000000ffff057224 */ /* 0x000fe200078e0009 */
[----:B---3--:R-:W-:Y:S01]  /*11840*/  @P2 SHF.R.U32.HI R5, RZ, R25, R4 ;  /* 0x00000019ff052219 */ /* 0x008fe20000011604 */
[----:B------:R-:W-:Y:S02]  /*11850*/  IMAD R6, R12, UR4, RZ ;  /* 0x000000040c067c24 */ /* 0x000fe4000f8e02ff */
[----:B------:R-:W-:Y:S01]  /*11860*/  IMAD.IADD R3, R3, 0x1, R7 ;  /* 0x0000000103037824 */ /* 0x000fe200078e0207 */
[----:B------:R-:W-:Y:S01]  /*11870*/  SHF.R.S32.HI R4, RZ, 0x1f, R5 ;  /* 0x0000001fff047819 */ /* 0x000fe20000011405 */
        /* <DEDUP_REMOVED lines=13> */
[----:B------:R-:W-:Y:S02]  /*11950*/  IMAD.IADD R8, R175, 0x1, R19 ;  /* 0x00000001af087824 */ /* 0x000fe400078e0213 */
[----:B------:R-:W-:Y:S02]  /*11960*/  IMAD R17, R0, R17, RZ ;  /* 0x0000001100117224 */ /* 0x000fe400078e02ff */
[C---:B------:R-:W-:Y:S02]  /*11970*/  IMAD R5, R7.reuse, UR5, R4 ;  /* 0x0000000507057c24 */ /* 0x040fe4000f8e0204 */
[----:B------:R-:W-:Y:S01]  /*11980*/  IMAD.WIDE.U32 R2, R7, UR4, R2 ;  /* 0x0000000407027c25 */ /* 0x000fe2000f8e0002 */
[----:B------:R-:W-:Y:S01]  /*11990*/  ISETP.GE.AND P2, PT, R8, R17, PT ;  /* 0x000000110800720c */ /* 0x000fe20003f46270 */
[----:B------:R-:W-:-:S02]  /*119a0*/  ULDC.64 UR4, c[0x0][0xa80] ;  /* 0x0002a00000047ab9 */ /* 0x000fc40000000a00 */
[----:B------:R-:W-:Y:S01]  /*119b0*/  VIADD R0, R8, 0x20 ;  /* 0x0000002008007836 */ /* 0x000fe20000000000 */
[----:B------:R-:W-:Y:S01]  /*119c0*/  LEA R4, P3, R2, UR4, 0x1 ;  /* 0x0000000402047c11 */ /* 0x000fe2000f8608ff */
[----:B------:R-:W-:-:S03]  /*119d0*/  IMAD.IADD R3, R3, 0x1, R5 ;  /* 0x0000000103037824 */ /* 0x000fc600078e0205 */
[-C--:B------:R-:W-:Y:S01]  /*119e0*/  ISETP.GE.AND P1, PT, R0, R17.reuse, PT ;  /* 0x000000110000720c */ /* 0x080fe20003f26270 */
[----:B------:R-:W-:Y:S01]  /*119f0*/  VIADD R0, R8, 0x40 ;  /* 0x0000004008007836 */ /* 0x000fe20000000000 */
[----:B------:R-:W-:Y:S02]  /*11a00*/  LEA.HI.X R5, R2, UR5, R3, 0x1, P3 ;  /* 0x0000000502057c11 */ /* 0x000fe400098f0c03 */
[----:B------:R0:W2:Y:S02]  /*11a10*/  SHFL.IDX PT, R2, R4, RZ, 0x181f ;  /* 0x00181fff04027589 */ /* 0x0000a400000e0000 */
[----:B------:R-:W-:Y:S02]  /*11a20*/  ISETP.GE.AND P0, PT, R0, R17, PT ;  /* 0x000000110000720c */ /* 0x000fe40003f06270 */
[----:B------:R0:W3:Y:S01]  /*11a30*/  SHFL.IDX PT, R0, R5, RZ, 0x181f ;  /* 0x00181fff05007589 */ /* 0x0000e200000e0000 */
[----:B------:R-:W-:Y:S10]  /*11a40*/  @P2 BRA `(.L_x_1364) ;  /* 0x0000000000242947 */ /* 0x000ff40003800000 */
[----:B------:R-:W-:Y:S02]  /*11a50*/  ULDC UR4, c[0x0][0xac8] ;  /* 0x0002b20000047ab9 */ /* 0x000fe40000000800 */
[----:B------:R-:W-:Y:S02]  /*11a60*/  ISETP.GE.AND P4, PT, R169, UR4, PT ;  /* 0x00000004a9007c0c */ /* 0x000fe4000bf86270 */
[----:B------:R-:W-:-:S11]  /*11a70*/  ISETP.GE.AND P5, PT, R171, UR4, PT ;  /* 0x00000004ab007c0c */ /* 0x000fd6000bfa6270 */
[-C--:B--2---:R-:W-:Y:S02]  /*11a80*/  @!P4 LEA R6, P2, R169, R2.reuse, 0x1 ;  /* 0x00000002a906c211 */ /* 0x084fe400078408ff */
[----:B------:R-:W-:Y:S02]  /*11a90*/  @!P5 LEA R2, P3, R171, R2, 0x1 ;  /* 0x00000002ab02d211 */ /* 0x000fe400078608ff */
[-C--:B---3--:R-:W-:Y:S02]  /*11aa0*/  @!P4 LEA.HI.X R7, R169, R0.reuse, R183, 0x1, P2 ;  /* 0x00000000a907c211 */ /* 0x088fe400010f0cb7 */
[----:B------:R-:W-:-:S03]  /*11ab0*/  @!P5 LEA.HI.X R3, R171, R0, R182, 0x1, P3 ;  /* 0x00000000ab03d211 */ /* 0x000fc600018f0cb6 */
[----:B------:R4:W-:Y:S04]  /*11ac0*/  @!P4 ST.E.128 desc[UR44][R6.64], RZ ;  /* 0x000000ff0600c985 */ /* 0x0009e8000c101d2c */
[----:B------:R4:W-:Y:S02]  /*11ad0*/  @!P5 ST.E.128 desc[UR44][R2.64], RZ ;  /* 0x000000ff0200d985 */ /* 0x0009e4000c101d2c */
.L_x_1364:
[----:B------:R-:W-:Y:S05]  /*11ae0*/  BSYNC B1 ;  /* 0x0000000000017941 */ /* 0x000fea0003800000 */
.L_x_1363:
[----:B---3--:R3:W0:Y:S01]  /*11af0*/  SHFL.IDX PT, R0, R5, 0x1, 0x181f ;  /* 0x00381f0005007f89 */ /* 0x00862200000e0000 */
[----:B------:R-:W-:Y:S03]  /*11b00*/  BSSY B1, `(.L_x_1365) ;  /* 0x000000c000017945 */ /* 0x000fe60003800000 */
[----:B--2-4-:R3:W2:Y:S01]  /*11b10*/  SHFL.IDX PT, R2, R4, 0x1, 0x181f ;  /* 0x00381f0004027f89 */ /* 0x0146a200000e0000 */
[----:B------:R-:W-:Y:S05]  /*11b20*/  @P1 BRA `(.L_x_1366) ;  /* 0x0000000000241947 */ /* 0x000fea0003800000 */
        /* <DEDUP_REMOVED lines=9> */
.L_x_1366:
[----:B------:R-:W-:Y:S05]  /*11bc0*/  BSYNC B1 ;  /* 0x0000000000017941 */ /* 0x000fea0003800000 */
.L_x_1365:
[----:B0-----:R0:W0:Y:S01]  /*11bd0*/  SHFL.IDX PT, R0, R5, 0x2, 0x181f ;  /* 0x00581f0005007f89 */ /* 0x00102200000e0000 */
[----:B------:R-:W-:Y:S03]  /*11be0*/  BSSY B1, `(.L_x_1367) ;  /* 0x000000c000017945 */ /* 0x000fe60003800000 */
[----:B--2-4-:R2:W4:Y:S01]  /*11bf0*/  SHFL.IDX PT, R2, R4, 0x2, 0x181f ;  /* 0x00581f0004027f89 */ /* 0x01452200000e0000 */
[----:B------:R-:W-:Y:S05]  /*11c00*/  @P0 BRA `(.L_x_1368) ;  /* 0x0000000000240947 */ /* 0x000fea0003800000 */
[----:B------:R-:W-:Y:S02]  /*11c10*/  ULDC UR4, c[0x0][0xac8] ;  /* 0x0002b20000047ab9 */ /* 0x000fe40000000800 */
[----:B------:R-:W-:Y:S02]  /*11c20*/  ISETP.GE.AND P2, PT, R169, UR4, PT ;  /* 0x00000004a9007c0c */ /* 0x000fe4000bf46270 */
[----:B------:R-:W-:-:S11]  /*11c30*/  ISETP.GE.AND P3, PT, R171, UR4, PT ;  /* 0x00000004ab007c0c */ /* 0x000fd6000bf66270 */
[-C--:B----4-:R-:W-:Y:S02]  /*11c40*/  @!P2 LEA R6, P0, R169, R2.reuse, 0x1 ;  /* 0x00000002a906a211 */ /* 0x090fe400078008ff */
[----:B------:R-:W-:Y:S02]  /*11c50*/  @!P3 LEA R2, P1, R171, R2, 0x1 ;  /* 0x00000002ab02b211 */ /* 0x000fe400078208ff */
[-C--:B0-----:R-:W-:Y:S02]  /*11c60*/  @!P2 LEA.HI.X R7, R169, R0.reuse, R183, 0x1, P0 ;  /* 0x00000000a907a211 */ /* 0x081fe400000f0cb7 */
[----:B------:R-:W-:-:S03]  /*11c70*/  @!P3 LEA.HI.X R3, R171, R0, R182, 0x1, P1 ;  /* 0x00000000ab03b211 */ /* 0x000fc600008f0cb6 */
[----:B------:R0:W-:Y:S04]  /*11c80*/  @!P2 ST.E.128 desc[UR44][R6.64], RZ ;  /* 0x000000ff0600a985 */ /* 0x0001e8000c101d2c */
[----:B------:R0:W-:Y:S02]  /*11c90*/  @!P3 ST.E.128 desc[UR44][R2.64], RZ ;  /* 0x000000ff0200b985 */ /* 0x0001e4000c101d2c */
.L_x_1368:
[----:B------:R-:W-:Y:S05]  /*11ca0*/  BSYNC B1 ;  /* 0x0000000000017941 */ /* 0x000fea0003800000 */
.L_x_1367:
[----:B0-----:R-:W-:Y:S01]  /*11cb0*/  VIADD R0, R8, 0x60 ;  /* 0x0000006008007836 */ /* 0x001fe20000000000 */
[----:B------:R0:W0:Y:S04]  /*11cc0*/  SHFL.IDX PT, R6, R5, 0x3, 0x181f ;  /* 0x00781f0005067f89 */ /* 0x00002800000e0000 */
[----:B------:R-:W-:Y:S01]  /*11cd0*/  ISETP.GE.AND P0, PT, R0, R17, PT ;  /* 0x000000110000720c */ /* 0x000fe20003f06270 */
[----:B----4-:R4:W0:-:S12]  /*11ce0*/  SHFL.IDX PT, R2, R4, 0x3, 0x181f ;  /* 0x00781f0004027f89 */ /* 0x01081800000e0000 */
[----:B----4-:R-:W-:Y:S05]  /*11cf0*/  @P0 BRA `(.L_x_1359) ;  /* 0x0000000000240947 */ /* 0x010fea0003800000 */
[----:B------:R-:W-:Y:S02]  /*11d00*/  ULDC UR4, c[0x0][0xac8] ;  /* 0x0002b20000047ab9 */ /* 0x000fe40000000800 */
[----:B------:R-:W-:Y:S02]  /*11d10*/  ISETP.GE.AND P2, PT, R169, UR4, PT ;  /* 0x00000004a9007c0c */ /* 0x000fe4000bf46270 */
[----:B------:R-:W-:-:S11]  /*11d20*/  ISETP.GE.AND P3, PT, R171, UR4, PT ;  /* 0x00000004ab007c0c */ /* 0x000fd6000bf66270 */
[-C--:B0-23--:R-:W-:Y:S02]  /*11d30*/  @!P2 LEA R4, P0, R169, R2.reuse, 0x1 ;  /* 0x00000002a904a211 */ /* 0x08dfe400078008ff */
[----:B------:R-:W-:Y:S02]  /*11d40*/  @!P3 LEA R2, P1, R171, R2, 0x1 ;  /* 0x00000002ab02b211 */ /* 0x000fe400078208ff */
[-C--:B------:R-:W-:Y:S02]  /*11d50*/  @!P2 LEA.HI.X R5, R169, R6.reuse, R183, 0x1, P0 ;  /* 0x00000006a905a211 */ /* 0x080fe400000f0cb7 */
[----:B------:R-:W-:-:S03]  /*11d60*/  @!P3 LEA.HI.X R3, R171, R6, R182, 0x1, P1 ;  /* 0x00000006ab03b211 */ /* 0x000fc600008f0cb6 */
[----:B------:R4:W-:Y:S04]  /*11d70*/  @!P2 ST.E.128 desc[UR44][R4.64], RZ ;  /* 0x000000ff0400a985 */ /* 0x0009e8000c101d2c */
[----:B------:R4:W-:Y:S02]  /*11d80*/  @!P3 ST.E.128 desc[UR44][R2.64], RZ ;  /* 0x000000ff0200b985 */ /* 0x0009e4000c101d2c */
.L_x_1359:
[----:B------:R-:W-:Y:S05]  /*11d90*/  BSYNC B0 ;  /* 0x0000000000007941 */ /* 0x000fea0003800000 */
.L_x_1350:
[----:B------:R-:W-:Y:S02]  /*11da0*/  ULDC UR4, c[0x0][0xc3c] ;  /* 0x00030f0000047ab9 */ /* 0x000fe40000000800 */
[----:B-1----:R-:W-:-:S13]  /*11db0*/  ISETP.GE.AND P0, PT, R23, UR4, PT ;  /* 0x0000000417007c0c */ /* 0x002fda000bf06270 */
[----:B------:R-:W-:Y:S05]  /*11dc0*/  @!P0 BRA `(.L_x_1369) ;  /* 0xfffffeec00d48947 */ /* 0x000fea000383ffff */
[----:B------:R-:W-:Y:S05]  /*11dd0*/  EXIT ;  /* 0x000000000000794d */ /* 0x000fea0003800000 */
.L_x_1260:
        /* <DEDUP_REMOVED lines=18> */
[----:B------:R-:W3:Y:S01]  /*11f00*/  LDC R9, c[0x0][0xc38] ;  /* 0x00030e00ff097b82 */ /* 0x000ee20000000800 */
[----:B--2---:R-:W-:-:S04]  /*11f10*/  LOP3.LUT R5, R4, 0x1f, RZ, 0xc0, !PT ;  /* 0x0000001f04057812 */ /* 0x004fc800078ec0ff */
[----:B------:R-:W-:-:S04]  /*11f20*/  ISETP.NE.AND P0, PT, R5, 0x1f, PT ;  /* 0x0000001f0500780c */ /* 0x000fc80003f05270 */
[----:B------:R-:W-:-:S13]  /*11f30*/  ISETP.GE.OR P1, PT, R5, UR4, !P0 ;  /* 0x0000000405007c0c */ /* 0x000fda000c726670 */
[----:B0-----:R-:W0:Y:S02]  /*11f40*/  @!P1 LDC.64 R2, c[0x0][0xc80] ;  /* 0x00032000ff029b82 */ /* 0x001e240000000a00 */
[----:B0-----:R-:W-:-:S05]  /*11f50*/  @!P1 IMAD.WIDE.U32 R2, R5, 0x4, R2 ;  /* 0x0000000405029825 */ /* 0x001fca00078e0002 */
[----:B------:R-:W2:Y:S01]  /*11f60*/  @!P1 LDG.E R0, desc[UR44][R2.64] ;  /* 0x0000002c02009981 */ /* 0x000ea2000c1e1900 */
[C---:B------:R-:W-:Y:S01]  /*11f70*/  ISETP.NE.AND P1, PT, R5.reuse, RZ, PT ;  /* 0x000000ff0500720c */ /* 0x040fe20003f25270 */
[----:B-1----:R-:W-:Y:S01]  /*11f80*/  IMAD.MOV.U32 R16, RZ, RZ, RZ ;  /* 0x000000ffff107224 */ /* 0x002fe200078e00ff */
[C---:B------:R-:W-:Y:S02]  /*11f90*/  ISETP.GE.U32.AND P2, PT, R5.reuse, 0x2, PT ;  /* 0x000000020500780c */ /* 0x040fe40003f46070 */
[C---:B------:R-:W-:Y:S02]  /*11fa0*/  ISETP.GE.U32.AND P3, PT, R5.reuse, 0x4, PT ;  /* 0x000000040500780c */ /* 0x040fe40003f66070 */
[C---:B------:R-:W-:Y:S02]  /*11fb0*/  ISETP.GE.U32.AND P4, PT, R5.reuse, 0x8, PT ;  /* 0x000000080500780c */ /* 0x040fe40003f86070 */
[----:B------:R-:W-:Y:S01]  /*11fc0*/  ISETP.GE.U32.AND P5, PT, R5, 0x10, PT ;  /* 0x000000100500780c */ /* 0x000fe20003fa6070 */
[----:B--2---:R-:W0:Y:S02]  /*11fd0*/  SHFL.UP PT, R4, R0, 0x1, RZ ;  /* 0x0420000000047989 */ /* 0x004e2400000e00ff */
[----:B0-----:R-:W-:-:S05]  /*11fe0*/  SEL R7, R4, RZ, P1 ;  /* 0x000000ff04077207 */ /* 0x001fca0000800000 */
[----:B------:R-:W-:-:S05]  /*11ff0*/  IMAD.IADD R7, R0, 0x1, R7 ;  /* 0x0000000100077824 */ /* 0x000fca00078e0207 */
        /* <DEDUP_REMOVED lines=13> */
[----:B------:R-:W3:Y:S02]  /*120d0*/  SHFL.IDX PT, R4, R8, 0x1f, 0x1f ;  /* 0x03e01f0008047f89 */ /* 0x000ee400000e0000 */
[----:B---3--:R-:W-:Y:S02]  /*120e0*/  IMAD R6, R4, R9, RZ ;  /* 0x0000000904067224 */ /* 0x008fe400078e02ff */
[----:B------:R-:W-:Y:S02]  /*120f0*/  IMAD.MOV.U32 R4, RZ, RZ, RZ ;  /* 0x000000ffff047224 */ /* 0x000fe400078e00ff */
[----:B------:R-:W-:Y:S01]  /*12100*/  IMAD.MOV.U32 R3, RZ, RZ, R6 ;  /* 0x000000ffff037224 */ /* 0x000fe200078e0006 */
[----:B0-----:R-:W-:-:S13]  /*12110*/  ISETP.GT.AND P6, PT, R6, R7, PT ;  /* 0x000000070600720c */ /* 0x001fda0003fc4270 */
[----:B------:R-:W-:Y:S05]  /*12120*/  @P6 BRA `(.L_x_1371) ;  /* 0x0000000000906947 */ /* 0x000fea0003800000 */
[----:B------:R-:W-:Y:S01]  /*12130*/  IMAD.MOV.U32 R6, RZ, RZ, R3 ;  /* 0x000000ffff067224 */ /* 0x000fe200078e0003 */
[----:B------:R-:W-:Y:S01]  /*12140*/  ULDC UR4, c[0x0][0xc3c] ;  /* 0x00030f0000047ab9 */ /* 0x000fe20000000800 */
[----:B------:R-:W-:-:S07]  /*12150*/  IMAD.MOV.U32 R4, RZ, RZ, RZ ;  /* 0x000000ffff047224 */ /* 0x000fce00078e00ff */
.L_x_1375:
[----:B------:R-:W-:-:S05]  /*12160*/  VIADD R4, R4, 0x1f ;  /* 0x0000001f04047836 */ /* 0x000fca0000000000 */
[----:B------:R-:W-:-:S13]  /*12170*/  ISETP.GE.AND P6, PT, R4, UR4, PT ;  /* 0x0000000404007c0c */ /* 0x000fda000bfc6270 */
[----:B------:R-:W-:Y:S05]  /*12180*/  @P6 BRA `(.L_x_1372) ;  /* 0x0000000400b46947 */ /* 0x000fea0003800000 */
[----:B------:R-:W-:Y:S01]  /*12190*/  IMAD.IADD R9, R5, 0x1, R4 ;  /* 0x0000000105097824 */ /* 0x000fe200078e0204 */
[----:B------:R-:W-:Y:S01]  /*121a0*/  BSSY B0, `(.L_x_1373) ;  /* 0x0000007000007945 */ /* 0x000fe20003800000 */
[----:B------:R-:W-:-:S03]  /*121b0*/  IMAD.MOV.U32 R0, RZ, RZ, RZ ;  /* 0x000000ffff007224 */ /* 0x000fc600078e00ff */
[----:B------:R-:W-:-:S13]  /*121c0*/  ISETP.GE.OR P6, PT, R9, UR4, !P0 ;  /* 0x0000000409007c0c */ /* 0x000fda000c7c6670 */
[----:B------:R-:W-:Y:S05]  /*121d0*/  @P6 BRA `(.L_x_1374) ;  /* 0x00000000000c6947 */ /* 0x000fea0003800000 */
[----:B------:R-:W0:Y:S02]  /*121e0*/  LDC.64 R2, c[0x0][0xc80] ;  /* 0x00032000ff027b82 */ /* 0x000e240000000a00 */
[----:B0-----:R-:W-:-:S05]  /*121f0*/  IMAD.WIDE R2, R9, 0x4, R2 ;  /* 0x0000000409027825 */ /* 0x001fca00078e0202 */
[----:B------:R0:W5:Y:S02]  /*12200*/  LDG.E R0, desc[UR44][R2.64] ;  /* 0x0000002c02007981 */ /* 0x000164000c1e1900 */
.L_x_1374:
[----:B------:R-:W-:Y:S05]  /*12210*/  BSYNC B0 ;  /* 0x0000000000007941 */ /* 0x000fea0003800000 */
.L_x_1373:
[----:B0----5:R-:W0:Y:S02]  /*12220*/  SHFL.UP PT, R2, R0, 0x1, RZ ;  /* 0x0420000000027989 */ /* 0x021e2400000e00ff */
        /* <DEDUP_REMOVED lines=20> */
.L_x_1371:
[----:B------:R-:W-:-:S04]  /*12370*/  IMAD.IADD R13, R6, 0x1, -R3 ;  /* 0x00000001060d7824 */ /* 0x000fc800078e0a03 */
[----:B------:R-:W-:-:S05]  /*12380*/  IMAD R2, R8, R9, R13 ;  /* 0x0000000908027224 */ /* 0x000fca00078e020d */
[----:B------:R-:W-:Y:S02]  /*12390*/  ISETP.GT.AND P0, PT, R2, R7, PT ;  /* 0x000000070200720c */ /* 0x000fe40003f04270 */
[----:B------:R-:W0:Y:S11]  /*123a0*/  LDC.64 R2, c[0x0][0xc90] ;  /* 0x00032400ff027b82 */ /* 0x000e360000000a00 */
[----:B------:R-:W-:-:S04]  /*123b0*/  VOTE.ANY R10, PT, !P0 ;  /* 0x00000000000a7806 */ /* 0x000fc800040e0100 */
[----:B------:R-:W1:Y:S02]  /*123c0*/  POPC R15, R10 ;  /* 0x0000000a000f7309 */ /* 0x000e640000000000 */
[----:B-1----:R-:W-:-:S04]  /*123d0*/  IMAD.IADD R19, R15, 0x1, R4 ;  /* 0x000000010f137824 */ /* 0x002fc800078e0204 */
[----:B0-----:R-:W-:-:S05]  /*123e0*/  IMAD.WIDE R2, R19, 0x4, R2 ;  /* 0x0000000413027825 */ /* 0x001fca00078e0202 */
[----:B------:R-:W2:Y:S01]  /*123f0*/  LDG.E R6, desc[UR44][R2.64] ;  /* 0x0000002c02067981 */ /* 0x000ea2000c1e1900 */
[----:B------:R-:W-:-:S03]  /*12400*/  ISETP.NE.AND P0, PT, R10, RZ, PT ;  /* 0x000000ff0a00720c */ /* 0x000fc60003f05270 */
[----:B------:R-:W2:Y:S02]  /*12410*/  SHFL.IDX PT, R0, R0, R15, 0x1f ;  /* 0x00001f0f00007589 */ /* 0x000ea400000e0000 */
[----:B--2---:R-:W-:-:S05]  /*12420*/  IMAD R4, R0, R6, RZ ;  /* 0x0000000600047224 */ /* 0x004fca00078e02ff */
[----:B------:R-:W-:-:S04]  /*12430*/  IABS R14, R4 ;  /* 0x00000004000e7213 */ /* 0x000fc80000000000 */
[----:B------:R-:W0:Y:S08]  /*12440*/  I2F.RP R11, R14 ;  /* 0x0000000e000b7306 */ /* 0x000e300000209400 */
[----:B0-----:R-:W0:Y:S02]  /*12450*/  MUFU.RCP R11, R11 ;  /* 0x0000000b000b7308 */ /* 0x001e240000001000 */
[----:B0-----:R-:W-:-:S06]  /*12460*/  VIADD R12, R11, 0xffffffe ;  /* 0x0ffffffe0b0c7836 */ /* 0x001fcc0000000000 */
[----:B------:R0:W1:Y:S01]  /*12470*/  F2I.FTZ.U32.TRUNC.NTZ R3, R12 ;  /* 0x0000000c00037305 */ /* 0x000062000021f000 */
[----:B------:R-:W-:Y:S05]  /*12480*/  @!P0 BRA `(.L_x_1376) ;  /* 0x0000000000088947 */ /* 0x000fea0003800000 */
[----:B------:R-:W-:-:S05]  /*12490*/  VIADD R11, R15, 0xffffffff ;  /* 0xffffffff0f0b7836 */ /* 0x000fca0000000000 */
[----:B------:R2:W3:Y:S02]  /*124a0*/  SHFL.IDX PT, R16, R8, R11, 0x1f ;  /* 0x00001f0b08107589 */ /* 0x0004e400000e0000 */
.L_x_1376:
[----:B---3--:R-:W-:Y:S01]  /*124b0*/  IMAD R16, R16, R9, R13 ;  /* 0x0000000910107224 */ /* 0x008fe200078e020d */
[----:B------:R-:W-:Y:S01]  /*124c0*/  IABS R2, R4 ;  /* 0x0000000400027213 */ /* 0x000fe20000000000 */
[----:B-12---:R-:W-:Y:S02]  /*124d0*/  IMAD.MOV R11, RZ, RZ, -R3 ;  /* 0x000000ffff0b7224 */ /* 0x006fe400078e0a03 */
[----:B------:R-:W-:Y:S02]  /*124e0*/  IMAD.IADD R7, R7, 0x1, -R16 ;  /* 0x0000000107077824 */ /* 0x000fe400078e0a10 */
        /* <DEDUP_REMOVED lines=18> */
[----:B------:R-:W-:-:S05]  /*12610*/  @!P1 LOP3.LUT R2, RZ, R4, RZ, 0x33, !PT ;  /* 0x00000004ff029212 */ /* 0x000fca00078e33ff */
[----:B------:R-:W-:Y:S02]  /*12620*/  IMAD R11, R6, R2, RZ ;  /* 0x00000002060b7224 */ /* 0x000fe400078e02ff */
[----:B------:R-:W-:Y:S02]  /*12630*/  IMAD.MOV R2, RZ, RZ, -R2 ;  /* 0x000000ffff027224 */ /* 0x000fe400078e0a02 */
[----:B------:R-:W-:Y:S02]  /*12640*/  IMAD.MOV R3, RZ, RZ, -R11 ;  /* 0x000000ffff037224 */ /* 0x000fe400078e0a0b */
[----:B------:R-:W-:Y:S02]  /*12650*/  IMAD R4, R4, R2, R7 ;  /* 0x0000000204047224 */ /* 0x000fe400078e0207 */
[----:B------:R-:W-:Y:S01]  /*12660*/  IMAD.MOV.U32 R2, RZ, RZ, RZ ;  /* 0x000000ffff027224 */ /* 0x000fe200078e00ff */
[----:B------:R-:W-:-:S04]  /*12670*/  VIADDMNMX R13, R3, R9, R6, PT ;  /* 0x00000009030d7246 */ /* 0x000fc80003800106 */
[-C--:B------:R-:W-:Y:S01]  /*12680*/  IABS R8, R13.reuse ;  /* 0x0000000d00087213 */ /* 0x080fe20000000000 */
[----:B------:R-:W-:Y:S01]  /*12690*/  IMAD.MOV R18, RZ, RZ, -R13 ;  /* 0x000000ffff127224 */ /* 0x000fe200078e0a0d */
[----:B------:R-:W-:Y:S02]  /*126a0*/  IABS R10, R13 ;  /* 0x0000000d000a7213 */ /* 0x000fe40000000000 */
[----:B------:R-:W1:Y:S08]  /*126b0*/  I2F.RP R6, R8 ;  /* 0x0000000800067306 */ /* 0x000e700000209400 */
[----:B-1----:R-:W1:Y:S02]  /*126c0*/  MUFU.RCP R6, R6 ;  /* 0x0000000600067308 */ /* 0x002e640000001000 */
[----:B-1----:R-:W-:-:S06]  /*126d0*/  VIADD R3, R6, 0xffffffe ;  /* 0x0ffffffe06037836 */ /* 0x002fcc0000000000 */
[----:B------:R-:W1:Y:S02]  /*126e0*/  F2I.FTZ.U32.TRUNC.NTZ R3, R3 ;  /* 0x0000000300037305 */ /* 0x000e64000021f000 */
[----:B-1----:R-:W-:-:S04]  /*126f0*/  IMAD.MOV R9, RZ, RZ, -R3 ;  /* 0x000000ffff097224 */ /* 0x002fc800078e0a03 */
[----:B------:R-:W-:Y:S01]  /*12700*/  IMAD.MOV.U32 R7, RZ, RZ, R9 ;  /* 0x000000ffff077224 */ /* 0x000fe200078e0009 */
[----:B------:R-:W-:-:S03]  /*12710*/  IABS R9, R4 ;  /* 0x0000000400097213 */ /* 0x000fc60000000000 */
[----:B------:R-:W-:-:S04]  /*12720*/  IMAD R7, R7, R8, RZ ;  /* 0x0000000807077224 */ /* 0x000fc800078e02ff */
[----:B------:R-:W-:-:S04]  /*12730*/  IMAD.HI.U32 R2, R3, R7, R2 ;  /* 0x0000000703027227 */ /* 0x000fc800078e0002 */
[----:B------:R-:W-:Y:S02]  /*12740*/  IMAD.MOV R3, RZ, RZ, -R10 ;  /* 0x000000ffff037224 */ /* 0x000fe400078e0a0a */
        /* <DEDUP_REMOVED lines=8> */
[----:B------:R-:W-:Y:S01]  /*127d0*/  ISETP.GE.AND P2, PT, R3, RZ, PT ;  /* 0x000000ff0300720c */ /* 0x000fe20003f46270 */
[----:B------:R-:W-:-:S06]  /*127e0*/  IMAD.IADD R3, R4, 0x1, R11 ;  /* 0x0000000104037824 */ /* 0x000fcc00078e020b */
[----:B------:R-:W-:-:S06]  /*127f0*/  @P0 VIADD R2, R2, 0x1 ;  /* 0x0000000102020836 */ /* 0x000fcc0000000000 */
[----:B------:R-:W-:Y:S01]  /*12800*/  @!P2 IMAD.MOV R2, RZ, RZ, -R2 ;  /* 0x000000ffff02a224 */ /* 0x000fe200078e0a02 */
[----:B------:R-:W-:-:S04]  /*12810*/  @!P1 LOP3.LUT R2, RZ, R13, RZ, 0x33, !PT ;  /* 0x0000000dff029212 */ /* 0x000fc800078e33ff */
[----:B------:R-:W-:Y:S01]  /*12820*/  LOP3.LUT R17, RZ, R2, RZ, 0x33, !PT ;  /* 0x00000002ff117212 */ /* 0x000fe200078e33ff */
[----:B------:R-:W-:-:S04]  /*12830*/  IMAD R18, R2, R18, R3 ;  /* 0x0000001202127224 */ /* 0x000fc800078e0203 */
[----:B------:R-:W-:Y:S01]  /*12840*/  IMAD.IADD R17, R0, 0x1, R17 ;  /* 0x0000000100117824 */ /* 0x000fe200078e0211 */
[----:B------:R-:W-:Y:S06]  /*12850*/  BRA `(.L_x_1377) ;  /* 0x0000000000107947 */ /* 0x000fec0003800000 */
.L_x_1372:
[----:B------:R-:W0:Y:S01]  /*12860*/  LDC R19, c[0x0][0xc3c] ;  /* 0x00030f00ff137b82 */ /* 0x000e220000000800 */
[----:B------:R-:W-:Y:S02]  /*12870*/  IMAD.MOV.U32 R16, RZ, RZ, R7 ;  /* 0x000000ffff107224 */ /* 0x000fe400078e0007 */
[----:B------:R-:W-:Y:S02]  /*12880*/  IMAD.MOV.U32 R17, RZ, RZ, RZ ;  /* 0x000000ffff117224 */ /* 0x000fe400078e00ff */
[----:B------:R-:W-:-:S07]  /*12890*/  IMAD.MOV.U32 R18, RZ, RZ, RZ ;  /* 0x000000ffff127224 */ /* 0x000fce00078e00ff */
.L_x_1377:
[----:B------:R-:W-:-:S13]  /*128a0*/  ISETP.NE.AND P0, PT, R5, RZ, PT ;  /* 0x000000ff0500720c */ /* 0x000fda0003f05270 */
[----:B------:R-:W1:Y:S01]  /*128b0*/  @!P0 S2R R3, SR_CgaCtaId ;  /* 0x0000000000038919 */ /* 0x000e620000008800 */
[----:B------:R-:W-:-:S04]  /*128c0*/  @!P0 MOV R0, 0x400 ;  /* 0x0000040000008802 */ /* 0x000fc80000000f00 */
[----:B-1----:R-:W-:-:S05]  /*128d0*/  @!P0 LEA R0, R3, R0, 0x18 ;  /* 0x0000000003008211 */ /* 0x002fca00078ec0ff */
[----:B0-----:R2:W-:Y:S01]  /*128e0*/  @!P0 STS.128 [R0+0x228d0], R16 ;  /* 0x0228d01000008388 */ /* 0x0015e20000000c00 */
[----:B------:R-:W-:Y:S06]  /*128f0*/  BAR.ARV 0x5, 0x180 ;  /* 0x0146000000007b1d */ /* 0x000fec0000002000 */
.L_x_1370:
[----:B------:R3:W-:Y:S01]  /*12900*/  STL [R1+0x18], RZ ;  /* 0x000018ff01007387 */ /* 0x0007e20000100800 */
[----:B------:R-:W-:Y:S01]  /*12910*/  ULDC UR4, c[0x0][0xc3c] ;  /* 0x00030f0000047ab9 */ /* 0x000fe20000000800 */
[----:B------:R-:W-:Y:S01]  /*12920*/  IMAD.MOV.U32 R25, RZ, RZ, 0x1 ;  /* 0x00000001ff197424 */ /* 0x000fe200078e00ff */
[----:B-1----:R-:W-:Y:S01]  /*12930*/  ISETP.GE.AND P0, PT, R19, UR4, PT ;  /* 0x0000000413007c0c */ /* 0x002fe2000bf06270 */
[----:B------:R-:W-:-:S12]  /*12940*/  IMAD.MOV.U32 R23, RZ, RZ, RZ ;  /* 0x000000ffff177224 */ /* 0x000fd800078e00ff */
[----:B---3--:R-:W-:Y:S05]  /*12950*/  @P0 BRA `(.L_x_1378) ;  /* 0x0000005000740947 */ /* 0x008fea0003800000 */
[----:B------:R-:W1:Y:S01]  /*12960*/  S2R R12, SR_TID.X ;  /* 0x00000000000c7919 */ /* 0x000e620000002100 */
[----:B------:R-:W3:Y:S01]  /*12970*/  S2UR UR4, SR_CgaCtaId ;  /* 0x00000000000479c3 */ /* 0x000ee20000008800 */
[----:B------:R-:W-:Y:S01]  /*12980*/  MOV R22, 0x400 ;  /* 0x0000040000167802 */ /* 0x000fe20000000f00 */
[----:B------:R-:W-:Y:S01]  /*12990*/  IMAD.MOV.U32 R31, RZ, RZ, 0x40 ;  /* 0x00000040ff1f7424 */ /* 0x000fe200078e00ff */
[----:B------:R-:W-:Y:S01]  /*129a0*/  ULOP3.LUT UR43, UR42, 0x2, URZ, 0xfc, !UPT ;  /* 0x000000022a2b7892 */ /* 0x000fe2000f8efc3f */
[----:B------:R-:W-:Y:S01]  /*129b0*/  IMAD.MOV.U32 R29, RZ, RZ, 0x20 ;  /* 0x00000020ff1d7424 */ /* 0x000fe200078e00ff */
[----:B------:R-:W-:Y:S01]  /*129c0*/  ULOP3.LUT UR46, UR42, 0x1, URZ, 0xfc, !UPT ;  /* 0x000000012a2e7892 */ /* 0x000fe2000f8efc3f */
[----:B------:R-:W-:Y:S01]  /*129d0*/  IMAD.MOV.U32 R25, RZ, RZ, 0x1 ;  /* 0x00000001ff197424 */ /* 0x000fe200078e00ff */
[----:B------:R-:W-:Y:S01]  /*129e0*/  ULDC UR47, c[0x0][0xc] ;  /* 0x00000300002f7ab9 */ /* 0x000fe20000000800 */
[----:B------:R-:W-:Y:S02]  /*129f0*/  IMAD.MOV.U32 R23, RZ, RZ, RZ ;  /* 0x000000ffff177224 */ /* 0x000fe400078e00ff */
[----:B---3--:R-:W-:-:S05]  /*12a00*/  IMAD.U32 R35, RZ, RZ, UR4 ;  /* 0x00000004ff237e24 */ /* 0x008fca000f8e00ff */
[----:B------:R-:W-:Y:S01]  /*12a10*/  LEA R22, R35, R22, 0x18 ;  /* 0x0000001623167211 */ /* 0x000fe200078ec0ff */
[C---:B-1----:R-:W-:Y:S01]  /*12a20*/  IMAD.SHL.U32 R6, R12.reuse, 0x10, RZ ;  /* 0x000000100c067824 */ /* 0x042fe200078e00ff */
[C---:B------:R-:W-:Y:S01]  /*12a30*/  LOP3.LUT R11, R12.reuse, 0x7f, RZ, 0xc0, !PT ;  /* 0x0000007f0c0b7812 */ /* 0x040fe200078ec0ff */
[C---:B0-----:R-:W-:Y:S01]  /*12a40*/  IMAD.SHL.U32 R2, R12.reuse, 0x80, RZ ;  /* 0x000000800c027824 */ /* 0x041fe200078e00ff */
[C---:B------:R-:W-:Y:S01]  /*12a50*/  R2P PR, R12.reuse, 0x16 ;  /* 0x000000160c007804 */ /* 0x040fe20000000000 */
[----:B------:R-:W-:Y:S01]  /*12a60*/  IMAD.SHL.U32 R3, R12, 0x2, RZ ;  /* 0x000000020c037824 */ /* 0x000fe200078e00ff */
[----:B--2---:R-:W-:Y:S01]  /*12a70*/  LOP3.LUT R0, R6, 0x1b0, RZ, 0xc0, !PT ;  /* 0x000001b006007812 */ /* 0x004fe200078ec0ff */
[----:B------:R-:W-:Y:S01]  /*12a80*/  IMAD.SHL.U32 R30, R12, 0x4, RZ ;  /* 0x000000040c1e7824 */ /* 0x000fe200078e00ff */
[----:B------:R-:W-:Y:S02]  /*12a90*/  SHF.R.U32.HI R37, RZ, 0x5, R11 ;  /* 0x00000005ff257819 */ /* 0x000fe4000001160b */
[----:B------:R-:W-:-:S02]  /*12aa0*/  LOP3.LUT R4, R2, 0x380, RZ, 0xc0, !PT ;  /* 0x0000038002047812 */ /* 0x000fc400078ec0ff */
[----:B------:R-:W-:Y:S01]  /*12ab0*/  LOP3.LUT R36, R0, 0x30, R3, 0x78, !PT ;  /* 0x0000003000247812 */ /* 0x000fe200078e7803 */
[----:B------:R-:W-:Y:S01]  /*12ac0*/  IMAD.SHL.U32 R0, R12, 0x20, RZ ;  /* 0x000000200c007824 */ /* 0x000fe200078e00ff */
[----:B------:R-:W-:Y:S01]  /*12ad0*/  LOP3.LUT R8, R2, 0x400, RZ, 0xc0, !PT ;  /* 0x0000040002087812 */ /* 0x000fe200078ec0ff */
[C---:B------:R-:W-:Y:S01]  /*12ae0*/  IMAD R3, R37.reuse, 0x10, R4 ;  /* 0x0000001025037824 */ /* 0x040fe200078e0204 */
[----:B------:R-:W-:Y:S02]  /*12af0*/  LOP3.LUT R5, R4, 0x10, R12, 0xf8, !PT ;  /* 0x0000001004057812 */ /* 0x000fe400078ef80c */
[----:B------:R-:W-:Y:S01]  /*12b00*/  LOP3.LUT R10, R6, 0x40, RZ, 0xc0, !PT ;  /* 0x00000040060a7812 */ /* 0x000fe200078ec0ff */
[----:B------:R-:W-:Y:S01]  /*12b10*/  IMAD R8, R37, 0x800, R8 ;  /* 0x0000080025087824 */ /* 0x000fe200078e0208 */
[--C-:B------:R-:W-:Y:S02]  /*12b20*/  LOP3.LUT R3, R3, 0x70, R6.reuse, 0x78, !PT ;  /* 0x0000007003037812 */ /* 0x100fe400078e7806 */
[----:B------:R-:W-:Y:S01]  /*12b30*/  LOP3.LUT R5, R5, 0x70, R6, 0x78, !PT ;  /* 0x0000007005057812 */ /* 0x000fe200078e7806 */
[----:B------:R-:W-:Y:S01]  /*12b40*/  IMAD R7, R37, 0x200, R10 ;  /* 0x0000020025077824 */ /* 0x000fe200078e020a */
[----:B------:R-:W-:Y:S01]  /*12b50*/  LOP3.LUT R3, R3, 0xc00, R2, 0xf8, !PT ;  /* 0x00000c0003037812 */ /* 0x000fe200078ef802 */
[----:B------:R-:W-:Y:S01]  /*12b60*/  IMAD.SHL.U32 R37, R37, 0x400, RZ ;  /* 0x0000040025257824 */ /* 0x000fe200078e00ff */
[----:B------:R-:W-:Y:S01]  /*12b70*/  LOP3.LUT R9, R0, 0x380, RZ, 0xc0, !PT ;  /* 0x0000038000097812 */ /* 0x000fe200078ec0ff */
[----:B------:R-:W-:Y:S01]  /*12b80*/  IMAD.IADD R2, R8, 0x1, R5 ;  /* 0x0000000108027824 */ /* 0x000fe200078e0205 */
[----:B------:R-:W-:Y:S01]  /*12b90*/  LOP3.LUT R33, R6, 0x30, RZ, 0xc0, !PT ;  /* 0x0000003006217812 */ /* 0x000fe200078ec0ff */
[----:B------:R0:W-:Y:S01]  /*12ba0*/  STL [R1+0x8], R3 ;  /* 0x0000080301007387 */ /* 0x0001e20000100800 */
[----:B------:R-:W-:Y:S01]  /*12bb0*/  IMAD.IADD R36, R36, 0x1, R7 ;  /* 0x0000000124247824 */ /* 0x000fe200078e0207 */
[----:B------:R-:W-:-:S02]  /*12bc0*/  LOP3.LUT R9, R9, 0x30, R6, 0xf8, !PT ;  /* 0x0000003009097812 */ /* 0x000fc400078ef806 */
[----:B------:R1:W-:Y:S01]  /*12bd0*/  STL [R1+0x4], R2 ;  /* 0x0000040201007387 */ /* 0x0003e20000100800 */
[----:B------:R-:W-:Y:S02]  /*12be0*/  SEL R32, R31, 0xffffffc0, !P2 ;  /* 0xffffffc01f207807 */ /* 0x000fe40005000000 */
[----:B------:R-:W-:Y:S01]  /*12bf0*/  LOP3.LUT R30, R9, 0x70, R30, 0x78, !PT ;  /* 0x00000070091e7812 */ /* 0x000fe200078e781e */
[----:B------:R2:W-:Y:S01]  /*12c00*/  STL [R1+0x18], RZ ;  /* 0x000018ff01007387 */ /* 0x0005e20000100800 */
[----:B------:R-:W-:Y:S02]  /*12c10*/  SEL R31, R31, 0xffffffc0, !P4 ;  /* 0xffffffc01f1f7807 */ /* 0x000fe40006000000 */
[----:B------:R-:W-:Y:S02]  /*12c20*/  SEL R29, R29, 0xffffffe0, !P1 ;  /* 0xffffffe01d1d7807 */ /* 0x000fe40004800000 */
[----:B0-----:R-:W-:Y:S02]  /*12c30*/  LOP3.LUT R3, R33, 0x40, RZ, 0xfc, !PT ;  /* 0x0000004021037812 */ /* 0x001fe400078efcff */
[----:B-1----:R-:W-:-:S04]  /*12c40*/  SHF.R.U32.HI R2, RZ, 0x2, R11 ;  /* 0x00000002ff027819 */ /* 0x002fc8000001160b */
[----:B------:R-:W-:Y:S01]  /*12c50*/  LOP3.LUT R0, R2, 0x60, R0, 0xf8, !PT ;  /* 0x0000006002007812 */ /* 0x000fe200078ef800 */
[----:B------:R-:W-:Y:S01]  /*12c60*/  IMAD.IADD R0, R22, 0x1, R36 ;  /* 0x0000000116007824 */ /* 0x000fe200078e0224 */
[----:B------:R-:W-:-:S04]  /*12c70*/  LOP3.LUT R2, R33, 0x80, RZ, 0xfc, !PT ;  /* 0x0000008021027812 */ /* 0x000fc800078efcff */
[----:B------:R2:W-:Y:S03]  /*12c80*/  STL [R1+0xc], R0 ;  /* 0x00000c0001007387 */ /* 0x0005e60000100800 */
.L_x_1459:
[----:B0-----:R-:W0:Y:S01]  /*12c90*/  LDC.64 R6, c[0x0][0xa28] ;  /* 0x00028a00ff067b82 */ /* 0x001e220000000a00 */
[----:B------:R-:W3:Y:S07]  /*12ca0*/  LDL.LU R26, [R1] ;  /* 0x00000000011a7983 */ /* 0x000eee0000300800 */
[----:B-1----:R-:W1:Y:S08]  /*12cb0*/  LDC.64 R2, c[0x0][0xa18] ;  /* 0x00028600ff027b82 */ /* 0x002e700000000a00 */
[----:B------:R-:W4:Y:S01]  /*12cc0*/  LDC.64 R4, c[0x0][0xa00] ;  /* 0x00028000ff047b82 */ /* 0x000f220000000a00 */
[----:B0-----:R-:W-:-:S07]  /*12cd0*/  ISETP.NE.U32.AND P0, PT, R6, RZ, PT ;  /* 0x000000ff0600720c */ /* 0x001fce0003f05070 */
[----:B------:R-:W0:Y:S01]  /*12ce0*/  LDC.64 R8, c[0x0][0xa00] ;  /* 0x00028000ff087b82 */ /* 0x000e220000000a00 */
[----:B------:R-:W-:Y:S02]  /*12cf0*/  ISETP.NE.AND.EX P0, PT, R7, RZ, PT, P0 ;  /* 0x000000ff0700720c */ /* 0x000fe40003f05300 */
[----:B-1----:R-:W-:-:S04]  /*12d00*/  ISETP.NE.U32.AND P1, PT, R2, RZ, PT ;  /* 0x000000ff0200720c */ /* 0x002fc80003f25070 */
[----:B------:R-:W-:Y:S02]  /*12d10*/  ISETP.NE.AND.EX P2, PT, R3, RZ, PT, P1 ;  /* 0x000000ff0300720c */ /* 0x000fe40003f45310 */
[----:B----4-:R-:W-:-:S05]  /*12d20*/  ISETP.NE.U32.AND P1, PT, R4, RZ, PT ;  /* 0x000000ff0400720c */ /* 0x010fca0003f25070 */
[----:B------:R-:W1:Y:S01]  /*12d30*/  @P0 LDC.64 R2, c[0x0][0xa28] ;  /* 0x00028a00ff020b82 */ /* 0x000e620000000a00 */
[----:B------:R-:W-:-:S07]  /*12d40*/  ISETP.NE.AND.EX P3, PT, R5, RZ, PT, P1 ;  /* 0x000000ff0500720c */ /* 0x000fce0003f65310 */
[----:B------:R-:W4:Y:S01]  /*12d50*/  @P2 LDC.64 R6, c[0x0][0xa18] ;  /* 0x00028600ff062b82 */ /* 0x000f220000000a00 */
[----:B------:R-:W-:Y:S02]  /*12d60*/  IMAD.MOV.U32 R24, RZ, RZ, RZ ;  /* 0x000000ffff187224 */ /* 0x000fe400078e00ff */
[----:B-1----:R-:W-:-:S06]  /*12d70*/  @P0 IMAD.WIDE R4, R19, 0x4, R2 ;  /* 0x0000000413040825 */ /* 0x002fcc00078e0202 */
[----:B------:R-:W5:Y:S01]  /*12d80*/  @P0 LDG.E R4, desc[UR44][R4.64] ;  /* 0x0000002c04040981 */ /* 0x000f62000c1e1900 */
[----:B----4-:R-:W-:-:S05]  /*12d90*/  @P2 IMAD.WIDE R2, R19, 0x4, R6 ;  /* 0x0000000413022825 */ /* 0x010fca00078e0206 */
[----:B--2---:R0:W2:Y:S02]  /*12da0*/  @P2 LDG.E R0, desc[UR44][R2.64] ;  /* 0x0000002c02002981 */ /* 0x0040a4000c1e1900 */
[----:B0-----:R-:W-:-:S05]  /*12db0*/  IMAD.WIDE R2, R19, 0x4, R8 ;  /* 0x0000000413027825 */ /* 0x001fca00078e0208 */
[----:B------:R0:W5:Y:S01]  /*12dc0*/  @P3 LDG.E R24, desc[UR44][R2.64] ;  /* 0x0000002c02183981 */ /* 0x000162000c1e1900 */
[----:B---3--:R-:W-:-:S04]  /*12dd0*/  LOP3.LUT R26, R26, 0xffffff7f, RZ, 0xc0, !PT ;  /* 0xffffff7f1a1a7812 */ /* 0x008fc800078ec0ff */
[----:B------:R-:W-:-:S05]  /*12de0*/  @P3 LOP3.LUT R26, R26, 0x80, RZ, 0xfc, !PT ;  /* 0x000000801a1a3812 */ /* 0x000fca00078efcff */
[----:B------:R0:W-:Y:S01]  /*12df0*/  STL [R1], R26 ;  /* 0x0000001a01007387 */ /* 0x0001e20000100800 */
[----:B--2---:R-:W-:Y:S01]  /*12e00*/  @P2 R2UR UR37, R0 ;  /* 0x00000000002522ca */ /* 0x004fe200000e0000 */
[----:B0-----:R-:W-:-:S14]  /*12e10*/  @P2 BRA `(.L_x_1379) ;  /* 0x00000000001c2947 */ /* 0x001fdc0003800000 */
[----:B------:R-:W-:Y:S01]  /*12e20*/  ULDC UR37, c[0x0][0x288] ;  /* 0x0000a20000257ab9 */ /* 0x000fe20000000800 */
[----:B------:R-:W-:Y:S05]  /*12e30*/  @!P3 BRA `(.L_x_1379) ;  /* 0x000000000014b947 */ /* 0x000fea0003800000 */
[----:B------:R-:W2:Y:S04]  /*12e40*/  LDG.E R5, desc[UR44][R2.64] ;  /* 0x0000002c02057981 */ /* 0x000ea8000c1e1900 */
[----:B------:R-:W3:Y:S01]  /*12e50*/  LDG.E R0, desc[UR44][R2.64+0x4] ;  /* 0x0000042c02007981 */ /* 0x000ee2000c1e1900 */
[----:B--2---:R-:W-:Y:S02]  /*12e60*/  R2UR UR4, R5 ;  /* 0x00000000050472ca */ /* 0x004fe400000e0000 */
[----:B---3--:R-:W-:-:S13]  /*12e70*/  R2UR UR37, R0 ;  /* 0x00000000002572ca */ /* 0x008fda00000e0000 */
[----:B------:R-:W-:-:S12]  /*12e80*/  UIADD3 UR37, -UR4, UR37, URZ ;  /* 0x0000002504257290 */ /* 0x000fd8000fffe13f */
.L_x_1379:
[----:B------:R-:W-:Y:S01]  /*12e90*/  UMOV UR36, URZ ;  /* 0x0000003f00247c82 */ /* 0x000fe20008000000 */
[----:B------:R-:W-:Y:S01]  /*12ea0*/  ULDC.64 UR6, c[0x0][0xa20] ;  /* 0x0002880000067ab9 */ /* 0x000fe20000000a00 */
[----:B-----5:R-:W-:Y:S01]  /*12eb0*/  @P0 R2UR UR36, R4 ;  /* 0x00000000042402ca */ /* 0x020fe200000e0000 */
[----:B------:R-:W-:Y:S01]  /*12ec0*/  ULDC.64 UR4, c[0x0][0x418] ;  /* 0x0001060000047ab9 */ /* 0x000fe20000000a00 */
[----:B------:R-:W-:Y:S01]  /*12ed0*/  ISETP.NE.U32.AND P0, PT, RZ, UR6, PT ;  /* 0x00000006ff007c0c */ /* 0x000fe2000bf05070 */
[----:B------:R-:W-:Y:S01]  /*12ee0*/  UISETP.NE.U32.AND UP0, UPT, UR4, URZ, UPT ;  /* 0x0000003f0400728c */ /* 0x000fe2000bf05070 */
[----:B------:R-:W-:Y:S02]  /*12ef0*/  ULDC UR39, c[0x0][0x2f0] ;  /* 0x0000bc0000277ab9 */ /* 0x000fe40000000800 */
[----:B------:R-:W-:Y:S01]  /*12f00*/  ISETP.NE.AND.EX P0, PT, RZ, UR7, PT, P0 ;  /* 0x00000007ff007c0c */ /* 0x000fe2000bf05300 */
[----:B------:R-:W-:Y:S01]  /*12f10*/  UISETP.NE.AND.EX UP0, UPT, UR5, URZ, UPT, UP0 ;  /* 0x0000003f0500728c */ /* 0x000fe2000bf05300 */
[----:B------:R-:W-:-:S03]  /*12f20*/  ULDC UR4, c[0x0][0x424] ;  /* 0x0001090000047ab9 */ /* 0x000fc60000000800 */
[----:B------:R-:W-:-:S04]  /*12f30*/  USEL UR4, UR4, 0x1, UP0 ;  /* 0x0000000104047887 */ /* 0x000fc80008000000 */
[----:B------:R-:W-:-:S04]  /*12f40*/  UIMAD UR39, UR4, UR39, URZ ;  /* 0x00000027042772a4 */ /* 0x000fc8000f8e023f */
[----:B------:R-:W-:Y:S08]  /*12f50*/  @!P0 BRA `(.L_x_1380) ;  /* 0x0000000000148947 */ /* 0x000ff00003800000 */
[----:B------:R-:W0:Y:S02]  /*12f60*/  LDC.64 R2, c[0x0][0xa20] ;  /* 0x00028800ff027b82 */ /* 0x000e240000000a00 */
[----:B0-----:R-:W-:-:S06]  /*12f70*/  IMAD.WIDE R2, R19, 0x4, R2 ;  /* 0x0000000413027825 */ /* 0x001fcc00078e0202 */
[----:B------:R-:W2:Y:S02]  /*12f80*/  LDG.E R2, desc[UR44][R2.64] ;  /* 0x0000002c02027981 */ /* 0x000ea4000c1e1900 */
[----:B--2---:R-:W-:Y:S01]  /*12f90*/  R2UR UR39, R2 ;  /* 0x00000000022772ca */ /* 0x004fe200000e0000 */
[----:B------:R-:W-:-:S14]  /*12fa0*/  BRA `(.L_x_1381) ;  /* 0x00000000002c7947 */ /* 0x000fdc0003800000 */
.L_x_1380:
        /* <DEDUP_REMOVED lines=11> */
.L_x_1381:
[----:B------:R-:W-:Y:S01]  /*13060*/  R2UR UR38, R17 ;  /* 0x00000000112672ca */ /* 0x000fe200000e0000 */
[----:B------:R-:W-:Y:S01]  /*13070*/  ULDC UR4, c[0x0][0x448] ;  /* 0x0001120000047ab9 */ /* 0x000fe20000000800 */
[----:B------:R-:W-:Y:S02]  /*13080*/  UIADD3 UR39, -UR36, UR39, URZ ;  /* 0x0000002724277290 */ /* 0x000fe4000fffe13f */
[----:B------:R-:W-:Y:S02]  /*13090*/  UISETP.NE.AND UP0, UPT, UR4, 0x1, UPT ;  /* 0x000000010400788c */ /* 0x000fe4000bf05270 */
[----:B------:R-:W-:Y:S01]  /*130a0*/  UIADD3 UR9, UR39, 0x1, -UR37 ;  /* 0x0000000127097890 */ /* 0x000fe2000fffe825 */
[----:B------:R-:W-:Y:S01]  /*130b0*/  ULDC.64 UR4, c[0x0][0x9e0] ;  /* 0x0002780000047ab9 */ /* 0x000fe20000000a00 */
[----:B------:R-:W-:-:S05]  /*130c0*/  UP2UR UR48, UPR, URZ, 0x1 ;  /* 0x000000013f307883 */ /* 0x000fca0008000000 */
[----:B------:R-:W-:Y:S02]  /*130d0*/  USHF.L.U32 UR38, UR38, 0x7, URZ ;  /* 0x0000000726267899 */ /* 0x000fe4000800063f */
[----:B------:R-:W-:Y:S01]  /*130e0*/  @UP0 ULDC UR6, c[0x0][0x44c] ;  /* 0x0001130000060ab9 */ /* 0x000fe20000000800 */
[----:B------:R-:W-:Y:S01]  /*130f0*/  @UP0 ULDC UR10, c[0x0][0x450] ;  /* 0x00011400000a0ab9 */ /* 0x000fe20000000800 */
[----:B------:R-:W-:-:S04]  /*13100*/  UIADD3 UR8, UR38, 0x7f, URZ ;  /* 0x0000007f26087890 */ /* 0x000fc8000fffe03f */
[----:B------:R-:W-:-:S04]  /*13110*/  UIMAD.WIDE.U32 UR6, UR8, UR6, URZ ;  /* 0x00000006080672a5 */ /* 0x000fc8000f8e003f */
[----:B------:R-:W-:Y:S02]  /*13120*/  @UP0 USHF.R.U32.HI UR8, URZ, UR10, UR7 ;  /* 0x0000000a3f080299 */ /* 0x000fe40008011607 */
[----:B------:R-:W-:Y:S02]  /*13130*/  UISETP.GE.AND UP0, UPT, UR5, 0x1, UPT ;  /* 0x000000010500788c */ /* 0x000fe4000bf06270 */
[----:B------:R-:W-:-:S04]  /*13140*/  UIADD3 UR9, UR9, UR8, URZ ;  /* 0x0000000809097290 */ /* 0x000fc8000fffe03f */
[----:B------:R-:W-:Y:S01]  /*13150*/  PLOP3.LUT P1, PT, PT, PT, UP0, 0x80, 0x0 ;  /* 0x000000000000781c */ /* 0x000fe20003f2f008 */
[----:B------:R-:W-:-:S12]  /*13160*/  UIADD3 UR4, UR9, UR4, URZ ;  /* 0x0000000409047290 */ /* 0x000fd8000fffe03f */
[----:B------:R-:W-:Y:S05]  /*13170*/  @!P1 BRA `(.L_x_1382) ;  /* 0x0000000000449947 */ /* 0x000fea0003800000 */
        /* <DEDUP_REMOVED lines=10> */
.L_x_1383:
[----:B------:R-:W-:-:S11]  /*13220*/  UISETP.NE.AND UP0, UPT, UR5, 0x1, UPT ;  /* 0x000000010500788c */ /* 0x000fd6000bf05270 */
[----:B------:R-:W-:Y:S02]  /*13230*/  @UP0 ULDC.64 UR10, c[0x0][0x9e8] ;  /* 0x00027a00000a0ab9 */ /* 0x000fe40000000a00 */
[----:B------:R-:W-:-:S04]  /*13240*/  UIMAD.WIDE.U32 UR6, UR8, UR10, URZ ;  /* 0x0000000a080672a5 */ /* 0x000fc8000f8e003f */
[----:B------:R-:W-:-:S12]  /*13250*/  @UP0 USHF.R.U32.HI UR8, URZ, UR11, UR7 ;  /* 0x0000000b3f080299 */ /* 0x000fd80008011607 */
.L_x_1384:
[----:B------:R-:W-:-:S04]  /*13260*/  UIMAD UR8, UR8, UR5, UR5 ;  /* 0x00000005080872a4 */ /* 0x000fc8000f8e0205 */
[----:B------:R-:W-:-:S04]  /*13270*/  UISETP.LT.AND UP0, UPT, UR4, UR8, UPT ;  /* 0x000000080400728c */ /* 0x000fc8000bf01270 */
[----:B------:R-:W-:-:S12]  /*13280*/  USEL UR4, UR4, UR8, UP0 ;  /* 0x0000000804047287 */ /* 0x000fd80008000000 */
.L_x_1382:
[----:B------:R-:W-:Y:S02]  /*13290*/  UISETP.NE.AND UP0, UPT, UR48, URZ, UPT ;  /* 0x0000003f3000728c */ /* 0x000fe4000bf05270 */
[----:B------:R-:W-:Y:S02]  /*132a0*/  UIADD3 UR8, UR39, 0x7f, URZ ;  /* 0x0000007f27087890 */ /* 0x000fe4000fffe03f */
[----:B------:R-:W-:Y:S02]  /*132b0*/  UIADD3 UR9, UR4, 0x7f, URZ ;  /* 0x0000007f04097890 */ /* 0x000fe4000fffe03f */
[----:B------:R-:W-:Y:S02]  /*132c0*/  USHF.R.S32.HI UR4, URZ, 0x1f, UR8 ;  /* 0x0000001f3f047899 */ /* 0x000fe40008011408 */
[----:B------:R-:W-:Y:S02]  /*132d0*/  USHF.R.S32.HI UR10, URZ, 0x1f, UR9 ;  /* 0x0000001f3f0a7899 */ /* 0x000fe40008011409 */
[----:B------:R-:W-:Y:S01]  /*132e0*/  ULEA.HI UR4, UR4, UR8, URZ, 0x7 ;  /* 0x0000000804047291 */ /* 0x000fe2000f8f383f */
[----:B------:R-:W-:Y:S01]  /*132f0*/  @UP0 ULDC UR6, c[0x0][0x44c] ;  /* 0x0001130000060ab9 */ /* 0x000fe20000000800 */
[----:B------:R-:W-:-:S02]  /*13300*/  ULEA.HI UR10, UR10, UR9, URZ, 0x7 ;  /* 0x000000090a0a7291 */ /* 0x000fc4000f8f383f */
[----:B------:R-:W-:Y:S01]  /*13310*/  UIMAD.WIDE.U32 UR6, UR38, UR6, URZ ;  /* 0x00000006260672a5 */ /* 0x000fe2000f8e003f */
[----:B------:R-:W-:Y:S01]  /*13320*/  @UP0 ULDC UR9, c[0x0][0x450] ;  /* 0x0001140000090ab9 */ /* 0x000fe20000000800 */
[----:B------:R-:W-:Y:S02]  /*13330*/  UMOV UR8, UR38 ;  /* 0x0000002600087c82 */ /* 0x000fe40008000000 */
[----:B------:R-:W-:Y:S02]  /*13340*/  @UP0 USHF.R.U32.HI UR8, URZ, UR9, UR7 ;  /* 0x000000093f080299 */ /* 0x000fe40008011607 */
[----:B------:R-:W-:Y:S02]  /*13350*/  USHF.R.S32.HI UR4, URZ, 0x7, UR4 ;  /* 0x000000073f047899 */ /* 0x000fe40008011404 */
[----:B------:R-:W-:Y:S02]  /*13360*/  USHF.R.S32.HI UR10, URZ, 0x7, UR10 ;  /* 0x000000073f0a7899 */ /* 0x000fe4000801140a */
[----:B------:R-:W-:-:S02]  /*13370*/  UIADD3 UR6, UR8, UR39, -UR37 ;  /* 0x0000002708067290 */ /* 0x000fc4000fffe825 */
[----:B------:R-:W-:Y:S01]  /*13380*/  UISETP.LT.AND UP0, UPT, UR4, UR10, UPT ;  /* 0x0000000a0400728c */ /* 0x000fe2000bf01270 */
[----:B------:R-:W-:-:S03]  /*13390*/  ULDC UR8, c[0x0][0x9dc] ;  /* 0x0002770000087ab9 */ /* 0x000fc60000000800 */
[----:B------:R-:W-:Y:S02]  /*133a0*/  USEL UR40, UR4, UR10, UP0 ;  /* 0x0000000a04287287 */ /* 0x000fe40008000000 */
[----:B------:R-:W-:Y:S01]  /*133b0*/  UIADD3 UR8, UR6, -UR8, URZ ;  /* 0x8000000806087290 */ /* 0x000fe2000fffe03f */
[----:B------:R-:W-:Y:S11]  /*133c0*/  @!P1 BRA `(.L_x_1385) ;  /* 0x0000000000489947 */ /* 0x000ff60003800000 */
[----:B------:R-:W-:Y:S02]  /*133d0*/  UMOV UR4, UR6 ;  /* 0x0000000600047c82 */ /* 0x000fe40008000000 */
        /* <DEDUP_REMOVED lines=10> */
.L_x_1386:
[----:B------:R-:W-:-:S11]  /*13480*/  UISETP.NE.AND UP0, UPT, UR5, 0x1, UPT ;  /* 0x000000010500788c */ /* 0x000fd6000bf05270 */
[----:B------:R-:W-:Y:S02]  /*13490*/  @UP0 ULDC.64 UR10, c[0x0][0x9e8] ;  /* 0x00027a00000a0ab9 */ /* 0x000fe40000000a00 */
[----:B------:R-:W-:-:S04]  /*134a0*/  UIMAD.WIDE.U32 UR6, UR4, UR10, URZ ;  /* 0x0000000a040672a5 */ /* 0x000fc8000f8e003f */
[----:B------:R-:W-:-:S12]  /*134b0*/  @UP0 USHF.R.U32.HI UR4, URZ, UR11, UR7 ;  /* 0x0000000b3f040299 */ /* 0x000fd80008011607 */
.L_x_1387:
[----:B------:R-:W-:-:S04]  /*134c0*/  UIMAD UR4, UR4, UR5, URZ ;  /* 0x00000005040472a4 */ /* 0x000fc8000f8e023f */
[----:B------:R-:W-:-:S04]  /*134d0*/  UISETP.LT.AND UP0, UPT, UR8, UR4, UPT ;  /* 0x000000040800728c */ /* 0x000fc8000bf01270 */
[----:B------:R-:W-:-:S12]  /*134e0*/  USEL UR8, UR8, UR4, !UP0 ;  /* 0x0000000408087287 */ /* 0x000fd8000c000000 */
.L_x_1385:
        /* <DEDUP_REMOVED lines=26> */
.L_x_1389:
        /* <DEDUP_REMOVED lines=19> */
[----:B0-----:R-:W-:Y:S05]  /*137c0*/  CALL.ABS.NOINC R2 ;  /* 0x0000000002007343 */ /* 0x001fea0003c00000 */
.L_x_1392:
[----:B------:R-:W-:Y:S05]  /*137d0*/  BSYNC B6 ;  /* 0x0000000000067941 */ /* 0x000fea0003800000 */
.L_x_1391:
[----:B------:R-:W-:Y:S01]  /*137e0*/  VIADD R0, R22, 0x8400 ;  /* 0x0000840016007836 */ /* 0x000fe20000000000 */
[----:B------:R-:W-:Y:S01]  /*137f0*/  BSSY B6, `(.L_x_1393) ;  /* 0x0000017000067945 */ /* 0x000fe20003800000 */
[----:B------:R-:W-:-:S03]  /*13800*/  IMAD.MOV.U32 R17, RZ, RZ, R26 ;  /* 0x000000ffff117224 */ /* 0x000fc600078e001a */
[----:B------:R-:W-:Y:S02]  /*13810*/  LOP3.LUT P0, RZ, R0, 0x3ff, RZ, 0xc0, !PT ;  /* 0x000003ff00ff7812 */ /* 0x000fe4000780c0ff */
[----:B------:R-:W-:-:S11]  /*13820*/  LOP3.LUT R17, R17, 0xfffffffe, RZ, 0xc0, !PT ;  /* 0xfffffffe11117812 */ /* 0x000fd600078ec0ff */
[----:B------:R-:W-:-:S05]  /*13830*/  @P0 LOP3.LUT R17, R17, 0x1, RZ, 0xfc, !PT ;  /* 0x0000000111110812 */ /* 0x000fca00078efcff */
[----:B------:R0:W-:Y:S01]  /*13840*/  STL [R1], R17 ;  /* 0x0000001101007387 */ /* 0x0001e20000100800 */
[----:B------:R-:W-:Y:S05]  /*13850*/  @!P0 BRA `(.L_x_1394) ;  /* 0x0000000000408947 */ /* 0x000fea0003800000 */
[----:B------:R-:W-:Y:S01]  /*13860*/  MOV R2, 0x0 ;  /* 0x0000000000027802 */ /* 0x000fe20000000f00 */
[----:B------:R-:W-:Y:S01]  /*13870*/  ULDC.64 UR6, c[0x4][0xc8] ;  /* 0x0100320000067ab9 */ /* 0x000fe20000000a00 */
[----:B------:R-:W-:Y:S01]  /*13880*/  ULDC.64 UR8, c[0x4][0xd0] ;  /* 0x0100340000087ab9 */ /* 0x000fe20000000a00 */
[----:B------:R-:W-:Y:S01]  /*13890*/  ULDC.64 UR4, c[0x4][0x50] ;  /* 0x0100140000047ab9 */ /* 0x000fe20000000a00 */
[----:B------:R-:W-:Y:S02]  /*138a0*/  IMAD.U32 R4, RZ, RZ, UR6 ;  /* 0x00000006ff047e24 */ /* 0x000fe4000f8e00ff */
[----:B------:R-:W1:Y:S01]  /*138b0*/  LDC.64 R2, c[0x4][R2] ;  /* 0x0100000002027b82 */ /* 0x000e620000000a00 */
        /* <DEDUP_REMOVED lines=9> */
[----:B01----:R-:W-:Y:S05]  /*13950*/  CALL.ABS.NOINC R2 ;  /* 0x0000000002007343 */ /* 0x003fea0003c00000 */
.L_x_1394:
[----:B------:R-:W-:Y:S05]  /*13960*/  BSYNC B6 ;  /* 0x0000000000067941 */ /* 0x000fea0003800000 */
.L_x_1393:
        /* <DEDUP_REMOVED lines=20> */
.L_x_1396:
[----:B------:R-:W-:Y:S05]  /*13ab0*/  BSYNC B6 ;  /* 0x0000000000067941 */ /* 0x000fea0003800000 */
.L_x_1395:
        /* <DEDUP_REMOVED lines=19> */
.L_x_1398:
[----:B------:R-:W-:Y:S05]  /*13bf0*/  BSYNC B6 ;  /* 0x0000000000067941 */ /* 0x000fea0003800000 */
.L_x_1397:
[----:B------:R-:W1:Y:S01]  /*13c00*/  LDC.64 R2, c[0x0][0x9f8] ;  /* 0x00027e00ff027b82 */ /* 0x000e620000000a00 */
[----:B------:R-:W-:Y:S01]  /*13c10*/  IMAD.MOV.U32 R27, RZ, RZ, R19 ;  /* 0x000000ffff1b7224 */ /* 0x000fe200078e0013 */
[----:B------:R-:W-:Y:S01]  /*13c20*/  ULDC UR4, c[0x0][0x2f4] ;  /* 0x0000bd0000047ab9 */ /* 0x000fe20000000800 */
[----:B------:R-:W-:Y:S01]  /*13c30*/  LOP3.LUT R20, R33, 0x40, RZ, 0xfc, !PT ;  /* 0x0000004021147812 */ /* 0x000fe200078efcff */
[----:B------:R-:W-:-:S04]  /*13c40*/  ULDC UR5, c[0x0][0x320] ;  /* 0x0000c80000057ab9 */ /* 0x000fc80000000800 */
[----:B------:R-:W2:Y:S01]  /*13c50*/  LDC R10, c[0x0][0x430] ;  /* 0x00010c00ff0a7b82 */ /* 0x000ea20000000800 */
[----:B-1----:R-:W-:-:S04]  /*13c60*/  ISETP.NE.U32.AND P0, PT, R2, RZ, PT ;  /* 0x000000ff0200720c */ /* 0x002fc80003f05070 */
[----:B------:R-:W-:-:S13]  /*13c70*/  ISETP.NE.AND.EX P0, PT, R3, RZ, PT, P0 ;  /* 0x000000ff0300720c */ /* 0x000fda0003f05300 */
[----:B------:R-:W1:Y:S01]  /*13c80*/  @P0 LDC.64 R2, c[0x0][0x9f8] ;  /* 0x00027e00ff020b82 */ /* 0x000e620000000a00 */
[----:B------:R-:W-:Y:S02]  /*13c90*/  ISETP.GE.AND P1, PT, R20, UR4, PT ;  /* 0x0000000414007c0c */ /* 0x000fe4000bf26270 */
[----:B0-----:R-:W-:Y:S02]  /*13ca0*/  LOP3.LUT R17, R17, 0xffffffef, RZ, 0xc0, !PT ;  /* 0xffffffef11117812 */ /* 0x001fe400078ec0ff */
[----:B------:R-:W-:Y:S01]  /*13cb0*/  LOP3.LUT R21, R33, 0x80, RZ, 0xfc, !PT ;  /* 0x0000008021157812 */ /* 0x000fe200078efcff */
[----:B-1----:R-:W-:-:S05]  /*13cc0*/  @P0 IMAD.WIDE R2, R19, 0x4, R2 ;  /* 0x0000000413020825 */ /* 0x002fca00078e0202 */
[----:B------:R0:W5:Y:S01]  /*13cd0*/  @P0 LDG.E R27, desc[UR44][R2.64] ;  /* 0x0000002c021b0981 */ /* 0x000162000c1e1900 */
[----:B------:R-:W-:Y:S01]  /*13ce0*/  ISETP.GE.AND P0, PT, R33, UR4, PT ;  /* 0x0000000421007c0c */ /* 0x000fe2000bf06270 */
[----:B------:R-:W-:Y:S01]  /*13cf0*/  UMOV UR6, 0xffffffff ;  /* 0xffffffff00067882 */ /* 0x000fe20000000000 */
[----:B------:R-:W-:-:S05]  /*13d00*/  IMAD.U32 R9, RZ, RZ, UR40 ;  /* 0x00000028ff097e24 */ /* 0x000fca000f8e00ff */
[----:B------:R-:W-:-:S06]  /*13d10*/  LEA R9, R9, 0xffffff80, 0x7 ;  /* 0xffffff8009097811 */ /* 0x000fcc00078e38ff */
        /* <DEDUP_REMOVED lines=9> */
[----:B------:R-:W-:-:S04]  /*13db0*/  @P1 LOP3.LUT R17, R17, 0x2, RZ, 0xfc, !PT ;  /* 0x0000000211111812 */ /* 0x000fc800078efcff */
[----:B------:R-:W-:-:S04]  /*13dc0*/  LOP3.LUT R17, R17, 0xfffffffe, RZ, 0xc0, !PT ;  /* 0xfffffffe11117812 */ /* 0x000fc800078ec0ff */
[----:B------:R-:W-:-:S05]  /*13dd0*/  @P0 LOP3.LUT R17, R17, 0x1, RZ, 0xfc, !PT ;  /* 0x0000000111110812 */ /* 0x000fca00078efcff */
[----:B------:R0:W-:Y:S01]  /*13de0*/  STL [R1], R17 ;  /* 0x0000001101007387 */ /* 0x0001e20000100800 */
[----:B--2---:R-:W-:Y:S05]  /*13df0*/  BRA.DIV UR6, `(.L_x_1399) ;  /* 0x0000004606287947 */ /* 0x004fea000b800000 */
.L_x_1479:
[----:B------:R-:W0:Y:S01]  /*13e00*/  S2R R0, SR_TID.X ;  /* 0x0000000000007919 */ /* 0x000e220000002100 */
[----:B------:R-:W-:Y:S01]  /*13e10*/  ISETP.NE.AND P1, PT, R10, 0x1, PT ;  /* 0x000000010a00780c */ /* 0x000fe20003f25270 */
[----:B------:R-:W-:Y:S01]  /*13e20*/  IMAD.MOV.U32 R8, RZ, RZ, R17 ;  /* 0x000000ffff087224 */ /* 0x000fe200078e0011 */
[----:B-----5:R-:W-:-:S04]  /*13e30*/  SHF.R.S32.HI R34, RZ, 0x1f, R27 ;  /* 0x0000001fff227819 */ /* 0x020fc8000001141b */
[----:B------:R-:W-:-:S07]  /*13e40*/  LOP3.LUT R8, R8, 0xffffffbf, RZ, 0xc0, !PT ;  /* 0xffffffbf08087812 */ /* 0x000fce00078ec0ff */
[----:B------:R-:W1:Y:S01]  /*13e50*/  @P1 LDC R5, c[0x0][0x434] ;  /* 0x00010d00ff051b82 */ /* 0x000e620000000800 */
[----:B------:R-:W-:-:S07]  /*13e60*/  @P1 LOP3.LUT R8, R8, 0x40, RZ, 0xfc, !PT ;  /* 0x0000004008081812 */ /* 0x000fce00078efcff */
[----:B------:R-:W2:Y:S01]  /*13e70*/  @P1 LDC R4, c[0x0][0x438] ;  /* 0x00010e00ff041b82 */ /* 0x000ea20000000800 */
[C---:B0-----:R-:W-:Y:S01]  /*13e80*/  LOP3.LUT R2, R0.reuse, 0x7f, RZ, 0xc0, !PT ;  /* 0x0000007f00027812 */ /* 0x041fe200078ec0ff */
[----:B------:R-:W-:-:S03]  /*13e90*/  IMAD.SHL.U32 R0, R0, 0x20, RZ ;  /* 0x0000002000007824 */ /* 0x000fc600078e00ff */
[----:B------:R-:W-:-:S04]  /*13ea0*/  SHF.R.U32.HI R2, RZ, 0x2, R2 ;  /* 0x00000002ff027819 */ /* 0x000fc80000011602 */
[----:B------:R-:W-:-:S04]  /*13eb0*/  LOP3.LUT R0, R2, 0x60, R0, 0xf8, !PT ;  /* 0x0000006002007812 */ /* 0x000fc800078ef800 */
[----:B------:R-:W-:-:S04]  /*13ec0*/  LOP3.LUT R0, R0, R9, RZ, 0xfc, !PT ;  /* 0x0000000900007212 */ /* 0x000fc800078efcff */
[C---:B------:R-:W-:Y:S01]  /*13ed0*/  ISETP.GE.AND P0, PT, R0.reuse, UR39, PT ;  /* 0x0000002700007c0c */ /* 0x040fe2000bf06270 */
[----:B------:R-:W-:-:S04]  /*13ee0*/  VIADD R0, R0, UR36 ;  /* 0x0000002400007c36 */ /* 0x000fc80008000000 */
[----:B-1----:R-:W-:-:S04]  /*13ef0*/  @P1 IMAD.HI.U32 R5, R0, R5, RZ ;  /* 0x0000000500051227 */ /* 0x002fc800078e00ff */
        /* <DEDUP_REMOVED lines=14> */
[----:B------:R-:W-:Y:S01]  /*13fe0*/  LOP3.LUT R8, R8, 0xffffffdf, RZ, 0xc0, !PT ;  /* 0xffffffdf08087812 */ /* 0x000fe200078ec0ff */
[----:B------:R-:W-:Y:S01]  /*13ff0*/  IMAD.MOV R5, RZ, RZ, -R6 ;  /* 0x000000ffff057224 */ /* 0x000fe200078e0a06 */
[----:B------:R-:W-:-:S03]  /*14000*/  SHF.R.S32.HI R28, RZ, 0x1f, R18 ;  /* 0x0000001fff1c7819 */ /* 0x000fc60000011412 */
[----:B------:R-:W-:Y:S02]  /*14010*/  IMAD R5, R10, R5, R0 ;  /* 0x000000050a057224 */ /* 0x000fe400078e0200 */
[----:B0-----:R-:W-:-:S05]  /*14020*/  IMAD.U32 R2, RZ, RZ, UR43 ;  /* 0x0000002bff027e24 */ /* 0x001fca000f8e00ff */
[----:B------:R-:W-:-:S13]  /*14030*/  ISETP.NE.AND P2, PT, R2, 0x3, PT ;  /* 0x000000030200780c */ /* 0x000fda0003f45270 */
[----:B------:R-:W-:-:S05]  /*14040*/  @P2 LOP3.LUT R8, R8, 0x20, RZ, 0xfc, !PT ;  /* 0x0000002008082812 */ /* 0x000fca00078efcff */
[----:B------:R0:W-:Y:S01]  /*14050*/  STL [R1], R8 ;  /* 0x0000000801007387 */ /* 0x0001e20000100800 */
[----:B------:R-:W-:Y:S05]  /*14060*/  @!P2 BRA `(.L_x_1400) ;  /* 0x000000000004a947 */ /* 0x000fea0003800000 */
[----:B------:R-:W-:Y:S01]  /*14070*/  BPT.TRAP 0x1 ;  /* 0x000000040000795c */ /* 0x000fe20000300000 */
.L_x_1400:
[----:B------:R-:W-:Y:S01]  /*14080*/  IMAD R0, R23, 0x8, R22 ;  /* 0x0000000817007824 */ /* 0x000fe200078e0216 */
[----:B------:R-:W-:Y:S01]  /*14090*/  SHF.L.U32 R21, R25, 0x1f, RZ ;  /* 0x0000001f19157819 */ /* 0x000fe200000006ff */
[----:B------:R-:W-:Y:S01]  /*140a0*/  BSSY B0, `(.L_x_1401) ;  /* 0x0000004000007945 */ /* 0x000fe20003800000 */
[----:B------:R-:W-:Y:S02]  /*140b0*/  SHF.R.S32.HI R17, RZ, 0x1f, R5 ;  /* 0x0000001fff117819 */ /* 0x000fe40000011405 */
[----:B------:R-:W1:Y:S02]  /*140c0*/  SYNCS.PHASECHK.TRANS64.TRYWAIT P0, [R0+URZ+0x22880], R21 ;  /* 0x02288015000075a7 */ /* 0x000e64000800017f */
[----:B-1----:R-:W-:Y:S05]  /*140d0*/  @!P0 BRA `(.L_x_1402) ;  /* 0x00000040009c8947 */ /* 0x002fea0003800000 */
.L_x_1480:
[----:B------:R-:W-:Y:S05]  /*140e0*/  BSYNC B0 ;  /* 0x0000000000007941 */ /* 0x000fea0003800000 */
.L_x_1401:
[----:B------:R-:W2:Y:S01]  /*140f0*/  LDL R26, [R1] ;  /* 0x00000000011a7983 */ /* 0x000ea20000100800 */
[----:B------:R-:W-:Y:S01]  /*14100*/  ULDC.64 UR4, c[0x0][0x328] ;  /* 0x0000ca0000047ab9 */ /* 0x000fe20000000a00 */
[----:B-----5:R-:W-:Y:S01]  /*14110*/  SHF.R.S32.HI R20, RZ, 0x1f, R4 ;  /* 0x0000001fff147819 */ /* 0x020fe20000011404 */
[----:B------:R-:W-:Y:S01]  /*14120*/  IMAD R6, R17, UR4, RZ ;  /* 0x0000000411067c24 */ /* 0x000fe2000f8e02ff */
[----:B------:R-:W3:Y:S01]  /*14130*/  S2R R7, SR_TID.X ;  /* 0x0000000000077919 */ /* 0x000ee20000002100 */
[----:B------:R-:W-:Y:S01]  /*14140*/  IMAD.WIDE.U32 R2, R5, UR4, RZ ;  /* 0x0000000405027c25 */ /* 0x000fe2000f8e00ff */
[----:B------:R-:W-:-:S03]  /*14150*/  ULDC.64 UR6, c[0x0][0x318] ;  /* 0x0000c60000067ab9 */ /* 0x000fc60000000a00 */
        /* <DEDUP_REMOVED lines=11> */
[----:B------:R-:W-:-:S03]  /*14210*/  UMOV UR4, 0xffffffff ;  /* 0xffffffff00047882 */ /* 0x000fc60000000000 */
[----:B------:R-:W-:Y:S01]  /*14220*/  IMAD R6, R23, 0x4000, R37 ;  /* 0x0000400017067824 */ /* 0x000fe200078e0225 */
[----:B0-----:R-:W-:Y:S02]  /*14230*/  IADD3 R8, P0, R2, UR6, RZ ;  /* 0x0000000602087c10 */ /* 0x001fe4000ff1e0ff */
[----:B---3--:R-:W-:Y:S02]  /*14240*/  LOP3.LUT R7, R7, 0x7f, RZ, 0xc0, !PT ;  /* 0x0000007f07077812 */ /* 0x008fe400078ec0ff */
[----:B------:R-:W-:Y:S02]  /*14250*/  IADD3.X R10, R3, UR7, R10, P0, !PT ;  /* 0x00000007030a7c10 */ /* 0x000fe400087fe40a */
[----:B------:R-:W-:-:S04]  /*14260*/  SHF.R.U32.HI R7, RZ, 0x2, R7 ;  /* 0x00000002ff077819 */ /* 0x000fc80000011607 */
[----:B------:R-:W-:-:S04]  /*14270*/  IADD3 R9, -R7, UR39, -R9 ;  /* 0x0000002707097c10 */ /* 0x000fc8000fffe909 */
[----:B------:R-:W-:Y:S02]  /*14280*/  ISETP.GE.AND P4, PT, R9, 0x1, PT ;  /* 0x000000010900780c */ /* 0x000fe40003f86270 */
[----:B--2---:R-:W-:Y:S01]  /*14290*/  LOP3.LUT P1, RZ, R26, 0x1, RZ, 0xc0, !PT ;  /* 0x000000011aff7812 */ /* 0x004fe2000782c0ff */
[----:B------:R-:W-:-:S12]  /*142a0*/  BRA.DIV UR4, `(.L_x_1403) ;  /* 0x00000042043c7947 */ /* 0x000fd8000b800000 */
[----:B------:R-:W0:Y:S01]  /*142b0*/  SHFL.IDX PT, R2, R8, RZ, 0x1c1f ;  /* 0x001c1fff08027589 */ /* 0x000e2200000e0000 */
[----:B------:R-:W-:Y:S02]  /*142c0*/  LOP3.LUT P6, RZ, R26, 0x2, RZ, 0xc0, !PT ;  /* 0x000000021aff7812 */ /* 0x000fe400078cc0ff */
[----:B------:R-:W-:Y:S01]  /*142d0*/  IADD3 R6, R22, R6, R30 ;  /* 0x0000000616067210 */ /* 0x000fe20007ffe01e */
[----:B------:R-:W2:Y:S01]  /*142e0*/  SHFL.IDX PT, R3, R10, RZ, 0x1c1f ;  /* 0x001c1fff0a037589 */ /* 0x000ea200000e0000 */
[C---:B------:R-:W-:Y:S02]  /*142f0*/  ISETP.GE.AND P3, PT, R9.reuse, 0x21, PT ;  /* 0x000000210900780c */ /* 0x040fe40003f66270 */
[----:B------:R-:W-:Y:S01]  /*14300*/  ISETP.GE.AND P2, PT, R9, 0x41, PT ;  /* 0x000000410900780c */ /* 0x000fe20003f46270 */
[----:B------:R-:W-:Y:S01]  /*14310*/  IMAD.IADD R7, R31, 0x1, R6 ;  /* 0x000000011f077824 */ /* 0x000fe200078e0206 */
[----:B------:R-:W-:Y:S02]  /*14320*/  ISETP.GE.AND P5, PT, R9, 0x61, PT ;  /* 0x000000610900780c */ /* 0x000fe40003fa6270 */
[----:B0-----:R-:W-:-:S05]  /*14330*/  IADD3 R2, P0, R33, R2, RZ ;  /* 0x0000000221027210 */ /* 0x001fca0007f1e0ff */
[----:B--2---:R-:W-:Y:S01]  /*14340*/  IMAD.X R3, RZ, RZ, R3, P0 ;  /* 0x000000ffff037224 */ /* 0x004fe200000e0603 */
[----:B------:R-:W-:-:S13]  /*14350*/  ISETP.LT.OR P0, PT, R9, 0x1, P6 ;  /* 0x000000010900780c */ /* 0x000fda0003701670 */
[----:B------:R-:W-:Y:S01]  /*14360*/  @!PT LDS RZ, [RZ] ;  /* 0x00000000fffff984 */ /* 0x000fe20000000800 */
[----:B------:R-:W-:Y:S01]  /*14370*/  LDGSTS.E.BYPASS.LTC128B.128 [R6+0x8400], desc[UR44][R2.64], !P0 ;  /* 0x0840000002067fae */ /* 0x000fe2000c101d6c */
[----:B------:R-:W-:-:S13]  /*14380*/  ISETP.LT.OR P0, PT, R9, 0x1, P1 ;  /* 0x000000010900780c */ /* 0x000fda0000f01670 */
[----:B------:R0:W-:Y:S04]  /*14390*/  LDGSTS.E.BYPASS.LTC128B.128 [R7+0x8400], desc[UR44][R2.64+0x40], !P0 ;  /* 0x0840004002077fae */ /* 0x0001e8000c101d6c */
[----:B0-----:R-:W0:Y:S04]  /*143a0*/  SHFL.IDX PT, R2, R8, 0x1, 0x1c1f ;  /* 0x003c1f0008027f89 */ /* 0x001e2800000e0000 */
[----:B------:R-:W2:Y:S01]  /*143b0*/  SHFL.IDX PT, R3, R10, 0x1, 0x1c1f ;  /* 0x003c1f000a037f89 */ /* 0x000ea200000e0000 */
[----:B0-----:R-:W-:-:S05]  /*143c0*/  IADD3 R2, P0, R33, R2, RZ ;  /* 0x0000000221027210 */ /* 0x001fca0007f1e0ff */
[----:B--2---:R-:W-:Y:S01]  /*143d0*/  IMAD.X R3, RZ, RZ, R3, P0 ;  /* 0x000000ffff037224 */ /* 0x004fe200000e0603 */
[----:B------:R-:W-:-:S13]  /*143e0*/  ISETP.LT.OR P0, PT, R9, 0x21, P6 ;  /* 0x000000210900780c */ /* 0x000fda0003701670 */
[----:B------:R-:W-:Y:S01]  /*143f0*/  LDGSTS.E.BYPASS.LTC128B.128 [R6+0x9400], desc[UR44][R2.64], !P0 ;  /* 0x0940000002067fae */ /* 0x000fe2000c101d6c */
[----:B------:R-:W-:-:S13]  /*14400*/  ISETP.LT.OR P0, PT, R9, 0x21, P1 ;  /* 0x000000210900780c */ /* 0x000fda0000f01670 */
[----:B------:R0:W-:Y:S04]  /*14410*/  LDGSTS.E.BYPASS.LTC128B.128 [R7+0x9400], desc[UR44][R2.64+0x40], !P0 ;  /* 0x0940004002077fae */ /* 0x0001e8000c101d6c */
[----:B0-----:R-:W0:Y:S04]  /*14420*/  SHFL.IDX PT, R2, R8, 0x2, 0x1c1f ;  /* 0x005c1f0008027f89 */ /* 0x001e2800000e0000 */
[----:B------:R-:W2:Y:S04]  /*14430*/  SHFL.IDX PT, R3, R10, 0x2, 0x1c1f ;  /* 0x005c1f000a037f89 */ /* 0x000ea800000e0000 */
[----:B------:R-:W3:Y:S01]  /*14440*/  SHFL.IDX PT, R10, R10, 0x3, 0x1c1f ;  /* 0x007c1f000a0a7f89 */ /* 0x000ee200000e0000 */
[----:B0-----:R-:W-:-:S05]  /*14450*/  IADD3 R2, P0, R33, R2, RZ ;  /* 0x0000000221027210 */ /* 0x001fca0007f1e0ff */
[----:B--2---:R-:W-:Y:S01]  /*14460*/  IMAD.X R3, RZ, RZ, R3, P0 ;  /* 0x000000ffff037224 */ /* 0x004fe200000e0603 */
[----:B------:R-:W-:-:S13]  /*14470*/  ISETP.LT.OR P0, PT, R9, 0x41, P6 ;  /* 0x000000410900780c */ /* 0x000fda0003701670 */
[----:B------:R-:W-:Y:S01]  /*14480*/  LDGSTS.E.BYPASS.LTC128B.128 [R6+0xa400], desc[UR44][R2.64], !P0 ;  /* 0x0a40000002067fae */ /* 0x000fe2000c101d6c */
[----:B------:R-:W-:-:S13]  /*14490*/  ISETP.LT.OR P0, PT, R9, 0x41, P1 ;  /* 0x000000410900780c */ /* 0x000fda0000f01670 */
[----:B------:R0:W-:Y:S04]  /*144a0*/  LDGSTS.E.BYPASS.LTC128B.128 [R7+0xa400], desc[UR44][R2.64+0x40], !P0 ;  /* 0x0a40004002077fae */ /* 0x0001e8000c101d6c */
[----:B0--3--:R0:W2:Y:S02]  /*144b0*/  SHFL.IDX PT, R2, R8, 0x3, 0x1c1f ;  /* 0x007c1f0008027f89 */ /* 0x0090a400000e0000 */
.L_x_1490:
        /* <DEDUP_REMOVED lines=12> */
.L_x_1404:
        /* <DEDUP_REMOVED lines=11> */
.L_x_1405:
[----:B------:R2:W-:Y:S01]  /*14630*/  SYNCS.ARRIVE.TRANS64.A1T0 RZ, [R0+URZ+0x22870], RZ ;  /* 0x022870ff00ff79a7 */ /* 0x0005e2000810003f */
[----:B------:R-:W-:Y:S05]  /*14640*/  @!P6 BRA `(.L_x_1406) ;  /* 0x000000000004e947 */ /* 0x000fea0003800000 */
[----:B------:R-:W-:Y:S01]  /*14650*/  BPT.TRAP 0x1 ;  /* 0x000000040000795c */ /* 0x000fe20000300000 */
.L_x_1406:
[----:B------:R-:W3:Y:S01]  /*14660*/  SYNCS.PHASECHK.TRANS64.TRYWAIT P0, [R0+URZ+0x22840], R21 ;  /* 0x02284015000075a7 */ /* 0x000ee2000800017f */
[----:B------:R-:W-:Y:S04]  /*14670*/  BSSY B0, `(.L_x_1407) ;  /* 0x0000002000007945 */ /* 0x000fe80003800000 */
[----:B---3--:R-:W-:Y:S05]  /*14680*/  @!P0 BRA `(.L_x_1408) ;  /* 0x0000004000a48947 */ /* 0x008fea0003800000 */
.L_x_1491:
[----:B------:R-:W-:Y:S05]  /*14690*/  BSYNC B0 ;  /* 0x0000000000007941 */ /* 0x000fea0003800000 */
.L_x_1407:
[----:B0-----:R-:W4:Y:S01]  /*146a0*/  LDL R8, [R1] ;  /* 0x0000000001087983 */ /* 0x001f220000100800 */
[----:B------:R-:W-:Y:S01]  /*146b0*/  ULDC.64 UR4, c[0x0][0x300] ;  /* 0x0000c00000047ab9 */ /* 0x000fe20000000a00 */
[----:B------:R-:W-:Y:S01]  /*146c0*/  ULDC.64 UR6, c[0x0][0x2e8] ;  /* 0x0000ba0000067ab9 */ /* 0x000fe20000000a00 */
[----:B------:R-:W-:Y:S02]  /*146d0*/  IMAD R6, R17, UR4, RZ ;  /* 0x0000000411067c24 */ /* 0x000fe4000f8e02ff */
[----:B------:R-:W-:-:S04]  /*146e0*/  IMAD.WIDE.U32 R2, R5, UR4, RZ ;  /* 0x0000000405027c25 */ /* 0x000fc8000f8e00ff */
[----:B------:R-:W-:Y:S01]  /*146f0*/  IMAD R6, R5, UR5, R6 ;  /* 0x0000000505067c24 */ /* 0x000fe2000f8e0206 */
[----:B------:R-:W-:Y:S02]  /*14700*/  ULDC.64 UR4, c[0x0][0x310] ;  /* 0x0000c40000047ab9 */ /* 0x000fe40000000a00 */
[----:B------:R-:W-:Y:S02]  /*14710*/  IMAD R20, R20, UR4, RZ ;  /* 0x0000000414147c24 */ /* 0x000fe4000f8e02ff */
        /* <DEDUP_REMOVED lines=10> */
[----:B------:R-:W-:-:S03]  /*147c0*/  IMAD R6, R23, 0x6000, R36 ;  /* 0x0000600017067824 */ /* 0x000fc600078e0224 */
[----:B------:R-:W-:Y:S02]  /*147d0*/  IADD3.X R5, R3, UR7, R5, P0, !PT ;  /* 0x0000000703057c10 */ /* 0x000fe400087fe405 */
[----:B----4-:R-:W-:Y:S01]  /*147e0*/  LOP3.LUT P1, RZ, R8, 0x4, RZ, 0xc0, !PT ;  /* 0x0000000408ff7812 */ /* 0x010fe2000782c0ff */
[----:B------:R-:W-:-:S12]  /*147f0*/  BRA.DIV UR4, `(.L_x_1409) ;  /* 0x00000042045c7947 */ /* 0x000fd8000b800000 */
[----:B------:R-:W0:Y:S01]  /*14800*/  SHFL.IDX PT, R3, R4, RZ, 0x1c1f ;  /* 0x001c1fff04037589 */ /* 0x000e2200000e0000 */
[----:B------:R-:W-:Y:S01]  /*14810*/  LOP3.LUT P6, RZ, R8, 0x8, RZ, 0xc0, !PT ;  /* 0x0000000808ff7812 */ /* 0x000fe200078cc0ff */
[C-C-:B------:R-:W-:Y:S02]  /*14820*/  @P4 IMAD.IADD R7, R22.reuse, 0x1, R6.reuse ;  /* 0x0000000116074824 */ /* 0x140fe400078e0206 */
[----:B------:R-:W4:Y:S01]  /*14830*/  SHFL.IDX PT, R2, R5, RZ, 0x1c1f ;  /* 0x001c1fff05027589 */ /* 0x000f2200000e0000 */
[----:B------:R-:W-:-:S03]  /*14840*/  @P3 IMAD.IADD R9, R22, 0x1, R6 ;  /* 0x0000000116093824 */ /* 0x000fc600078e0206 */
[----:B------:R-:W-:Y:S01]  /*14850*/  SHFL.IDX PT, R14, R4, 0x3, 0x1c1f ;  /* 0x007c1f00040e7f89 */ /* 0x000fe200000e0000 */
[----:B0-----:R-:W-:-:S05]  /*14860*/  @P4 IADD3 R3, P0, R33, R3, RZ ;  /* 0x0000000321034210 */ /* 0x001fca0007f1e0ff */
[----:B----4-:R-:W-:Y:S01]  /*14870*/  @P4 IMAD.X R2, RZ, RZ, R2, P0 ;  /* 0x000000ffff024224 */ /* 0x010fe200000e0602 */
        /* <DEDUP_REMOVED lines=8> */
[----:B0-----:R-:W0:Y:S01]  /*14900*/  SHFL.IDX PT, R3, R4, 0x1, 0x1c1f ;  /* 0x003c1f0004037f89 */ /* 0x001e2200000e0000 */
[----:B------:R-:W-:-:S03]  /*14910*/  @P2 IMAD.IADD R7, R22, 0x1, R6 ;  /* 0x0000000116072824 */ /* 0x000fc600078e0206 */
[----:B------:R-:W4:Y:S01]  /*14920*/  SHFL.IDX PT, R2, R5, 0x1, 0x1c1f ;  /* 0x003c1f0005027f89 */ /* 0x000f2200000e0000 */
[----:B0-----:R-:W-:-:S05]  /*14930*/  @P3 IADD3 R3, P0, R33, R3, RZ ;  /* 0x0000000321033210 */ /* 0x001fca0007f1e0ff */
[----:B----4-:R-:W-:-:S05]  /*14940*/  @P3 IMAD.X R2, RZ, RZ, R2, P0 ;  /* 0x000000ffff023224 */ /* 0x010fca00000e0602 */
[----:B------:R-:W-:-:S04]  /*14950*/  @P3 LOP3.LUT R3, R3, R2, RZ, 0x3c, !PT ;  /* 0x0000000203033212 */ /* 0x000fc800078e3cff */
[----:B------:R-:W-:-:S04]  /*14960*/  @P3 LOP3.LUT R2, R3, R2, RZ, 0x3c, !PT ;  /* 0x0000000203023212 */ /* 0x000fc800078e3cff */
[----:B------:R-:W-:-:S05]  /*14970*/  @P3 LOP3.LUT R3, R3, R2, RZ, 0x3c, !PT ;  /* 0x0000000203033212 */ /* 0x000fca00078e3cff */
[----:B------:R-:W-:Y:S04]  /*14980*/  @P3 LDGSTS.E.BYPASS.LTC128B.128 [R9+0x16c00], desc[UR44][R2.64], !P4 ;  /* 0x16c0000002093fae */ /* 0x000fe8000e101d6c */
[----:B------:R-:W-:Y:S04]  /*14990*/  @P3 LDGSTS.E.BYPASS.LTC128B.128 [R9+0x18c00], desc[UR44][R2.64+0x40], !P6 ;  /* 0x18c0004002093fae */ /* 0x000fe8000f101d6c */
[----:B------:R0:W-:Y:S04]  /*149a0*/  @P3 LDGSTS.E.BYPASS.LTC128B.128 [R9+0x1ac00], desc[UR44][R2.64+0x80], !P1 ;  /* 0x1ac0008002093fae */ /* 0x0001e8000c901d6c */
[----:B0-----:R-:W0:Y:S04]  /*149b0*/  SHFL.IDX PT, R3, R4, 0x2, 0x1c1f ;  /* 0x005c1f0004037f89 */ /* 0x001e2800000e0000 */
[----:B------:R-:W4:Y:S04]  /*149c0*/  SHFL.IDX PT, R2, R5, 0x2, 0x1c1f ;  /* 0x005c1f0005027f89 */ /* 0x000f2800000e0000 */
[----:B------:R-:W1:Y:S01]  /*149d0*/  SHFL.IDX PT, R5, R5, 0x3, 0x1c1f ;  /* 0x007c1f0005057f89 */ /* 0x000e6200000e0000 */
[----:B0-----:R-:W-:-:S05]  /*149e0*/  @P2 IADD3 R3, P0, R33, R3, RZ ;  /* 0x0000000321032210 */ /* 0x001fca0007f1e0ff */
[----:B----4-:R-:W-:-:S05]  /*149f0*/  @P2 IMAD.X R2, RZ, RZ, R2, P0 ;  /* 0x000000ffff022224 */ /* 0x010fca00000e0602 */
[----:B------:R-:W-:-:S04]  /*14a00*/  @P2 LOP3.LUT R3, R3, R2, RZ, 0x3c, !PT ;  /* 0x0000000203032212 */ /* 0x000fc800078e3cff */
[----:B------:R-:W-:-:S04]  /*14a10*/  @P2 LOP3.LUT R2, R3, R2, RZ, 0x3c, !PT ;  /* 0x0000000203022212 */ /* 0x000fc800078e3cff */
[----:B------:R-:W-:-:S05]  /*14a20*/  @P2 LOP3.LUT R3, R3, R2, RZ, 0x3c, !PT ;  /* 0x0000000203032212 */ /* 0x000fca00078e3cff */
[----:B------:R0:W-:Y:S04]  /*14a30*/  @P2 LDGSTS.E.BYPASS.LTC128B.128 [R7+0x17400], desc[UR44][R2.64], !P4 ;  /* 0x1740000002072fae */ /* 0x0001e8000e101d6c */
[----:B------:R0:W-:Y:S04]  /*14a40*/  @P2 LDGSTS.E.BYPASS.LTC128B.128 [R7+0x19400], desc[UR44][R2.64+0x40], !P6 ;  /* 0x1940004002072fae */ /* 0x0001e8000f101d6c */
[----:B-1----:R0:W-:Y:S02]  /*14a50*/  @P2 LDGSTS.E.BYPASS.LTC128B.128 [R7+0x1b400], desc[UR44][R2.64+0x80], !P1 ;  /* 0x1b40008002072fae */ /* 0x0021e4000c901d6c */
.L_x_1501:
[----:B------:R-:W-:Y:S01]  /*14a60*/  LOP3.LUT P3, RZ, R8, 0x10, RZ, 0xc0, !PT ;  /* 0x0000001008ff7812 */ /* 0x000fe2000786c0ff */
[----:B------:R-:W-:Y:S01]  /*14a70*/  @P5 IMAD.IADD R6, R22, 0x1, R6 ;  /* 0x0000000116065824 */ /* 0x000fe200078e0206 */
[----:B------:R-:W-:Y:S02]  /*14a80*/  LOP3.LUT P2, RZ, R8, 0x8, RZ, 0xc0, !PT ;  /* 0x0000000808ff7812 */ /* 0x000fe4000784c0ff */
[----:B0-----:R-:W-:-:S05]  /*14a90*/  @P5 IADD3 R2, P0, R33, R14, RZ ;  /* 0x0000000e21025210 */ /* 0x001fca0007f1e0ff */
[----:B------:R-:W-:Y:S01]  /*14aa0*/  @P5 IMAD.X R3, RZ, RZ, R5, P0 ;  /* 0x000000ffff035224 */ /* 0x000fe200000e0605 */
[----:B------:R-:W-:-:S04]  /*14ab0*/  PLOP3.LUT P0, PT, PT, PT, PT, 0x80, 0x0 ;  /* 0x000000000000781c */ /* 0x000fc80003f0f070 */
[----:B------:R-:W-:Y:S01]  /*14ac0*/  @!PT LDS RZ, [RZ] ;  /* 0x00000000fffff984 */ /* 0x000fe20000000800 */
[----:B------:R-:W-:Y:S01]  /*14ad0*/  @!PT LDS RZ, [RZ] ;  /* 0x00000000fffff984 */ /* 0x000fe20000000800 */
[----:B------:R-:W-:Y:S01]  /*14ae0*/  @!PT LDS RZ, [RZ] ;  /* 0x00000000fffff984 */ /* 0x000fe20000000800 */
[----:B------:R0:W-:Y:S04]  /*14af0*/  @P5 LDGSTS.E.BYPASS.LTC128B.128 [R6+0x17c00], desc[UR44][R2.64], !P3 ;  /* 0x17c0000002065fae */ /* 0x0001e8000d901d6c */
[----:B------:R0:W-:Y:S04]  /*14b00*/  @P5 LDGSTS.E.BYPASS.LTC128B.128 [R6+0x19c00], desc[UR44][R2.64+0x40], !P2 ;  /* 0x19c0004002065fae */ /* 0x0001e8000d101d6c */
[----:B------:R0:W-:Y:S01]  /*14b10*/  @P5 LDGSTS.E.BYPASS.LTC128B.128 [R6+0x1bc00], desc[UR44][R2.64+0x80], !P1 ;  /* 0x1bc0008002065fae */ /* 0x0001e2000c901d6c */
[----:B------:R-:W-:Y:S01]  /*14b20*/  NOP ;  /* 0x0000000000007918 */ /* 0x000fe20000000000 */
.L_x_1410:
        /* <DEDUP_REMOVED lines=11> */
.L_x_1411:
[----:B------:R0:W-:Y:S02]  /*14be0*/  SYNCS.ARRIVE.TRANS64.A1T0 RZ, [R0+URZ+0x22830], RZ ;  /* 0x022830ff00ff79a7 */ /* 0x0001e4000810003f */
[----:B------:R-:W-:Y:S05]  /*14bf0*/  WARPSYNC.ALL ;  /* 0x0000000000007948 */ /* 0x000fea0003800000 */
[----:B------:R-:W-:Y:S01]  /*14c00*/  ULDC.64 UR4, c[0x0][0x298] ;  /* 0x0000a60000047ab9 */ /* 0x000fe20000000a00 */
[----:B0-23--:R-:W-:Y:S01]  /*14c10*/  SHF.R.S32.HI R0, RZ, 0x1f, R24 ;  /* 0x0000001fff007819 */ /* 0x00dfe20000011418 */
[----:B------:R-:W-:Y:S01]  /*14c20*/  IMAD.WIDE.U32 R4, R24, UR4, RZ ;  /* 0x0000000418047c25 */ /* 0x000fe2000f8e00ff */
[----:B------:R-:W-:Y:S03]  /*14c30*/  BSSY B6, `(.L_x_1412) ;  /* 0x0000019000067945 */ /* 0x000fe60003800000 */
[----:B------:R-:W-:Y:S01]  /*14c40*/  IMAD R3, R0, UR4, RZ ;  /* 0x0000000400037c24 */ /* 0x000fe2000f8e02ff */
[----:B------:R0:W-:Y:S01]  /*14c50*/  STL.64 [R1+0x10], R4 ;  /* 0x0000100401007387 */ /* 0x0001e20000100a00 */
[----:B------:R-:W-:-:S02]  /*14c60*/  VIADD R0, R22, 0x10400 ;  /* 0x0001040016007836 */ /* 0x000fc40000000000 */
[----:B------:R-:W-:Y:S01]  /*14c70*/  IMAD R3, R24, UR5, R3 ;  /* 0x0000000518037c24 */ /* 0x000fe2000f8e0203 */
[----:B------:R-:W-:Y:S02]  /*14c80*/  BAR.SYNC.DEFER_BLOCKING 0x8, 0x180 ;  /* 0x0206000000007b1d */ /* 0x000fe40000010000 */
[----:B------:R-:W-:Y:S01]  /*14c90*/  LOP3.LUT P0, RZ, R0, 0x1bf, RZ, 0xc0, !PT ;  /* 0x000001bf00ff7812 */ /* 0x000fe2000780c0ff */
[----:B------:R-:W-:-:S12]  /*14ca0*/  IMAD.IADD R17, R5, 0x1, R3 ;  /* 0x0000000105117824 */ /* 0x000fd800078e0203 */
[----:B0-----:R-:W-:Y:S05]  /*14cb0*/  @!P0 BRA `(.L_x_1413) ;  /* 0x0000000000408947 */ /* 0x001fea0003800000 */
        /* <DEDUP_REMOVED lines=16> */
.L_x_1413:
[----:B------:R-:W-:Y:S05]  /*14dc0*/  BSYNC B6 ;  /* 0x0000000000067941 */ /* 0x000fea0003800000 */
.L_x_1412:
[----:B------:R-:W2:Y:S01]  /*14dd0*/  LDL.LU.64 R20, [R1+0x10] ;  /* 0x0000100001147983 */ /* 0x000ea20000300a00 */
[----:B------:R-:W-:Y:S01]  /*14de0*/  UISETP.NE.AND UP0, UPT, UR48, URZ, UPT ;  /* 0x0000003f3000728c */ /* 0x000fe2000bf05270 */
[----:B------:R-:W-:Y:S02]  /*14df0*/  ULDC.64 UR4, c[0x0][0x2d8] ;  /* 0x0000b60000047ab9 */ /* 0x000fe40000000a00 */
[----:B------:R-:W3:Y:S01]  /*14e00*/  LDL R2, [R1] ;  /* 0x0000000001027983 */ /* 0x000ee20000100800 */
[----:B------:R-:W-:Y:S01]  /*14e10*/  IMAD.MOV.U32 R3, RZ, RZ, R17 ;  /* 0x000000ffff037224 */ /* 0x000fe200078e0011 */
[----:B------:R-:W-:Y:S01]  /*14e20*/  SHF.R.S32.HI R0, RZ, 0x1f, R19 ;  /* 0x0000001fff007819 */ /* 0x000fe20000011413 */
[----:B------:R-:W-:Y:S01]  /*14e30*/  IMAD R5, R28, UR4, RZ ;  /* 0x000000041c057c24 */ /* 0x000fe2000f8e02ff */
[----:B------:R0:W5:Y:S01]  /*14e40*/  LDL R7, [R1+0xc] ;  /* 0x00000c0001077983 */ /* 0x0001620000100800 */
[----:B------:R-:W-:Y:S02]  /*14e50*/  PLOP3.LUT P0, PT, PT, PT, UP0, 0x80, 0x0 ;  /* 0x000000000000781c */ /* 0x000fe40003f0f008 */
[----:B------:R-:W-:Y:S01]  /*14e60*/  IMAD R5, R18, UR5, R5 ;  /* 0x0000000512057c24 */ /* 0x000fe2000f8e0205 */
[----:B------:R-:W-:-:S02]  /*14e70*/  LOP3.LUT R9, R33, 0x40, RZ, 0xfc, !PT ;  /* 0x0000004021097812 */ /* 0x000fc400078efcff */
[----:B------:R-:W-:Y:S02]  /*14e80*/  LOP3.LUT R8, R33, 0x80, RZ, 0xfc, !PT ;  /* 0x0000008021087812 */ /* 0x000fe400078efcff */
[----:B---3--:R-:W-:Y:S01]  /*14e90*/  LOP3.LUT P6, RZ, R2, 0x80, RZ, 0xc0, !PT ;  /* 0x0000008002ff7812 */ /* 0x008fe200078cc0ff */
[----:B--2---:R-:W-:Y:S02]  /*14ea0*/  IMAD.MOV.U32 R2, RZ, RZ, R20 ;  /* 0x000000ffff027224 */ /* 0x004fe400078e0014 */
[----:B------:R-:W1:Y:S01]  /*14eb0*/  S2R R20, SR_TID.X ;  /* 0x0000000000147919 */ /* 0x000e620000002100 */
[----:B------:R-:W-:Y:S01]  /*14ec0*/  SEL R0, R0, RZ, !P6 ;  /* 0x000000ff00007207 */ /* 0x000fe20007000000 */
[----:B------:R-:W-:Y:S01]  /*14ed0*/  IMAD.WIDE.U32 R2, R18, UR4, R2 ;  /* 0x0000000412027c25 */ /* 0x000fe2000f8e0002 */
[----:B------:R-:W-:Y:S01]  /*14ee0*/  SEL R4, R19, RZ, !P6 ;  /* 0x000000ff13047207 */ /* 0x000fe20007000000 */
[----:B------:R-:W-:Y:S02]  /*14ef0*/  ULDC.64 UR4, c[0x0][0x2e0] ;  /* 0x0000b80000047ab9 */ /* 0x000fe40000000a00 */
[----:B------:R-:W-:-:S02]  /*14f00*/  IMAD.IADD R3, R3, 0x1, R5 ;  /* 0x0000000103037824 */ /* 0x000fc400078e0205 */
[----:B------:R-:W-:Y:S02]  /*14f10*/  IMAD R0, R0, UR4, RZ ;  /* 0x0000000400007c24 */ /* 0x000fe4000f8e02ff */
[----:B------:R-:W-:Y:S01]  /*14f20*/  IMAD.WIDE.U32 R2, R4, UR4, R2 ;  /* 0x0000000404027c25 */ /* 0x000fe2000f8e0002 */
[----:B------:R-:W-:-:S03]  /*14f30*/  @UP0 ULDC UR4, c[0x0][0x44c] ;  /* 0x0001130000040ab9 */ /* 0x000fc60000000800 */
[----:B------:R-:W-:Y:S01]  /*14f40*/  IMAD R0, R4, UR5, R0 ;  /* 0x0000000504007c24 */ /* 0x000fe2000f8e0200 */
[C---:B-1----:R-:W-:Y:S01]  /*14f50*/  LOP3.LUT R21, R20.reuse, 0x7f, RZ, 0xc0, !PT ;  /* 0x0000007f14157812 */ /* 0x042fe200078ec0ff */
[----:B------:R-:W-:-:S03]  /*14f60*/  IMAD.SHL.U32 R20, R20, 0x20, RZ ;  /* 0x0000002014147824 */ /* 0x000fc600078e00ff */
[----:B------:R-:W-:-:S04]  /*14f70*/  SHF.R.U32.HI R21, RZ, 0x2, R21 ;  /* 0x00000002ff157819 */ /* 0x000fc80000011615 */
[----:B------:R-:W-:-:S05]  /*14f80*/  LOP3.LUT R20, R21, 0x60, R20, 0xf8, !PT ;  /* 0x0000006015147812 */ /* 0x000fca00078ef814 */
[----:B------:R-:W-:-:S04]  /*14f90*/  VIADD R5, R20, UR38 ;  /* 0x0000002614057c36 */ /* 0x000fc80008000000 */
[----:B------:R-:W-:Y:S01]  /*14fa0*/  @P0 IMAD.HI.U32 R6, R5, UR4, RZ ;  /* 0x0000000405060c27 */ /* 0x000fe2000f8e00ff */
[----:B------:R-:W-:Y:S01]  /*14fb0*/  PLOP3.LUT P0, PT, PT, PT, UP0, 0x80, 0x0 ;  /* 0x000000000000781c */ /* 0x000fe20003f0f008 */
[----:B------:R-:W-:Y:S02]  /*14fc0*/  @UP0 ULDC UR4, c[0x0][0x450] ;  /* 0x0001140000040ab9 */ /* 0x000fe40000000800 */
[----:B------:R-:W-:-:S10]  /*14fd0*/  IMAD.MOV.U32 R4, RZ, RZ, R5 ;  /* 0x000000ffff047224 */ /* 0x000fd400078e0005 */
[----:B------:R-:W-:Y:S01]  /*14fe0*/  @P0 SHF.R.U32.HI R4, RZ, UR4, R6 ;  /* 0x00000004ff040c19 */ /* 0x000fe20008011606 */
[----:B------:R-:W-:Y:S01]  /*14ff0*/  IMAD.IADD R3, R3, 0x1, R0 ;  /* 0x0000000103037824 */ /* 0x000fe200078e0200 */
[----:B------:R-:W1:Y:S01]  /*15000*/  LDC R6, c[0x0][0x448] ;  /* 0x00011200ff067b82 */ /* 0x000e620000000800 */
[----:B------:R-:W2:Y:S01]  /*15010*/  S2R R20, SR_TID.X ;  /* 0x0000000000147919 */ /* 0x000ea20000002100 */
[----:B------:R-:W-:Y:S01]  /*15020*/  ULDC.64 UR4, c[0x0][0x2d0] ;  /* 0x0000b40000047ab9 */ /* 0x000fe20000000a00 */
[----:B------:R-:W-:Y:S02]  /*15030*/  IMAD.MOV R0, RZ, RZ, -R4 ;  /* 0x000000ffff007224 */ /* 0x000fe400078e0a04 */
[----:B------:R-:W-:-:S04]  /*15040*/  IMAD.WIDE.U32 R2, R4, UR4, R2 ;  /* 0x0000000404027c25 */ /* 0x000fc8000f8e0002 */
[----:B-1----:R-:W-:Y:S01]  /*15050*/  IMAD R0, R6, R0, R5 ;  /* 0x0000000006007224 */ /* 0x002fe200078e0205 */
[----:B------:R-:W-:-:S05]  /*15060*/  SHF.R.S32.HI R5, RZ, 0x1f, R4 ;  /* 0x0000001fff057819 */ /* 0x000fca0000011404 */
[----:B------:R-:W-:-:S04]  /*15070*/  IMAD R5, R5, UR4, RZ ;  /* 0x0000000405057c24 */ /* 0x000fc8000f8e02ff */
[----:B------:R-:W-:Y:S01]  /*15080*/  IMAD R5, R4, UR5, R5 ;  /* 0x0000000504057c24 */ /* 0x000fe2000f8e0205 */
        /* <DEDUP_REMOVED lines=9> */
[----:B--2---:R-:W-:Y:S02]  /*15120*/  LOP3.LUT R20, R20, 0x7f, RZ, 0xc0, !PT ;  /* 0x0000007f14147812 */ /* 0x004fe400078ec0ff */
[----:B------:R-:W-:Y:S01]  /*15130*/  IADD3.X R4, R3, UR5, R5, P0, !PT ;  /* 0x0000000503047c10 */ /* 0x000fe200087fe405 */
[----:B------:R-:W-:Y:S01]  /*15140*/  UMOV UR5, 0xffffffff ;  /* 0xffffffff00057882 */ /* 0x000fe20000000000 */
[----:B------:R-:W-:Y:S02]  /*15150*/  ISETP.GE.AND P3, PT, R33, UR4, PT ;  /* 0x0000000421007c0c */ /* 0x000fe4000bf66270 */
[----:B------:R-:W-:-:S02]  /*15160*/  ISETP.GE.AND P2, PT, R9, UR4, PT ;  /* 0x0000000409007c0c */ /* 0x000fc4000bf46270 */
[----:B------:R-:W-:Y:S02]  /*15170*/  ISETP.GE.AND P1, PT, R8, UR4, PT ;  /* 0x0000000408007c0c */ /* 0x000fe4000bf26270 */
[----:B------:R-:W-:Y:S01]  /*15180*/  SHF.R.U32.HI R9, RZ, 0x2, R20 ;  /* 0x00000002ff097819 */ /* 0x000fe20000011614 */
[----:B0-----:R-:W-:Y:S10]  /*15190*/  BRA.DIV UR5, `(.L_x_1414) ;  /* 0x0000003e05787947 */ /* 0x001ff4000b800000 */
[----:B------:R-:W0:Y:S01]  /*151a0*/  SHFL.IDX PT, R3, R0, RZ, 0x1c1f ;  /* 0x001c1fff00037589 */ /* 0x000e2200000e0000 */
[----:B------:R-:W-:Y:S02]  /*151b0*/  IMAD R5, R6, UR37, RZ ;  /* 0x0000002506057c24 */ /* 0x000fe4000f8e02ff */
[----:B------:R-:W-:Y:S01]  /*151c0*/  VIADD R6, R9, UR38 ;  /* 0x0000002609067c36 */ /* 0x000fe20008000000 */
[----:B------:R-:W1:Y:S03]  /*151d0*/  SHFL.IDX PT, R2, R4, RZ, 0x1c1f ;  /* 0x001c1fff04027589 */ /* 0x000e6600000e0000 */
[C---:B------:R-:W-:Y:S01]  /*151e0*/  VIADD R8, R6.reuse, 0x20 ;  /* 0x0000002006087836 */ /* 0x040fe20000000000 */
[----:B------:R-:W-:Y:S01]  /*151f0*/  ISETP.GE.AND P0, PT, R6, R5, PT ;  /* 0x000000050600720c */ /* 0x000fe20003f06270 */
[----:B------:R-:W-:-:S12]  /*15200*/  SHFL.IDX PT, R14, R0, 0x3, 0x1c1f ;  /* 0x007c1f00000e7f89 */ /* 0x000fd800000e0000 */
[----:B0-----:R-:W-:-:S05]  /*15210*/  @!P0 IADD3 R3, P4, R33, R3, RZ ;  /* 0x0000000321038210 */ /* 0x001fca0007f9e0ff */
[----:B-1----:R-:W-:-:S05]  /*15220*/  @!P0 IMAD.X R2, RZ, RZ, R2, P4 ;  /* 0x000000ffff028224 */ /* 0x002fca00020e0602 */
[----:B------:R-:W-:-:S04]  /*15230*/  @!P0 LOP3.LUT R3, R3, R2, RZ, 0x3c, !PT ;  /* 0x0000000203038212 */ /* 0x000fc800078e3cff */
[----:B------:R-:W-:-:S04]  /*15240*/  @!P0 LOP3.LUT R2, R3, R2, RZ, 0x3c, !PT ;  /* 0x0000000203028212 */ /* 0x000fc800078e3cff */
[----:B------:R-:W-:-:S05]  /*15250*/  @!P0 LOP3.LUT R3, R3, R2, RZ, 0x3c, !PT ;  /* 0x0000000203038212 */ /* 0x000fca00078e3cff */
[----:B-----5:R-:W-:Y:S04]  /*15260*/  @!P0 LDGSTS.E.BYPASS.LTC128B.128 [R7+0x10400], desc[UR44][R2.64], !P3 ;  /* 0x1040000002078fae */ /* 0x020fe8000d901d6c */
[----:B------:R-:W-:Y:S04]  /*15270*/  @!P0 LDGSTS.E.BYPASS.LTC128B.128 [R7+0x12400], desc[UR44][R2.64+0x40], !P2 ;  /* 0x1240004002078fae */ /* 0x000fe8000d101d6c */
[----:B------:R0:W-:Y:S01]  /*15280*/  @!P0 LDGSTS.E.BYPASS.LTC128B.128 [R7+0x14400], desc[UR44][R2.64+0x80], !P1 ;  /* 0x1440008002078fae */ /* 0x0001e2000c901d6c */
[----:B------:R-:W-:Y:S01]  /*15290*/  ISETP.GE.AND P0, PT, R8, R5, PT ;  /* 0x000000050800720c */ /* 0x000fe20003f06270 */
[----:B------:R-:W-:-:S02]  /*152a0*/  VIADD R8, R6, 0x40 ;  /* 0x0000004006087836 */ /* 0x000fc40000000000 */
[----:B0-----:R-:W0:Y:S04]  /*152b0*/  SHFL.IDX PT, R3, R0, 0x1, 0x1c1f ;  /* 0x003c1f0000037f89 */ /* 0x001e2800000e0000 */
[----:B------:R-:W1:Y:S06]  /*152c0*/  SHFL.IDX PT, R2, R4, 0x1, 0x1c1f ;  /* 0x003c1f0004027f89 */ /* 0x000e6c00000e0000 */
[----:B0-----:R-:W-:-:S05]  /*152d0*/  @!P0 IADD3 R3, P4, R33, R3, RZ ;  /* 0x0000000321038210 */ /* 0x001fca0007f9e0ff */
[----:B-1----:R-:W-:-:S05]  /*152e0*/  @!P0 IMAD.X R2, RZ, RZ, R2, P4 ;  /* 0x000000ffff028224 */ /* 0x002fca00020e0602 */
[----:B------:R-:W-:-:S04]  /*152f0*/  @!P0 LOP3.LUT R3, R3, R2, RZ, 0x3c, !PT ;  /* 0x0000000203038212 */ /* 0x000fc800078e3cff */
[----:B------:R-:W-:-:S04]  /*15300*/  @!P0 LOP3.LUT R2, R3, R2, RZ, 0x3c, !PT ;  /* 0x0000000203028212 */ /* 0x000fc800078e3cff */
[----:B------:R-:W-:-:S05]  /*15310*/  @!P0 LOP3.LUT R3, R3, R2, RZ, 0x3c, !PT ;  /* 0x0000000203038212 */ /* 0x000fca00078e3cff */
[----:B------:R-:W-:Y:S04]  /*15320*/  @!P0 LDGSTS.E.BYPASS.LTC128B.128 [R7+0x10c00], desc[UR44][R2.64], !P3 ;  /* 0x10c0000002078fae */ /* 0x000fe8000d901d6c */
[----:B------:R-:W-:Y:S04]  /*15330*/  @!P0 LDGSTS.E.BYPASS.LTC128B.128 [R7+0x12c00], desc[UR44][R2.64+0x40], !P2 ;  /* 0x12c0004002078fae */ /* 0x000fe8000d101d6c */
[----:B------:R0:W-:Y:S01]  /*15340*/  @!P0 LDGSTS.E.BYPASS.LTC128B.128 [R7+0x14c00], desc[UR44][R2.64+0x80], !P1 ;  /* 0x14c0008002078fae */ /* 0x0001e2000c901d6c */
[----:B------:R-:W-:-:S03]  /*15350*/  ISETP.GE.AND P0, PT, R8, R5, PT ;  /* 0x000000050800720c */ /* 0x000fc60003f06270 */
[----:B0-----:R-:W0:Y:S04]  /*15360*/  SHFL.IDX PT, R3, R0, 0x2, 0x1c1f ;  /* 0x005c1f0000037f89 */ /* 0x001e2800000e0000 */
[----:B------:R-:W1:Y:S04]  /*15370*/  SHFL.IDX PT, R2, R4, 0x2, 0x1c1f ;  /* 0x005c1f0004027f89 */ /* 0x000e6800000e0000 */
[----:B------:R-:W2:Y:S02]  /*15380*/  SHFL.IDX PT, R4, R4, 0x3, 0x1c1f ;  /* 0x007c1f0004047f89 */ /* 0x000ea400000e0000 */
[----:B0-----:R-:W-:-:S05]  /*15390*/  @!P0 IADD3 R3, P4, R33, R3, RZ ;  /* 0x0000000321038210 */ /* 0x001fca0007f9e0ff */
[----:B-1----:R-:W-:-:S05]  /*153a0*/  @!P0 IMAD.X R2, RZ, RZ, R2, P4 ;  /* 0x000000ffff028224 */ /* 0x002fca00020e0602 */
[----:B------:R-:W-:-:S04]  /*153b0*/  @!P0 LOP3.LUT R3, R3, R2, RZ, 0x3c, !PT ;  /* 0x0000000203038212 */ /* 0x000fc800078e3cff */
[----:B------:R-:W-:-:S04]  /*153c0*/  @!P0 LOP3.LUT R2, R3, R2, RZ, 0x3c, !PT ;  /* 0x0000000203028212 */ /* 0x000fc800078e3cff */
[----:B------:R-:W-:-:S05]  /*153d0*/  @!P0 LOP3.LUT R3, R3, R2, RZ, 0x3c, !PT ;  /* 0x0000000203038212 */ /* 0x000fca00078e3cff */
[----:B------:R0:W-:Y:S04]  /*153e0*/  @!P0 LDGSTS.E.BYPASS.LTC128B.128 [R7+0x11400], desc[UR44][R2.64], !P3 ;  /* 0x1140000002078fae */ /* 0x0001e8000d901d6c */
[----:B------:R0:W-:Y:S04]  /*153f0*/  @!P0 LDGSTS.E.BYPASS.LTC128B.128 [R7+0x13400], desc[UR44][R2.64+0x40], !P2 ;  /* 0x1340004002078fae */ /* 0x0001e8000d101d6c */
[----:B--2---:R0:W-:Y:S02]  /*15400*/  @!P0 LDGSTS.E.BYPASS.LTC128B.128 [R7+0x15400], desc[UR44][R2.64+0x80], !P1 ;  /* 0x1540008002078fae */ /* 0x0041e4000c901d6c */
.L_x_1510:
[----:B------:R-:W-:Y:S01]  /*15410*/  VIADD R6, R6, 0x60 ;  /* 0x0000006006067836 */ /* 0x000fe20000000000 */
[----:B------:R-:W-:Y:S04]  /*15420*/  BSSY B0, `(.L_x_1415) ;  /* 0x000000b000007945 */ /* 0x000fe80003800000 */
[----:B------:R-:W-:-:S13]  /*15430*/  ISETP.GE.AND P0, PT, R6, R5, PT ;  /* 0x000000050600720c */ /* 0x000fda0003f06270 */
[----:B------:R-:W-:Y:S05]  /*15440*/  @P0 BRA `(.L_x_1416) ;  /* 0x0000000000200947 */ /* 0x000fea0003800000 */
[----:B0-----:R-:W-:-:S05]  /*15450*/  IADD3 R2, P0, R33, R14, RZ ;  /* 0x0000000e21027210 */ /* 0x001fca0007f1e0ff */
[----:B------:R-:W-:-:S05]  /*15460*/  IMAD.X R3, RZ, RZ, R4, P0 ;  /* 0x000000ffff037224 */ /* 0x000fca00000e0604 */
[----:B------:R-:W-:Y:S01]  /*15470*/  @!PT LDS RZ, [RZ] ;  /* 0x00000000fffff984 */ /* 0x000fe20000000800 */
[----:B------:R-:W-:Y:S01]  /*15480*/  @!PT LDS RZ, [RZ] ;  /* 0x00000000fffff984 */ /* 0x000fe20000000800 */
[----:B------:R-:W-:Y:S01]  /*15490*/  @!PT LDS RZ, [RZ] ;  /* 0x00000000fffff984 */ /* 0x000fe20000000800 */
[----:B------:R1:W-:Y:S04]  /*154a0*/  LDGSTS.E.BYPASS.LTC128B.128 [R7+0x11c00], desc[UR44][R2.64], !P3 ;  /* 0x11c0000002077fae */ /* 0x0003e8000d901d6c */
[----:B------:R1:W-:Y:S04]  /*154b0*/  LDGSTS.E.BYPASS.LTC128B.128 [R7+0x13c00], desc[UR44][R2.64+0x40], !P2 ;  /* 0x13c0004002077fae */ /* 0x0003e8000d101d6c */
[----:B------:R1:W-:Y:S02]  /*154c0*/  LDGSTS.E.BYPASS.LTC128B.128 [R7+0x15c00], desc[UR44][R2.64+0x80], !P1 ;  /* 0x15c0008002077fae */ /* 0x0003e4000c901d6c */
.L_x_1416:
[----:B------:R-:W-:Y:S05]  /*154d0*/  BSYNC B0 ;  /* 0x0000000000007941 */ /* 0x000fea0003800000 */
.L_x_1415:
[----:B------:R-:W-:Y:S01]  /*154e0*/  NOP ;  /* 0x0000000000007918 */ /* 0x000fe20000000000 */
[----:B------:R-:W-:-:S13]  /*154f0*/  PLOP3.LUT P0, PT, PT, PT, PT, 0x80, 0x0 ;  /* 0x000000000000781c */ /* 0x000fda0003f0f070 */
.L_x_1417:
[----:B------:R-:W-:Y:S02]  /*15500*/  PLOP3.LUT P1, PT, P1, P0, PT, 0xa2, 0x0 ;  /* 0x000000000000781c */ /* 0x000fe40000f21472 */
[----:B------:R-:W-:-:S08]  /*15510*/  @P0 R2UR P1, UR4, R22 ;  /* 0x00000000160402ca */ /* 0x000fd00000020000 */
[----:B------:R-:W-:-:S05]  /*15520*/  @P0 PLOP3.LUT P0, PT, P1, PT, PT, 0x80, 0x0 ;  /* 0x000000000000081c */ /* 0x000fca0000f0f070 */
[----:B------:R-:W-:Y:S01]  /*15530*/  @!P1 SYNCS.ARRIVE.TRANS64.RED.A0T1 RZ, [UR4+0x22800], RZ ;  /* 0x022800ffffff99a7 */ /* 0x000fe20008200404 */
[----:B------:R-:W-:Y:S07]  /*15540*/  @!P1 ARRIVES.LDGSTSBAR.64.TRANSCNT [UR4+0x22800] ;  /* 0x02280000ff0099b0 */ /* 0x000fee0008000a84 */
[----:B------:R-:W-:Y:S05]  /*15550*/  @P0 BRA.U.ANY `(.L_x_1417) ;  /* 0xfffffffd00e80947 */ /* 0x000fea000393ffff */
[----:B01----:R-:W2:Y:S02]  /*15560*/  LDL.LU R2, [R1+0x18] ;  /* 0x0000180001027983 */ /* 0x003ea40000300800 */
        /* <DEDUP_REMOVED lines=11> */
.L_x_1511:
[----:B------:R-:W-:Y:S05]  /*15620*/  BSYNC B0 ;  /* 0x0000000000007941 */ /* 0x000fea0003800000 */
.L_x_1418:
[----:B------:R-:W-:-:S04]  /*15630*/  UIADD3 UR4, UR40, -0x2, URZ ;  /* 0xfffffffe28047890 */ /* 0x000fc8000fffe03f */
[----:B------:R-:W-:-:S06]  /*15640*/  UISETP.GE.AND UP0, UPT, UR4, UR41, UPT ;  /* 0x000000290400728c */ /* 0x000fcc000bf06270 */
[----:B------:R-:W-:-:S13]  /*15650*/  PLOP3.LUT P0, PT, PT, PT, UP0, 0x40, 0x0 ;  /* 0x000000000000781c */ /* 0x000fda0003f0e808 */
[----:B------:R-:W-:Y:S05]  /*15660*/  @P0 BRA `(.L_x_1420) ;  /* 0x00000010008c0947 */ /* 0x000fea0003800000 */
[----:B------:R-:W-:Y:S02]  /*15670*/  IMAD.MOV.U32 R4, RZ, RZ, R23 ;  /* 0x000000ffff047224 */ /* 0x000fe400078e0017 */
[----:B------:R-:W-:Y:S02]  /*15680*/  IMAD.MOV.U32 R5, RZ, RZ, R25 ;  /* 0x000000ffff057224 */ /* 0x000fe400078e0019 */
[----:B------:R-:W-:-:S07]  /*15690*/  IMAD.U32 R20, RZ, RZ, UR4 ;  /* 0x00000004ff147e24 */ /* 0x000fce000f8e00ff */
.L_x_1440:
[----:B0-----:R-:W0:Y:S01]  /*156a0*/  LDC R3, c[0x0][0x430] ;  /* 0x00010c00ff037b82 */ /* 0x001e220000000800 */
[----:B-12---:R-:W1:Y:S01]  /*156b0*/  S2R R0, SR_TID.X ;  /* 0x0000000000007919 */ /* 0x006e620000002100 */
[----:B------:R-:W-:Y:S05]  /*156c0*/  YIELD ;  /* 0x0000000000007946 */ /* 0x000fea0003800000 */
[----:B------:R-:W-:Y:S01]  /*156d0*/  ULDC.64 UR4, c[0x0][0x428] ;  /* 0x00010a0000047ab9 */ /* 0x000fe20000000a00 */
[----:B------:R-:W-:Y:S01]  /*156e0*/  IMAD.U32 R9, RZ, RZ, UR43 ;  /* 0x0000002bff097e24 */ /* 0x000fe2000f8e00ff */
[----:B------:R-:W-:Y:S01]  /*156f0*/  ISETP.GT.AND P2, PT, R20, UR41, PT ;  /* 0x0000002914007c0c */ /* 0x000fe2000bf44270 */
[----:B------:R-:W-:Y:S01]  /*15700*/  VIADD R23, R4, 0x1 ;  /* 0x0000000104177836 */ /* 0x000fe20000000000 */
[----:B0-----:R-:W-:-:S02]  /*15710*/  ISETP.NE.AND P0, PT, R3, 0x1, PT ;  /* 0x000000010300780c */ /* 0x001fc40003f05270 */
[C---:B-1----:R-:W-:Y:S01]  /*15720*/  LOP3.LUT R2, R0.reuse, 0x7f, RZ, 0xc0, !PT ;  /* 0x0000007f00027812 */ /* 0x042fe200078ec0ff */
[----:B------:R-:W-:-:S10]  /*15730*/  IMAD.SHL.U32 R0, R0, 0x20, RZ ;  /* 0x0000002000007824 */ /* 0x000fd400078e00ff */
[----:B------:R-:W0:Y:S01]  /*15740*/  @P0 LDC R3, c[0x0][0x434] ;  /* 0x00010d00ff030b82 */ /* 0x000e220000000800 */
[----:B------:R-:W-:Y:S02]  /*15750*/  SHF.R.U32.HI R6, RZ, 0x2, R2 ;  /* 0x00000002ff067819 */ /* 0x000fe40000011602 */
[----:B------:R-:W-:-:S03]  /*15760*/  LOP3.LUT R0, R0, 0x60, RZ, 0xc0, !PT ;  /* 0x0000006000007812 */ /* 0x000fc600078ec0ff */
[----:B------:R-:W-:Y:S02]  /*15770*/  IMAD R8, R20, 0x80, R6 ;  /* 0x0000008014087824 */ /* 0x000fe400078e0206 */
[----:B------:R-:W1:Y:S01]  /*15780*/  @P0 LDC R2, c[0x0][0x438] ;  /* 0x00010e00ff020b82 */ /* 0x000e620000000800 */
[----:B------:R-:W-:Y:S02]  /*15790*/  IMAD R6, R34, UR4, RZ ;  /* 0x0000000422067c24 */ /* 0x000fe4000f8e02ff */
[----:B------:R-:W-:Y:S02]  /*157a0*/  IADD3 R8, R0, UR36, R8 ;  /* 0x0000002400087c10 */ /* 0x000fe4000fffe008 */
[----:B------:R-:W-:-:S03]  /*157b0*/  IMAD R6, R27, UR5, R6 ;  /* 0x000000051b067c24 */ /* 0x000fc6000f8e0206 */
[----:B------:R-:W-:Y:S02]  /*157c0*/  IMAD.MOV.U32 R0, RZ, RZ, R8 ;  /* 0x000000ffff007224 */ /* 0x000fe400078e0008 */
[----:B0-----:R-:W-:-:S05]  /*157d0*/  @P0 IMAD.HI.U32 R3, R8, R3, RZ ;  /* 0x0000000308030227 */ /* 0x001fca00078e00ff */
[----:B-1----:R-:W-:-:S04]  /*157e0*/  @P0 SHF.R.U32.HI R0, RZ, R2, R3 ;  /* 0x00000002ff000219 */ /* 0x002fc80000011603 */
[--C-:B------:R-:W-:Y:S01]  /*157f0*/  SHF.R.S32.HI R3, RZ, 0x1f, R0.reuse ;  /* 0x0000001fff037819 */ /* 0x100fe20000011400 */
[----:B------:R-:W-:-:S04]  /*15800*/  IMAD.MOV.U32 R2, RZ, RZ, R0 ;  /* 0x000000ffff027224 */ /* 0x000fc800078e0000 */
[----:B------:R-:W-:Y:S01]  /*15810*/  IMAD.WIDE.U32 R2, R27, UR4, R2 ;  /* 0x000000041b027c25 */ /* 0x000fe2000f8e0002 */
[----:B------:R-:W-:-:S03]  /*15820*/  ULDC.64 UR4, c[0x0][0x418] ;  /* 0x0001060000047ab9 */ /* 0x000fc60000000a00 */
[----:B------:R-:W-:Y:S01]  /*15830*/  IMAD.IADD R3, R6, 0x1, R3 ;  /* 0x0000000106037824 */ /* 0x000fe200078e0203 */
[----:B------:R-:W-:Y:S01]  /*15840*/  LEA R6, P0, R2, UR4, 0x2 ;  /* 0x0000000402067c11 */ /* 0x000fe2000f8010ff */
[----:B------:R-:W-:-:S03]  /*15850*/  ULDC UR4, c[0x0][0x430] ;  /* 0x00010c0000047ab9 */ /* 0x000fc60000000800 */
[----:B------:R-:W-:Y:S01]  /*15860*/  LEA.HI.X R7, R2, UR5, R3, 0x2, P0 ;  /* 0x0000000502077c11 */ /* 0x000fe200080f1403 */
[----:B------:R-:W-:Y:S01]  /*15870*/  IMAD.MOV R3, RZ, RZ, -R0 ;  /* 0x000000ffff037224 */ /* 0x000fe200078e0a00 */
[----:B------:R-:W-:Y:S02]  /*15880*/  ISETP.NE.AND P1, PT, R9, 0x3, PT ;  /* 0x000000030900780c */ /* 0x000fe40003f25270 */
[----:B------:R-:W-:Y:S01]  /*15890*/  ISETP.NE.AND P0, PT, R23, 0x2, PT ;  /* 0x000000021700780c */ /* 0x000fe20003f05270 */
[----:B------:R-:W2:Y:S01]  /*158a0*/  LDG.E R6, desc[UR44][R6.64] ;  /* 0x0000002c06067981 */ /* 0x000ea2000c1e1900 */
[----:B------:R-:W-:Y:S02]  /*158b0*/  IMAD R8, R3, UR4, R8 ;  /* 0x0000000403087c24 */ /* 0x000fe4000f8e0208 */
[----:B------:R-:W-:Y:S01]  /*158c0*/  SEL R25, RZ, 0x1, P0 ;  /* 0x00000001ff197807 */ /* 0x000fe20000000000 */
[----:B------:R-:W-:Y:S01]  /*158d0*/  VIADD R20, R20, 0xffffffff ;  /* 0xffffffff14147836 */ /* 0x000fe20000000000 */
[----:B------:R-:W-:-:S02]  /*158e0*/  SEL R23, R23, RZ, P0 ;  /* 0x000000ff17177207 */ /* 0x000fc40000000000 */
[----:B------:R-:W-:Y:S02]  /*158f0*/  LOP3.LUT R25, R5, R25, RZ, 0x3c, !PT ;  /* 0x0000001905197212 */ /* 0x000fe400078e3cff */
[----:B--2---:R-:W-:Y:S01]  /*15900*/  SHF.R.S32.HI R9, RZ, 0x1f, R6 ;  /* 0x0000001fff097819 */ /* 0x004fe20000011406 */
[----:B------:R-:W-:Y:S06]  /*15910*/  @!P1 BRA `(.L_x_1421) ;  /* 0x0000000000049947 */ /* 0x000fec0003800000 */
[----:B------:R-:W-:Y:S01]  /*15920*/  BPT.TRAP 0x1 ;  /* 0x000000040000795c */ /* 0x000fe20000300000 */
.L_x_1421:
[----:B------:R-:W-:Y:S01]  /*15930*/  IMAD R0, R23, 0x8, R22 ;  /* 0x0000000817007824 */ /* 0x000fe200078e0216 */
[----:B------:R-:W-:Y:S01]  /*15940*/  SHF.L.U32 R10, R25, 0x1f, RZ ;  /* 0x0000001f190a7819 */ /* 0x000fe200000006ff */
[----:B------:R-:W-:Y:S01]  /*15950*/  BSSY B0, `(.L_x_1422) ;  /* 0x0000004000007945 */ /* 0x000fe20003800000 */
[----:B------:R-:W-:Y:S02]  /*15960*/  SHF.R.S32.HI R7, RZ, 0x1f, R8 ;  /* 0x0000001fff077819 */ /* 0x000fe40000011408 */
[----:B------:R-:W0:Y:S02]  /*15970*/  SYNCS.PHASECHK.TRANS64.TRYWAIT P0, [R0+URZ+0x22880], R10 ;  /* 0x0228800a000075a7 */ /* 0x000e24000800017f */
[----:B0-----:R-:W-:Y:S05]  /*15980*/  @!P0 BRA `(.L_x_1423) ;  /* 0x0000003800e88947 */ /* 0x001fea0003800000 */
.L_x_1512:
[----:B------:R-:W-:Y:S05]  /*15990*/  BSYNC B0 ;  /* 0x0000000000007941 */ /* 0x000fea0003800000 */
.L_x_1422:
[----:B------:R-:W2:Y:S01]  /*159a0*/  LDL R2, [R1] ;  /* 0x0000000001027983 */ /* 0x000ea20000100800 */
[----:B------:R-:W-:Y:S01]  /*159b0*/  ULDC.64 UR4, c[0x0][0x328] ;  /* 0x0000ca0000047ab9 */ /* 0x000fe20000000a00 */
[----:B------:R-:W-:Y:S01]  /*159c0*/  ULDC.64 UR6, c[0x0][0x318] ;  /* 0x0000c60000067ab9 */ /* 0x000fe20000000a00 */
[----:B------:R-:W-:Y:S02]  /*159d0*/  IMAD R11, R7, UR4, RZ ;  /* 0x00000004070b7c24 */ /* 0x000fe4000f8e02ff */
[----:B------:R-:W-:Y:S02]  /*159e0*/  IMAD R21, R23, 0x4000, R37 ;  /* 0x0000400017157824 */ /* 0x000fe400078e0225 */
[----:B------:R-:W-:Y:S01]  /*159f0*/  IMAD R11, R8, UR5, R11 ;  /* 0x00000005080b7c24 */ /* 0x000fe2000f8e020b */
[C---:B--2---:R-:W-:Y:S02]  /*15a00*/  LOP3.LUT P3, RZ, R2.reuse, 0x2, RZ, 0xc0, !PT ;  /* 0x0000000202ff7812 */ /* 0x044fe4000786c0ff */
[----:B------:R-:W-:Y:S01]  /*15a10*/  LOP3.LUT P1, RZ, R2, 0x1, RZ, 0xc0, !PT ;  /* 0x0000000102ff7812 */ /* 0x000fe2000782c0ff */
[----:B------:R-:W-:Y:S01]  /*15a20*/  IMAD.WIDE.U32 R2, R8, UR4, RZ ;  /* 0x0000000408027c25 */ /* 0x000fe2000f8e00ff */
        /* <DEDUP_REMOVED lines=37> */
.L_x_1522:
        /* <DEDUP_REMOVED lines=9> */
.L_x_1425:
        /* <DEDUP_REMOVED lines=11> */
.L_x_1426:
[----:B------:R2:W-:Y:S01]  /*15dc0*/  SYNCS.ARRIVE.TRANS64.A1T0 RZ, [R0+URZ+0x22870], RZ ;  /* 0x022870ff00ff79a7 */ /* 0x0005e2000810003f */
[----:B------:R-:W-:Y:S05]  /*15dd0*/  @!P3 BRA `(.L_x_1427) ;  /* 0x000000000004b947 */ /* 0x000fea0003800000 */
[----:B------:R-:W-:Y:S01]  /*15de0*/  BPT.TRAP 0x1 ;  /* 0x000000040000795c */ /* 0x000fe20000300000 */
.L_x_1427:
[----:B------:R-:W3:Y:S01]  /*15df0*/  SYNCS.PHASECHK.TRANS64.TRYWAIT P0, [R0+URZ+0x22840], R10 ;  /* 0x0228400a000075a7 */ /* 0x000ee2000800017f */
[----:B------:R-:W-:Y:S04]  /*15e00*/  BSSY B0, `(.L_x_1428) ;  /* 0x0000002000007945 */ /* 0x000fe80003800000 */
[----:B---3--:R-:W-:Y:S05]  /*15e10*/  @!P0 BRA `(.L_x_1429) ;  /* 0x0000003c00048947 */ /* 0x008fea0003800000 */
.L_x_1523:
[----:B------:R-:W-:Y:S05]  /*15e20*/  BSYNC B0 ;  /* 0x0000000000007941 */ /* 0x000fea0003800000 */
.L_x_1428:
[----:B------:R-:W4:Y:S01]  /*15e30*/  LDL R2, [R1] ;  /* 0x0000000001027983 */ /* 0x000f220000100800 */
[----:B------:R-:W-:Y:S01]  /*15e40*/  ULDC.64 UR4, c[0x0][0x300] ;  /* 0x0000c00000047ab9 */ /* 0x000fe20000000a00 */
[----:B------:R-:W-:Y:S01]  /*15e50*/  ULDC.64 UR6, c[0x0][0x2e8] ;  /* 0x0000ba0000067ab9 */ /* 0x000fe20000000a00 */
[----:B------:R-:W-:-:S04]  /*15e60*/  IMAD R7, R7, UR4, RZ ;  /* 0x0000000407077c24 */ /* 0x000fc8000f8e02ff */
[----:B------:R-:W-:Y:S01]  /*15e70*/  IMAD R7, R8, UR5, R7 ;  /* 0x0000000508077c24 */ /* 0x000fe2000f8e0207 */
[C---:B----4-:R-:W-:Y:S02]  /*15e80*/  LOP3.LUT P4, RZ, R2.reuse, 0x10, RZ, 0xc0, !PT ;  /* 0x0000001002ff7812 */ /* 0x050fe4000788c0ff */
[C---:B------:R-:W-:Y:S02]  /*15e90*/  LOP3.LUT P3, RZ, R2.reuse, 0x8, RZ, 0xc0, !PT ;  /* 0x0000000802ff7812 */ /* 0x040fe4000786c0ff */
[----:B------:R-:W-:Y:S01]  /*15ea0*/  LOP3.LUT P1, RZ, R2, 0x4, RZ, 0xc0, !PT ;  /* 0x0000000402ff7812 */ /* 0x000fe2000782c0ff */
[----:B------:R-:W-:Y:S01]  /*15eb0*/  IMAD.WIDE.U32 R2, R8, UR4, RZ ;  /* 0x0000000408027c25 */ /* 0x000fe2000f8e00ff */
[----:B------:R-:W-:-:S03]  /*15ec0*/  ULDC.64 UR4, c[0x0][0x310] ;  /* 0x0000c40000047ab9 */ /* 0x000fc60000000a00 */
[----:B------:R-:W-:Y:S02]  /*15ed0*/  IMAD.IADD R3, R3, 0x1, R7 ;  /* 0x0000000103037824 */ /* 0x000fe400078e0207 */
[----:B------:R-:W-:Y:S02]  /*15ee0*/  IMAD R9, R9, UR4, RZ ;  /* 0x0000000409097c24 */ /* 0x000fe4000f8e02ff */
[----:B------:R-:W-:-:S04]  /*15ef0*/  IMAD.WIDE.U32 R2, R6, UR4, R2 ;  /* 0x0000000406027c25 */ /* 0x000fc8000f8e0002 */
[----:B------:R-:W-:Y:S01]  /*15f00*/  IMAD R9, R6, UR5, R9 ;  /* 0x0000000506097c24 */ /* 0x000fe2000f8e0209 */
[----:B------:R-:W-:Y:S01]  /*15f10*/  ULDC.64 UR4, c[0x0][0x308] ;  /* 0x0000c20000047ab9 */ /* 0x000fe20000000a00 */
[----:B------:R-:W-:Y:S02]  /*15f20*/  IMAD R7, R23, 0x6000, R36 ;  /* 0x0000600017077824 */ /* 0x000fe400078e0224 */
        /* <DEDUP_REMOVED lines=9> */
[----:B------:R-:W-:-:S03]  /*15fc0*/  IMAD.IADD R7, R22, 0x1, R7 ;  /* 0x0000000116077824 */ /* 0x000fc600078e0207 */
[----:B------:R-:W5:Y:S04]  /*15fd0*/  SHFL.IDX PT, R3, R8, RZ, 0x1c1f ;  /* 0x001c1fff08037589 */ /* 0x000f6800000e0000 */
        /* <DEDUP_REMOVED lines=17> */
[----:B------:R-:W-:Y:S04]  /*160f0*/  LDGSTS.E.BYPASS.LTC128B.128 [R7+0x17400], desc[UR44][R2.64], !P4 ;  /* 0x1740000002077fae */ /* 0x000fe8000e101d6c */
[----:B------:R-:W-:Y:S04]  /*16100*/  LDGSTS.E.BYPASS.LTC128B.128 [R7+0x19400], desc[UR44][R2.64+0x40], !P3 ;  /* 0x1940004002077fae */ /* 0x000fe8000d901d6c */
[----:B------:R5:W-:Y:S04]  /*16110*/  LDGSTS.E.BYPASS.LTC128B.128 [R7+0x1b400], desc[UR44][R2.64+0x80], !P1 ;  /* 0x1b40008002077fae */ /* 0x000be8000c901d6c */
[----:B-----5:R4:W0:Y:S02]  /*16120*/  SHFL.IDX PT, R2, R6, 0x3, 0x1c1f ;  /* 0x007c1f0006027f89 */ /* 0x02082400000e0000 */
.L_x_1533:
[----:B0-----:R-:W-:-:S05]  /*16130*/  IADD3 R2, P0, R33, R2, RZ ;  /* 0x0000000221027210 */ /* 0x001fca0007f1e0ff */
        /* <DEDUP_REMOVED lines=9> */
.L_x_1431:
        /* <DEDUP_REMOVED lines=11> */
.L_x_1432:
[----:B------:R2:W-:Y:S02]  /*16280*/  SYNCS.ARRIVE.TRANS64.A1T0 RZ, [R0+URZ+0x22830], RZ ;  /* 0x022830ff00ff79a7 */ /* 0x0005e4000810003f */
[----:B--23--:R-:W-:-:S05]  /*16290*/  IMAD.U32 R0, RZ, RZ, UR46 ;  /* 0x0000002eff007e24 */ /* 0x00cfca000f8e00ff */
[----:B------:R-:W-:-:S13]  /*162a0*/  ISETP.NE.AND P0, PT, R0, 0x3, PT ;  /* 0x000000030000780c */ /* 0x000fda0003f05270 */
[----:B------:R-:W-:Y:S05]  /*162b0*/  @!P0 BRA `(.L_x_1433) ;  /* 0x0000000000048947 */ /* 0x000fea0003800000 */
[----:B------:R-:W-:Y:S01]  /*162c0*/  BPT.TRAP 0x1 ;  /* 0x000000040000795c */ /* 0x000fe20000300000 */
.L_x_1433:
[----:B------:R-:W-:Y:S01]  /*162d0*/  LOP3.LUT R3, R5, 0x1, RZ, 0x3c, !PT ;  /* 0x0000000105037812 */ /* 0x000fe200078e3cff */
[----:B------:R-:W-:Y:S01]  /*162e0*/  IMAD R0, R4, 0x8, R22 ;  /* 0x0000000804007824 */ /* 0x000fe200078e0216 */
[----:B------:R-:W-:Y:S02]  /*162f0*/  BSSY B0, `(.L_x_1434) ;  /* 0x0000004000007945 */ /* 0x000fe40003800000 */
[----:B------:R-:W-:-:S04]  /*16300*/  SHF.L.U32 R3, R3, 0x1f, RZ ;  /* 0x0000001f03037819 */ /* 0x000fc800000006ff */
[----:B------:R-:W0:Y:S02]  /*16310*/  SYNCS.PHASECHK.TRANS64.TRYWAIT P1, [R0+URZ+0x22870], R3 ;  /* 0x02287003000075a7 */ /* 0x000e24000802017f */
[----:B0-----:R-:W-:Y:S05]  /*16320*/  @!P1 BRA `(.L_x_1435) ;  /* 0x0000003c00089947 */ /* 0x001fea0003800000 */
.L_x_1534:
[----:B------:R-:W-:Y:S05]  /*16330*/  BSYNC B0 ;  /* 0x0000000000007941 */ /* 0x000fea0003800000 */
.L_x_1434:
[----:B------:R-:W-:-:S05]  /*16340*/  IMAD.U32 R2, RZ, RZ, UR43 ;  /* 0x0000002bff027e24 */ /* 0x000fca000f8e00ff */
[----:B------:R-:W-:-:S13]  /*16350*/  ISETP.NE.AND P1, PT, R2, 0x3, PT ;  /* 0x000000030200780c */ /* 0x000fda0003f25270 */
[----:B------:R-:W-:Y:S05]  /*16360*/  @!P1 BRA `(.L_x_1436) ;  /* 0x0000000000049947 */ /* 0x000fea0003800000 */
[----:B------:R-:W-:Y:S01]  /*16370*/  BPT.TRAP 0x1 ;  /* 0x000000040000795c */ /* 0x000fe20000300000 */
.L_x_1436:
[----:B0-----:R-:W-:Y:S01]  /*16380*/  SHF.L.U32 R3, R5, 0x1f, RZ ;  /* 0x0000001f05037819 */ /* 0x001fe200000006ff */
[----:B-1----:R-:W-:-:S03]  /*16390*/  IMAD.SHL.U32 R17, R4, 0x4000, RZ ;  /* 0x0000400004117824 */ /* 0x002fc600078e00ff */
[----:B------:R-:W0:Y:S02]  /*163a0*/  SYNCS.PHASECHK.TRANS64.TRYWAIT P1, [R0+URZ+0x22860], R3 ;  /* 0x02286003000075a7 */ /* 0x000e24000802017f */
[----:B0-----:R-:W-:Y:S05]  /*163b0*/  @!P1 BRA `(.L_x_1437) ;  /* 0x0000003800f89947 */ /* 0x001fea0003800000 */
.L_x_1535:
[----:B------:R-:W0:Y:S04]  /*163c0*/  LDL R2, [R1+0x8] ;  /* 0x0000080001027983 */ /* 0x000e280000100800 */
[----:B------:R-:W2:Y:S01]  /*163d0*/  LDL R12, [R1+0x4] ;  /* 0x00000400010c7983 */ /* 0x000ea20000100800 */
[----:B------:R-:W-:Y:S05]  /*163e0*/  WARPSYNC.ALL ;  /* 0x0000000000007948 */ /* 0x000fea0003800000 */
[----:B------:R-:W-:-:S05]  /*163f0*/  IMAD.U32 R21, RZ, RZ, UR43 ;  /* 0x0000002bff157e24 */ /* 0x000fca000f8e00ff */
[----:B------:R-:W-:Y:S02]  /*16400*/  ISETP.NE.AND P1, PT, R21, 0x3, PT ;  /* 0x000000031500780c */ /* 0x000fe40003f25270 */
[----:B0-----:R-:W-:Y:S02]  /*16410*/  LOP3.LUT R3, R17, R2, RZ, 0xfc, !PT ;  /* 0x0000000211037212 */ /* 0x001fe400078efcff */
[----:B--2---:R-:W-:-:S03]  /*16420*/  IADD3 R17, R22, R17, R12 ;  /* 0x0000001116117210 */ /* 0x004fc60007ffe00c */
[----:B------:R-:W-:-:S04]  /*16430*/  IMAD.IADD R3, R22, 0x1, R3 ;  /* 0x0000000116037824 */ /* 0x000fc800078e0203 */
[----:B------:R-:W-:Y:S01]  /*16440*/  IMAD.IADD R2, R32, 0x1, R3 ;  /* 0x0000000120027824 */ /* 0x000fe200078e0203 */
[----:B----4-:R-:W0:Y:S02]  /*16450*/  LDSM.16.MT88.4 R4, [R3+0x8400] ;  /* 0x008400000304783b */ /* 0x010e240000004200 */
        /* <DEDUP_REMOVED lines=58> */
.L_x_1438:
[----:B0-----:R0:W-:Y:S01]  /*16800*/  SYNCS.ARRIVE.TRANS64.A1T0 RZ, [R0+URZ+0x22850], RZ ;  /* 0x022850ff00ff79a7 */ /* 0x0011e2000810003f */
[----:B------:R-:W-:Y:S06]  /*16810*/  BAR.SYNC.DEFER_BLOCKING 0x2, 0x80 ;  /* 0x0082000000007b1d */ /* 0x000fec0000010000 */
[----:B------:R-:W-:Y:S05]  /*16820*/  @!P0 BRA `(.L_x_1439) ;  /* 0x0000000000048947 */ /* 0x000fea0003800000 */
[----:B------:R-:W-:Y:S01]  /*16830*/  BPT.TRAP 0x1 ;  /* 0x000000040000795c */ /* 0x000fe20000300000 */
.L_x_1439:
[----:B0-----:R-:W-:Y:S02]  /*16840*/  VIADD R0, R0, 0x22880 ;  /* 0x0002288000007836 */ /* 0x001fe40000000000 */
[----:B------:R-:W-:Y:S02]  /*16850*/  IMAD.MOV.U32 R4, RZ, RZ, R23 ;  /* 0x000000ffff047224 */ /* 0x000fe400078e0017 */
[----:B------:R-:W-:Y:S01]  /*16860*/  IMAD.MOV.U32 R5, RZ, RZ, R25 ;  /* 0x000000ffff057224 */ /* 0x000fe200078e0019 */
[----:B------:R-:W-:-:S04]  /*16870*/  PRMT R0, R35, 0x654, R0 ;  /* 0x0000065423007816 */ /* 0x000fc80000000000 */
[----:B------:R2:W-:Y:S01]  /*16880*/  SYNCS.ARRIVE.TRANS64.RED.A1T0 RZ, [R0+URZ], RZ ;  /* 0x000000ff00ff79a7 */ /* 0x0005e2000810043f */
[----:B------:R-:W-:Y:S05]  /*16890*/  @P2 BRA `(.L_x_1440) ;  /* 0xffffffec00802947 */ /* 0x000fea000383ffff */
.L_x_1420:
[----:B--2---:R-:W2:Y:S01]  /*168a0*/  S2R R0, SR_TID.X ;  /* 0x0000000000007919 */ /* 0x004ea20000002100 */
[----:B------:R-:W-:Y:S01]  /*168b0*/  BSSY B0, `(.L_x_1441) ;  /* 0x0000012000007945 */ /* 0x000fe20003800000 */
[----:B--2---:R-:W-:Y:S01]  /*168c0*/  LOP3.LUT R2, R0, 0x7f, RZ, 0xc0, !PT ;  /* 0x0000007f00027812 */ /* 0x004fe200078ec0ff */
[----:B------:R-:W-:-:S03]  /*168d0*/  IMAD.U32 R0, RZ, RZ, UR46 ;  /* 0x0000002eff007e24 */ /* 0x000fc6000f8e00ff */
[----:B------:R-:W-:Y:S02]  /*168e0*/  ISETP.NE.AND P1, PT, R2, RZ, PT ;  /* 0x000000ff0200720c */ /* 0x000fe40003f25270 */
[----:B------:R-:W-:-:S11]  /*168f0*/  ISETP.NE.AND P0, PT, R0, 0x3, PT ;  /* 0x000000030000780c */ /* 0x000fd60003f05270 */
[----:B------:R-:W-:Y:S05]  /*16900*/  @P1 BRA `(.L_x_1442) ;  /* 0x0000000000301947 */ /* 0x000fea0003800000 */
[----:B------:R-:W2:Y:S01]  /*16910*/  S2R R5, SR_LANEID ;  /* 0x0000000000057919 */ /* 0x000ea20000000000 */
[----:B------:R-:W-:Y:S01]  /*16920*/  VOTEU.ANY UR4, UPT, PT ;  /* 0x0000000000047886 */ /* 0x000fe200038e0100 */
[----:B0-----:R-:W0:Y:S01]  /*16930*/  LDC.64 R2, c[0x0][0xc60] ;  /* 0x00031800ff027b82 */ /* 0x001e220000000a00 */
[----:B------:R-:W2:Y:S02]  /*16940*/  FLO.U32 R0, UR4 ;  /* 0x0000000400007d00 */ /* 0x000ea400080e0000 */
[----:B--2---:R-:W-:-:S06]  /*16950*/  ISETP.EQ.U32.AND P1, PT, R0, R5, PT ;  /* 0x000000050000720c */ /* 0x004fcc0003f22070 */
[----:B------:R-:W0:Y:S07]  /*16960*/  POPC R5, UR4 ;  /* 0x0000000400057d09 */ /* 0x000e2e0008000000 */
[----:B0-----:R-:W2:Y:S01]  /*16970*/  @P1 ATOMG.E.ADD.STRONG.GPU PT, R3, desc[UR44][R2.64], R5 ;  /* 0x00000005020319a8 */ /* 0x001ea200081ee1ec */
[----:B------:R-:W0:Y:S02]  /*16980*/  S2R R4, SR_LTMASK ;  /* 0x0000000000047919 */ /* 0x000e240000003900 */
[----:B0-----:R-:W-:-:S04]  /*16990*/  LOP3.LUT R4, R4, UR4, RZ, 0xc0, !PT ;  /* 0x0000000404047c12 */ /* 0x001fc8000f8ec0ff */
[----:B------:R-:W0:Y:S01]  /*169a0*/  POPC R7, R4 ;  /* 0x0000000400077309 */ /* 0x000e220000000000 */
[----:B--2---:R-:W0:Y:S02]  /*169b0*/  SHFL.IDX PT, R0, R3, R0, 0x1f ;  /* 0x00001f0003007589 */ /* 0x004e2400000e0000 */
[----:B0-----:R-:W-:-:S07]  /*169c0*/  IADD3 R16, R0, UR47, R7 ;  /* 0x0000002f00107c10 */ /* 0x001fce000fffe007 */
.L_x_1442:
[----:B------:R-:W-:Y:S05]  /*169d0*/  BSYNC B0 ;  /* 0x0000000000007941 */ /* 0x000fea0003800000 */
.L_x_1441:
[----:B------:R-:W-:Y:S05]  /*169e0*/  @!P0 BRA `(.L_x_1443) ;  /* 0x0000000000048947 */ /* 0x000fea0003800000 */
[----:B------:R-:W-:Y:S01]  /*169f0*/  BPT.TRAP 0x1 ;  /* 0x000000040000795c */ /* 0x000fe20000300000 */
.L_x_1443:
[----:B------:R-:W-:Y:S01]  /*16a00*/  LOP3.LUT R0, R25, 0x1, RZ, 0x3c, !PT ;  /* 0x0000000119007812 */ /* 0x000fe200078e3cff */
[----:B-1----:R-:W-:Y:S01]  /*16a10*/  IMAD R17, R23, 0x8, R22 ;  /* 0x0000000817117824 */ /* 0x002fe200078e0216 */
[----:B------:R-:W-:Y:S02]  /*16a20*/  BSSY B0, `(.L_x_1444) ;  /* 0x0000004000007945 */ /* 0x000fe40003800000 */
[----:B------:R-:W-:-:S04]  /*16a30*/  SHF.L.U32 R0, R0, 0x1f, RZ ;  /* 0x0000001f00007819 */ /* 0x000fc800000006ff */
[----:B------:R-:W1:Y:S02]  /*16a40*/  SYNCS.PHASECHK.TRANS64.TRYWAIT P1, [R17+URZ+0x22870], R0 ;  /* 0x02287000110075a7 */ /* 0x000e64000802017f */
[----:B-1----:R-:W-:Y:S05]  /*16a50*/  @!P1 BRA `(.L_x_1445) ;  /* 0x0000003400649947 */ /* 0x002fea0003800000 */
.L_x_1536:
[----:B------:R-:W-:Y:S05]  /*16a60*/  BSYNC B0 ;  /* 0x0000000000007941 */ /* 0x000fea0003800000 */
.L_x_1444:
[----:B------:R-:W-:-:S05]  /*16a70*/  IMAD.U32 R2, RZ, RZ, UR43 ;  /* 0x0000002bff027e24 */ /* 0x000fca000f8e00ff */
[----:B------:R-:W-:-:S13]  /*16a80*/  ISETP.NE.AND P1, PT, R2, 0x3, PT ;  /* 0x000000030200780c */ /* 0x000fda0003f25270 */
[----:B------:R-:W-:Y:S05]  /*16a90*/  @!P1 BRA `(.L_x_1446) ;  /* 0x0000000000049947 */ /* 0x000fea0003800000 */
[----:B------:R-:W-:Y:S01]  /*16aa0*/  BPT.TRAP 0x1 ;  /* 0x000000040000795c */ /* 0x000fe20000300000 */
.L_x_1446:
[----:B-1----:R-:W-:-:S04]  /*16ab0*/  SHF.L.U32 R0, R25, 0x1f, RZ ;  /* 0x0000001f19007819 */ /* 0x002fc800000006ff */
[----:B------:R-:W1:Y:S02]  /*16ac0*/  SYNCS.PHASECHK.TRANS64.TRYWAIT P1, [R17+URZ+0x22860], R0 ;  /* 0x02286000110075a7 */ /* 0x000e64000802017f */
[----:B-1----:R-:W-:Y:S05]  /*16ad0*/  @!P1 BRA `(.L_x_1447) ;  /* 0x0000003400589947 */ /* 0x002fea0003800000 */
.L_x_1537:
[----:B0-----:R-:W2:Y:S04]  /*16ae0*/  LDL R3, [R1+0x8] ;  /* 0x0000080001037983 */ /* 0x001ea80000100800 */
[----:B------:R-:W3:Y:S01]  /*16af0*/  LDL R12, [R1+0x4] ;  /* 0x00000400010c7983 */ /* 0x000ee20000100800 */
[----:B------:R-:W-:Y:S01]  /*16b00*/  IMAD.SHL.U32 R2, R23, 0x4000, RZ ;  /* 0x0000400017027824 */ /* 0x000fe200078e00ff */
[----:B------:R-:W-:Y:S05]  /*16b10*/  WARPSYNC.ALL ;  /* 0x0000000000007948 */ /* 0x000fea0003800000 */
[----:B------:R-:W-:-:S05]  /*16b20*/  IMAD.U32 R20, RZ, RZ, UR43 ;  /* 0x0000002bff147e24 */ /* 0x000fca000f8e00ff */
[----:B------:R-:W-:Y:S02]  /*16b30*/  ISETP.NE.AND P1, PT, R20, 0x3, PT ;  /* 0x000000031400780c */ /* 0x000fe40003f25270 */
[----:B--2---:R-:W-:Y:S02]  /*16b40*/  LOP3.LUT R3, R2, R3, RZ, 0xfc, !PT ;  /* 0x0000000302037212 */ /* 0x004fe400078efcff */
[----:B---3--:R-:W-:-:S03]  /*16b50*/  IADD3 R2, R22, R2, R12 ;  /* 0x0000000216027210 */ /* 0x008fc60007ffe00c */
[----:B-1----:R-:W-:Y:S01]  /*16b60*/  IMAD.IADD R0, R22, 0x1, R3 ;  /* 0x0000000116007824 */ /* 0x002fe200078e0203 */
[----:B------:R-:W-:-:S03]  /*16b70*/  IADD3 R18, R29, 0x400, R2 ;  /* 0x000004001d127810 */ /* 0x000fc60007ffe002 */
[----:B------:R-:W-:Y:S01]  /*16b80*/  IMAD.IADD R3, R32, 0x1, R0 ;  /* 0x0000000120037824 */ /* 0x000fe200078e0200 */
[----:B------:R-:W0:Y:S02]  /*16b90*/  LDSM.16.MT88.4 R4, [R0+0x8400] ;  /* 0x008400000004783b */ /* 0x000e240000004200 */
[C-C-:B0-----:R-:W-:Y:S02]  /*16ba0*/  PRMT R8, R4.reuse, 0x6420, R5.reuse ;  /* 0x0000642004087816 */ /* 0x141fe40000000005 */
[----:B------:R-:W-:Y:S02]  /*16bb0*/  PRMT R9, R4, 0x7531, R5 ;  /* 0x0000753104097816 */ /* 0x000fe40000000005 */
[C-C-:B------:R-:W-:Y:S02]  /*16bc0*/  PRMT R10, R6.reuse, 0x6420, R7.reuse ;  /* 0x00006420060a7816 */ /* 0x140fe40000000007 */
[----:B------:R-:W-:Y:S02]  /*16bd0*/  PRMT R11, R6, 0x7531, R7 ;  /* 0x00007531060b7816 */ /* 0x000fe40000000007 */
[----:B------:R-:W0:Y:S04]  /*16be0*/  LDSM.16.MT88.4 R4, [R3+0x8400] ;  /* 0x008400000304783b */ /* 0x000e280000004200 */
[----:B------:R0:W-:Y:S02]  /*16bf0*/  STSM.16.M88.4 [R2+0x400], R8 ;  /* 0x0004000802007844 */ /* 0x0001e40000000200 */
[----:B0-----:R-:W-:-:S02]  /*16c00*/  PRMT R8, R4, 0x6420, R5 ;  /* 0x0000642004087816 */ /* 0x001fc40000000005 */
[----:B------:R-:W-:Y:S02]  /*16c10*/  PRMT R9, R4, 0x7531, R5 ;  /* 0x0000753104097816 */ /* 0x000fe40000000005 */
[C-C-:B------:R-:W-:Y:S02]  /*16c20*/  PRMT R10, R6.reuse, 0x6420, R7.reuse ;  /* 0x00006420060a7816 */ /* 0x140fe40000000007 */
[----:B------:R-:W-:-:S05]  /*16c30*/  PRMT R11, R6, 0x7531, R7 ;  /* 0x00007531060b7816 */ /* 0x000fca0000000007 */
[----:B------:R0:W-:Y:S04]  /*16c40*/  STSM.16.M88.4 [R2+0x2400], R8 ;  /* 0x0024000802007844 */ /* 0x0001e80000000200 */
[----:B------:R-:W1:Y:S01]  /*16c50*/  LDSM.16.MT88.4 R4, [R0+0x9400] ;  /* 0x009400000004783b */ /* 0x000e620000004200 */
[----:B0-----:R-:W-:Y:S02]  /*16c60*/  IADD3 R2, R32, 0x400, R2 ;  /* 0x0000040020027810 */ /* 0x001fe40007ffe002 */
[C-C-:B-1----:R-:W-:Y:S02]  /*16c70*/  PRMT R12, R4.reuse, 0x6420, R5.reuse ;  /* 0x00006420040c7816 */ /* 0x142fe40000000005 */
[----:B------:R-:W-:Y:S02]  /*16c80*/  PRMT R13, R4, 0x7531, R5 ;  /* 0x00007531040d7816 */ /* 0x000fe40000000005 */
[----:B------:R-:W-:-:S02]  /*16c90*/  PRMT R14, R6, 0x6420, R7 ;  /* 0x00006420060e7816 */ /* 0x000fc40000000007 */
[----:B------:R-:W-:Y:S02]  /*16ca0*/  PRMT R15, R6, 0x7531, R7 ;  /* 0x00007531060f7816 */ /* 0x000fe40000000007 */
[----:B------:R-:W0:Y:S04]  /*16cb0*/  LDSM.16.MT88.4 R4, [R3+0x9400] ;  /* 0x009400000304783b */ /* 0x000e280000004200 */
[----:B------:R-:W-:Y:S01]  /*16cc0*/  STSM.16.M88.4 [R18], R12 ;  /* 0x0000000c12007844 */ /* 0x000fe20000000200 */
        /* <DEDUP_REMOVED lines=38> */
.L_x_1448:
[----:B0-----:R0:W-:Y:S01]  /*16f30*/  SYNCS.ARRIVE.TRANS64.A1T0 RZ, [R17+URZ+0x22850], RZ ;  /* 0x022850ff11ff79a7 */ /* 0x0011e2000810003f */
[----:B------:R-:W-:Y:S06]  /*16f40*/  BAR.SYNC.DEFER_BLOCKING 0x2, 0x80 ;  /* 0x0082000000007b1d */ /* 0x000fec0000010000 */
[----:B------:R-:W-:Y:S05]  /*16f50*/  @!P0 BRA `(.L_x_1449) ;  /* 0x0000000000048947 */ /* 0x000fea0003800000 */
[----:B------:R-:W-:Y:S01]  /*16f60*/  BPT.TRAP 0x1 ;  /* 0x000000040000795c */ /* 0x000fe20000300000 */
.L_x_1449:
[----:B------:R-:W-:Y:S02]  /*16f70*/  VIADD R0, R17, 0x22880 ;  /* 0x0002288011007836 */ /* 0x000fe40000000000 */
[----:B------:R-:W-:-:S03]  /*16f80*/  VIADD R23, R23, 0x1 ;  /* 0x0000000117177836 */ /* 0x000fc60000000000 */
[----:B------:R-:W-:Y:S02]  /*16f90*/  PRMT R0, R35, 0x654, R0 ;  /* 0x0000065423007816 */ /* 0x000fe40000000000 */
[C---:B------:R-:W-:Y:S02]  /*16fa0*/  ISETP.NE.AND P0, PT, R23.reuse, 0x2, PT ;  /* 0x000000021700780c */ /* 0x040fe40003f05270 */
[----:B------:R2:W-:Y:S02]  /*16fb0*/  SYNCS.ARRIVE.TRANS64.RED.A1T0 RZ, [R0+URZ], RZ ;  /* 0x000000ff00ff79a7 */ /* 0x0005e4000810043f */
[----:B------:R-:W-:Y:S02]  /*16fc0*/  SEL R23, R23, RZ, P0 ;  /* 0x000000ff17177207 */ /* 0x000fe40000000000 */
[----:B--2---:R-:W-:-:S04]  /*16fd0*/  SEL R0, RZ, 0x1, P0 ;  /* 0x00000001ff007807 */ /* 0x004fc80000000000 */
[----:B------:R-:W-:-:S07]  /*16fe0*/  LOP3.LUT R25, R25, R0, RZ, 0x3c, !PT ;  /* 0x0000000019197212 */ /* 0x000fce00078e3cff */
.L_x_1390:
[----:B------:R-:W-:Y:S05]  /*16ff0*/  BSYNC B7 ;  /* 0x0000000000077941 */ /* 0x000fea0003800000 */
.L_x_1388:
[----:B------:R-:W2:Y:S02]  /*17000*/  LDL R0, [R1] ;  /* 0x0000000001007983 */ /* 0x000ea40000100800 */
[----:B--2---:R-:W-:-:S13]  /*17010*/  LOP3.LUT P0, RZ, R0, 0x100, RZ, 0xc0, !PT ;  /* 0x0000010000ff7812 */ /* 0x004fda000780c0ff */
[----:B------:R-:W-:Y:S05]  /*17020*/  @!P0 BRA `(.L_x_1450) ;  /* 0x0000000000208947 */ /* 0x000fea0003800000 */
[----:B------:R-:W2:Y:S08]  /*17030*/  S2UR UR4, SR_CgaCtaId ;  /* 0x00000000000479c3 */ /* 0x000eb00000008800 */
[----:B------:R-:W-:Y:S01]  /*17040*/  BAR.SYNC.DEFER_BLOCKING 0x5, 0x180 ;  /* 0x0146000000007b1d */ /* 0x000fe20000010000 */
[----:B------:R-:W-:Y:S01]  /*17050*/  MOV R22, 0x400 ;  /* 0x0000040000167802 */ /* 0x000fe20000000f00 */
[----:B--2---:R-:W-:-:S05]  /*17060*/  IMAD.U32 R35, RZ, RZ, UR4 ;  /* 0x00000004ff237e24 */ /* 0x004fca000f8e00ff */
[----:B------:R-:W-:-:S05]  /*17070*/  LEA R22, R35, R22, 0x18 ;  /* 0x0000001623167211 */ /* 0x000fca00078ec0ff */
[----:B0-----:R2:W3:Y:S01]  /*17080*/  LDS.128 R16, [R22+0x228d0] ;  /* 0x0228d00016107984 */ /* 0x0014e20000000c00 */
[----:B------:R-:W-:Y:S06]  /*17090*/  BAR.ARV 0x4, 0x180 ;  /* 0x0106000000007b1d */ /* 0x000fec0000002000 */
[----:B------:R-:W-:Y:S05]  /*170a0*/  BRA `(.L_x_1451) ;  /* 0x0000000800947947 */ /* 0x000fea0003800000 */
.L_x_1450:
[----:B------:R-:W2:Y:S01]  /*170b0*/  S2R R0, SR_TID.X ;  /* 0x0000000000007919 */ /* 0x000ea20000002100 */
[----:B------:R-:W-:Y:S01]  /*170c0*/  ULDC UR4, c[0x0][0xc3c] ;  /* 0x00030f0000047ab9 */ /* 0x000fe20000000800 */
[----:B------:R-:W-:Y:S01]  /*170d0*/  IMAD.MOV.U32 R4, RZ, RZ, RZ ;  /* 0x000000ffff047224 */ /* 0x000fe200078e00ff */
[----:B--2---:R-:W-:-:S04]  /*170e0*/  LOP3.LUT R7, R0, 0x1f, RZ, 0xc0, !PT ;  /* 0x0000001f00077812 */ /* 0x004fc800078ec0ff */
[----:B------:R-:W-:Y:S01]  /*170f0*/  ISETP.NE.AND P0, PT, R7, 0x1f, PT ;  /* 0x0000001f0700780c */ /* 0x000fe20003f05270 */
[----:B------:R-:W-:-:S05]  /*17100*/  IMAD.IADD R5, R19, 0x1, R7 ;  /* 0x0000000113057824 */ /* 0x000fca00078e0207 */
[----:B------:R-:W-:Y:S01]  /*17110*/  ISETP.GE.OR P1, PT, R5, UR4, !P0 ;  /* 0x0000000405007c0c */ /* 0x000fe2000c726670 */
[----:B-1----:R-:W-:Y:S01]  /*17120*/  SHFL.IDX PT, R8, R16, 0x1, 0x1f ;  /* 0x00201f0010087f89 */ /* 0x002fe200000e0000 */
[----:B------:R-:W-:Y:S01]  /*17130*/  ISETP.GE.U32.AND P2, PT, R7, 0x2, PT ;  /* 0x000000020700780c */ /* 0x000fe20003f46070 */
[----:B------:R-:W-:-:S10]  /*17140*/  ULDC UR4, c[0x0][0xc3c] ;  /* 0x00030f0000047ab9 */ /* 0x000fd40000000800 */
[----:B------:R-:W1:Y:S02]  /*17150*/  @!P1 LDC.64 R2, c[0x0][0xc80] ;  /* 0x00032000ff029b82 */ /* 0x000e640000000a00 */
[----:B-1----:R-:W-:-:S05]  /*17160*/  @!P1 IMAD.WIDE R2, R5, 0x4, R2 ;  /* 0x0000000405029825 */ /* 0x002fca00078e0202 */
[----:B------:R-:W2:Y:S01]  /*17170*/  @!P1 LDG.E R4, desc[UR44][R2.64] ;  /* 0x0000002c02049981 */ /* 0x000ea2000c1e1900 */
[C---:B------:R-:W-:Y:S02]  /*17180*/  ISETP.NE.AND P1, PT, R7.reuse, RZ, PT ;  /* 0x000000ff0700720c */ /* 0x040fe40003f25270 */
        /* <DEDUP_REMOVED lines=8> */
[----:B------:R-:W-:-:S05]  /*17210*/  IMAD.IADD R0, R5, 0x1, R0 ;  /* 0x0000000105007824 */ /* 0x000fca00078e0200 */
[----:B------:R-:W1:Y:S02]  /*17220*/  SHFL.UP PT, R6, R0, 0x4, RZ ;  /* 0x0480000000067989 */ /* 0x000e6400000e00ff */
[----:B-1----:R-:W-:-:S05]  /*17230*/  SEL R3, R6, RZ, P3 ;  /* 0x000000ff06037207 */ /* 0x002fca0001800000 */
[----:B------:R-:W-:Y:S02]  /*17240*/  IMAD.IADD R3, R0, 0x1, R3 ;  /* 0x0000000100037824 */ /* 0x000fe400078e0203 */
[----:B------:R-:W1:Y:S03]  /*17250*/  LDC R0, c[0x0][0xc38] ;  /* 0x00030e00ff007b82 */ /* 0x000e660000000800 */
[----:B------:R-:W2:Y:S02]  /*17260*/  SHFL.UP PT, R2, R3, 0x8, RZ ;  /* 0x0500000003027989 */ /* 0x000ea400000e00ff */
[----:B--2---:R-:W-:-:S05]  /*17270*/  SEL R2, R2, RZ, P4 ;  /* 0x000000ff02027207 */ /* 0x004fca0002000000 */
[----:B------:R-:W-:-:S05]  /*17280*/  IMAD.IADD R2, R3, 0x1, R2 ;  /* 0x0000000103027824 */ /* 0x000fca00078e0202 */
[----:B------:R-:W2:Y:S02]  /*17290*/  SHFL.UP PT, R5, R2, 0x10, RZ ;  /* 0x0600000002057989 */ /* 0x000ea400000e00ff */
[----:B--2---:R-:W-:-:S05]  /*172a0*/  SEL R5, R5, RZ, P5 ;  /* 0x000000ff05057207 */ /* 0x004fca0002800000 */
[----:B------:R-:W-:Y:S02]  /*172b0*/  IMAD.IADD R6, R2, 0x1, R5 ;  /* 0x0000000102067824 */ /* 0x000fe400078e0205 */
[----:B------:R-:W-:Y:S04]  /*172c0*/  SHFL.IDX PT, R5, R16, RZ, 0x1f ;  /* 0x00001fff10057589 */ /* 0x000fe800000e0000 */
[----:B------:R-:W1:Y:S02]  /*172d0*/  SHFL.IDX PT, R7, R6, 0x1f, 0x1f ;  /* 0x03e01f0006077f89 */ /* 0x000e6400000e0000 */
[----:B-1----:R-:W-:-:S04]  /*172e0*/  IMAD R7, R7, R0, RZ ;  /* 0x0000000007077224 */ /* 0x002fc800078e02ff */
[----:B------:R-:W-:-:S05]  /*172f0*/  IMAD.IADD R8, R8, 0x1, R7 ;  /* 0x0000000108087824 */ /* 0x000fca00078e0207 */
[----:B------:R-:W-:-:S13]  /*17300*/  ISETP.GT.AND P6, PT, R8, R5, PT ;  /* 0x000000050800720c */ /* 0x000fda0003fc4270 */
[----:B------:R-:W-:Y:S05]  /*17310*/  @P6 BRA `(.L_x_1452) ;  /* 0x0000000000906947 */ /* 0x000fea0003800000 */
.L_x_1456:
[----:B------:R-:W-:-:S05]  /*17320*/  VIADD R19, R19, 0x1f ;  /* 0x0000001f13137836 */ /* 0x000fca0000000000 */
[----:B------:R-:W-:-:S13]  /*17330*/  ISETP.GE.AND P6, PT, R19, UR4, PT ;  /* 0x0000000413007c0c */ /* 0x000fda000bfc6270 */
[----:B------:R-:W-:Y:S05]  /*17340*/  @P6 BRA `(.L_x_1453) ;  /* 0x0000000400b86947 */ /* 0x000fea0003800000 */
[----:B------:R-:W1:Y:S01]  /*17350*/  S2R R0, SR_TID.X ;  /* 0x0000000000007919 */ /* 0x000e620000002100 */
[----:B------:R-:W-:Y:S01]  /*17360*/  BSSY B0, `(.L_x_1454) ;  /* 0x0000009000007945 */ /* 0x000fe20003800000 */
[----:B------:R-:W-:Y:S01]  /*17370*/  IMAD.MOV.U32 R4, RZ, RZ, RZ ;  /* 0x000000ffff047224 */ /* 0x000fe200078e00ff */
[----:B-1----:R-:W-:-:S05]  /*17380*/  LOP3.LUT R0, R0, 0x1f, RZ, 0xc0, !PT ;  /* 0x0000001f00007812 */ /* 0x002fca00078ec0ff */
[----:B------:R-:W-:-:S05]  /*17390*/  IMAD.IADD R7, R19, 0x1, R0 ;  /* 0x0000000113077824 */ /* 0x000fca00078e0200 */
[----:B------:R-:W-:-:S13]  /*173a0*/  ISETP.GE.OR P6, PT, R7, UR4, !P0 ;  /* 0x0000000407007c0c */ /* 0x000fda000c7c6670 */
[----:B------:R-:W-:Y:S05]  /*173b0*/  @P6 BRA `(.L_x_1455) ;  /* 0x00000000000c6947 */ /* 0x000fea0003800000 */
[----:B------:R-:W1:Y:S02]  /*173c0*/  LDC.64 R2, c[0x0][0xc80] ;  /* 0x00032000ff027b82 */ /* 0x000e640000000a00 */
[----:B-1----:R-:W-:-:S05]  /*173d0*/  IMAD.WIDE R2, R7, 0x4, R2 ;  /* 0x0000000407027825 */ /* 0x002fca00078e0202 */
[----:B------:R1:W5:Y:S02]  /*173e0*/  LDG.E R4, desc[UR44][R2.64] ;  /* 0x0000002c02047981 */ /* 0x000364000c1e1900 */
.L_x_1455:
[----:B------:R-:W-:Y:S05]  /*173f0*/  BSYNC B0 ;  /* 0x0000000000007941 */ /* 0x000fea0003800000 */
.L_x_1454:
[----:B-----5:R-:W1:Y:S02]  /*17400*/  SHFL.UP PT, R0, R4, 0x1, RZ ;  /* 0x0420000004007989 */ /* 0x020e6400000e00ff */
        /* <DEDUP_REMOVED lines=20> */
[----:B------:R-:W-:-:S07]  /*17550*/  IMAD.MOV.U32 R7, RZ, RZ, R3 ;  /* 0x000000ffff077224 */ /* 0x000fce00078e0003 */
.L_x_1452:
[----:B------:R-:W-:-:S04]  /*17560*/  IMAD.IADD R7, R8, 0x1, -R7 ;  /* 0x0000000108077824 */ /* 0x000fc800078e0a07 */
[----:B------:R-:W-:-:S05]  /*17570*/  IMAD R2, R6, R0, R7 ;  /* 0x0000000006027224 */ /* 0x000fca00078e0207 */
[----:B------:R-:W-:Y:S02]  /*17580*/  ISETP.GT.AND P0, PT, R2, R5, PT ;  /* 0x000000050200720c */ /* 0x000fe40003f04270 */
[----:B------:R-:W1:Y:S11]  /*17590*/  LDC.64 R2, c[0x0][0xc90] ;  /* 0x00032400ff027b82 */ /* 0x000e760000000a00 */
[----:B------:R-:W-:-:S04]  /*175a0*/  VOTE.ANY R9, PT, !P0 ;  /* 0x0000000000097806 */ /* 0x000fc800040e0100 */
[----:B------:R-:W2:Y:S02]  /*175b0*/  POPC R8, R9 ;  /* 0x0000000900087309 */ /* 0x000ea40000000000 */
[----:B--2---:R-:W-:-:S04]  /*175c0*/  IMAD.IADD R19, R8, 0x1, R19 ;  /* 0x0000000108137824 */ /* 0x004fc800078e0213 */
[----:B-1----:R-:W-:-:S05]  /*175d0*/  IMAD.WIDE R2, R19, 0x4, R2 ;  /* 0x0000000413027825 */ /* 0x002fca00078e0202 */
[----:B------:R1:W5:Y:S01]  /*175e0*/  LDG.E R11, desc[UR44][R2.64] ;  /* 0x0000002c020b7981 */ /* 0x000362000c1e1900 */
[----:B------:R-:W-:Y:S01]  /*175f0*/  ISETP.NE.AND P0, PT, R9, RZ, PT ;  /* 0x000000ff0900720c */ /* 0x000fe20003f05270 */
[----:B------:R-:W-:Y:S02]  /*17600*/  IMAD.MOV.U32 R16, RZ, RZ, RZ ;  /* 0x000000ffff107224 */ /* 0x000fe400078e00ff */
[----:B------:R1:W2:Y:S10]  /*17610*/  SHFL.IDX PT, R4, R4, R8, 0x1f ;  /* 0x00001f0804047589 */ /* 0x0002b400000e0000 */
[----:B-1----:R-:W-:Y:S05]  /*17620*/  @!P0 BRA `(.L_x_1457) ;  /* 0x0000000000088947 */ /* 0x002fea0003800000 */
[----:B------:R-:W-:-:S05]  /*17630*/  VIADD R3, R8, 0xffffffff ;  /* 0xffffffff08037836 */ /* 0x000fca0000000000 */
[----:B------:R1:W3:Y:S02]  /*17640*/  SHFL.IDX PT, R16, R6, R3, 0x1f ;  /* 0x00001f0306107589 */ /* 0x0002e400000e0000 */
.L_x_1457:
[----:B-12--5:R-:W-:Y:S02]  /*17650*/  IMAD R6, R4, R11, RZ ;  /* 0x0000000b04067224 */ /* 0x026fe400078e02ff */
[----:B---3--:R-:W-:Y:S02]  /*17660*/  IMAD R16, R16, R0, R7 ;  /* 0x0000000010107224 */ /* 0x008fe400078e0207 */
[----:B------:R-:W-:Y:S01]  /*17670*/  IMAD.MOV.U32 R2, RZ, RZ, RZ ;  /* 0x000000ffff027224 */ /* 0x000fe200078e00ff */
[----:B------:R-:W-:Y:S01]  /*17680*/  IABS R8, R6 ;  /* 0x0000000600087213 */ /* 0x000fe20000000000 */
[----:B------:R-:W-:-:S03]  /*17690*/  IMAD.IADD R5, R5, 0x1, -R16 ;  /* 0x0000000105057824 */ /* 0x000fc600078e0a10 */
[----:B------:R-:W1:Y:S08]  /*176a0*/  I2F.RP R9, R8 ;  /* 0x0000000800097306 */ /* 0x000e700000209400 */
[----:B-1----:R-:W1:Y:S02]  /*176b0*/  MUFU.RCP R9, R9 ;  /* 0x0000000900097308 */ /* 0x002e640000001000 */
[----:B-1----:R-:W-:-:S06]  /*176c0*/  VIADD R3, R9, 0xffffffe ;  /* 0x0ffffffe09037836 */ /* 0x002fcc0000000000 */
[----:B------:R-:W1:Y:S02]  /*176d0*/  F2I.FTZ.U32.TRUNC.NTZ R3, R3 ;  /* 0x0000000300037305 */ /* 0x000e64000021f000 */
[----:B-1----:R-:W-:-:S04]  /*176e0*/  IMAD.MOV R13, RZ, RZ, -R3 ;  /* 0x000000ffff0d7224 */ /* 0x002fc800078e0a03 */
        /* <DEDUP_REMOVED lines=23> */
[-C--:B------:R-:W-:Y:S02]  /*17860*/  IABS R8, R0.reuse ;  /* 0x0000000000087213 */ /* 0x080fe40000000000 */
[----:B------:R-:W-:Y:S02]  /*17870*/  IABS R6, R0 ;  /* 0x0000000000067213 */ /* 0x000fe40000000000 */
[----:B------:R-:W1:Y:S08]  /*17880*/  I2F.RP R9, R8 ;  /* 0x0000000800097306 */ /* 0x000e700000209400 */
[----:B-1----:R-:W1:Y:S02]  /*17890*/  MUFU.RCP R9, R9 ;  /* 0x0000000900097308 */ /* 0x002e640000001000 */
[----:B-1----:R-:W-:Y:S01]  /*178a0*/  VIADD R3, R9, 0xffffffe ;  /* 0x0ffffffe09037836 */ /* 0x002fe20000000000 */
[----:B------:R-:W-:-:S05]  /*178b0*/  IABS R9, R5 ;  /* 0x0000000500097213 */ /* 0x000fca0000000000 */
[----:B------:R-:W1:Y:S02]  /*178c0*/  F2I.FTZ.U32.TRUNC.NTZ R3, R3 ;  /* 0x0000000300037305 */ /* 0x000e64000021f000 */
[----:B-1----:R-:W-:-:S04]  /*178d0*/  IMAD.MOV R11, RZ, RZ, -R3 ;  /* 0x000000ffff0b7224 */ /* 0x002fc800078e0a03 */
        /* <DEDUP_REMOVED lines=10> */
[C---:B------:R-:W-:Y:S01]  /*17980*/  LOP3.LUT R3, R5.reuse, R0, RZ, 0x3c, !PT ;  /* 0x0000000005037212 */ /* 0x040fe200078e3cff */
[----:B------:R-:W-:-:S03]  /*17990*/  IMAD.IADD R5, R5, 0x1, R7 ;  /* 0x0000000105057824 */ /* 0x000fc600078e0207 */
[----:B------:R-:W-:-:S07]  /*179a0*/  ISETP.GE.AND P2, PT, R3, RZ, PT ;  /* 0x000000ff0300720c */ /* 0x000fce0003f46270 */
[----:B------:R-:W-:-:S06]  /*179b0*/  @P0 VIADD R2, R2, 0x1 ;  /* 0x0000000102020836 */ /* 0x000fcc0000000000 */
[----:B------:R-:W-:Y:S01]  /*179c0*/  @!P2 IMAD.MOV R2, RZ, RZ, -R2 ;  /* 0x000000ffff02a224 */ /* 0x000fe200078e0a02 */
[----:B------:R-:W-:Y:S01]  /*179d0*/  @!P1 LOP3.LUT R2, RZ, R0, RZ, 0x33, !PT ;  /* 0x00000000ff029212 */ /* 0x000fe200078e33ff */
[----:B------:R-:W-:-:S03]  /*179e0*/  IMAD.MOV R0, RZ, RZ, -R0 ;  /* 0x000000ffff007224 */ /* 0x000fc600078e0a00 */
[----:B0-----:R-:W-:Y:S01]  /*179f0*/  LOP3.LUT R17, RZ, R2, RZ, 0x33, !PT ;  /* 0x00000002ff117212 */ /* 0x001fe200078e33ff */
[----:B------:R-:W-:-:S04]  /*17a00*/  IMAD R18, R2, R0, R5 ;  /* 0x0000000002127224 */ /* 0x000fc800078e0205 */
[----:B------:R-:W-:Y:S01]  /*17a10*/  IMAD.IADD R17, R4, 0x1, R17 ;  /* 0x0000000104117824 */ /* 0x000fe200078e0211 */
[----:B------:R-:W-:Y:S06]  /*17a20*/  BRA `(.L_x_1458) ;  /* 0x0000000000107947 */ /* 0x000fec0003800000 */
.L_x_1453:
[----:B------:R-:W1:Y:S01]  /*17a30*/  LDC R19, c[0x0][0xc3c] ;  /* 0x00030f00ff137b82 */ /* 0x000e620000000800 */
[----:B------:R-:W-:Y:S02]  /*17a40*/  IMAD.MOV.U32 R16, RZ, RZ, R5 ;  /* 0x000000ffff107224 */ /* 0x000fe400078e0005 */
[----:B0-----:R-:W-:Y:S02]  /*17a50*/  IMAD.MOV.U32 R17, RZ, RZ, RZ ;  /* 0x000000ffff117224 */ /* 0x001fe400078e00ff */
[----:B------:R-:W-:-:S07]  /*17a60*/  IMAD.MOV.U32 R18, RZ, RZ, RZ ;  /* 0x000000ffff127224 */ /* 0x000fce00078e00ff */
.L_x_1458:
[----:B------:R-:W0:Y:S01]  /*17a70*/  S2R R0, SR_TID.X ;  /* 0x0000000000007919 */ /* 0x000e220000002100 */
[----:B------:R-:W-:Y:S01]  /*17a80*/  BAR.SYNC.DEFER_BLOCKING 0x4, 0x180 ;  /* 0x0106000000007b1d */ /* 0x000fe20000010000 */
[----:B0-----:R-:W-:-:S04]  /*17a90*/  LOP3.LUT R0, R0, 0x1f, RZ, 0xc0, !PT ;  /* 0x0000001f00007812 */ /* 0x001fc800078ec0ff */
[----:B------:R-:W-:-:S13]  /*17aa0*/  ISETP.NE.AND P0, PT, R0, RZ, PT ;  /* 0x000000ff0000720c */ /* 0x000fda0003f05270 */
[----:B------:R-:W0:Y:S01]  /*17ab0*/  @!P0 S2R R35, SR_CgaCtaId ;  /* 0x0000000000238919 */ /* 0x000e220000008800 */
[----:B------:R-:W-:-:S04]  /*17ac0*/  @!P0 MOV R0, 0x400 ;  /* 0x0000040000008802 */ /* 0x000fc80000000f00 */
[----:B0-----:R-:W-:-:S05]  /*17ad0*/  @!P0 LEA R22, R35, R0, 0x18 ;  /* 0x0000000023168211 */ /* 0x001fca00078ec0ff */
[----:B-1----:R0:W-:Y:S01]  /*17ae0*/  @!P0 STS.128 [R22+0x228d0], R16 ;  /* 0x0228d01016008388 */ /* 0x0021e20000000c00 */
[----:B------:R-:W-:Y:S06]  /*17af0*/  BAR.ARV 0x5, 0x180 ;  /* 0x0146000000007b1d */ /* 0x000fec0000002000 */
.L_x_1451:
[----:B------:R-:W-:Y:S02]  /*17b00*/  ULDC UR4, c[0x0][0xc3c] ;  /* 0x00030f0000047ab9 */ /* 0x000fe40000000800 */
[----:B---3--:R-:W-:-:S13]  /*17b10*/  ISETP.GE.AND P0, PT, R19, UR4, PT ;  /* 0x0000000413007c0c */ /* 0x008fda000bf06270 */
[----:B------:R-:W-:Y:S05]  /*17b20*/  @!P0 BRA `(.L_x_1459) ;  /* 0xffffffb000588947 */ /* 0x000fea000383ffff */
.L_x_1378:
[----:B--2---:R-:W2:Y:S01]  /*17b30*/  LDL.LU R0, [R1+0x18] ;  /* 0x0000180001007983 */ /* 0x004ea20000300800 */
[----:B------:R-:W-:Y:S01]  /*17b40*/  BSSY B0, `(.L_x_1460) ;  /* 0x000000b000007945 */ /* 0x000fe20003800000 */
[----:B------:R-:W3:Y:S01]  /*17b50*/  S2R R5, SR_CgaCtaId ;  /* 0x0000000000057919 */ /* 0x000ee20000008800 */
[----:B--2---:R-:W-:-:S05]  /*17b60*/  VIADD R0, R0, 0x1 ;  /* 0x0000000100007836 */ /* 0x004fca0000000000 */
[----:B01----:R-:W-:-:S04]  /*17b70*/  LEA.HI R2, R0, R0, RZ, 0x1 ;  /* 0x0000000000027211 */ /* 0x003fc800078f08ff */
[----:B------:R-:W-:Y:S02]  /*17b80*/  LOP3.LUT R3, R2, 0xfffffffe, RZ, 0xc0, !PT ;  /* 0xfffffffe02037812 */ /* 0x000fe400078ec0ff */
[----:B------:R-:W-:-:S03]  /*17b90*/  MOV R2, 0x400 ;  /* 0x0000040000027802 */ /* 0x000fc60000000f00 */
[----:B------:R-:W-:Y:S01]  /*17ba0*/  IMAD.IADD R0, R0, 0x1, -R3 ;  /* 0x0000000100007824 */ /* 0x000fe200078e0a03 */
[----:B---3--:R-:W-:-:S04]  /*17bb0*/  LEA R5, R5, R2, 0x18 ;  /* 0x0000000205057211 */ /* 0x008fc800078ec0ff */
[----:B------:R-:W-:-:S04]  /*17bc0*/  SHF.L.U32 R0, R0, 0x1f, RZ ;  /* 0x0000001f00007819 */ /* 0x000fc800000006ff */
[----:B------:R-:W0:Y:S02]  /*17bd0*/  SYNCS.PHASECHK.TRANS64.TRYWAIT P0, [R5+URZ+0x22820], R0 ;  /* 0x02282000050075a7 */ /* 0x000e24000800017f */
[----:B0-----:R-:W-:Y:S05]  /*17be0*/  @!P0 BRA `(.L_x_1461) ;  /* 0x0000002400288947 */ /* 0x001fea0003800000 */
.L_x_1538:
[----:B------:R-:W-:Y:S05]  /*17bf0*/  BSYNC B0 ;  /* 0x0000000000007941 */ /* 0x000fea0003800000 */
.L_x_1460:
[----:B------:R-:W-:-:S03]  /*17c00*/  UMOV UR4, 0xffffffff ;  /* 0xffffffff00047882 */ /* 0x000fc60000000000 */
[----:B------:R-:W-:Y:S05]  /*17c10*/  BRA.DIV UR4, `(.L_x_1462) ;  /* 0x0000002604307947 */ /* 0x000fea000b800000 */
[----:B0-----:R-:W0:Y:S02]  /*17c20*/  S2R R0, SR_TID.X ;  /* 0x0000000000007919 */ /* 0x001e240000002100 */
[----:B0-----:R-:W-:-:S04]  /*17c30*/  SHF.R.U32.HI R0, RZ, 0x5, R0 ;  /* 0x00000005ff007819 */ /* 0x001fc80000011600 */
[----:B------:R-:W-:-:S05]  /*17c40*/  LOP3.LUT R0, R0, 0x3, RZ, 0xc0, !PT ;  /* 0x0000000300007812 */ /* 0x000fca00078ec0ff */
[----:B------:R0:W1:Y:S02]  /*17c50*/  SHFL.IDX PT, R14, R0, RZ, 0x1f ;  /* 0x00001fff000e7589 */ /* 0x00006400000e0000 */
.L_x_1541:
[----:B-1----:R-:W-:Y:S01]  /*17c60*/  ISETP.NE.AND P0, PT, R14, RZ, PT ;  /* 0x000000ff0e00720c */ /* 0x002fe20003f05270 */
[----:B------:R-:W-:-:S12]  /*17c70*/  BSSY B0, `(.L_x_1463) ;  /* 0x000002c000007945 */ /* 0x000fd80003800000 */
[----:B------:R-:W-:Y:S05]  /*17c80*/  @P0 BRA `(.L_x_1464) ;  /* 0x0000000000a80947 */ /* 0x000fea0003800000 */
[----:B------:R-:W-:-:S03]  /*17c90*/  UMOV UR4, 0xffffffff ;  /* 0xffffffff00047882 */ /* 0x000fc60000000000 */
[----:B------:R-:W-:Y:S05]  /*17ca0*/  BRA.DIV UR4, `(.L_x_1465) ;  /* 0x0000002604407947 */ /* 0x000fea000b800000 */
[----:B------:R-:W-:-:S13]  /*17cb0*/  ELECT P6, URZ, PT ;  /* 0x00000000003f782f */ /* 0x000fda00038c0000 */
.L_x_1544:
[----:B------:R-:W-:Y:S05]  /*17cc0*/  @!P6 BRA `(.L_x_1464) ;  /* 0x000000000098e947 */ /* 0x000fea0003800000 */
[----:B------:R-:W-:-:S06]  /*17cd0*/  ULOP3.LUT UR4, UR42, 0x2, URZ, 0xfc, !UPT ;  /* 0x000000022a047892 */ /* 0x000fcc000f8efc3f */
[----:B0-----:R-:W-:-:S05]  /*17ce0*/  IMAD.U32 R0, RZ, RZ, UR4 ;  /* 0x00000004ff007e24 */ /* 0x001fca000f8e00ff */
[----:B------:R-:W-:-:S13]  /*17cf0*/  ISETP.NE.AND P0, PT, R0, 0x3, PT ;  /* 0x000000030000780c */ /* 0x000fda0003f05270 */
[----:B------:R-:W-:Y:S05]  /*17d00*/  @!P0 BRA `(.L_x_1466) ;  /* 0x0000000000048947 */ /* 0x000fea0003800000 */
[----:B------:R-:W-:Y:S01]  /*17d10*/  BPT.TRAP 0x1 ;  /* 0x000000040000795c */ /* 0x000fe20000300000 */
.L_x_1466:
[----:B------:R-:W-:Y:S01]  /*17d20*/  IMAD R3, R23, 0x8, R5 ;  /* 0x0000000817037824 */ /* 0x000fe200078e0205 */
[----:B------:R-:W-:Y:S01]  /*17d30*/  SHF.L.U32 R2, R25, 0x1f, RZ ;  /* 0x0000001f19027819 */ /* 0x000fe200000006ff */
[----:B------:R-:W-:-:S03]  /*17d40*/  VIADD R23, R23, 0x1 ;  /* 0x0000000117177836 */ /* 0x000fc60000000000 */
[----:B------:R-:W0:Y:S02]  /*17d50*/  SYNCS.PHASECHK.TRANS64.TRYWAIT P1, [R3+URZ+0x22840], R2 ;  /* 0x02284002030075a7 */ /* 0x000e24000802017f */
[----:B------:R-:W-:-:S04]  /*17d60*/  ISETP.NE.AND P2, PT, R23, 0x2, PT ;  /* 0x000000021700780c */ /* 0x000fc80003f45270 */
[----:B------:R-:W-:Y:S01]  /*17d70*/  SEL R0, RZ, 0x1, P2 ;  /* 0x00000001ff007807 */ /* 0x000fe20001000000 */
[----:B0-----:R-:W-:Y:S08]  /*17d80*/  @!P1 BRA `(.L_x_1467) ;  /* 0x0000002400289947 */ /* 0x001ff00003800000 */
.L_x_1545:
[----:B------:R-:W-:Y:S02]  /*17d90*/  SEL R23, R23, RZ, P2 ;  /* 0x000000ff17177207 */ /* 0x000fe40001000000 */
[----:B------:R-:W-:Y:S01]  /*17da0*/  LOP3.LUT R0, R25, R0, RZ, 0x3c, !PT ;  /* 0x0000000019007212 */ /* 0x000fe200078e3cff */
[----:B------:R-:W-:Y:S06]  /*17db0*/  @!P0 BRA `(.L_x_1468) ;  /* 0x0000000000048947 */ /* 0x000fec0003800000 */
[----:B------:R-:W-:Y:S01]  /*17dc0*/  BPT.TRAP 0x1 ;  /* 0x000000040000795c */ /* 0x000fe20000300000 */
.L_x_1468:
[----:B------:R-:W-:Y:S01]  /*17dd0*/  IMAD R23, R23, 0x8, R5 ;  /* 0x0000000817177824 */ /* 0x000fe200078e0205 */
[----:B------:R-:W-:-:S04]  /*17de0*/  SHF.L.U32 R0, R0, 0x1f, RZ ;  /* 0x0000001f00007819 */ /* 0x000fc800000006ff */
[----:B------:R-:W1:Y:S02]  /*17df0*/  SYNCS.PHASECHK.TRANS64.TRYWAIT P1, [R23+URZ+0x22840], R0 ;  /* 0x02284000170075a7 */ /* 0x000e64000802017f */
[----:B-1----:R-:W-:Y:S05]  /*17e00*/  @!P1 BRA `(.L_x_1469) ;  /* 0x00000024001c9947 */ /* 0x002fea0003800000 */
.L_x_1546:
[----:B------:R-:W-:Y:S05]  /*17e10*/  @!P0 BRA `(.L_x_1470) ;  /* 0x0000000000048947 */ /* 0x000fea0003800000 */
[----:B------:R-:W-:Y:S01]  /*17e20*/  BPT.TRAP 0x1 ;  /* 0x000000040000795c */ /* 0x000fe20000300000 */
.L_x_1470:
[----:B------:R-:W2:Y:S02]  /*17e30*/  SYNCS.PHASECHK.TRANS64.TRYWAIT P1, [R3+URZ+0x22860], R2 ;  /* 0x02286002030075a7 */ /* 0x000ea4000802017f */
[----:B--2---:R-:W-:Y:S05]  /*17e40*/  @!P1 BRA `(.L_x_1471) ;  /* 0x0000002400209947 */ /* 0x004fea0003800000 */
.L_x_1547:
[----:B------:R-:W-:Y:S05]  /*17e50*/  @!P0 BRA `(.L_x_1472) ;  /* 0x0000000000048947 */ /* 0x000fea0003800000 */
[----:B------:R-:W-:Y:S01]  /*17e60*/  BPT.TRAP 0x1 ;  /* 0x000000040000795c */ /* 0x000fe20000300000 */
.L_x_1472:
[----:B------:R-:W3:Y:S02]  /*17e70*/  SYNCS.PHASECHK.TRANS64.TRYWAIT P1, [R23+URZ+0x22860], R0 ;  /* 0x02286000170075a7 */ /* 0x000ee4000802017f */
[----:B---3--:R-:W-:Y:S05]  /*17e80*/  @!P1 BRA `(.L_x_1473) ;  /* 0x0000002400249947 */ /* 0x008fea0003800000 */
.L_x_1548:
[----:B------:R-:W-:Y:S05]  /*17e90*/  @!P0 BRA `(.L_x_1474) ;  /* 0x0000000000048947 */ /* 0x000fea0003800000 */
[----:B------:R-:W-:Y:S01]  /*17ea0*/  BPT.TRAP 0x1 ;  /* 0x000000040000795c */ /* 0x000fe20000300000 */
.L_x_1474:
[----:B------:R-:W4:Y:S02]  /*17eb0*/  SYNCS.PHASECHK.TRANS64.TRYWAIT P1, [R3+URZ+0x22880], R2 ;  /* 0x02288002030075a7 */ /* 0x000f24000802017f */
[----:B----4-:R-:W-:Y:S05]  /*17ec0*/  @!P1 BRA `(.L_x_1475) ;  /* 0x0000002400289947 */ /* 0x010fea0003800000 */
.L_x_1549:
[----:B------:R-:W-:Y:S05]  /*17ed0*/  @!P0 BRA `(.L_x_1476) ;  /* 0x0000000000048947 */ /* 0x000fea0003800000 */
[----:B------:R-:W-:Y:S01]  /*17ee0*/  BPT.TRAP 0x1 ;  /* 0x000000040000795c */ /* 0x000fe20000300000 */
.L_x_1476:
[----:B------:R0:W0:Y:S02]  /*17ef0*/  SYNCS.PHASECHK.TRANS64.TRYWAIT P0, [R23+URZ+0x22880], R0 ;  /* 0x02288000170075a7 */ /* 0x000024000800017f */
[----:B0-----:R-:W-:Y:S05]  /*17f00*/  @!P0 NANOSLEEP.SYNCS 0x989680 ;  /* 0x009896800000895d */ /* 0x001fea0003900000 */
[----:B------:R-:W0:Y:S02]  /*17f10*/  @!P0 SYNCS.PHASECHK.TRANS64 P0, [R23+URZ+0x22880], R0 ;  /* 0x02288000170085a7 */ /* 0x000e24000800007f */
[----:B0-----:R-:W-:Y:S05]  /*17f20*/  @!P0 BRA `(.L_x_1476) ;  /* 0xfffffffc00f08947 */ /* 0x001fea000383ffff */
.L_x_1464:
[----:B------:R-:W-:Y:S05]  /*17f30*/  BSYNC B0 ;  /* 0x0000000000007941 */ /* 0x000fea0003800000 */
.L_x_1463:
[----:B------:R-:W-:Y:S05]  /*17f40*/  EXIT ;  /* 0x000000000000794d */ /* 0x000fea0003800000 */
.L_x_1273:
[----:B0-----:R-:W-:-:S04]  /*17f50*/  IMAD.U32 R3, RZ, RZ, UR38 ;  /* 0x00000026ff037e24 */ /* 0x001fc8000f8e00ff */
[----:B------:R0:W1:Y:S03]  /*17f60*/  SYNCS.PHASECHK.TRANS64.TRYWAIT P1, [R3+URZ+0x22800], R2 ;  /* 0x02280002030075a7 */ /* 0x000066000802017f */
[----:B-1----:R-:W-:Y:S05]  /*17f70*/  @!P1 NANOSLEEP.SYNCS 0x989680 ;  /* 0x009896800000995d */ /* 0x002fea0003900000 */
[----:B------:R-:W1:Y:S02]  /*17f80*/  @!P1 SYNCS.PHASECHK.TRANS64 P1, [R3+URZ+0x22800], R2 ;  /* 0x02280002030095a7 */ /* 0x000e64000802007f */
[----:B-1----:R-:W-:Y:S05]  /*17f90*/  @!P1 BRA `(.L_x_1273) ;  /* 0xfffffffc00ec9947 */ /* 0x002fea000383ffff */
[----:B------:R-:W-:Y:S05]  /*17fa0*/  BRA `(.L_x_1477) ;  /* 0xfffffe9c00287947 */ /* 0x000fea000383ffff */
.L_x_1277:
[----:B-1----:R1:W2:Y:S02]  /*17fb0*/  SYNCS.PHASECHK.TRANS64.TRYWAIT P1, [R13+URZ+0x22830], R2 ;  /* 0x022830020d0075a7 */ /* 0x0022a4000802017f */
[----:B--2---:R-:W-:Y:S05]  /*17fc0*/  @!P1 NANOSLEEP.SYNCS 0x989680 ;  /* 0x009896800000995d */ /* 0x004fea0003900000 */
[----:B------:R-:W2:Y:S02]  /*17fd0*/  @!P1 SYNCS.PHASECHK.TRANS64 P1, [R13+URZ+0x22830], R2 ;  /* 0x022830020d0095a7 */ /* 0x000ea4000802007f */
[----:B--2---:R-:W-:Y:S05]  /*17fe0*/  @!P1 BRA `(.L_x_1277) ;  /* 0xfffffffc00f09947 */ /* 0x004fea000383ffff */
[----:B------:R-:W-:Y:S05]  /*17ff0*/  BRA `(.L_x_1276) ;  /* 0xfffffe9c00447947 */ /* 0x000fea000383ffff */
.L_x_1294:
[----:B-1----:R-:W-:-:S04]  /*18000*/  IMAD.U32 R9, RZ, RZ, UR4 ;  /* 0x00000004ff097e24 */ /* 0x002fc8000f8e00ff */
[----:B------:R1:W2:Y:S03]  /*18010*/  SYNCS.PHASECHK.TRANS64.TRYWAIT P1, [R9+URZ+0x22830], R8 ;  /* 0x02283008090075a7 */ /* 0x0002a6000802017f */
[----:B--2---:R-:W-:Y:S05]  /*18020*/  @!P1 NANOSLEEP.SYNCS 0x989680 ;  /* 0x009896800000995d */ /* 0x004fea0003900000 */
[----:B------:R-:W2:Y:S02]  /*18030*/  @!P1 SYNCS.PHASECHK.TRANS64 P1, [R9+URZ+0x22830], R8 ;  /* 0x02283008090095a7 */ /* 0x000ea4000802007f */
[----:B--2---:R-:W-:Y:S05]  /*18040*/  @!P1 BRA `(.L_x_1294) ;  /* 0xfffffffc00ec9947 */ /* 0x004fea000383ffff */
[----:B------:R-:W-:Y:S05]  /*18050*/  BRA `(.L_x_1291) ;  /* 0xfffffed400b87947 */ /* 0x000fea000383ffff */
.L_x_1298:
[----:B-1----:R-:W-:-:S04]  /*18060*/  IMAD.U32 R9, RZ, RZ, UR4 ;  /* 0x00000004ff097e24 */ /* 0x002fc8000f8e00ff */
[----:B------:R1:W2:Y:S03]  /*18070*/  SYNCS.PHASECHK.TRANS64.TRYWAIT P1, [R9+URZ+0x22850], R8 ;  /* 0x02285008090075a7 */ /* 0x0002a6000802017f */
[----:B--2---:R-:W-:Y:S05]  /*18080*/  @!P1 NANOSLEEP.SYNCS 0x989680 ;  /* 0x009896800000995d */ /* 0x004fea0003900000 */
[----:B------:R-:W2:Y:S02]  /*18090*/  @!P1 SYNCS.PHASECHK.TRANS64 P1, [R9+URZ+0x22850], R8 ;  /* 0x02285008090095a7 */ /* 0x000ea4000802007f */
[----:B--2---:R-:W-:Y:S05]  /*180a0*/  @!P1 BRA `(.L_x_1298) ;  /* 0xfffffffc00ec9947 */ /* 0x004fea000383ffff */
[----:B------:R-:W-:Y:S05]  /*180b0*/  BRA `(.L_x_1295) ;  /* 0xfffffed800787947 */ /* 0x000fea000383ffff */
.L_x_1317:
[----:B-1----:R-:W-:-:S04]  /*180c0*/  IMAD.U32 R8, RZ, RZ, UR6 ;  /* 0x00000006ff087e24 */ /* 0x002fc8000f8e00ff */
[----:B------:R1:W2:Y:S03]  /*180d0*/  SYNCS.PHASECHK.TRANS64.TRYWAIT P1, [R8+URZ+0x22830], R5 ;  /* 0x02283005080075a7 */ /* 0x0002a6000802017f */
[----:B--2---:R-:W-:Y:S05]  /*180e0*/  @!P1 NANOSLEEP.SYNCS 0x989680 ;  /* 0x009896800000995d */ /* 0x004fea0003900000 */
[----:B------:R-:W2:Y:S02]  /*180f0*/  @!P1 SYNCS.PHASECHK.TRANS64 P1, [R8+URZ+0x22830], R5 ;  /* 0x02283005080095a7 */ /* 0x000ea4000802007f */
[----:B--2---:R-:W-:Y:S05]  /*18100*/  @!P1 BRA `(.L_x_1317) ;  /* 0xfffffffc00ec9947 */ /* 0x004fea000383ffff */
[----:B------:R-:W-:Y:S05]  /*18110*/  BRA `(.L_x_1314) ;  /* 0xffffff0c00fc7947 */ /* 0x000fea000383ffff */
.L_x_1321:
[----:B-1----:R-:W-:-:S04]  /*18120*/  IMAD.U32 R8, RZ, RZ, UR6 ;  /* 0x00000006ff087e24 */ /* 0x002fc8000f8e00ff */
[----:B------:R1:W2:Y:S03]  /*18130*/  SYNCS.PHASECHK.TRANS64.TRYWAIT P1, [R8+URZ+0x22850], R5 ;  /* 0x02285005080075a7 */ /* 0x0002a6000802017f */
[----:B--2---:R-:W-:Y:S05]  /*18140*/  @!P1 NANOSLEEP.SYNCS 0x989680 ;  /* 0x009896800000995d */ /* 0x004fea0003900000 */
[----:B------:R-:W2:Y:S02]  /*18150*/  @!P1 SYNCS.PHASECHK.TRANS64 P1, [R8+URZ+0x22850], R5 ;  /* 0x02285005080095a7 */ /* 0x000ea4000802007f */
[----:B--2---:R-:W-:Y:S05]  /*18160*/  @!P1 BRA `(.L_x_1321) ;  /* 0xfffffffc00ec9947 */ /* 0x004fea000383ffff */
[----:B------:R-:W-:Y:S05]  /*18170*/  BRA `(.L_x_1318) ;  /* 0xffffff1000a87947 */ /* 0x000fea000383ffff */
.L_x_1329:
[----:B-1----:R-:W-:-:S04]  /*18180*/  IMAD.U32 R9, RZ, RZ, UR10 ;  /* 0x0000000aff097e24 */ /* 0x002fc8000f8e00ff */
[----:B------:R1:W2:Y:S03]  /*18190*/  SYNCS.PHASECHK.TRANS64.TRYWAIT P1, [R9+URZ+0x22830], R6 ;  /* 0x02283006090075a7 */ /* 0x0002a6000802017f */
[----:B--2---:R-:W-:Y:S05]  /*181a0*/  @!P1 NANOSLEEP.SYNCS 0x989680 ;  /* 0x009896800000995d */ /* 0x004fea0003900000 */
[----:B------:R-:W2:Y:S02]  /*181b0*/  @!P1 SYNCS.PHASECHK.TRANS64 P1, [R9+URZ+0x22830], R6 ;  /* 0x02283006090095a7 */ /* 0x000ea4000802007f */
[----:B--2---:R-:W-:Y:S05]  /*181c0*/  @!P1 BRA `(.L_x_1329) ;  /* 0xfffffffc00ec9947 */ /* 0x004fea000383ffff */
[----:B------:R-:W-:Y:S05]  /*181d0*/  BRA `(.L_x_1326) ;  /* 0xffffff3400807947 */ /* 0x000fea000383ffff */
.L_x_1333:
[----:B-1----:R-:W-:-:S04]  /*181e0*/  IMAD.U32 R9, RZ, RZ, UR10 ;  /* 0x0000000aff097e24 */ /* 0x002fc8000f8e00ff */
[----:B------:R1:W2:Y:S03]  /*181f0*/  SYNCS.PHASECHK.TRANS64.TRYWAIT P1, [R9+URZ+0x22850], R6 ;  /* 0x02285006090075a7 */ /* 0x0002a6000802017f */
[----:B--2---:R-:W-:Y:S05]  /*18200*/  @!P1 NANOSLEEP.SYNCS 0x989680 ;  /* 0x009896800000995d */ /* 0x004fea0003900000 */
[----:B------:R-:W2:Y:S02]  /*18210*/  @!P1 SYNCS.PHASECHK.TRANS64 P1, [R9+URZ+0x22850], R6 ;  /* 0x02285006090095a7 */ /* 0x000ea4000802007f */
[----:B--2---:R-:W-:Y:S05]  /*18220*/  @!P1 BRA `(.L_x_1333) ;  /* 0xfffffffc00ec9947 */ /* 0x004fea000383ffff */
[----:B------:R-:W-:Y:S05]  /*18230*/  BRA `(.L_x_1330) ;  /* 0xffffff3800207947 */ /* 0x000fea000383ffff */
.L_x_1348:
[----:B-1----:R-:W-:-:S04]  /*18240*/  IMAD.U32 R5, RZ, RZ, UR5 ;  /* 0x00000005ff057e24 */ /* 0x002fc8000f8e00ff */
[----:B------:R1:W2:Y:S03]  /*18250*/  SYNCS.PHASECHK.TRANS64.TRYWAIT P1, [R5+URZ+0x22850], R0 ;  /* 0x02285000050075a7 */ /* 0x0002a6000802017f */
[----:B--2---:R-:W-:Y:S05]  /*18260*/  @!P1 NANOSLEEP.SYNCS 0x989680 ;  /* 0x009896800000995d */ /* 0x004fea0003900000 */
[----:B------:R-:W2:Y:S02]  /*18270*/  @!P1 SYNCS.PHASECHK.TRANS64 P1, [R5+URZ+0x22850], R0 ;  /* 0x02285000050095a7 */ /* 0x000ea4000802007f */
[----:B--2---:R-:W-:Y:S05]  /*18280*/  @!P1 BRA `(.L_x_1348) ;  /* 0xfffffffc00ec9947 */ /* 0x004fea000383ffff */
[----:B------:R-:W-:Y:S05]  /*18290*/  BRA `(.L_x_1347) ;  /* 0xffffff6800e47947 */ /* 0x000fea000383ffff */
.L_x_1399:
[----:B------:R-:W1:Y:S01]  /*182a0*/  S2R R20, SR_TID.X ;  /* 0x0000000000147919 */ /* 0x000e620000002100 */
[----:B------:R-:W-:Y:S02]  /*182b0*/  IMAD.MOV.U32 R12, RZ, RZ, RZ ;  /* 0x000000ffff0c7224 */ /* 0x000fe400078e00ff */
[----:B------:R-:W-:Y:S02]  /*182c0*/  IMAD.MOV.U32 R11, RZ, RZ, 0x1f ;  /* 0x0000001fff0b7424 */ /* 0x000fe400078e00ff */
[----:B------:R-:W-:Y:S01]  /*182d0*/  IMAD.MOV.U32 R15, RZ, RZ, -0x1 ;  /* 0xffffffffff0f7424 */ /* 0x000fe200078e00ff */
[----:B-1----:R-:W-:-:S04]  /*182e0*/  SHF.R.U32.HI R20, RZ, 0x5, R20 ;  /* 0x00000005ff147819 */ /* 0x002fc80000011614 */
[----:B------:R-:W-:-:S05]  /*182f0*/  LOP3.LUT R20, R20, 0x3, RZ, 0xc0, !PT ;  /* 0x0000000314147812 */ /* 0x000fca00078ec0ff */
[----:B------:R-:W-:-:S07]  /*18300*/  IMAD.MOV.U32 R13, RZ, RZ, R20 ;  /* 0x000000ffff0d7224 */ /* 0x000fce00078e0014 */
[----:B0----5:R-:W-:Y:S05]  /*18310*/  WARPSYNC.COLLECTIVE R15, `(.L_x_1478) ;  /* 0x000000000f087348 */ /* 0x021fea0003c00000 */
[----:B------:R1:W2:Y:S02]  /*18320*/  SHFL.IDX P6, R14, R13, R12, R11 ;  /* 0x0000000c0d0e7389 */ /* 0x0002a400000c000b */
[----:B012--5:R-:W-:Y:S01]  /*18330*/  ENDCOLLECTIVE ;  /* 0x000000000000791b */ /* 0x027fe20003800000 */
.L_x_1478:
[----:B------:R-:W-:Y:S05]  /*18340*/  BRA `(.L_x_1479) ;  /* 0xffffffb800ac7947 */ /* 0x000fea000383ffff */
.L_x_1402:
[----:B-1----:R1:W2:Y:S02]  /*18350*/  SYNCS.PHASECHK.TRANS64.TRYWAIT P0, [R0+URZ+0x22880], R21 ;  /* 0x02288015000075a7 */ /* 0x0022a4000800017f */
[----:B--2---:R-:W-:Y:S05]  /*18360*/  @!P0 NANOSLEEP.SYNCS 0x989680 ;  /* 0x009896800000895d */ /* 0x004fea0003900000 */
[----:B------:R-:W2:Y:S02]  /*18370*/  @!P0 SYNCS.PHASECHK.TRANS64 P0, [R0+URZ+0x22880], R21 ;  /* 0x02288015000085a7 */ /* 0x000ea4000800007f */
[----:B--2---:R-:W-:Y:S05]  /*18380*/  @!P0 BRA `(.L_x_1402) ;  /* 0xfffffffc00f08947 */ /* 0x004fea000383ffff */
[----:B------:R-:W-:Y:S05]  /*18390*/  BRA `(.L_x_1480) ;  /* 0xffffffbc00507947 */ /* 0x000fea000383ffff */
.L_x_1403:
[----:B------:R-:W-:Y:S01]  /*183a0*/  BSSY B0, `(.L_x_1481) ;  /* 0x0000008000007945 */ /* 0x000fe20003800000 */
[----:B------:R-:W-:Y:S02]  /*183b0*/  IMAD.MOV.U32 R13, RZ, RZ, R10 ;  /* 0x000000ffff0d7224 */ /* 0x000fe400078e000a */
[----:B------:R-:W-:Y:S02]  /*183c0*/  IMAD.MOV.U32 R12, RZ, RZ, RZ ;  /* 0x000000ffff0c7224 */ /* 0x000fe400078e00ff */
[----:B------:R-:W-:Y:S02]  /*183d0*/  IMAD.MOV.U32 R11, RZ, RZ, 0x1c1f ;  /* 0x00001c1fff0b7424 */ /* 0x000fe400078e00ff */
[----:B------:R-:W-:-:S07]  /*183e0*/  IMAD.MOV.U32 R15, RZ, RZ, -0x1 ;  /* 0xffffffffff0f7424 */ /* 0x000fce00078e00ff */
[----:B-1----:R-:W-:Y:S05]  /*183f0*/  WARPSYNC.COLLECTIVE R15, `(.L_x_1482) ;  /* 0x000000000f087348 */ /* 0x002fea0003c00000 */
[----:B------:R0:W2:Y:S02]  /*18400*/  SHFL.IDX P6, R14, R13, R12, R11 ;  /* 0x0000000c0d0e7389 */ /* 0x0000a400000c000b */
[----:B012---:R-:W-:Y:S01]  /*18410*/  ENDCOLLECTIVE ;  /* 0x000000000000791b */ /* 0x007fe20003800000 */
.L_x_1482:
[----:B------:R-:W-:Y:S05]  /*18420*/  BSYNC B0 ;  /* 0x0000000000007941 */ /* 0x000fea0003800000 */
.L_x_1481:
        /* <DEDUP_REMOVED lines=13> */
.L_x_1483:
[----:B------:R-:W-:Y:S02]  /*18500*/  IMAD.MOV.U32 R13, RZ, RZ, R10 ;  /* 0x000000ffff0d7224 */ /* 0x000fe400078e000a */
[----:B------:R-:W-:Y:S02]  /*18510*/  IMAD.MOV.U32 R12, RZ, RZ, 0x1 ;  /* 0x00000001ff0c7424 */ /* 0x000fe400078e00ff */
[----:B------:R-:W-:-:S07]  /*18520*/  IMAD.MOV.U32 R2, RZ, RZ, R14 ;  /* 0x000000ffff027224 */ /* 0x000fce00078e000e */
[----:B------:R-:W-:Y:S05]  /*18530*/  WARPSYNC.COLLECTIVE R15, `(.L_x_1484) ;  /* 0x000000000f087348 */ /* 0x000fea0003c00000 */
[----:B------:R0:W1:Y:S02]  /*18540*/  SHFL.IDX P6, R14, R13, R12, R11 ;  /* 0x0000000c0d0e7389 */ /* 0x00006400000c000b */
[----:B01----:R-:W-:Y:S01]  /*18550*/  ENDCOLLECTIVE ;  /* 0x000000000000791b */ /* 0x003fe20003800000 */
.L_x_1484:
        /* <DEDUP_REMOVED lines=14> */
.L_x_1485:
[----:B------:R-:W-:Y:S02]  /*18640*/  IMAD.MOV.U32 R13, RZ, RZ, R10 ;  /* 0x000000ffff0d7224 */ /* 0x000fe400078e000a */
[----:B------:R-:W-:Y:S02]  /*18650*/  IMAD.MOV.U32 R12, RZ, RZ, 0x2 ;  /* 0x00000002ff0c7424 */ /* 0x000fe400078e00ff */
[----:B------:R-:W-:-:S07]  /*18660*/  IMAD.MOV.U32 R2, RZ, RZ, R14 ;  /* 0x000000ffff027224 */ /* 0x000fce00078e000e */
[----:B------:R-:W-:Y:S05]  /*18670*/  WARPSYNC.COLLECTIVE R15, `(.L_x_1486) ;  /* 0x000000000f087348 */ /* 0x000fea0003c00000 */
[----:B------:R0:W1:Y:S02]  /*18680*/  SHFL.IDX P6, R14, R13, R12, R11 ;  /* 0x0000000c0d0e7389 */ /* 0x00006400000c000b */
[----:B01----:R-:W-:Y:S01]  /*18690*/  ENDCOLLECTIVE ;  /* 0x000000000000791b */ /* 0x003fe20003800000 */
.L_x_1486:
        /* <DEDUP_REMOVED lines=14> */
.L_x_1487:
[----:B------:R-:W-:Y:S02]  /*18780*/  IMAD.MOV.U32 R13, RZ, RZ, R10 ;  /* 0x000000ffff0d7224 */ /* 0x000fe400078e000a */
[----:B------:R-:W-:Y:S02]  /*18790*/  IMAD.MOV.U32 R12, RZ, RZ, 0x3 ;  /* 0x00000003ff0c7424 */ /* 0x000fe400078e00ff */
[----:B------:R-:W-:-:S07]  /*187a0*/  IMAD.MOV.U32 R2, RZ, RZ, R14 ;  /* 0x000000ffff027224 */ /* 0x000fce00078e000e */
[----:B------:R-:W-:Y:S05]  /*187b0*/  WARPSYNC.COLLECTIVE R15, `(.L_x_1488) ;  /* 0x000000000f087348 */ /* 0x000fea0003c00000 */
[----:B------:R0:W1:Y:S02]  /*187c0*/  SHFL.IDX P6, R14, R13, R12, R11 ;  /* 0x0000000c0d0e7389 */ /* 0x00006400000c000b */
[----:B01----:R-:W-:Y:S01]  /*187d0*/  ENDCOLLECTIVE ;  /* 0x000000000000791b */ /* 0x003fe20003800000 */
.L_x_1488:
        /* <DEDUP_REMOVED lines=14> */
.L_x_1489:
[----:B------:R-:W-:Y:S01]  /*188c0*/  @!PT LDS RZ, [RZ] ;  /* 0x00000000fffff984 */ /* 0x000fe20000000800 */
[----:B------:R-:W-:Y:S01]  /*188d0*/  @!PT LDS RZ, [RZ] ;  /* 0x00000000fffff984 */ /* 0x000fe20000000800 */
[----:B------:R-:W-:Y:S01]  /*188e0*/  @!PT LDS RZ, [RZ] ;  /* 0x00000000fffff984 */ /* 0x000fe20000000800 */
[----:B------:R0:W-:Y:S02]  /*188f0*/  LDGSTS.E.BYPASS.LTC128B.128 [R7+0xa400], desc[UR44][R2.64+0x40], !P0 ;  /* 0x0a40004002077fae */ /* 0x0001e4000c101d6c */
[----:B0-----:R-:W-:Y:S01]  /*18900*/  IMAD.MOV.U32 R2, RZ, RZ, R14 ;  /* 0x000000ffff027224 */ /* 0x001fe200078e000e */
[----:B------:R-:W-:Y:S06]  /*18910*/  BRA `(.L_x_1490) ;  /* 0xffffffb800e87947 */ /* 0x000fec000383ffff */
.L_x_1408:
[----:B---3--:R3:W4:Y:S02]  /*18920*/  SYNCS.PHASECHK.TRANS64.TRYWAIT P0, [R0+URZ+0x22840], R21 ;  /* 0x02284015000075a7 */ /* 0x008724000800017f */
[----:B----4-:R-:W-:Y:S05]  /*18930*/  @!P0 NANOSLEEP.SYNCS 0x989680 ;  /* 0x009896800000895d */ /* 0x010fea0003900000 */
[----:B------:R-:W4:Y:S02]  /*18940*/  @!P0 SYNCS.PHASECHK.TRANS64 P0, [R0+URZ+0x22840], R21 ;  /* 0x02284015000085a7 */ /* 0x000f24000800007f */
[----:B----4-:R-:W-:Y:S05]  /*18950*/  @!P0 BRA `(.L_x_1408) ;  /* 0xfffffffc00f08947 */ /* 0x010fea000383ffff */
[----:B------:R-:W-:Y:S05]  /*18960*/  BRA `(.L_x_1491) ;  /* 0xffffffbc00487947 */ /* 0x000fea000383ffff */
.L_x_1409:
[----:B------:R-:W-:Y:S01]  /*18970*/  BSSY B0, `(.L_x_1492) ;  /* 0x0000008000007945 */ /* 0x000fe20003800000 */
[----:B------:R-:W-:Y:S02]  /*18980*/  IMAD.MOV.U32 R13, RZ, RZ, R5 ;  /* 0x000000ffff0d7224 */ /* 0x000fe400078e0005 */
[----:B------:R-:W-:Y:S02]  /*18990*/  IMAD.MOV.U32 R12, RZ, RZ, RZ ;  /* 0x000000ffff0c7224 */ /* 0x000fe400078e00ff */
[----:B------:R-:W-:Y:S02]  /*189a0*/  IMAD.MOV.U32 R11, RZ, RZ, 0x1c1f ;  /* 0x00001c1fff0b7424 */ /* 0x000fe400078e00ff */
[----:B------:R-:W-:-:S07]  /*189b0*/  IMAD.MOV.U32 R15, RZ, RZ, -0x1 ;  /* 0xffffffffff0f7424 */ /* 0x000fce00078e00ff */
[----:B-123--:R-:W-:Y:S05]  /*189c0*/  WARPSYNC.COLLECTIVE R15, `(.L_x_1493) ;  /* 0x000000000f087348 */ /* 0x00efea0003c00000 */
[----:B------:R0:W4:Y:S02]  /*189d0*/  SHFL.IDX P6, R14, R13, R12, R11 ;  /* 0x0000000c0d0e7389 */ /* 0x00012400000c000b */
[----:B01234-:R-:W-:Y:S01]  /*189e0*/  ENDCOLLECTIVE ;  /* 0x000000000000791b */ /* 0x01ffe20003800000 */
.L_x_1493:
[----:B------:R-:W-:Y:S05]  /*189f0*/  BSYNC B0 ;  /* 0x0000000000007941 */ /* 0x000fea0003800000 */
.L_x_1492:
        /* <DEDUP_REMOVED lines=12> */
.L_x_1494:
[----:B------:R-:W-:Y:S01]  /*18ac0*/  @P3 IMAD.IADD R9, R22, 0x1, R6 ;  /* 0x0000000116093824 */ /* 0x000fe200078e0206 */
[----:B------:R0:W-:Y:S01]  /*18ad0*/  STL [R1], R8 ;  /* 0x0000000801007387 */ /* 0x0001e20000100800 */
        /* <DEDUP_REMOVED lines=16> */
.L_x_1495:
        /* <DEDUP_REMOVED lines=12> */
.L_x_1496:
[----:B------:R-:W-:Y:S02]  /*18ca0*/  IMAD.MOV.U32 R13, RZ, RZ, R5 ;  /* 0x000000ffff0d7224 */ /* 0x000fe400078e0005 */
[----:B------:R-:W-:Y:S02]  /*18cb0*/  IMAD.MOV.U32 R12, RZ, RZ, 0x2 ;  /* 0x00000002ff0c7424 */ /* 0x000fe400078e00ff */
[----:B------:R-:W-:-:S07]  /*18cc0*/  IMAD.MOV.U32 R3, RZ, RZ, R14 ;  /* 0x000000ffff037224 */ /* 0x000fce00078e000e */
[----:B------:R-:W-:Y:S05]  /*18cd0*/  WARPSYNC.COLLECTIVE R15, `(.L_x_1497) ;  /* 0x000000000f087348 */ /* 0x000fea0003c00000 */
[----:B------:R0:W1:Y:S02]  /*18ce0*/  SHFL.IDX P6, R14, R13, R12, R11 ;  /* 0x0000000c0d0e7389 */ /* 0x00006400000c000b */
[----:B01----:R-:W-:Y:S01]  /*18cf0*/  ENDCOLLECTIVE ;  /* 0x000000000000791b */ /* 0x003fe20003800000 */
.L_x_1497:
[----:B------:R-:W-:-:S05]  /*18d00*/  @P3 IADD3 R3, P0, R33, R3, RZ ;  /* 0x0000000321033210 */ /* 0x000fca0007f1e0ff */
[----:B------:R-:W-:-:S05]  /*18d10*/  @P3 IMAD.X R2, RZ, RZ, R2, P0 ;  /* 0x000000ffff023224 */ /* 0x000fca00000e0602 */
[----:B------:R-:W-:Y:S01]  /*18d20*/  @P3 LOP3.LUT R3, R3, R2, RZ, 0x3c, !PT ;  /* 0x0000000203033212 */ /* 0x000fe200078e3cff */
[----:B------:R-:W-:-:S03]  /*18d30*/  IMAD.MOV.U32 R13, RZ, RZ, R4 ;  /* 0x000000ffff0d7224 */ /* 0x000fc600078e0004 */
[----:B------:R-:W-:-:S04]  /*18d40*/  @P3 LOP3.LUT R2, R3, R2, RZ, 0x3c, !PT ;  /* 0x0000000203023212 */ /* 0x000fc800078e3cff */
[----:B------:R-:W-:-:S05]  /*18d50*/  @P3 LOP3.LUT R3, R3, R2, RZ, 0x3c, !PT ;  /* 0x0000000203033212 */ /* 0x000fca00078e3cff */
[----:B------:R-:W-:Y:S01]  /*18d60*/  @!PT LDS RZ, [RZ] ;  /* 0x00000000fffff984 */ /* 0x000fe20000000800 */
[----:B------:R-:W-:Y:S01]  /*18d70*/  @!PT LDS RZ, [RZ] ;  /* 0x00000000fffff984 */ /* 0x000fe20000000800 */
[----:B------:R-:W-:Y:S01]  /*18d80*/  @!PT LDS RZ, [RZ] ;  /* 0x00000000fffff984 */ /* 0x000fe20000000800 */
[----:B------:R-:W-:Y:S04]  /*18d90*/  @P3 LDGSTS.E.BYPASS.LTC128B.128 [R9+0x16c00], desc[UR44][R2.64], !P4 ;  /* 0x16c0000002093fae */ /* 0x000fe8000e101d6c */
[----:B------:R-:W-:Y:S04]  /*18da0*/  @P3 LDGSTS.E.BYPASS.LTC128B.128 [R9+0x18c00], desc[UR44][R2.64+0x40], !P5 ;  /* 0x18c0004002093fae */ /* 0x000fe8000e901d6c */
[----:B------:R0:W-:Y:S02]  /*18db0*/  @P3 LDGSTS.E.BYPASS.LTC128B.128 [R9+0x1ac00], desc[UR44][R2.64+0x80], !P1 ;  /* 0x1ac0008002093fae */ /* 0x0001e4000c901d6c */
[----:B0-----:R-:W-:-:S07]  /*18dc0*/  IMAD.MOV.U32 R2, RZ, RZ, R14 ;  /* 0x000000ffff027224 */ /* 0x001fce00078e000e */
[----:B------:R-:W-:Y:S05]  /*18dd0*/  WARPSYNC.COLLECTIVE R15, `(.L_x_1498) ;  /* 0x000000000f087348 */ /* 0x000fea0003c00000 */
[----:B------:R0:W1:Y:S02]  /*18de0*/  SHFL.IDX P6, R14, R13, R12, R11 ;  /* 0x0000000c0d0e7389 */ /* 0x00006400000c000b */
[----:B01----:R-:W-:Y:S01]  /*18df0*/  ENDCOLLECTIVE ;  /* 0x000000000000791b */ /* 0x003fe20003800000 */
.L_x_1498:
[----:B------:R-:W-:Y:S02]  /*18e00*/  IMAD.MOV.U32 R13, RZ, RZ, R5 ;  /* 0x000000ffff0d7224 */ /* 0x000fe400078e0005 */
[----:B------:R-:W-:Y:S02]  /*18e10*/  IMAD.MOV.U32 R12, RZ, RZ, 0x3 ;  /* 0x00000003ff0c7424 */ /* 0x000fe400078e00ff */
[----:B------:R-:W-:-:S07]  /*18e20*/  IMAD.MOV.U32 R3, RZ, RZ, R14 ;  /* 0x000000ffff037224 */ /* 0x000fce00078e000e */
[----:B------:R-:W-:Y:S05]  /*18e30*/  WARPSYNC.COLLECTIVE R15, `(.L_x_1499) ;  /* 0x000000000f087348 */ /* 0x000fea0003c00000 */
[----:B------:R0:W1:Y:S02]  /*18e40*/  SHFL.IDX P6, R14, R13, R12, R11 ;  /* 0x0000000c0d0e7389 */ /* 0x00006400000c000b */
[----:B01----:R-:W-:Y:S01]  /*18e50*/  ENDCOLLECTIVE ;  /* 0x000000000000791b */ /* 0x003fe20003800000 */
.L_x_1499:
[----:B------:R-:W-:-:S05]  /*18e60*/  @P2 IADD3 R3, P0, R33, R3, RZ ;  /* 0x0000000321032210 */ /* 0x000fca0007f1e0ff */
[----:B------:R-:W-:-:S05]  /*18e70*/  @P2 IMAD.X R2, RZ, RZ, R2, P0 ;  /* 0x000000ffff022224 */ /* 0x000fca00000e0602 */
[----:B------:R-:W-:Y:S01]  /*18e80*/  @P2 LOP3.LUT R3, R3, R2, RZ, 0x3c, !PT ;  /* 0x0000000203032212 */ /* 0x000fe200078e3cff */
[----:B------:R-:W-:-:S03]  /*18e90*/  IMAD.MOV.U32 R13, RZ, RZ, R4 ;  /* 0x000000ffff0d7224 */ /* 0x000fc600078e0004 */
[----:B------:R-:W-:-:S04]  /*18ea0*/  @P2 LOP3.LUT R2, R3, R2, RZ, 0x3c, !PT ;  /* 0x0000000203022212 */ /* 0x000fc800078e3cff */
[----:B------:R-:W-:Y:S01]  /*18eb0*/  @P2 LOP3.LUT R3, R3, R2, RZ, 0x3c, !PT ;  /* 0x0000000203032212 */ /* 0x000fe200078e3cff */
[----:B------:R-:W-:-:S04]  /*18ec0*/  IMAD.MOV.U32 R5, RZ, RZ, R14 ;  /* 0x000000ffff057224 */ /* 0x000fc800078e000e */
[----:B------:R-:W-:Y:S01]  /*18ed0*/  @!PT LDS RZ, [RZ] ;  /* 0x00000000fffff984 */ /* 0x000fe20000000800 */
[----:B------:R-:W-:Y:S01]  /*18ee0*/  @!PT LDS RZ, [RZ] ;  /* 0x00000000fffff984 */ /* 0x000fe20000000800 */
[----:B------:R-:W-:Y:S01]  /*18ef0*/  @!PT LDS RZ, [RZ] ;  /* 0x00000000fffff984 */ /* 0x000fe20000000800 */
[----:B------:R0:W-:Y:S04]  /*18f00*/  @P2 LDGSTS.E.BYPASS.LTC128B.128 [R7+0x17400], desc[UR44][R2.64], !P4 ;  /* 0x1740000002072fae */ /* 0x0001e8000e101d6c */
[----:B------:R0:W-:Y:S01]  /*18f10*/  @P2 LDGSTS.E.BYPASS.LTC128B.128 [R7+0x19400], desc[UR44][R2.64+0x40], !P5 ;  /* 0x1940004002072fae */ /* 0x0001e2000e901d6c */
[----:B------:R-:W-:-:S03]  /*18f20*/  LOP3.LUT P5, RZ, R8, 0x20000000, RZ, 0xc0, !PT ;  /* 0x2000000008ff7812 */ /* 0x000fc600078ac0ff */
[----:B------:R0:W-:Y:S10]  /*18f30*/  @P2 LDGSTS.E.BYPASS.LTC128B.128 [R7+0x1b400], desc[UR44][R2.64+0x80], !P1 ;  /* 0x1b40008002072fae */ /* 0x0001f4000c901d6c */
[----:B0-----:R-:W-:Y:S05]  /*18f40*/  WARPSYNC.COLLECTIVE R15, `(.L_x_1500) ;  /* 0x000000000f087348 */ /* 0x001fea0003c00000 */
[----:B------:R1:W2:Y:S02]  /*18f50*/  SHFL.IDX P6, R14, R13, R12, R11 ;  /* 0x0000000c0d0e7389 */ /* 0x0002a400000c000b */
[----:B012---:R-:W-:Y:S01]  /*18f60*/  ENDCOLLECTIVE ;  /* 0x000000000000791b */ /* 0x007fe20003800000 */
.L_x_1500:
[----:B------:R-:W-:Y:S05]  /*18f70*/  BRA `(.L_x_1501) ;  /* 0xffffffb800b87947 */ /* 0x000fea000383ffff */
.L_x_1414:
[----:B------:R-:W-:Y:S02]  /*18f80*/  IMAD.MOV.U32 R13, RZ, RZ, R4 ;  /* 0x000000ffff0d7224 */ /* 0x000fe400078e0004 */
[----:B------:R-:W-:Y:S02]  /*18f90*/  IMAD.MOV.U32 R12, RZ, RZ, RZ ;  /* 0x000000ffff0c7224 */ /* 0x000fe400078e00ff */
[----:B------:R-:W-:Y:S02]  /*18fa0*/  IMAD.MOV.U32 R11, RZ, RZ, 0x1c1f ;  /* 0x00001c1fff0b7424 */ /* 0x000fe400078e00ff */
[----:B------:R-:W-:Y:S02]  /*18fb0*/  IMAD.MOV.U32 R15, RZ, RZ, -0x1 ;  /* 0xffffffffff0f7424 */ /* 0x000fe400078e00ff */
[----:B------:R-:W-:Y:S02]  /*18fc0*/  IMAD R5, R6, UR37, RZ ;  /* 0x0000002506057c24 */ /* 0x000fe4000f8e02ff */
[----:B------:R-:W-:-:S07]  /*18fd0*/  VIADD R6, R9, UR38 ;  /* 0x0000002609067c36 */ /* 0x000fce0008000000 */
[----:B-----5:R-:W-:Y:S05]  /*18fe0*/  WARPSYNC.COLLECTIVE R15, `(.L_x_1502) ;  /* 0x000000000f087348 */ /* 0x020fea0003c00000 */
[----:B------:R0:W1:Y:S02]  /*18ff0*/  SHFL.IDX P6, R14, R13, R12, R11 ;  /* 0x0000000c0d0e7389 */ /* 0x00006400000c000b */
[----:B01---5:R-:W-:Y:S01]  /*19000*/  ENDCOLLECTIVE ;  /* 0x000000000000791b */ /* 0x023fe20003800000 */
.L_x_1502:
[C---:B------:R-:W-:Y:S01]  /*19010*/  VIADD R8, R6.reuse, 0x20 ;  /* 0x0000002006087836 */ /* 0x040fe20000000000 */
[----:B------:R-:W-:Y:S01]  /*19020*/  ISETP.GE.AND P0, PT, R6, R5, PT ;  /* 0x000000050600720c */ /* 0x000fe20003f06270 */
[----:B------:R-:W-:Y:S02]  /*19030*/  IMAD.MOV.U32 R13, RZ, RZ, R0 ;  /* 0x000000ffff0d7224 */ /* 0x000fe400078e0000 */
[----:B------:R-:W-:-:S10]  /*19040*/  IMAD.MOV.U32 R2, RZ, RZ, R14 ;  /* 0x000000ffff027224 */ /* 0x000fd400078e000e */
[----:B------:R-:W-:Y:S05]  /*19050*/  WARPSYNC.COLLECTIVE R15, `(.L_x_1503) ;  /* 0x000000000f087348 */ /* 0x000fea0003c00000 */
[----:B------:R0:W1:Y:S02]  /*19060*/  SHFL.IDX P6, R14, R13, R12, R11 ;  /* 0x0000000c0d0e7389 */ /* 0x00006400000c000b */
[----:B01----:R-:W-:Y:S01]  /*19070*/  ENDCOLLECTIVE ;  /* 0x000000000000791b */ /* 0x003fe20003800000 */
.L_x_1503:
[----:B------:R-:W-:Y:S02]  /*19080*/  IMAD.MOV.U32 R13, RZ, RZ, R4 ;  /* 0x000000ffff0d7224 */ /* 0x000fe400078e0004 */
[----:B------:R-:W-:Y:S02]  /*19090*/  IMAD.MOV.U32 R12, RZ, RZ, 0x1 ;  /* 0x00000001ff0c7424 */ /* 0x000fe400078e00ff */
[----:B------:R-:W-:-:S07]  /*190a0*/  IMAD.MOV.U32 R3, RZ, RZ, R14 ;  /* 0x000000ffff037224 */ /* 0x000fce00078e000e */
[----:B------:R-:W-:Y:S05]  /*190b0*/  WARPSYNC.COLLECTIVE R15, `(.L_x_1504) ;  /* 0x000000000f087348 */ /* 0x000fea0003c00000 */
[----:B------:R0:W1:Y:S02]  /*190c0*/  SHFL.IDX P6, R14, R13, R12, R11 ;  /* 0x0000000c0d0e7389 */ /* 0x00006400000c000b */
[----:B01----:R-:W-:Y:S01]  /*190d0*/  ENDCOLLECTIVE ;  /* 0x000000000000791b */ /* 0x003fe20003800000 */
.L_x_1504:
[----:B------:R-:W-:-:S05]  /*190e0*/  @!P0 IADD3 R3, P4, R33, R3, RZ ;  /* 0x0000000321038210 */ /* 0x000fca0007f9e0ff */
[----:B------:R-:W-:-:S05]  /*190f0*/  @!P0 IMAD.X R2, RZ, RZ, R2, P4 ;  /* 0x000000ffff028224 */ /* 0x000fca00020e0602 */
        /* <DEDUP_REMOVED lines=16> */
.L_x_1505:
[----:B------:R-:W-:Y:S02]  /*19200*/  IMAD.MOV.U32 R13, RZ, RZ, R4 ;  /* 0x000000ffff0d7224 */ /* 0x000fe400078e0004 */
[----:B------:R-:W-:Y:S02]  /*19210*/  IMAD.MOV.U32 R12, RZ, RZ, 0x2 ;  /* 0x00000002ff0c7424 */ /* 0x000fe400078e00ff */
[----:B------:R-:W-:-:S07]  /*19220*/  IMAD.MOV.U32 R3, RZ, RZ, R14 ;  /* 0x000000ffff037224 */ /* 0x000fce00078e000e */
[----:B------:R-:W-:Y:S05]  /*19230*/  WARPSYNC.COLLECTIVE R15, `(.L_x_1506) ;  /* 0x000000000f087348 */ /* 0x000fea0003c00000 */
[----:B------:R0:W1:Y:S02]  /*19240*/  SHFL.IDX P6, R14, R13, R12, R11 ;  /* 0x0000000c0d0e7389 */ /* 0x00006400000c000b */
[----:B01----:R-:W-:Y:S01]  /*19250*/  ENDCOLLECTIVE ;  /* 0x000000000000791b */ /* 0x003fe20003800000 */
.L_x_1506:
        /* <DEDUP_REMOVED lines=17> */
.L_x_1507:
[----:B------:R-:W-:Y:S02]  /*19370*/  IMAD.MOV.U32 R13, RZ, RZ, R4 ;  /* 0x000000ffff0d7224 */ /* 0x000fe400078e0004 */
[----:B------:R-:W-:Y:S02]  /*19380*/  IMAD.MOV.U32 R12, RZ, RZ, 0x3 ;  /* 0x00000003ff0c7424 */ /* 0x000fe400078e00ff */
[----:B------:R-:W-:-:S07]  /*19390*/  IMAD.MOV.U32 R3, RZ, RZ, R14 ;  /* 0x000000ffff037224 */ /* 0x000fce00078e000e */
[----:B------:R-:W-:Y:S05]  /*193a0*/  WARPSYNC.COLLECTIVE R15, `(.L_x_1508) ;  /* 0x000000000f087348 */ /* 0x000fea0003c00000 */
[----:B------:R0:W1:Y:S02]  /*193b0*/  SHFL.IDX P6, R14, R13, R12, R11 ;  /* 0x0000000c0d0e7389 */ /* 0x00006400000c000b */
[----:B01----:R-:W-:Y:S01]  /*193c0*/  ENDCOLLECTIVE ;  /* 0x000000000000791b */ /* 0x003fe20003800000 */
.L_x_1508:
[----:B------:R-:W-:-:S05]  /*193d0*/  @!P0 IADD3 R3, P4, R33, R3, RZ ;  /* 0x0000000321038210 */ /* 0x000fca0007f9e0ff */
[----:B------:R-:W-:-:S05]  /*193e0*/  @!P0 IMAD.X R2, RZ, RZ, R2, P4 ;  /* 0x000000ffff028224 */ /* 0x000fca00020e0602 */
[----:B------:R-:W-:Y:S01]  /*193f0*/  @!P0 LOP3.LUT R3, R3, R2, RZ, 0x3c, !PT ;  /* 0x0000000203038212 */ /* 0x000fe200078e3cff */
[----:B------:R-:W-:-:S03]  /*19400*/  IMAD.MOV.U32 R13, RZ, RZ, R0 ;  /* 0x000000ffff0d7224 */ /* 0x000fc600078e0000 */
[----:B------:R-:W-:-:S04]  /*19410*/  @!P0 LOP3.LUT R2, R3, R2, RZ, 0x3c, !PT ;  /* 0x0000000203028212 */ /* 0x000fc800078e3cff */
[----:B------:R-:W-:Y:S01]  /*19420*/  @!P0 LOP3.LUT R3, R3, R2, RZ, 0x3c, !PT ;  /* 0x0000000203038212 */ /* 0x000fe200078e3cff */
[----:B------:R-:W-:-:S04]  /*19430*/  IMAD.MOV.U32 R4, RZ, RZ, R14 ;  /* 0x000000ffff047224 */ /* 0x000fc800078e000e */
[----:B------:R-:W-:Y:S01]  /*19440*/  @!PT LDS RZ, [RZ] ;  /* 0x00000000fffff984 */ /* 0x000fe20000000800 */
[----:B------:R-:W-:Y:S01]  /*19450*/  @!PT LDS RZ, [RZ] ;  /* 0x00000000fffff984 */ /* 0x000fe20000000800 */
[----:B------:R-:W-:Y:S01]  /*19460*/  @!PT LDS RZ, [RZ] ;  /* 0x00000000fffff984 */ /* 0x000fe20000000800 */
[----:B------:R0:W-:Y:S04]  /*19470*/  @!P0 LDGSTS.E.BYPASS.LTC128B.128 [R7+0x11400], desc[UR44][R2.64], !P3 ;  /* 0x1140000002078fae */ /* 0x0001e8000d901d6c */
[----:B------:R0:W-:Y:S04]  /*19480*/  @!P0 LDGSTS.E.BYPASS.LTC128B.128 [R7+0x13400], desc[UR44][R2.64+0x40], !P2 ;  /* 0x1340004002078fae */ /* 0x0001e8000d101d6c */
[----:B------:R0:W-:Y:S02]  /*19490*/  @!P0 LDGSTS.E.BYPASS.LTC128B.128 [R7+0x15400], desc[UR44][R2.64+0x80], !P1 ;  /* 0x1540008002078fae */ /* 0x0001e4000c901d6c */
[----:B0-----:R-:W-:Y:S05]  /*194a0*/  WARPSYNC.COLLECTIVE R15, `(.L_x_1509) ;  /* 0x000000000f087348 */ /* 0x001fea0003c00000 */
[----:B------:R1:W2:Y:S02]  /*194b0*/  SHFL.IDX P6, R14, R13, R12, R11 ;  /* 0x0000000c0d0e7389 */ /* 0x0002a400000c000b */
[----:B012---:R-:W-:Y:S01]  /*194c0*/  ENDCOLLECTIVE ;  /* 0x000000000000791b */ /* 0x007fe20003800000 */
.L_x_1509:
[----:B------:R-:W-:Y:S05]  /*194d0*/  BRA `(.L_x_1510) ;  /* 0xffffffbc00cc7947 */ /* 0x000fea000383ffff */
.L_x_1419:
[----:B0-----:R0:W1:Y:S02]  /*194e0*/  SYNCS.PHASECHK.TRANS64.TRYWAIT P0, [R22+URZ+0x22820], R3 ;  /* 0x02282003160075a7 */ /* 0x001064000800017f */
[----:B-1----:R-:W-:Y:S05]  /*194f0*/  @!P0 NANOSLEEP.SYNCS 0x989680 ;  /* 0x009896800000895d */ /* 0x002fea0003900000 */
[----:B------:R-:W1:Y:S02]  /*19500*/  @!P0 SYNCS.PHASECHK.TRANS64 P0, [R22+URZ+0x22820], R3 ;  /* 0x02282003160085a7 */ /* 0x000e64000800007f */
[----:B-1----:R-:W-:Y:S05]  /*19510*/  @!P0 BRA `(.L_x_1419) ;  /* 0xfffffffc00f08947 */ /* 0x002fea000383ffff */
[----:B------:R-:W-:Y:S05]  /*19520*/  BRA `(.L_x_1511) ;  /* 0xffffffc0003c7947 */ /* 0x000fea000383ffff */
.L_x_1423:
[----:B0-----:R0:W1:Y:S02]  /*19530*/  SYNCS.PHASECHK.TRANS64.TRYWAIT P0, [R0+URZ+0x22880], R10 ;  /* 0x0228800a000075a7 */ /* 0x001064000800017f */
[----:B-1----:R-:W-:Y:S05]  /*19540*/  @!P0 NANOSLEEP.SYNCS 0x989680 ;  /* 0x009896800000895d */ /* 0x002fea0003900000 */
[----:B------:R-:W1:Y:S02]  /*19550*/  @!P0 SYNCS.PHASECHK.TRANS64 P0, [R0+URZ+0x22880], R10 ;  /* 0x0228800a000085a7 */ /* 0x000e64000800007f */
[----:B-1----:R-:W-:Y:S05]  /*19560*/  @!P0 BRA `(.L_x_1423) ;  /* 0xfffffffc00f08947 */ /* 0x002fea000383ffff */
[----:B------:R-:W-:Y:S05]  /*19570*/  BRA `(.L_x_1512) ;  /* 0xffffffc400047947 */ /* 0x000fea000383ffff */
.L_x_1424:
        /* <DEDUP_REMOVED lines=8> */
.L_x_1514:
[----:B------:R-:W-:Y:S05]  /*19600*/  BSYNC B0 ;  /* 0x0000000000007941 */ /* 0x000fea0003800000 */
.L_x_1513:
        /* <DEDUP_REMOVED lines=10> */
.L_x_1515:
[----:B------:R-:W-:Y:S02]  /*196b0*/  IMAD.MOV.U32 R13, RZ, RZ, R26 ;  /* 0x000000ffff0d7224 */ /* 0x000fe400078e001a */
[----:B------:R-:W-:Y:S02]  /*196c0*/  IMAD.MOV.U32 R12, RZ, RZ, 0x1 ;  /* 0x00000001ff0c7424 */ /* 0x000fe400078e00ff */
[----:B------:R-:W-:-:S07]  /*196d0*/  IMAD.MOV.U32 R2, RZ, RZ, R14 ;  /* 0x000000ffff027224 */ /* 0x000fce00078e000e */
[----:B------:R-:W-:Y:S05]  /*196e0*/  WARPSYNC.COLLECTIVE R15, `(.L_x_1516) ;  /* 0x000000000f087348 */ /* 0x000fea0003c00000 */
[----:B------:R0:W1:Y:S02]  /*196f0*/  SHFL.IDX P6, R14, R13, R12, R11 ;  /* 0x0000000c0d0e7389 */ /* 0x00006400000c000b */
[----:B01----:R-:W-:Y:S01]  /*19700*/  ENDCOLLECTIVE ;  /* 0x000000000000791b */ /* 0x003fe20003800000 */
.L_x_1516:
        /* <DEDUP_REMOVED lines=12> */
.L_x_1517:
[----:B------:R-:W-:Y:S02]  /*197d0*/  IMAD.MOV.U32 R13, RZ, RZ, R26 ;  /* 0x000000ffff0d7224 */ /* 0x000fe400078e001a */
[----:B------:R-:W-:Y:S02]  /*197e0*/  IMAD.MOV.U32 R12, RZ, RZ, 0x2 ;  /* 0x00000002ff0c7424 */ /* 0x000fe400078e00ff */
[----:B------:R-:W-:-:S07]  /*197f0*/  IMAD.MOV.U32 R2, RZ, RZ, R14 ;  /* 0x000000ffff027224 */ /* 0x000fce00078e000e */
[----:B------:R-:W-:Y:S05]  /*19800*/  WARPSYNC.COLLECTIVE R15, `(.L_x_1518) ;  /* 0x000000000f087348 */ /* 0x000fea0003c00000 */
[----:B------:R0:W1:Y:S02]  /*19810*/  SHFL.IDX P6, R14, R13, R12, R11 ;  /* 0x0000000c0d0e7389 */ /* 0x00006400000c000b */
[----:B01----:R-:W-:Y:S01]  /*19820*/  ENDCOLLECTIVE ;  /* 0x000000000000791b */ /* 0x003fe20003800000 */
.L_x_1518:
        /* <DEDUP_REMOVED lines=12> */
.L_x_1519:
[----:B------:R-:W-:Y:S02]  /*198f0*/  IMAD.MOV.U32 R13, RZ, RZ, R26 ;  /* 0x000000ffff0d7224 */ /* 0x000fe400078e001a */
[----:B------:R-:W-:Y:S02]  /*19900*/  IMAD.MOV.U32 R12, RZ, RZ, 0x3 ;  /* 0x00000003ff0c7424 */ /* 0x000fe400078e00ff */
[----:B------:R-:W-:-:S07]  /*19910*/  IMAD.MOV.U32 R2, RZ, RZ, R14 ;  /* 0x000000ffff027224 */ /* 0x000fce00078e000e */
[----:B------:R-:W-:Y:S05]  /*19920*/  WARPSYNC.COLLECTIVE R15, `(.L_x_1520) ;  /* 0x000000000f087348 */ /* 0x000fea0003c00000 */
[----:B------:R0:W1:Y:S02]  /*19930*/  SHFL.IDX P6, R14, R13, R12, R11 ;  /* 0x0000000c0d0e7389 */ /* 0x00006400000c000b */
[----:B01----:R-:W-:Y:S01]  /*19940*/  ENDCOLLECTIVE ;  /* 0x000000000000791b */ /* 0x003fe20003800000 */
.L_x_1520:
        /* <DEDUP_REMOVED lines=12> */
.L_x_1521:
[----:B------:R-:W-:Y:S01]  /*19a10*/  IMAD.MOV.U32 R2, RZ, RZ, R14 ;  /* 0x000000ffff027224 */ /* 0x000fe200078e000e */
[----:B------:R-:W-:Y:S06]  /*19a20*/  BRA `(.L_x_1522) ;  /* 0xffffffc000947947 */ /* 0x000fec000383ffff */
.L_x_1429:
[----:B---3--:R3:W4:Y:S02]  /*19a30*/  SYNCS.PHASECHK.TRANS64.TRYWAIT P0, [R0+URZ+0x22840], R10 ;  /* 0x0228400a000075a7 */ /* 0x008724000800017f */
[----:B----4-:R-:W-:Y:S05]  /*19a40*/  @!P0 NANOSLEEP.SYNCS 0x989680 ;  /* 0x009896800000895d */ /* 0x010fea0003900000 */
[----:B------:R-:W4:Y:S02]  /*19a50*/  @!P0 SYNCS.PHASECHK.TRANS64 P0, [R0+URZ+0x22840], R10 ;  /* 0x0228400a000085a7 */ /* 0x000f24000800007f */
[----:B----4-:R-:W-:Y:S05]  /*19a60*/  @!P0 BRA `(.L_x_1429) ;  /* 0xfffffffc00f08947 */ /* 0x010fea000383ffff */
[----:B------:R-:W-:Y:S05]  /*19a70*/  BRA `(.L_x_1523) ;  /* 0xffffffc000e87947 */ /* 0x000fea000383ffff */
.L_x_1430:
        /* <DEDUP_REMOVED lines=8> */
.L_x_1525:
[----:B------:R-:W-:Y:S05]  /*19b00*/  BSYNC B0 ;  /* 0x0000000000007941 */ /* 0x000fea0003800000 */
.L_x_1524:
        /* <DEDUP_REMOVED lines=9> */
.L_x_1526:
[----:B------:R-:W-:Y:S02]  /*19ba0*/  IMAD.MOV.U32 R13, RZ, RZ, R8 ;  /* 0x000000ffff0d7224 */ /* 0x000fe400078e0008 */
[----:B------:R-:W-:Y:S02]  /*19bb0*/  IMAD.MOV.U32 R12, RZ, RZ, 0x1 ;  /* 0x00000001ff0c7424 */ /* 0x000fe400078e00ff */
[----:B------:R-:W-:-:S07]  /*19bc0*/  IMAD.MOV.U32 R2, RZ, RZ, R14 ;  /* 0x000000ffff027224 */ /* 0x000fce00078e000e */
[----:B------:R-:W-:Y:S05]  /*19bd0*/  WARPSYNC.COLLECTIVE R15, `(.L_x_1527) ;  /* 0x000000000f087348 */ /* 0x000fea0003c00000 */
[----:B------:R0:W1:Y:S02]  /*19be0*/  SHFL.IDX P6, R14, R13, R12, R11 ;  /* 0x0000000c0d0e7389 */ /* 0x00006400000c000b */
[----:B01----:R-:W-:Y:S01]  /*19bf0*/  ENDCOLLECTIVE ;  /* 0x000000000000791b */ /* 0x003fe20003800000 */
.L_x_1527:
        /* <DEDUP_REMOVED lines=13> */
.L_x_1528:
[----:B------:R-:W-:Y:S02]  /*19cd0*/  IMAD.MOV.U32 R13, RZ, RZ, R8 ;  /* 0x000000ffff0d7224 */ /* 0x000fe400078e0008 */
[----:B------:R-:W-:Y:S02]  /*19ce0*/  IMAD.MOV.U32 R12, RZ, RZ, 0x2 ;  /* 0x00000002ff0c7424 */ /* 0x000fe400078e00ff */
[----:B------:R-:W-:-:S07]  /*19cf0*/  IMAD.MOV.U32 R2, RZ, RZ, R14 ;  /* 0x000000ffff027224 */ /* 0x000fce00078e000e */
[----:B------:R-:W-:Y:S05]  /*19d00*/  WARPSYNC.COLLECTIVE R15, `(.L_x_1529) ;  /* 0x000000000f087348 */ /* 0x000fea0003c00000 */
[----:B------:R0:W1:Y:S02]  /*19d10*/  SHFL.IDX P6, R14, R13, R12, R11 ;  /* 0x0000000c0d0e7389 */ /* 0x00006400000c000b */
[----:B01----:R-:W-:Y:S01]  /*19d20*/  ENDCOLLECTIVE ;  /* 0x000000000000791b */ /* 0x003fe20003800000 */
.L_x_1529:
        /* <DEDUP_REMOVED lines=13> */
.L_x_1530:
[----:B------:R-:W-:Y:S02]  /*19e00*/  IMAD.MOV.U32 R13, RZ, RZ, R8 ;  /* 0x000000ffff0d7224 */ /* 0x000fe400078e0008 */
[----:B------:R-:W-:Y:S02]  /*19e10*/  IMAD.MOV.U32 R12, RZ, RZ, 0x3 ;  /* 0x00000003ff0c7424 */ /* 0x000fe400078e00ff */
[----:B------:R-:W-:-:S07]  /*19e20*/  IMAD.MOV.U32 R2, RZ, RZ, R14 ;  /* 0x000000ffff027224 */ /* 0x000fce00078e000e */
[----:B------:R-:W-:Y:S05]  /*19e30*/  WARPSYNC.COLLECTIVE R15, `(.L_x_1531) ;  /* 0x000000000f087348 */ /* 0x000fea0003c00000 */
[----:B------:R0:W1:Y:S02]  /*19e40*/  SHFL.IDX P6, R14, R13, R12, R11 ;  /* 0x0000000c0d0e7389 */ /* 0x00006400000c000b */
[----:B01----:R-:W-:Y:S01]  /*19e50*/  ENDCOLLECTIVE ;  /* 0x000000000000791b */ /* 0x003fe20003800000 */
.L_x_1531:
        /* <DEDUP_REMOVED lines=13> */
.L_x_1532:
[----:B------:R-:W-:Y:S01]  /*19f30*/  IMAD.MOV.U32 R2, RZ, RZ, R14 ;  /* 0x000000ffff027224 */ /* 0x000fe200078e000e */
[----:B------:R-:W-:Y:S06]  /*19f40*/  BRA `(.L_x_1533) ;  /* 0xffffffc000787947 */ /* 0x000fec000383ffff */
.L_x_1435:
[----:B0-----:R0:W2:Y:S02]  /*19f50*/  SYNCS.PHASECHK.TRANS64.TRYWAIT P1, [R0+URZ+0x22870], R3 ;  /* 0x02287003000075a7 */ /* 0x0010a4000802017f */
[----:B--2---:R-:W-:Y:S05]  /*19f60*/  @!P1 NANOSLEEP.SYNCS 0x989680 ;  /* 0x009896800000995d */ /* 0x004fea0003900000 */
[----:B------:R-:W2:Y:S02]  /*19f70*/  @!P1 SYNCS.PHASECHK.TRANS64 P1, [R0+URZ+0x22870], R3 ;  /* 0x02287003000095a7 */ /* 0x000ea4000802007f */
[----:B--2---:R-:W-:Y:S05]  /*19f80*/  @!P1 BRA `(.L_x_1435) ;  /* 0xfffffffc00f09947 */ /* 0x004fea000383ffff */
[----:B------:R-:W-:Y:S05]  /*19f90*/  BRA `(.L_x_1534) ;  /* 0xffffffc000e47947 */ /* 0x000fea000383ffff */
.L_x_1437:
[----:B0-----:R0:W1:Y:S02]  /*19fa0*/  SYNCS.PHASECHK.TRANS64.TRYWAIT P1, [R0+URZ+0x22860], R3 ;  /* 0x02286003000075a7 */ /* 0x001064000802017f */
[----:B-1----:R-:W-:Y:S05]  /*19fb0*/  @!P1 NANOSLEEP.SYNCS 0x989680 ;  /* 0x009896800000995d */ /* 0x002fea0003900000 */
[----:B------:R-:W1:Y:S02]  /*19fc0*/  @!P1 SYNCS.PHASECHK.TRANS64 P1, [R0+URZ+0x22860], R3 ;  /* 0x02286003000095a7 */ /* 0x000e64000802007f */
[----:B-1----:R-:W-:Y:S05]  /*19fd0*/  @!P1 BRA `(.L_x_1437) ;  /* 0xfffffffc00f09947 */ /* 0x002fea000383ffff */
[----:B------:R-:W-:Y:S05]  /*19fe0*/  BRA `(.L_x_1535) ;  /* 0xffffffc000f47947 */ /* 0x000fea000383ffff */
.L_x_1445:
[----:B-1----:R1:W2:Y:S02]  /*19ff0*/  SYNCS.PHASECHK.TRANS64.TRYWAIT P1, [R17+URZ+0x22870], R0 ;  /* 0x02287000110075a7 */ /* 0x0022a4000802017f */
[----:B--2---:R-:W-:Y:S05]  /*1a000*/  @!P1 NANOSLEEP.SYNCS 0x989680 ;  /* 0x009896800000995d */ /* 0x004fea0003900000 */
[----:B------:R-:W2:Y:S02]  /*1a010*/  @!P1 SYNCS.PHASECHK.TRANS64 P1, [R17+URZ+0x22870], R0 ;  /* 0x02287000110095a7 */ /* 0x000ea4000802007f */
[----:B--2---:R-:W-:Y:S05]  /*1a020*/  @!P1 BRA `(.L_x_1445) ;  /* 0xfffffffc00f09947 */ /* 0x004fea000383ffff */
[----:B------:R-:W-:Y:S05]  /*1a030*/  BRA `(.L_x_1536) ;  /* 0xffffffc800887947 */ /* 0x000fea000383ffff */
.L_x_1447:
[----:B-1----:R1:W2:Y:S02]  /*1a040*/  SYNCS.PHASECHK.TRANS64.TRYWAIT P1, [R17+URZ+0x22860], R0 ;  /* 0x02286000110075a7 */ /* 0x0022a4000802017f */
[----:B--2---:R-:W-:Y:S05]  /*1a050*/  @!P1 NANOSLEEP.SYNCS 0x989680 ;  /* 0x009896800000995d */ /* 0x004fea0003900000 */
[----:B------:R-:W2:Y:S02]  /*1a060*/  @!P1 SYNCS.PHASECHK.TRANS64 P1, [R17+URZ+0x22860], R0 ;  /* 0x02286000110095a7 */ /* 0x000ea4000802007f */
[----:B--2---:R-:W-:Y:S05]  /*1a070*/  @!P1 BRA `(.L_x_1447) ;  /* 0xfffffffc00f09947 */ /* 0x004fea000383ffff */
[----:B------:R-:W-:Y:S05]  /*1a080*/  BRA `(.L_x_1537) ;  /* 0xffffffc800947947 */ /* 0x000fea000383ffff */
.L_x_1461:
[----:B0-----:R0:W1:Y:S02]  /*1a090*/  SYNCS.PHASECHK.TRANS64.TRYWAIT P0, [R5+URZ+0x22820], R0 ;  /* 0x02282000050075a7 */ /* 0x001064000800017f */
[----:B-1----:R-:W-:Y:S05]  /*1a0a0*/  @!P0 NANOSLEEP.SYNCS 0x989680 ;  /* 0x009896800000895d */ /* 0x002fea0003900000 */
[----:B------:R-:W1:Y:S02]  /*1a0b0*/  @!P0 SYNCS.PHASECHK.TRANS64 P0, [R5+URZ+0x22820], R0 ;  /* 0x02282000050085a7 */ /* 0x000e64000800007f */
[----:B-1----:R-:W-:Y:S05]  /*1a0c0*/  @!P0 BRA `(.L_x_1461) ;  /* 0xfffffffc00f08947 */ /* 0x002fea000383ffff */
[----:B------:R-:W-:Y:S05]  /*1a0d0*/  BRA `(.L_x_1538) ;  /* 0xffffffd800c47947 */ /* 0x000fea000383ffff */
.L_x_1462:
[----:B------:R-:W1:Y:S01]  /*1a0e0*/  S2R R2, SR_TID.X ;  /* 0x0000000000027919 */ /* 0x000e620000002100 */
[----:B------:R-:W-:Y:S01]  /*1a0f0*/  BSSY B0, `(.L_x_1539) ;  /* 0x000000a000007945 */ /* 0x000fe20003800000 */
[----:B------:R-:W-:Y:S02]  /*1a100*/  IMAD.MOV.U32 R12, RZ, RZ, RZ ;  /* 0x000000ffff0c7224 */ /* 0x000fe400078e00ff */
[----:B------:R-:W-:Y:S02]  /*1a110*/  IMAD.MOV.U32 R11, RZ, RZ, 0x1f ;  /* 0x0000001fff0b7424 */ /* 0x000fe400078e00ff */
[----:B------:R-:W-:Y:S01]  /*1a120*/  IMAD.MOV.U32 R15, RZ, RZ, -0x1 ;  /* 0xffffffffff0f7424 */ /* 0x000fe200078e00ff */
[----:B-1----:R-:W-:-:S04]  /*1a130*/  SHF.R.U32.HI R2, RZ, 0x5, R2 ;  /* 0x00000005ff027819 */ /* 0x002fc80000011602 */
[----:B------:R-:W-:-:S05]  /*1a140*/  LOP3.LUT R2, R2, 0x3, RZ, 0xc0, !PT ;  /* 0x0000000302027812 */ /* 0x000fca00078ec0ff */
[----:B------:R-:W-:-:S07]  /*1a150*/  IMAD.MOV.U32 R13, RZ, RZ, R2 ;  /* 0x000000ffff0d7224 */ /* 0x000fce00078e0002 */
[----:B0-----:R-:W-:Y:S05]  /*1a160*/  WARPSYNC.COLLECTIVE R15, `(.L_x_1540) ;  /* 0x000000000f087348 */ /* 0x001fea0003c00000 */
[----:B------:R1:W2:Y:S02]  /*1a170*/  SHFL.IDX P6, R14, R13, R12, R11 ;  /* 0x0000000c0d0e7389 */ /* 0x0002a400000c000b */
[----:B012---:R-:W-:Y:S01]  /*1a180*/  ENDCOLLECTIVE ;  /* 0x000000000000791b */ /* 0x007fe20003800000 */
.L_x_1540:
[----:B------:R-:W-:Y:S05]  /*1a190*/  BSYNC B0 ;  /* 0x0000000000007941 */ /* 0x000fea0003800000 */
.L_x_1539:
[----:B------:R-:W-:Y:S05]  /*1a1a0*/  BRA `(.L_x_1541) ;  /* 0xffffffd800ac7947 */ /* 0x000fea000383ffff */
.L_x_1465:
[----:B------:R-:W-:Y:S01]  /*1a1b0*/  BSSY B1, `(.L_x_1542) ;  /* 0x0000006000017945 */ /* 0x000fe20003800000 */
[----:B------:R-:W-:-:S07]  /*1a1c0*/  IMAD.MOV.U32 R15, RZ, RZ, -0x1 ;  /* 0xffffffffff0f7424 */ /* 0x000fce00078e00ff */
[----:B0-----:R-:W-:Y:S05]  /*1a1d0*/  WARPSYNC.COLLECTIVE R15, `(.L_x_1543) ;  /* 0x000000000f0c7348 */ /* 0x001fea0003c00000 */
[----:B------:R-:W-:Y:S02]  /*1a1e0*/  ELECT P6, UR62, PT ;  /* 0x00000000003e782f */ /* 0x000fe400038c0000 */
[----:B------:R-:W-:Y:S01]  /*1a1f0*/  MOV R14, UR62 ;  /* 0x0000003e000e7c02 */ /* 0x000fe20008000f00 */
[----:B0-----:R-:W-:Y:S10]  /*1a200*/  ENDCOLLECTIVE ;  /* 0x000000000000791b */ /* 0x001ff40003800000 */
.L_x_1543:
[----:B------:R-:W-:Y:S05]  /*1a210*/  BSYNC B1 ;  /* 0x0000000000017941 */ /* 0x000fea0003800000 */
.L_x_1542:
[----:B------:R-:W-:Y:S05]  /*1a220*/  BRA `(.L_x_1544) ;  /* 0xffffffd800a47947 */ /* 0x000fea000383ffff */
.L_x_1467:
[----:B0-----:R0:W1:Y:S02]  /*1a230*/  SYNCS.PHASECHK.TRANS64.TRYWAIT P1, [R3+URZ+0x22840], R2 ;  /* 0x02284002030075a7 */ /* 0x001064000802017f */
[----:B-1----:R-:W-:Y:S05]  /*1a240*/  @!P1 NANOSLEEP.SYNCS 0x989680 ;  /* 0x009896800000995d */ /* 0x002fea0003900000 */
[----:B------:R-:W1:Y:S02]  /*1a250*/  @!P1 SYNCS.PHASECHK.TRANS64 P1, [R3+URZ+0x22840], R2 ;  /* 0x02284002030095a7 */ /* 0x000e64000802007f */
[----:B-1----:R-:W-:Y:S05]  /*1a260*/  @!P1 BRA `(.L_x_1467) ;  /* 0xfffffffc00f09947 */ /* 0x002fea000383ffff */
[----:B------:R-:W-:Y:S05]  /*1a270*/  BRA `(.L_x_1545) ;  /* 0xffffffd800c47947 */ /* 0x000fea000383ffff */
.L_x_1469:
[----:B-1----:R1:W2:Y:S02]  /*1a280*/  SYNCS.PHASECHK.TRANS64.TRYWAIT P1, [R23+URZ+0x22840], R0 ;  /* 0x02284000170075a7 */ /* 0x0022a4000802017f */
[----:B--2---:R-:W-:Y:S05]  /*1a290*/  @!P1 NANOSLEEP.SYNCS 0x989680 ;  /* 0x009896800000995d */ /* 0x004fea0003900000 */
[----:B------:R-:W2:Y:S02]  /*1a2a0*/  @!P1 SYNCS.PHASECHK.TRANS64 P1, [R23+URZ+0x22840], R0 ;  /* 0x02284000170095a7 */ /* 0x000ea4000802007f */
[----:B--2---:R-:W-:Y:S05]  /*1a2b0*/  @!P1 BRA `(.L_x_1469) ;  /* 0xfffffffc00f09947 */ /* 0x004fea000383ffff */
[----:B------:R-:W-:Y:S05]  /*1a2c0*/  BRA `(.L_x_1546) ;  /* 0xffffffd800d07947 */ /* 0x000fea000383ffff */
.L_x_1471:
[----:B--2---:R2:W3:Y:S02]  /*1a2d0*/  SYNCS.PHASECHK.TRANS64.TRYWAIT P1, [R3+URZ+0x22860], R2 ;  /* 0x02286002030075a7 */ /* 0x0044e4000802017f */
[----:B---3--:R-:W-:Y:S05]  /*1a2e0*/  @!P1 NANOSLEEP.SYNCS 0x989680 ;  /* 0x009896800000995d */ /* 0x008fea0003900000 */
[----:B------:R-:W3:Y:S02]  /*1a2f0*/  @!P1 SYNCS.PHASECHK.TRANS64 P1, [R3+URZ+0x22860], R2 ;  /* 0x02286002030095a7 */ /* 0x000ee4000802007f */
[----:B---3--:R-:W-:Y:S05]  /*1a300*/  @!P1 BRA `(.L_x_1471) ;  /* 0xfffffffc00f09947 */ /* 0x008fea000383ffff */
[----:B------:R-:W-:Y:S05]  /*1a310*/  BRA `(.L_x_1547) ;  /* 0xffffffd800cc7947 */ /* 0x000fea000383ffff */
.L_x_1473:
[----:B---3--:R3:W4:Y:S02]  /*1a320*/  SYNCS.PHASECHK.TRANS64.TRYWAIT P1, [R23+URZ+0x22860], R0 ;  /* 0x02286000170075a7 */ /* 0x008724000802017f */
[----:B----4-:R-:W-:Y:S05]  /*1a330*/  @!P1 NANOSLEEP.SYNCS 0x989680 ;  /* 0x009896800000995d */ /* 0x010fea0003900000 */
[----:B------:R-:W4:Y:S02]  /*1a340*/  @!P1 SYNCS.PHASECHK.TRANS64 P1, [R23+URZ+0x22860], R0 ;  /* 0x02286000170095a7 */ /* 0x000f24000802007f */
[----:B----4-:R-:W-:Y:S05]  /*1a350*/  @!P1 BRA `(.L_x_1473) ;  /* 0xfffffffc00f09947 */ /* 0x010fea000383ffff */
[----:B------:R-:W-:Y:S05]  /*1a360*/  BRA `(.L_x_1548) ;  /* 0xffffffd800c87947 */ /* 0x000fea000383ffff */
.L_x_1475:
[----:B----4-:R4:W0:Y:S02]  /*1a370*/  SYNCS.PHASECHK.TRANS64.TRYWAIT P1, [R3+URZ+0x22880], R2 ;  /* 0x02288002030075a7 */ /* 0x010824000802017f */
[----:B0-----:R-:W-:Y:S05]  /*1a380*/  @!P1 NANOSLEEP.SYNCS 0x989680 ;  /* 0x009896800000995d */ /* 0x001fea0003900000 */
[----:B------:R-:W0:Y:S02]  /*1a390*/  @!P1 SYNCS.PHASECHK.TRANS64 P1, [R3+URZ+0x22880], R2 ;  /* 0x02288002030095a7 */ /* 0x000e24000802007f */
[----:B0-----:R-:W-:Y:S05]  /*1a3a0*/  @!P1 BRA `(.L_x_1475) ;  /* 0xfffffffc00f09947 */ /* 0x001fea000383ffff */
[----:B------:R-:W-:Y:S05]  /*1a3b0*/  BRA `(.L_x_1549) ;  /* 0xffffffd800c47947 */ /* 0x000fea000383ffff */
.L_x_1550:
        /* <DEDUP_REMOVED lines=12> */
.L_x_3194:


//--------------------- .text._ZN7cutlass13device_kernelIN5flash11enable_sm90INS1_16FlashAttnFwdSm90INS1_25CollectiveMainloopFwdSm90ILi2EN4cute5tupleIJNS5_1CILi1EEES8_S8_EEENS6_IJNS7_ILi128EEESA_NS7_ILi192EEEEEELi128ENS_12float_e4m3_tEfNS_4arch4Sm90ELb0ELb1ELb1ELb1ELb1ELb1ELb0ELb1ELb1ELb1ELb0ELb0EEENS1_21CollectiveEpilogueFwdINS6_IJSA_SA_SA_EEES9_NS_10bfloat16_tESF_Li256ELb1ELb1ELb0ELb1EEENS1_36VarlenDynamicPersistentTileSchedulerILi128ELi128ELi256ELi128ELb0ELb1ELb1ELb1ELb0ELb1EEEEEEEEEvNT_6ParamsE --------------------------
	.section	.text._ZN7cutlass13device_kernelIN5flash11enable_sm90INS1_16FlashAttnFwdSm90INS1_25CollectiveMainloopFwdSm90ILi2EN4cute5tupleIJNS5_1CILi1EEES8_S8_EEENS6_IJNS7_ILi128EEESA_NS7_ILi192EEEEEELi128ENS_12float_e4m3_tEfNS_4arch4Sm90ELb0ELb1ELb1ELb1ELb1ELb1ELb0ELb1ELb1ELb1ELb0ELb0EEENS1_21CollectiveEpilogueFwdINS6_IJSA_SA_SA_EEES9_NS_10bfloat16_tESF_Li256ELb1ELb1ELb0ELb1EEENS1_36VarlenDynamicPersistentTileSchedulerILi128ELi128ELi256ELi128ELb0ELb1ELb1ELb1ELb0ELb1EEEEEEEEEvNT_6ParamsE,"ax",@progbits
	.align	128
.text._ZN7cutlass13device_kernelIN5flash11enable_sm90INS1_16FlashAttnFwdSm90INS1_25CollectiveMainloopFwdSm90ILi2EN4cute5tupleIJNS5_1CILi1EEES8_S8_EEENS6_IJNS7_ILi128EEESA_NS7_ILi192EEEEEELi128ENS_12float_e4m3_tEfNS_4arch4Sm90ELb0ELb1ELb1ELb1ELb1ELb1ELb0ELb1ELb1ELb1ELb0ELb0EEENS1_21CollectiveEpilogueFwdINS6_IJSA_SA_SA_EEES9_NS_10bfloat16_tESF_Li256ELb1ELb1ELb0ELb1EEENS1_36VarlenDynamicPersistentTileSchedulerILi128ELi128ELi256ELi128ELb0ELb1ELb1ELb1ELb0ELb1EEEEEEEEEvNT_6ParamsE:
        .type           _ZN7cutlass13device_kernelIN5flash11enable_sm90INS1_16FlashAttnFwdSm90INS1_25CollectiveMainloopFwdSm90ILi2EN4cute5tupleIJNS5_1CILi1EEES8_S8_EEENS6_IJNS7_ILi128EEESA_NS7_ILi192EEEEEELi128ENS_12float_e4m3_tEfNS_4arch4Sm90ELb0ELb1ELb1ELb1ELb1ELb1ELb0ELb1ELb1ELb1ELb0ELb0EEENS1_21CollectiveEpilogueFwdINS6_IJSA_SA_SA_EEES9_NS_10bfloat16_tESF_Li256ELb1ELb1ELb0ELb1EEENS1_36VarlenDynamicPersistentTileSchedulerILi128ELi128ELi256ELi128ELb0ELb1ELb1ELb1ELb0ELb1EEEEEEEEEvNT_6ParamsE,@function
        .size           _ZN7cutlass13device_kernelIN5flash11enable_sm90INS1_16FlashAttnFwdSm90INS1_25CollectiveMainloopFwdSm90ILi2EN4cute5tupleIJNS5_1CILi1EEES8_S8_EEENS6_IJNS7_ILi128EEESA_NS7_ILi192EEEEEELi128ENS_12float_e4m3_tEfNS_4arch4Sm90ELb0ELb1ELb1ELb1ELb1ELb1ELb0ELb1ELb1ELb1ELb0ELb0EEENS1_21CollectiveEpilogueFwdINS6_IJSA_SA_SA_EEES9_NS_10bfloat16_tESF_Li256ELb1ELb1ELb0ELb1EEENS1_36VarlenDynamicPersistentTileSchedulerILi128ELi128ELi256ELi128ELb0ELb1ELb1ELb1ELb0ELb1EEEEEEEEEvNT_6ParamsE,(.L_x_3195 - _ZN7cutlass13device_kernelIN5flash11enable_sm90INS1_16FlashAttnFwdSm90INS1_25CollectiveMainloopFwdSm90ILi2EN4cute5tupleIJNS5_1CILi1EEES8_S8_EEENS6_IJNS7_ILi128EEESA_NS7_ILi192EEEEEELi128ENS_12float_e4m3_tEfNS_4arch4Sm90ELb0ELb1ELb1ELb1ELb1ELb1ELb0ELb1ELb1ELb1ELb0ELb0EEENS1_21CollectiveEpilogueFwdINS6_IJSA_SA_SA_EEES9_NS_10bfloat16_tESF_Li256ELb1ELb1ELb0ELb1EEENS1_36VarlenDynamicPersistentTileSchedulerILi128ELi128ELi256ELi128ELb0ELb1ELb1ELb1ELb0ELb1EEEEEEEEEvNT_6ParamsE)
        .other          _ZN7cutlass13device_kernelIN5flash11enable_sm90INS1_16FlashAttnFwdSm90INS1_25CollectiveMainloopFwdSm90ILi2EN4cute5tupleIJNS5_1CILi1EEES8_S8_EEENS6_IJNS7_ILi128EEESA_NS7_ILi192EEEEEELi128ENS_12float_e4m3_tEfNS_4arch4Sm90ELb0ELb1ELb1ELb1ELb1ELb1ELb0ELb1ELb1ELb1ELb0ELb0EEENS1_21CollectiveEpilogueFwdINS6_IJSA_SA_SA_EEES9_NS_10bfloat16_tESF_Li256ELb1ELb1ELb0ELb1EEENS1_36VarlenDynamicPersistentTileSchedulerILi128ELi128ELi256ELi128ELb0ELb1ELb1ELb1ELb0ELb1EEEEEEEEEvNT_6ParamsE,@"STO_CUDA_ENTRY STV_DEFAULT"
_ZN7cutlass13device_kernelIN5flash11enable_sm90INS1_16FlashAttnFwdSm90INS1_25CollectiveMainloopFwdSm90ILi2EN4cute5tupleIJNS5_1CILi1EEES8_S8_EEENS6_IJNS7_ILi128EEESA_NS7_ILi192EEEEEELi128ENS_12float_e4m3_tEfNS_4arch4Sm90ELb0ELb1ELb1ELb1ELb1ELb1ELb0ELb1ELb1ELb1ELb0ELb0EEENS1_21CollectiveEpilogueFwdINS6_IJSA_SA_SA_EEES9_NS_10bfloat16_tESF_Li256ELb1ELb1ELb0ELb1EEENS1_36VarlenDynamicPersistentTileSchedulerILi128ELi128ELi256ELi128ELb0ELb1ELb1ELb1ELb0ELb1EEEEEEEEEvNT_6ParamsE:
        /* <DEDUP_REMOVED lines=18> */
.L_x_1552:
[----:B------:R-:W-:Y:S05]  /*0120*/  BSYNC B0 ;  /* 0x0000000000007941 */ /* 0x000fea0003800000 */
.L_x_1551:
        /* <DEDUP_REMOVED lines=41> */
.L_x_1553:
        /* <DEDUP_REMOVED lines=22> */
.L_x_1554:
        /* <DEDUP_REMOVED lines=18> */
.L_x_1555:
        /* <DEDUP_REMOVED lines=22> */
.L_x_1556:
        /* <DEDUP_REMOVED lines=23> */
.L_x_1557:
        /* <DEDUP_REMOVED lines=8> */
.L_x_1560:
        /* <DEDUP_REMOVED lines=8> */
[----:B-1----:R-:W-:-:S06]  /*0a10*/  ULEA UR4, UR40, UR4, 0x18 ;  /* 0x0000000428047291 */ /* 0x002fcc000f8ec03f */
[----:B------:R-:W-:Y:S01]  /*0a20*/  IMAD.U32 R16, RZ, RZ, UR4 ;  /* 0x00000004ff107e24 */ /* 0x000fe2000f8e00ff */
[----:B0-----:R-:W-:Y:S01]  /*0a30*/  SHF.R.U32.HI R0, RZ, 0x7, R0 ;  /* 0x00000007ff007819 */ /* 0x001fe20000011600 */
[----:B------:R-:W-:-:S03]  /*0a40*/  ULDC UR4, c[0x0][0xc3c] ;  /* 0x00030f0000047ab9 */ /* 0x000fc60000000800 */
[----:B------:R-:W-:-:S13]  /*0a50*/  ISETP.NE.AND P0, PT, R0, 0x1, PT ;  /* 0x000000010000780c */ /* 0x000fda0003f05270 */
[----:B------:R-:W-:Y:S08]  /*0a60*/  @!P0 BAR.ARV 0x9, 0x100 ;  /* 0x0244000000008b1d */ /* 0x000ff00000002000 */
[----:B------:R-:W-:Y:S06]  /*0a70*/  BAR.SYNC.DEFER_BLOCKING 0x5, 0x180 ;  /* 0x0146000000007b1d */ /* 0x000fec0000010000 */
[----:B------:R-:W0:Y:S02]  /*0a80*/  LDS.128 R20, [R16+0x228d0] ;  /* 0x0228d00010147984 */ /* 0x000e240000000c00 */
[----:B------:R-:W-:Y:S06]  /*0a90*/  BAR.ARV 0x4, 0x180 ;  /* 0x0106000000007b1d */ /* 0x000fec0000002000 */
[----:B0-----:R-:W-:-:S13]  /*0aa0*/  ISETP.GE.AND P0, PT, R23, UR4, PT ;  /* 0x0000000417007c0c */ /* 0x001fda000bf06270 */
[----:B------:R-:W-:Y:S05]  /*0ab0*/  @P0 BRA `(.L_x_1561) ;  /* 0x0000028800b40947 */ /* 0x000fea0003800000 */
[----:B------:R-:W0:Y:S01]  /*0ac0*/  S2R R0, SR_TID.X ;  /* 0x0000000000007919 */ /* 0x000e220000002100 */
[----:B------:R-:W-:Y:S01]  /*0ad0*/  R2UR UR42, R16 ;  /* 0x00000000102a72ca */ /* 0x000fe200000e0000 */
[----:B------:R-:W-:Y:S01]  /*0ae0*/  IMAD.MOV.U32 R206, RZ, RZ, 0x20 ;  /* 0x00000020ffce7424 */ /* 0x000fe200078e00ff */
[----:B------:R-:W-:Y:S01]  /*0af0*/  CS2R R168, SRZ ;  /* 0x0000000000a87805 */ /* 0x000fe2000001ff00 */
[----:B------:R-:W-:Y:S01]  /*0b00*/  IMAD.MOV.U32 R17, RZ, RZ, RZ ;  /* 0x000000ffff117224 */ /* 0x000fe200078e00ff */
[----:B------:R-:W-:Y:S01]  /*0b10*/  ULOP3.LUT UR41, UR36, 0x1, URZ, 0xfc, !UPT ;  /* 0x0000000124297892 */ /* 0x000fe2000f8efc3f */
[----:B------:R-:W-:Y:S01]  /*0b20*/  IMAD.MOV.U32 R173, RZ, RZ, RZ ;  /* 0x000000ffffad7224 */ /* 0x000fe200078e00ff */
[----:B------:R-:W-:-:S07]  /*0b30*/  UMOV UR37, URZ ;  /* 0x0000003f00257c82 */ /* 0x000fce0008000000 */
[----:B------:R-:W-:Y:S01]  /*0b40*/  UIADD3 UR42, UR42, 0x10400, URZ ;  /* 0x000104002a2a7890 */ /* 0x000fe2000fffe03f */
[----:B0-----:R-:W-:-:S05]  /*0b50*/  VIADD R223, R0, 0xffffff80 ;  /* 0xffffff8000df7836 */ /* 0x001fca0000000000 */
[----:B------:R-:W-:Y:S02]  /*0b60*/  SHF.R.S32.HI R0, RZ, 0x1f, R223 ;  /* 0x0000001fff007819 */ /* 0x000fe400000114df */
[-C--:B------:R-:W-:Y:S02]  /*0b70*/  LEA.HI R5, R223, R223.reuse, RZ, 0x1 ;  /* 0x000000dfdf057211 */ /* 0x080fe400078f08ff */
[CC--:B------:R-:W-:Y:S02]  /*0b80*/  LEA.HI R6, R0.reuse, R223.reuse, RZ, 0x4 ;  /* 0x000000df00067211 */ /* 0x0c0fe400078f20ff */
[CC--:B------:R-:W-:Y:S02]  /*0b90*/  LEA.HI R3, R0.reuse, R223.reuse, RZ, 0x5 ;  /* 0x000000df00037211 */ /* 0x0c0fe400078f28ff */
[----:B------:R-:W-:Y:S02]  /*0ba0*/  SHF.R.S32.HI R201, RZ, 0x4, R6 ;  /* 0x00000004ffc97819 */ /* 0x000fe40000011406 */
[----:B------:R-:W-:Y:S01]  /*0bb0*/  LEA.HI R2, R0, R223, RZ, 0x2 ;  /* 0x000000df00027211 */ /* 0x000fe200078f10ff */
[----:B------:R-:W-:Y:S01]  /*0bc0*/  IMAD.SHL.U32 R7, R3, 0x20, RZ ;  /* 0x0000002003077824 */ /* 0x000fe200078e00ff */
[----:B------:R-:W-:-:S02]  /*0bd0*/  LOP3.LUT R8, R6, 0x3fffff0, RZ, 0xc0, !PT ;  /* 0x03fffff006087812 */ /* 0x000fc400078ec0ff */
[----:B------:R-:W-:Y:S02]  /*0be0*/  LEA.HI R6, R6, R201, RZ, 0x1 ;  /* 0x000000c906067211 */ /* 0x000fe400078f08ff */
[----:B------:R-:W-:Y:S01]  /*0bf0*/  SHF.R.S32.HI R3, RZ, 0x2, R2 ;  /* 0x00000002ff037819 */ /* 0x000fe20000011402 */
[----:B------:R-:W-:Y:S01]  /*0c00*/  IMAD.IADD R8, R223, 0x1, -R8 ;  /* 0x00000001df087824 */ /* 0x000fe200078e0a08 */
[----:B------:R-:W-:Y:S02]  /*0c10*/  SHF.R.S32.HI R4, RZ, 0x1f, R2 ;  /* 0x0000001fff047819 */ /* 0x000fe40000011402 */
[----:B------:R-:W-:Y:S02]  /*0c20*/  LOP3.LUT R7, R7, 0xfffffc00, RZ, 0xc0, !PT ;  /* 0xfffffc0007077812 */ /* 0x000fe400078ec0ff */
[----:B------:R-:W-:Y:S02]  /*0c30*/  LOP3.LUT R6, R6, 0x1ffffffe, RZ, 0xc0, !PT ;  /* 0x1ffffffe06067812 */ /* 0x000fe400078ec0ff */
[----:B------:R-:W-:Y:S01]  /*0c40*/  LEA.HI R4, R4, R3, RZ, 0x2 ;  /* 0x0000000304047211 */ /* 0x000fe200078f10ff */
[----:B------:R-:W-:Y:S01]  /*0c50*/  IMAD R7, R8, 0x40, R7 ;  /* 0x0000004008077824 */ /* 0x000fe200078e0207 */
[----:B------:R-:W-:Y:S01]  /*0c60*/  LOP3.LUT R208, R5, 0xfffffffe, RZ, 0xc0, !PT ;  /* 0xfffffffe05d07812 */ /* 0x000fe200078ec0ff */
[----:B------:R-:W-:Y:S01]  /*0c70*/  IMAD.IADD R6, R201, 0x1, -R6 ;  /* 0x00000001c9067824 */ /* 0x000fe200078e0a06 */
[----:B------:R-:W-:-:S02]  /*0c80*/  LOP3.LUT R4, R4, 0xfffffffc, RZ, 0xc0, !PT ;  /* 0xfffffffc04047812 */ /* 0x000fc400078ec0ff */
[----:B------:R-:W-:Y:S01]  /*0c90*/  LOP3.LUT R2, R2, 0xfffffffc, RZ, 0xc0, !PT ;  /* 0xfffffffc02027812 */ /* 0x000fe200078ec0ff */
[----:B------:R-:W-:Y:S01]  /*0ca0*/  IMAD.IADD R208, R223, 0x1, -R208 ;  /* 0x00000001dfd07824 */ /* 0x000fe200078e0ad0 */
[----:B------:R-:W-:Y:S01]  /*0cb0*/  SHF.R.S32.HI R176, RZ, 0x1, R5 ;  /* 0x00000001ffb07819 */ /* 0x000fe20000011405 */
[----:B------:R-:W-:Y:S01]  /*0cc0*/  IMAD R220, R6, 0x8, R7 ;  /* 0x0000000806dc7824 */ /* 0x000fe200078e0207 */
[----:B------:R-:W-:Y:S01]  /*0cd0*/  SHF.R.S32.HI R7, RZ, 0x1f, R5 ;  /* 0x0000001fff077819 */ /* 0x000fe20000011405 */
[----:B------:R-:W-:Y:S01]  /*0ce0*/  IMAD.IADD R4, R3, 0x1, -R4 ;  /* 0x0000000103047824 */ /* 0x000fe200078e0a04 */
[----:B------:R-:W-:Y:S01]  /*0cf0*/  LEA.HI R3, R0, R223, RZ, 0x7 ;  /* 0x000000df00037211 */ /* 0x000fe200078f38ff */
[----:B------:R-:W-:Y:S01]  /*0d00*/  IMAD.IADD R6, R223, 0x1, -R2 ;  /* 0x00000001df067824 */ /* 0x000fe200078e0a02 */
[----:B------:R-:W-:Y:S01]  /*0d10*/  LEA.HI R7, R7, R176, RZ, 0x3 ;  /* 0x000000b007077211 */ /* 0x000fe200078f18ff */
[C---:B------:R-:W-:Y:S01]  /*0d20*/  IMAD.SHL.U32 R174, R208.reuse, 0x8, RZ ;  /* 0x00000008d0ae7824 */ /* 0x040fe200078e00ff */
[----:B------:R-:W-:Y:S01]  /*0d30*/  LOP3.LUT R2, R3, 0xffffff80, RZ, 0xc0, !PT ;  /* 0xffffff8003027812 */ /* 0x000fe200078ec0ff */
[----:B------:R-:W-:Y:S01]  /*0d40*/  IMAD.SHL.U32 R18, R208, 0x10, RZ ;  /* 0x00000010d0127824 */ /* 0x000fe200078e00ff */
[----:B------:R-:W-:Y:S01]  /*0d50*/  LEA.HI R8, R6, R6, RZ, 0x1 ;  /* 0x0000000606087211 */ /* 0x000fe200078f08ff */
[C---:B------:R-:W-:Y:S01]  /*0d60*/  VIADD R191, R174.reuse, 0x40 ;  /* 0x00000040aebf7836 */ /* 0x040fe20000000000 */
[----:B------:R-:W-:Y:S01]  /*0d70*/  IADD3 R189, R174, 0x20, RZ ;  /* 0x00000020aebd7810 */ /* 0x000fe20007ffe0ff */
[----:B------:R-:W-:Y:S01]  /*0d80*/  IMAD.IADD R209, R223, 0x1, -R2 ;  /* 0x00000001dfd17824 */ /* 0x000fe200078e0a02 */
[----:B------:R-:W-:Y:S01]  /*0d90*/  LOP3.LUT R9, R8, 0x1ffffffe, RZ, 0xc0, !PT ;  /* 0x1ffffffe08097812 */ /* 0x000fe200078ec0ff */
[----:B------:R-:W-:Y:S01]  /*0da0*/  IMAD.SHL.U32 R181, R4, 0x80, RZ ;  /* 0x0000008004b57824 */ /* 0x000fe200078e00ff */
[----:B------:R-:W-:Y:S01]  /*0db0*/  LOP3.LUT R7, R7, 0xfffffff8, RZ, 0xc0, !PT ;  /* 0xfffffff807077812 */ /* 0x000fe200078ec0ff */
[----:B------:R-:W-:Y:S01]  /*0dc0*/  IMAD.IADD R10, R174, 0x1, R189 ;  /* 0x00000001ae0a7824 */ /* 0x000fe200078e02bd */
[----:B------:R-:W-:Y:S01]  /*0dd0*/  LEA.HI R5, R5, R176, RZ, 0x1 ;  /* 0x000000b005057211 */ /* 0x000fe200078f08ff */
[----:B------:R-:W-:Y:S01]  /*0de0*/  IMAD.IADD R194, R6, 0x1, -R9 ;  /* 0x0000000106c27824 */ /* 0x000fe200078e0a09 */
[----:B------:R-:W-:Y:S01]  /*0df0*/  SHF.R.S32.HI R6, RZ, 0x1f, R209 ;  /* 0x0000001fff067819 */ /* 0x000fe200000114d1 */
[----:B------:R-:W-:Y:S01]  /*0e00*/  IMAD.IADD R187, R176, 0x1, -R7 ;  /* 0x00000001b0bb7824 */ /* 0x000fe200078e0a07 */
[----:B------:R-:W-:Y:S01]  /*0e10*/  SHF.R.S32.HI R11, RZ, 0x1f, R10 ;  /* 0x0000001fff0b7819 */ /* 0x000fe2000001140a */
[----:B------:R-:W-:Y:S01]  /*0e20*/  VIADD R185, R18, 0x80 ;  /* 0x0000008012b97836 */ /* 0x000fe20000000000 */
[----:B------:R-:W-:Y:S01]  /*0e30*/  LEA.HI R8, R6, R209, RZ, 0x2 ;  /* 0x000000d106087211 */ /* 0x000fe200078f10ff */
[----:B------:R-:W-:Y:S01]  /*0e40*/  IMAD.SHL.U32 R2, R187, 0x80, RZ ;  /* 0x00000080bb027824 */ /* 0x000fe200078e00ff */
[CC--:B------:R-:W-:Y:S01]  /*0e50*/  LEA.HI R12, R11.reuse, R10.reuse, RZ, 0x4 ;  /* 0x0000000a0b0c7211 */ /* 0x0c0fe200078f20ff */
[----:B------:R-:W-:Y:S01]  /*0e60*/  VIADD R186, R18, 0xa0 ;  /* 0x000000a012ba7836 */ /* 0x000fe20000000000 */
[----:B------:R-:W-:Y:S01]  /*0e70*/  LEA.HI R13, R11, R10, RZ, 0x6 ;  /* 0x0000000a0b0d7211 */ /* 0x000fe200078f30ff */
[C---:B------:R-:W-:Y:S01]  /*0e80*/  IMAD.IADD R11, R174.reuse, 0x1, R191 ;  /* 0x00000001ae0b7824 */ /* 0x040fe200078e02bf */
[--C-:B------:R-:W-:Y:S01]  /*0e90*/  SHF.R.S32.HI R9, RZ, 0x2, R8.reuse ;  /* 0x00000002ff097819 */ /* 0x100fe20000011408 */
[----:B------:R-:W-:Y:S01]  /*0ea0*/  VIADD R190, R174, 0x10 ;  /* 0x00000010aebe7836 */ /* 0x000fe20000000000 */
[----:B------:R-:W-:Y:S01]  /*0eb0*/  SHF.R.S32.HI R10, RZ, 0x1f, R8 ;  /* 0x0000001fff0a7819 */ /* 0x000fe20000011408 */
[----:B------:R-:W-:Y:S01]  /*0ec0*/  IMAD.SHL.U32 R13, R13, 0x80, RZ ;  /* 0x000000800d0d7824 */ /* 0x000fe200078e00ff */
[----:B------:R-:W-:Y:S01]  /*0ed0*/  LOP3.LUT R7, R2, 0x380, RZ, 0xc0, !PT ;  /* 0x0000038002077812 */ /* 0x000fe200078ec0ff */
[----:B------:R-:W-:Y:S01]  /*0ee0*/  VIADD R192, R174, 0x30 ;  /* 0x00000030aec07836 */ /* 0x000fe20000000000 */
[----:B------:R-:W-:Y:S01]  /*0ef0*/  LEA.HI R10, R10, R9, RZ, 0x3 ;  /* 0x000000090a0a7211 */ /* 0x000fe200078f18ff */
[----:B------:R-:W-:Y:S01]  /*0f00*/  VIADD R193, R174, 0x50 ;  /* 0x00000050aec17836 */ /* 0x000fe20000000000 */
[----:B------:R-:W-:-:S02]  /*0f10*/  SHF.R.S32.HI R218, RZ, 0x7, R3 ;  /* 0x00000007ffda7819 */ /* 0x000fc40000011403 */
[----:B------:R-:W-:Y:S02]  /*0f20*/  LOP3.LUT R5, R5, 0x3fffffe, RZ, 0xc0, !PT ;  /* 0x03fffffe05057812 */ /* 0x000fe400078ec0ff */
[----:B------:R-:W-:Y:S02]  /*0f30*/  LOP3.LUT R10, R10, 0xfffffff8, RZ, 0xc0, !PT ;  /* 0xfffffff80a0a7812 */ /* 0x000fe400078ec0ff */
[----:B------:R-:W-:Y:S01]  /*0f40*/  SHF.R.U32.HI R2, RZ, 0x3, R7 ;  /* 0x00000003ff027819 */ /* 0x000fe20000011607 */
[----:B------:R-:W-:Y:S01]  /*0f50*/  IMAD.IADD R5, R176, 0x1, -R5 ;  /* 0x00000001b0057824 */ /* 0x000fe200078e0a05 */
[----:B------:R-:W-:Y:S01]  /*0f60*/  LOP3.LUT R7, R7, 0x10, R18, 0xf8, !PT ;  /* 0x0000001007077812 */ /* 0x000fe200078ef812 */
[----:B------:R-:W-:Y:S01]  /*0f70*/  IMAD.IADD R9, R9, 0x1, -R10 ;  /* 0x0000000109097824 */ /* 0x000fe200078e0a0a */
[----:B------:R-:W-:Y:S01]  /*0f80*/  LEA.HI R6, R6, R209, RZ, 0x5 ;  /* 0x000000d106067211 */ /* 0x000fe200078f28ff */
[----:B------:R-:W-:Y:S01]  /*0f90*/  IMAD R5, R201, 0x8, R5 ;  /* 0x00000008c9057824 */ /* 0x000fe200078e0205 */
[----:B------:R-:W-:-:S02]  /*0fa0*/  LEA.HI R3, R3, R218, RZ, 0x1 ;  /* 0x000000da03037211 */ /* 0x000fc400078f08ff */
[----:B------:R-:W-:Y:S01]  /*0fb0*/  SHF.R.S32.HI R14, RZ, 0x1f, R11 ;  /* 0x0000001fff0e7819 */ /* 0x000fe2000001140b */
[----:B------:R-:W-:Y:S01]  /*0fc0*/  IMAD.SHL.U32 R183, R5, 0x40, RZ ;  /* 0x0000004005b77824 */ /* 0x000fe200078e00ff */
[----:B------:R-:W-:Y:S02]  /*0fd0*/  LOP3.LUT R2, R7, R2, RZ, 0x3c, !PT ;  /* 0x0000000207027212 */ /* 0x000fe400078e3cff */
[----:B------:R-:W-:Y:S02]  /*0fe0*/  SHF.R.S32.HI R6, RZ, 0x5, R6 ;  /* 0x00000005ff067819 */ /* 0x000fe40000011406 */
[----:B------:R-:W-:Y:S01]  /*0ff0*/  LOP3.LUT R3, R3, 0x3fffffe, RZ, 0xc0, !PT ;  /* 0x03fffffe03037812 */ /* 0x000fe200078ec0ff */
[----:B------:R-:W-:Y:S01]  /*1000*/  IMAD R201, R201, 0x400, R2 ;  /* 0x00000400c9c97824 */ /* 0x000fe200078e0202 */
[----:B------:R-:W-:Y:S02]  /*1010*/  LEA.HI R0, R0, R223, RZ, 0x3 ;  /* 0x000000df00007211 */ /* 0x000fe400078f18ff */
[----:B------:R-:W-:Y:S01]  /*1020*/  LOP3.LUT R181, R181, 0x180, RZ, 0xc0, !PT ;  /* 0x00000180b5b57812 */ /* 0x000fe200078ec0ff */
[----:B------:R-:W-:Y:S01]  /*1030*/  IMAD.IADD R3, R218, 0x1, -R3 ;  /* 0x00000001da037824 */ /* 0x000fe200078e0a03 */
[----:B------:R-:W-:-:S02]  /*1040*/  LEA.HI R180, R14, R11, RZ, 0x4 ;  /* 0x0000000b0eb47211 */ /* 0x000fc400078f20ff */
[----:B------:R-:W-:Y:S02]  /*1050*/  LEA R6, R6, R9, 0x4 ;  /* 0x0000000906067211 */ /* 0x000fe400078e20ff */
[----:B------:R-:W-:Y:S02]  /*1060*/  LEA.HI R11, R14, R11, RZ, 0x6 ;  /* 0x0000000b0e0b7211 */ /* 0x000fe400078f30ff */
[----:B------:R-:W-:Y:S01]  /*1070*/  LOP3.LUT R2, R0, 0xfffffff8, RZ, 0xc0, !PT ;  /* 0xfffffff800027812 */ /* 0x000fe200078ec0ff */
[----:B------:R-:W-:Y:S01]  /*1080*/  IMAD R219, R3, 0x40, R6 ;  /* 0x0000004003db7824 */ /* 0x000fe200078e0206 */
[----:B------:R-:W-:Y:S01]  /*1090*/  LOP3.LUT R5, R181, 0x30, R12, 0xf8, !PT ;  /* 0x00000030b5057812 */ /* 0x000fe200078ef80c */
[----:B------:R-:W-:Y:S01]  /*10a0*/  IMAD.SHL.U32 R11, R11, 0x80, RZ ;  /* 0x000000800b0b7824 */ /* 0x000fe200078e00ff */
[----:B------:R-:W-:Y:S01]  /*10b0*/  SHF.R.U32.HI R182, RZ, 0x3, R181 ;  /* 0x00000003ffb67819 */ /* 0x000fe200000116b5 */
[----:B------:R-:W-:Y:S01]  /*10c0*/  IMAD.IADD R203, R223, 0x1, -R2 ;  /* 0x00000001dfcb7824 */ /* 0x000fe200078e0a02 */
[----:B------:R-:W-:-:S02]  /*10d0*/  LOP3.LUT P0, RZ, R4, 0x2, RZ, 0xc0, !PT ;  /* 0x0000000204ff7812 */ /* 0x000fc4000780c0ff */
[----:B------:R-:W-:Y:S01]  /*10e0*/  LOP3.LUT R7, R181, 0x30, R180, 0xf8, !PT ;  /* 0x00000030b5077812 */ /* 0x000fe200078ef8b4 */
[----:B------:R-:W-:Y:S01]  /*10f0*/  IMAD.SHL.U32 R197, R203, 0x8, RZ ;  /* 0x00000008cbc57824 */ /* 0x000fe200078e00ff */
[----:B------:R-:W-:Y:S02]  /*1100*/  LOP3.LUT R3, R181, 0x10, R18, 0xf8, !PT ;  /* 0x00000010b5037812 */ /* 0x000fe400078ef812 */
[----:B------:R-:W-:Y:S01]  /*1110*/  LOP3.LUT R4, R13, 0xffffe000, RZ, 0xc0, !PT ;  /* 0xffffe0000d047812 */ /* 0x000fe200078ec0ff */
[----:B------:R-:W-:Y:S01]  /*1120*/  VIADD R202, R197, 0x40 ;  /* 0x00000040c5ca7836 */ /* 0x000fe20000000000 */
[-C--:B------:R-:W-:Y:S02]  /*1130*/  LOP3.LUT R5, R5, R182.reuse, RZ, 0x3c, !PT ;  /* 0x000000b605057212 */ /* 0x080fe400078e3cff */
[----:B------:R-:W-:Y:S02]  /*1140*/  SHF.R.S32.HI R207, RZ, 0x3, R0 ;  /* 0x00000003ffcf7819 */ /* 0x000fe40000011400 */
[----:B------:R-:W-:-:S02]  /*1150*/  LOP3.LUT R9, R7, R182, RZ, 0x3c, !PT ;  /* 0x000000b607097212 */ /* 0x000fc400078e3cff */
[----:B------:R-:W-:Y:S02]  /*1160*/  LOP3.LUT R0, R3, R182, RZ, 0x3c, !PT ;  /* 0x000000b603007212 */ /* 0x000fe400078e3cff */
[----:B------:R-:W-:Y:S02]  /*1170*/  LOP3.LUT R10, R11, 0xffffe000, RZ, 0xc0, !PT ;  /* 0xffffe0000b0a7812 */ /* 0x000fe400078ec0ff */
[-C--:B------:R-:W-:Y:S01]  /*1180*/  IADD3 R7, R5, R183.reuse, R4 ;  /* 0x000000b705077210 */ /* 0x080fe20007ffe004 */
[----:B------:R-:W-:Y:S01]  /*1190*/  IMAD.IADD R199, R183, 0x1, R0 ;  /* 0x00000001b7c77824 */ /* 0x000fe200078e0200 */
[----:B------:R-:W-:Y:S02]  /*11a0*/  LOP3.LUT R5, R181, 0x30, R18, 0xf8, !PT ;  /* 0x00000030b5057812 */ /* 0x000fe400078ef812 */
[----:B------:R-:W-:Y:S01]  /*11b0*/  SEL R206, R206, 0xffffffe0, !P0 ;  /* 0xffffffe0cece7807 */ /* 0x000fe20004000000 */
[----:B------:R-:W-:Y:S01]  /*11c0*/  IMAD.IADD R216, R16, 0x1, R7 ;  /* 0x0000000110d87824 */ /* 0x000fe200078e0207 */
[----:B------:R-:W-:-:S02]  /*11d0*/  IADD3 R9, R9, R183, R10 ;  /* 0x000000b709097210 */ /* 0x000fc40007ffe00a */
[----:B------:R-:W-:Y:S01]  /*11e0*/  LOP3.LUT R172, R8, 0x7ffffffc, RZ, 0xc0, !PT ;  /* 0x7ffffffc08ac7812 */ /* 0x000fe200078ec0ff */
[----:B------:R-:W-:Y:S01]  /*11f0*/  IMAD.IADD R200, R206, 0x1, R199 ;  /* 0x00000001cec87824 */ /* 0x000fe200078e02c7 */
[----:B------:R-:W-:Y:S01]  /*1200*/  IADD3 R177, R18, 0x60, RZ ;  /* 0x0000006012b17810 */ /* 0x000fe20007ffe0ff */
[----:B------:R-:W-:Y:S01]  /*1210*/  IMAD.IADD R215, R16, 0x1, R9 ;  /* 0x0000000110d77824 */ /* 0x000fe200078e0209 */
[----:B------:R-:W-:Y:S01]  /*1220*/  LOP3.LUT R5, R5, R182, RZ, 0x3c, !PT ;  /* 0x000000b605057212 */ /* 0x000fe200078e3cff */
[----:B------:R-:W-:Y:S01]  /*1230*/  IMAD.IADD R172, R209, 0x1, -R172 ;  /* 0x00000001d1ac7824 */ /* 0x000fe200078e0aac */
[----:B------:R-:W-:Y:S02]  /*1240*/  SHF.R.S32.HI R188, RZ, 0x1f, R177 ;  /* 0x0000001fffbc7819 */ /* 0x000fe400000114b1 */
[----:B------:R-:W-:Y:S02]  /*1250*/  SHF.R.S32.HI R196, RZ, 0x1f, R185 ;  /* 0x0000001fffc47819 */ /* 0x000fe400000114b9 */
[----:B------:R-:W-:-:S02]  /*1260*/  SHF.R.S32.HI R195, RZ, 0x1f, R186 ;  /* 0x0000001fffc37819 */ /* 0x000fc400000114ba */
[----:B------:R-:W-:Y:S02]  /*1270*/  SHF.R.S32.HI R222, RZ, 0x1f, R197 ;  /* 0x0000001fffde7819 */ /* 0x000fe400000114c5 */
[----:B------:R-:W-:Y:S02]  /*1280*/  SHF.R.S32.HI R214, RZ, 0x1f, R190 ;  /* 0x0000001fffd67819 */ /* 0x000fe400000114be */
[----:B------:R-:W-:Y:S02]  /*1290*/  SHF.R.S32.HI R213, RZ, 0x1f, R189 ;  /* 0x0000001fffd57819 */ /* 0x000fe400000114bd */
[----:B------:R-:W-:Y:S02]  /*12a0*/  SHF.R.S32.HI R212, RZ, 0x1f, R192 ;  /* 0x0000001fffd47819 */ /* 0x000fe400000114c0 */
[----:B------:R-:W-:Y:S02]  /*12b0*/  SHF.R.S32.HI R211, RZ, 0x1f, R191 ;  /* 0x0000001fffd37819 */ /* 0x000fe400000114bf */
[----:B------:R-:W-:-:S02]  /*12c0*/  SHF.R.S32.HI R210, RZ, 0x1f, R193 ;  /* 0x0000001fffd27819 */ /* 0x000fc400000114c1 */
[----:B------:R-:W-:Y:S02]  /*12d0*/  SHF.R.S32.HI R221, RZ, 0x1f, R202 ;  /* 0x0000001fffdd7819 */ /* 0x000fe400000114ca */
[----:B------:R-:W-:Y:S02]  /*12e0*/  SHF.R.S32.HI R179, RZ, 0x4, R12 ;  /* 0x00000004ffb37819 */ /* 0x000fe4000001140c */
[----:B------:R-:W-:Y:S02]  /*12f0*/  SHF.R.S32.HI R180, RZ, 0x4, R180 ;  /* 0x00000004ffb47819 */ /* 0x000fe400000114b4 */
[----:B------:R-:W-:Y:S02]  /*1300*/  IADD3 R217, R16, R183, R5 ;  /* 0x000000b710d97210 */ /* 0x000fe40007ffe005 */
[----:B------:R-:W-:Y:S02]  /*1310*/  IADD3 R206, R206, UR42, R199 ;  /* 0x0000002acece7c10 */ /* 0x000fe4000fffe0c7 */
[----:B------:R-:W-:-:S07]  /*1320*/  LEA R194, R194, R219, 0x3 ;  /* 0x000000dbc2c27211 */ /* 0x000fce00078e18ff */
.L_x_1791:
[----:B------:R-:W-:Y:S05]  /*1330*/  YIELD ;  /* 0x0000000000007946 */ /* 0x000fea0003800000 */
[----:B------:R-:W-:Y:S01]  /*1340*/  ULDC.64 UR4, c[0x0][0xa28] ;  /* 0x00028a0000047ab9 */ /* 0x000fe20000000a00 */
[----:B0-----:R-:W0:Y:S01]  /*1350*/  LDC.64 R4, c[0x0][0xa08] ;  /* 0x00028200ff047b82 */ /* 0x001e220000000a00 */
[----:B------:R-:W-:Y:S01]  /*1360*/  ISETP.NE.U32.AND P1, PT, RZ, UR4, PT ;  /* 0x00000004ff007c0c */ /* 0x000fe2000bf25070 */
[----:B------:R-:W-:Y:S02]  /*1370*/  IMAD.MOV.U32 R29, RZ, RZ, RZ ;  /* 0x000000ffff1d7224 */ /* 0x000fe400078e00ff */
[----:B------:R-:W-:Y:S01]  /*1380*/  IMAD.MOV.U32 R11, RZ, RZ, RZ ;  /* 0x000000ffff0b7224 */ /* 0x000fe200078e00ff */
[----:B------:R-:W-:Y:S01]  /*1390*/  ISETP.NE.AND.EX P1, PT, RZ, UR5, PT, P1 ;  /* 0x00000005ff007c0c */ /* 0x000fe2000bf25310 */
[----:B------:R-:W-:-:S02]  /*13a0*/  ULDC.64 UR4, c[0x0][0xa18] ;  /* 0x0002860000047ab9 */ /* 0x000fc40000000a00 */
[----:B------:R-:W-:-:S04]  /*13b0*/  ISETP.NE.U32.AND P2, PT, RZ, UR4, PT ;  /* 0x00000004ff007c0c */ /* 0x000fc8000bf45070 */
[----:B------:R-:W-:Y:S01]  /*13c0*/  ISETP.NE.AND.EX P2, PT, RZ, UR5, PT, P2 ;  /* 0x00000005ff007c0c */ /* 0x000fe2000bf45320 */
[----:B------:R-:W-:Y:S02]  /*13d0*/  ULDC.64 UR4, c[0x0][0xa08] ;  /* 0x0002820000047ab9 */ /* 0x000fe40000000a00 */
[----:B------:R-:W-:-:S03]  /*13e0*/  ISETP.NE.U32.AND P0, PT, RZ, UR4, PT ;  /* 0x00000004ff007c0c */ /* 0x000fc6000bf05070 */
[----:B-1----:R-:W1:Y:S01]  /*13f0*/  @P1 LDC.64 R2, c[0x0][0xa28] ;  /* 0x00028a00ff021b82 */ /* 0x002e620000000a00 */
[----:B------:R-:W-:Y:S01]  /*1400*/  ISETP.NE.AND.EX P0, PT, RZ, UR5, PT, P0 ;  /* 0x00000005ff007c0c */ /* 0x000fe2000bf05300 */
[----:B0-----:R-:W-:-:S06]  /*1410*/  IMAD.WIDE R8, R23, 0x4, R4 ;  /* 0x0000000417087825 */ /* 0x001fcc00078e0204 */
[----:B------:R-:W0:Y:S01]  /*1420*/  @P2 LDC.64 R6, c[0x0][0xa18] ;  /* 0x00028600ff062b82 */ /* 0x000e220000000a00 */
[----:B------:R-:W-:Y:S02]  /*1430*/  ULDC UR4, c[0x0][0x288] ;  /* 0x0000a20000047ab9 */ /* 0x000fe40000000800 */
[----:B------:R-:W-:Y:S01]  /*1440*/  IMAD.U32 R170, RZ, RZ, UR4 ;  /* 0x00000004ffaa7e24 */ /* 0x000fe2000f8e00ff */
[----:B------:R-:W-:Y:S02]  /*1450*/  ULDC.64 UR4, c[0x0][0x418] ;  /* 0x0001060000047ab9 */ /* 0x000fe40000000a00 */
[----:B------:R-:W5:Y:S01]  /*1460*/  @P0 LDG.E R29, desc[UR38][R8.64] ;  /* 0x00000026081d0981 */ /* 0x000f62000c1e1900 */
[----:B-1----:R-:W-:-:S04]  /*1470*/  @P1 IMAD.WIDE R2, R23, 0x4, R2 ;  /* 0x0000000417021825 */ /* 0x002fc800078e0202 */
[----:B0-----:R-:W-:Y:S01]  /*1480*/  @P2 IMAD.WIDE R4, R23, 0x4, R6 ;  /* 0x0000000417042825 */ /* 0x001fe200078e0206 */
[----:B------:R-:W-:Y:S01]  /*1490*/  UISETP.NE.U32.AND UP0, UPT, UR4, URZ, UPT ;  /* 0x0000003f0400728c */ /* 0x000fe2000bf05070 */
[----:B------:R0:W5:Y:S02]  /*14a0*/  @P1 LDG.E R11, desc[UR38][R2.64] ;  /* 0x00000026020b1981 */ /* 0x000164000c1e1900 */
[----:B------:R-:W-:Y:S02]  /*14b0*/  ULDC UR4, c[0x0][0x424] ;  /* 0x0001090000047ab9 */ /* 0x000fe40000000800 */
[----:B------:R1:W5:Y:S01]  /*14c0*/  @P2 LDG.E R170, desc[UR38][R4.64] ;  /* 0x0000002604aa2981 */ /* 0x000362000c1e1900 */
[----:B------:R-:W-:-:S03]  /*14d0*/  UISETP.NE.AND.EX UP0, UPT, UR5, URZ, UPT, UP0 ;  /* 0x0000003f0500728c */ /* 0x000fc6000bf05300 */
[----:B------:R-:W-:Y:S01]  /*14e0*/  ULDC UR5, c[0x0][0x2f0] ;  /* 0x0000bc0000057ab9 */ /* 0x000fe20000000800 */
[----:B------:R-:W-:-:S04]  /*14f0*/  USEL UR4, UR4, 0x1, UP0 ;  /* 0x0000000104047887 */ /* 0x000fc80008000000 */
[----:B------:R-:W-:-:S03]  /*1500*/  UIMAD UR4, UR4, UR5, URZ ;  /* 0x00000005040472a4 */ /* 0x000fc6000f8e023f */
[----:B------:R-:W-:Y:S02]  /*1510*/  ULDC UR5, c[0x0][0x348] ;  /* 0x0000d20000057ab9 */ /* 0x000fe40000000800 */
[----:B0-----:R-:W-:Y:S02]  /*1520*/  IMAD.U32 R2, RZ, RZ, UR5 ;  /* 0x00000005ff027e24 */ /* 0x001fe4000f8e00ff */
[----:B------:R-:W-:Y:S01]  /*1530*/  IMAD.U32 R28, RZ, RZ, UR4 ;  /* 0x00000004ff1c7e24 */ /* 0x000fe2000f8e00ff */
[----:B-12-4-:R-:W-:Y:S06]  /*1540*/  @P2 BRA `(.L_x_1562) ;  /* 0x0000000000242947 */ /* 0x016fec0003800000 */
[----:B------:R-:W-:Y:S02]  /*1550*/  ULDC.64 UR4, c[0x0][0xa00] ;  /* 0x0002800000047ab9 */ /* 0x000fe40000000a00 */
[----:B------:R-:W-:-:S04]  /*1560*/  ISETP.NE.U32.AND P1, PT, RZ, UR4, PT ;  /* 0x00000004ff007c0c */ /* 0x000fc8000bf25070 */
[----:B------:R-:W-:-:S13]  /*1570*/  ISETP.NE.AND.EX P1, PT, RZ, UR5, PT, P1 ;  /* 0x00000005ff007c0c */ /* 0x000fda000bf25310 */
[----:B------:R-:W-:Y:S05]  /*1580*/  @!P1 BRA `(.L_x_1562) ;  /* 0x0000000000149947 */ /* 0x000fea0003800000 */
[----:B------:R-:W0:Y:S02]  /*1590*/  LDC.64 R4, c[0x0][0xa00] ;  /* 0x00028000ff047b82 */ /* 0x000e240000000a00 */
[----:B0-----:R-:W-:-:S05]  /*15a0*/  IMAD.WIDE R4, R23, 0x4, R4 ;  /* 0x0000000417047825 */ /* 0x001fca00078e0204 */
[----:B-----5:R-:W2:Y:S04]  /*15b0*/  LDG.E R170, desc[UR38][R4.64] ;  /* 0x0000002604aa7981 */ /* 0x020ea8000c1e1900 */
[----:B------:R-:W2:Y:S02]  /*15c0*/  LDG.E R3, desc[UR38][R4.64+0x4] ;  /* 0x0000042604037981 */ /* 0x000ea4000c1e1900 */
[----:B--2---:R-:W-:-:S07]  /*15d0*/  IMAD.IADD R170, R3, 0x1, -R170 ;  /* 0x0000000103aa7824 */ /* 0x004fce00078e0aaa */
.L_x_1562:
[----:B------:R-:W-:Y:S01]  /*15e0*/  ULDC.64 UR4, c[0x0][0xa20] ;  /* 0x0002880000047ab9 */ /* 0x000fe20000000a00 */
[----:B------:R-:W-:Y:S01]  /*15f0*/  IMAD.MOV.U32 R204, RZ, RZ, R22 ;  /* 0x000000ffffcc7224 */ /* 0x000fe200078e0016 */
[----:B------:R-:W-:Y:S01]  /*1600*/  ISETP.NE.U32.AND P1, PT, RZ, UR4, PT ;  /* 0x00000004ff007c0c */ /* 0x000fe2000bf25070 */
[----:B------:R-:W-:-:S03]  /*1610*/  IMAD.MOV.U32 R205, RZ, RZ, R23 ;  /* 0x000000ffffcd7224 */ /* 0x000fc600078e0017 */
[----:B------:R-:W-:-:S13]  /*1620*/  ISETP.NE.AND.EX P1, PT, RZ, UR5, PT, P1 ;  /* 0x00000005ff007c0c */ /* 0x000fda000bf25310 */
[----:B------:R-:W-:Y:S05]  /*1630*/  @!P1 BRA `(.L_x_1563) ;  /* 0x0000000000109947 */ /* 0x000fea0003800000 */
[----:B------:R-:W0:Y:S02]  /*1640*/  LDC.64 R4, c[0x0][0xa20] ;  /* 0x00028800ff047b82 */ /* 0x000e240000000a00 */
[----:B0-----:R-:W-:-:S05]  /*1650*/  IMAD.WIDE R4, R23, 0x4, R4 ;  /* 0x0000000417047825 */ /* 0x001fca00078e0204 */
[----:B------:R0:W5:Y:S01]  /*1660*/  LDG.E R28, desc[UR38][R4.64] ;  /* 0x00000026041c7981 */ /* 0x000162000c1e1900 */
[----:B------:R-:W-:Y:S05]  /*1670*/  BRA `(.L_x_1564) ;  /* 0x0000000000107947 */ /* 0x000fea0003800000 */
.L_x_1563:
[----:B------:R-:W-:Y:S05]  /*1680*/  @!P0 BRA `(.L_x_1564) ;  /* 0x00000000000c8947 */ /* 0x000fea0003800000 */
[----:B------:R-:W2:Y:S04]  /*1690*/  LDG.E R3, desc[UR38][R8.64] ;  /* 0x0000002608037981 */ /* 0x000ea8000c1e1900 */
[----:B------:R-:W2:Y:S02]  /*16a0*/  LDG.E R28, desc[UR38][R8.64+0x4] ;  /* 0x00000426081c7981 */ /* 0x000ea4000c1e1900 */
[----:B--2---:R-:W-:-:S07]  /*16b0*/  IMAD.IADD R28, R28, 0x1, -R3 ;  /* 0x000000011c1c7824 */ /* 0x004fce00078e0a03 */
.L_x_1564:
[----:B------:R-:W-:Y:S01]  /*16c0*/  ULDC.64 UR4, c[0x0][0xa10] ;  /* 0x0002840000047ab9 */ /* 0x000fe20000000a00 */
[----:B------:R-:W1:Y:S01]  /*16d0*/  LDC R8, c[0x0][0x448] ;  /* 0x00011200ff087b82 */ /* 0x000e620000000800 */
[----:B------:R-:W-:-:S04]  /*16e0*/  ISETP.NE.U32.AND P0, PT, RZ, UR4, PT ;  /* 0x00000004ff007c0c */ /* 0x000fc8000bf05070 */
[----:B------:R-:W-:Y:S01]  /*16f0*/  ISETP.NE.AND.EX P0, PT, RZ, UR5, PT, P0 ;  /* 0x00000005ff007c0c */ /* 0x000fe2000bf05300 */
[----:B------:R-:W-:Y:S02]  /*1700*/  ULDC.64 UR4, c[0x0][0xa30] ;  /* 0x00028c0000047ab9 */ /* 0x000fe40000000a00 */
[----:B------:R-:W-:Y:S01]  /*1710*/  ISETP.NE.U32.AND P1, PT, RZ, UR4, PT ;  /* 0x00000004ff007c0c */ /* 0x000fe2000bf25070 */
[----:B-----5:R-:W-:Y:S01]  /*1720*/  IMAD.MOV.U32 R24, RZ, RZ, R28 ;  /* 0x000000ffff187224 */ /* 0x020fe200078e001c */
[----:B------:R-:W2:Y:S02]  /*1730*/  LDC.64 R12, c[0x0][0x9e0] ;  /* 0x00027800ff0c7b82 */ /* 0x000ea40000000a00 */
[----:B------:R-:W-:-:S06]  /*1740*/  ISETP.NE.AND.EX P1, PT, RZ, UR5, PT, P1 ;  /* 0x00000005ff007c0c */ /* 0x000fcc000bf25310 */
[----:B0-----:R-:W0:Y:S08]  /*1750*/  @P0 LDC.64 R4, c[0x0][0xa10] ;  /* 0x00028400ff040b82 */ /* 0x001e300000000a00 */
[----:B------:R-:W3:Y:S01]  /*1760*/  @P1 LDC.64 R6, c[0x0][0xa30] ;  /* 0x00028c00ff061b82 */ /* 0x000ee20000000a00 */
[----:B0-----:R-:W-:-:S05]  /*1770*/  @P0 IMAD.WIDE R4, R23, 0x4, R4 ;  /* 0x0000000417040825 */ /* 0x001fca00078e0204 */
[----:B------:R-:W4:Y:S04]  /*1780*/  @P0 LDG.E R0, desc[UR38][R4.64] ;  /* 0x0000002604000981 */ /* 0x000f28000c1e1900 */
[----:B------:R-:W4:Y:S01]  /*1790*/  @P0 LDG.E R3, desc[UR38][R4.64+0x4] ;  /* 0x0000042604030981 */ /* 0x000f22000c1e1900 */
[----:B---3--:R-:W-:-:S05]  /*17a0*/  @P1 IMAD.WIDE R6, R23, 0x4, R6 ;  /* 0x0000000417061825 */ /* 0x008fca00078e0206 */
[----:B------:R0:W5:Y:S01]  /*17b0*/  @P1 LDG.E R24, desc[UR38][R6.64] ;  /* 0x0000002606181981 */ /* 0x000162000c1e1900 */
[----:B-1----:R-:W-:Y:S01]  /*17c0*/  ISETP.NE.AND P1, PT, R8, 0x1, PT ;  /* 0x000000010800780c */ /* 0x002fe20003f25270 */
[----:B------:R-:W-:Y:S01]  /*17d0*/  IMAD.SHL.U32 R178, R21, 0x80, RZ ;  /* 0x0000008015b27824 */ /* 0x000fe200078e00ff */
[----:B--2---:R-:W-:Y:S01]  /*17e0*/  ISETP.GE.AND P2, PT, R13, 0x1, PT ;  /* 0x000000010d00780c */ /* 0x004fe20003f46270 */
[----:B------:R-:W-:-:S10]  /*17f0*/  IMAD.IADD R11, R28, 0x1, -R11 ;  /* 0x000000011c0b7824 */ /* 0x000fd400078e0a0b */
[----:B------:R-:W1:Y:S08]  /*1800*/  @P1 LDC R9, c[0x0][0x44c] ;  /* 0x00011300ff091b82 */ /* 0x000e700000000800 */
[----:B------:R-:W2:Y:S01]  /*1810*/  @P1 LDC R8, c[0x0][0x450] ;  /* 0x00011400ff081b82 */ /* 0x000ea20000000800 */
[----:B----4-:R-:W-:Y:S01]  /*1820*/  @P0 IADD3 R2, -R0, R3, RZ ;  /* 0x0000000300020210 */ /* 0x010fe20007ffe1ff */
[----:B------:R-:W-:-:S04]  /*1830*/  VIADD R0, R178, 0x7f ;  /* 0x0000007fb2007836 */ /* 0x000fc80000000000 */
[----:B------:R-:W-:Y:S02]  /*1840*/  IMAD.IADD R171, R11, 0x1, R2 ;  /* 0x000000010bab7824 */ /* 0x000fe400078e0202 */
[----:B-1----:R-:W-:-:S03]  /*1850*/  @P1 IMAD.HI.U32 R3, R0, R9, RZ ;  /* 0x0000000900031227 */ /* 0x002fc600078e00ff */
[C---:B------:R-:W-:Y:S01]  /*1860*/  IADD3 R5, R171.reuse, 0x1, -R170 ;  /* 0x00000001ab057810 */ /* 0x040fe20007ffe8aa */
[----:B------:R-:W-:Y:S01]  /*1870*/  IMAD.MOV.U32 R4, RZ, RZ, R0 ;  /* 0x000000ffff047224 */ /* 0x000fe200078e0000 */
[----:B--2---:R-:W-:Y:S01]  /*1880*/  @P1 SHF.R.U32.HI R4, RZ, R8, R3 ;  /* 0x00000008ff041219 */ /* 0x004fe20000011603 */
[----:B------:R-:W-:-:S04]  /*1890*/  VIADD R0, R171, 0x7f ;  /* 0x0000007fab007836 */ /* 0x000fc80000000000 */
[----:B0-----:R-:W-:Y:S01]  /*18a0*/  IMAD.IADD R7, R5, 0x1, R4 ;  /* 0x0000000105077824 */ /* 0x001fe200078e0204 */
[----:B------:R-:W-:-:S04]  /*18b0*/  SHF.R.S32.HI R3, RZ, 0x1f, R0 ;  /* 0x0000001fff037819 */ /* 0x000fc80000011400 */
[----:B------:R-:W-:Y:S01]  /*18c0*/  LEA.HI R3, R3, R0, RZ, 0x7 ;  /* 0x0000000003037211 */ /* 0x000fe200078f38ff */
[----:B------:R-:W-:-:S03]  /*18d0*/  IMAD.IADD R0, R7, 0x1, R12 ;  /* 0x0000000107007824 */ /* 0x000fc600078e020c */
[----:B------:R-:W-:Y:S01]  /*18e0*/  SHF.R.S32.HI R27, RZ, 0x7, R3 ;  /* 0x00000007ff1b7819 */ /* 0x000fe20000011403 */
[----:B------:R-:W-:Y:S06]  /*18f0*/  @!P2 BRA `(.L_x_1565) ;  /* 0x000000000048a947 */ /* 0x000fec0003800000 */
[C---:B------:R-:W-:Y:S01]  /*1900*/  ISETP.GT.AND P0, PT, R7.reuse, RZ, PT ;  /* 0x000000ff0700720c */ /* 0x040fe20003f04270 */
[----:B------:R-:W-:Y:S01]  /*1910*/  BSSY B0, `(.L_x_1566) ;  /* 0x000000e000007945 */ /* 0x000fe20003800000 */
[----:B------:R-:W-:-:S11]  /*1920*/  VIADD R3, R7, 0xffffffff ;  /* 0xffffffff07037836 */ /* 0x000fd60000000000 */
[----:B------:R-:W-:Y:S05]  /*1930*/  @P0 BRA `(.L_x_1567) ;  /* 0x00000000001c0947 */ /* 0x000fea0003800000 */
[----:B------:R-:W-:Y:S01]  /*1940*/  ISETP.NE.AND P0, PT, R13, 0x1, PT ;  /* 0x000000010d00780c */ /* 0x000fe20003f05270 */
[----:B------:R-:W-:-:S12]  /*1950*/  IMAD.MOV R3, RZ, RZ, -R7 ;  /* 0x000000ffff037224 */ /* 0x000fd800078e0a07 */
[----:B------:R-:W0:Y:S02]  /*1960*/  @P0 LDC.64 R4, c[0x0][0x9e8] ;  /* 0x00027a00ff040b82 */ /* 0x000e240000000a00 */
[----:B0-----:R-:W-:-:S05]  /*1970*/  @P0 IMAD.HI.U32 R4, R3, R4, RZ ;  /* 0x0000000403040227 */ /* 0x001fca00078e00ff */
[----:B------:R-:W-:-:S04]  /*1980*/  @P0 SHF.R.U32.HI R3, RZ, R5, R4 ;  /* 0x00000005ff030219 */ /* 0x000fc80000011604 */
[----:B------:R-:W-:Y:S01]  /*1990*/  LOP3.LUT R3, RZ, R3, RZ, 0x33, !PT ;  /* 0x00000003ff037212 */ /* 0x000fe200078e33ff */
[----:B------:R-:W-:Y:S06]  /*19a0*/  BRA `(.L_x_1568) ;  /* 0x0000000000107947 */ /* 0x000fec0003800000 */
.L_x_1567:
[----:B------:R-:W-:-:S13]  /*19b0*/  ISETP.NE.AND P0, PT, R13, 0x1, PT ;  /* 0x000000010d00780c */ /* 0x000fda0003f05270 */
[----:B------:R-:W0:Y:S02]  /*19c0*/  @P0 LDC.64 R4, c[0x0][0x9e8] ;  /* 0x00027a00ff040b82 */ /* 0x000e240000000a00 */
[----:B0-----:R-:W-:-:S05]  /*19d0*/  @P0 IMAD.HI.U32 R4, R3, R4, RZ ;  /* 0x0000000403040227 */ /* 0x001fca00078e00ff */
[----:B------:R-:W-:-:S07]  /*19e0*/  @P0 SHF.R.U32.HI R3, RZ, R5, R4 ;  /* 0x00000005ff030219 */ /* 0x000fce0000011604 */
.L_x_1568:
[----:B------:R-:W-:Y:S05]  /*19f0*/  BSYNC B0 ;  /* 0x0000000000007941 */ /* 0x000fea0003800000 */
.L_x_1566:
[----:B------:R-:W-:-:S05]  /*1a00*/  IMAD R3, R3, R13, R13 ;  /* 0x0000000d03037224 */ /* 0x000fca00078e020d */
[----:B------:R-:W-:-:S07]  /*1a10*/  VIMNMX R0, R0, R3, PT ;  /* 0x0000000300007248 */ /* 0x000fce0003fe0100 */
.L_x_1565:
[----:B------:R-:W0:Y:S01]  /*1a20*/  @P1 LDC R3, c[0x0][0x44c] ;  /* 0x00011300ff031b82 */ /* 0x000e220000000800 */
[----:B------:R-:W-:Y:S01]  /*1a30*/  IMAD.IADD R88, R171, 0x1, -R170 ;  /* 0x00000001ab587824 */ /* 0x000fe200078e0aaa */
[----:B------:R-:W-:-:S06]  /*1a40*/  ULDC UR4, c[0x0][0x9dc] ;  /* 0x0002770000047ab9 */ /* 0x000fcc0000000800 */
[----:B------:R-:W1:Y:S01]  /*1a50*/  @P1 LDC R5, c[0x0][0x450] ;  /* 0x00011400ff051b82 */ /* 0x000e620000000800 */
[----:B0-----:R-:W-:-:S04]  /*1a60*/  @P1 IMAD.HI.U32 R4, R178, R3, RZ ;  /* 0x00000003b2041227 */ /* 0x001fc800078e00ff */
[----:B------:R-:W-:Y:S01]  /*1a70*/  IMAD.MOV.U32 R3, RZ, RZ, R178 ;  /* 0x000000ffff037224 */ /* 0x000fe200078e00b2 */
[----:B-1----:R-:W-:-:S04]  /*1a80*/  @P1 SHF.R.U32.HI R3, RZ, R5, R4 ;  /* 0x00000005ff031219 */ /* 0x002fc80000011604 */
[----:B------:R-:W-:-:S05]  /*1a90*/  IADD3 R3, R88, R3, RZ ;  /* 0x0000000358037210 */ /* 0x000fca0007ffe0ff */
[----:B------:R-:W-:Y:S01]  /*1aa0*/  VIADD R4, R3, -UR4 ;  /* 0x8000000403047c36 */ /* 0x000fe20008000000 */
[----:B------:R-:W-:Y:S06]  /*1ab0*/  @!P2 BRA `(.L_x_1569) ;  /* 0x000000000044a947 */ /* 0x000fec0003800000 */
[----:B------:R-:W-:Y:S01]  /*1ac0*/  ISETP.GT.AND P0, PT, R3, -0x1, PT ;  /* 0xffffffff0300780c */ /* 0x000fe20003f04270 */
[----:B------:R-:W-:-:S12]  /*1ad0*/  BSSY B0, `(.L_x_1570) ;  /* 0x000000d000007945 */ /* 0x000fd80003800000 */
        /* <DEDUP_REMOVED lines=8> */
.L_x_1571:
[----:B------:R-:W-:-:S13]  /*1b60*/  ISETP.NE.AND P0, PT, R13, 0x1, PT ;  /* 0x000000010d00780c */ /* 0x000fda0003f05270 */
[----:B------:R-:W0:Y:S02]  /*1b70*/  @P0 LDC.64 R6, c[0x0][0x9e8] ;  /* 0x00027a00ff060b82 */ /* 0x000e240000000a00 */
[----:B0-----:R-:W-:-:S05]  /*1b80*/  @P0 IMAD.HI.U32 R6, R3, R6, RZ ;  /* 0x0000000603060227 */ /* 0x001fca00078e00ff */
[----:B------:R-:W-:-:S07]  /*1b90*/  @P0 SHF.R.U32.HI R3, RZ, R7, R6 ;  /* 0x00000007ff030219 */ /* 0x000fce0000011606 */
.L_x_1572:
[----:B------:R-:W-:Y:S05]  /*1ba0*/  BSYNC B0 ;  /* 0x0000000000007941 */ /* 0x000fea0003800000 */
.L_x_1570:
[----:B------:R-:W-:-:S05]  /*1bb0*/  IMAD R3, R3, R13, RZ ;  /* 0x0000000d03037224 */ /* 0x000fca00078e02ff */
[----:B------:R-:W-:-:S07]  /*1bc0*/  VIMNMX R4, R4, R3, !PT ;  /* 0x0000000304047248 */ /* 0x000fce0007fe0100 */
.L_x_1569:
[----:B------:R-:W-:Y:S01]  /*1bd0*/  VIADD R0, R0, 0x7f ;  /* 0x0000007f00007836 */ /* 0x000fe20000000000 */
[----:B------:R-:W-:-:S04]  /*1be0*/  SHF.R.S32.HI R5, RZ, 0x1f, R4 ;  /* 0x0000001fff057819 */ /* 0x000fc80000011404 */
[----:B------:R-:W-:Y:S02]  /*1bf0*/  SHF.R.S32.HI R3, RZ, 0x1f, R0 ;  /* 0x0000001fff037819 */ /* 0x000fe40000011400 */
[----:B------:R-:W-:Y:S02]  /*1c00*/  LEA.HI R5, R5, R4, RZ, 0x7 ;  /* 0x0000000405057211 */ /* 0x000fe400078f38ff */
[----:B------:R-:W-:Y:S02]  /*1c10*/  LEA.HI R3, R3, R0, RZ, 0x7 ;  /* 0x0000000003037211 */ /* 0x000fe400078f38ff */
[----:B------:R-:W-:Y:S02]  /*1c20*/  SHF.R.S32.HI R5, RZ, 0x7, R5 ;  /* 0x00000007ff057819 */ /* 0x000fe40000011405 */
[----:B------:R-:W-:Y:S02]  /*1c30*/  SHF.R.S32.HI R0, RZ, 0x7, R3 ;  /* 0x00000007ff007819 */ /* 0x000fe40000011403 */
[----:B------:R-:W-:-:S02]  /*1c40*/  VIMNMX R5, RZ, R5, !PT ;  /* 0x00000005ff057248 */ /* 0x000fc40007fe0100 */
[----:B------:R-:W-:-:S03]  /*1c50*/  VIMNMX R0, R27, R0, PT ;  /* 0x000000001b007248 */ /* 0x000fc60003fe0100 */
[--C-:B------:R-:W-:Y:S02]  /*1c60*/  IMAD R5, R5, 0x80, -R11.reuse ;  /* 0x0000008005057824 */ /* 0x100fe400078e0a0b */
[----:B------:R-:W-:-:S03]  /*1c70*/  IMAD R3, R0, 0x80, -R11 ;  /* 0x0000008000037824 */ /* 0x000fc600078e0a0b */
[----:B------:R-:W-:Y:S02]  /*1c80*/  VIMNMX R5, RZ, R5, !PT ;  /* 0x00000005ff057248 */ /* 0x000fe40007fe0100 */
[----:B------:R-:W-:Y:S02]  /*1c90*/  VIMNMX R0, R3, R2, PT ;  /* 0x0000000203007248 */ /* 0x000fe40003fe0100 */
[----:B------:R-:W-:Y:S02]  /*1ca0*/  SHF.R.U32.HI R26, RZ, 0x7, R5 ;  /* 0x00000007ff1a7819 */ /* 0x000fe40000011605 */
[----:B------:R-:W-:-:S03]  /*1cb0*/  ISETP.GT.AND P0, PT, R0, R5, PT ;  /* 0x000000050000720c */ /* 0x000fc60003f04270 */
[----:B------:R-:W-:-:S10]  /*1cc0*/  IMAD.MOV.U32 R25, RZ, RZ, R26 ;  /* 0x000000ffff197224 */ /* 0x000fd400078e001a */
[----:B------:R-:W-:-:S05]  /*1cd0*/  @P0 VIADD R0, R0, 0x7f ;  /* 0x0000007f00000836 */ /* 0x000fca0000000000 */
[----:B------:R-:W-:-:S04]  /*1ce0*/  @P0 SHF.R.S32.HI R3, RZ, 0x1f, R0 ;  /* 0x0000001fff030819 */ /* 0x000fc80000011400 */
[----:B------:R-:W-:-:S04]  /*1cf0*/  @P0 LEA.HI R3, R3, R0, RZ, 0x7 ;  /* 0x0000000003030211 */ /* 0x000fc800078f38ff */
[----:B------:R-:W-:Y:S02]  /*1d00*/  @P0 SHF.R.S32.HI R25, RZ, 0x7, R3 ;  /* 0x00000007ff190819 */ /* 0x000fe40000011403 */
[----:B------:R-:W-:Y:S02]  /*1d10*/  PLOP3.LUT P0, PT, PT, PT, PT, 0x80, 0x0 ;  /* 0x000000000000781c */ /* 0x000fe40003f0f070 */
[----:B------:R-:W-:-:S13]  /*1d20*/  ISETP.GT.AND P1, PT, R25, R26, PT ;  /* 0x0000001a1900720c */ /* 0x000fda0003f24270 */
[----:B------:R-:W-:Y:S05]  /*1d30*/  @!P1 BRA `(.L_x_1573) ;  /* 0x0000007c004c9947 */ /* 0x000fea0003800000 */
        /* <DEDUP_REMOVED lines=11> */
[----:B------:R-:W-:Y:S01]  /*1df0*/  MOV R10, UR6 ;  /* 0x00000006000a7c02 */ /* 0x000fe20008000f00 */
[----:B------:R-:W-:Y:S02]  /*1e00*/  IMAD.U32 R6, RZ, RZ, UR4 ;  /* 0x00000004ff067e24 */ /* 0x000fe4000f8e00ff */
[----:B------:R-:W-:-:S02]  /*1e10*/  IMAD.U32 R7, RZ, RZ, UR5 ;  /* 0x00000005ff077e24 */ /* 0x000fc4000f8e00ff */
[----:B------:R-:W-:Y:S02]  /*1e20*/  IMAD.U32 R11, RZ, RZ, UR7 ;  /* 0x00000007ff0b7e24 */ /* 0x000fe4000f8e00ff */
[----:B------:R-:W-:Y:S02]  /*1e30*/  IMAD.MOV.U32 R8, RZ, RZ, 0x70 ;  /* 0x00000070ff087424 */ /* 0x000fe400078e00ff */
[----:B------:R-:W-:Y:S02]  /*1e40*/  IMAD.MOV.U32 R12, RZ, RZ, 0x1 ;  /* 0x00000001ff0c7424 */ /* 0x000fe400078e00ff */
[----:B0-----:R-:W-:-:S07]  /*1e50*/  IMAD.MOV.U32 R13, RZ, RZ, RZ ;  /* 0x000000ffff0d7224 */ /* 0x001fce00078e00ff */
[----:B------:R-:W-:-:S07]  /*1e60*/  LEPC R20, `(.L_x_1575) ;  /* 0x000000001014794e */ /* 0x000fce0000000000 */
[----:B-1---5:R-:W-:Y:S05]  /*1e70*/  CALL.ABS.NOINC R14 ;  /* 0x000000000e007343 */ /* 0x022fea0003c00000 */
.L_x_1575:
[----:B------:R-:W-:Y:S05]  /*1e80*/  BSYNC B6 ;  /* 0x0000000000067941 */ /* 0x000fea0003800000 */
.L_x_1574:
        /* <DEDUP_REMOVED lines=19> */
[----:B-1---5:R-:W-:Y:S05]  /*1fc0*/  CALL.ABS.NOINC R14 ;  /* 0x000000000e007343 */ /* 0x022fea0003c00000 */
.L_x_1577:
[----:B------:R-:W-:Y:S05]  /*1fd0*/  BSYNC B6 ;  /* 0x0000000000067941 */ /* 0x000fea0003800000 */
.L_x_1576:
[----:B------:R-:W-:Y:S01]  /*1fe0*/  ULDC.64 UR4, c[0x0][0x9f8] ;  /* 0x00027e0000047ab9 */ /* 0x000fe20000000a00 */
[----:B------:R-:W-:Y:S01]  /*1ff0*/  IMAD.MOV.U32 R83, RZ, RZ, R23 ;  /* 0x000000ffff537224 */ /* 0x000fe200078e0017 */
[----:B------:R-:W-:Y:S01]  /*2000*/  ISETP.NE.U32.AND P0, PT, RZ, UR4, PT ;  /* 0x00000004ff007c0c */ /* 0x000fe2000bf05070 */
[----:B------:R-:W0:Y:S01]  /*2010*/  S2R R20, SR_TID.X ;  /* 0x0000000000147919 */ /* 0x000e220000002100 */
[----:B------:R-:W-:Y:S01]  /*2020*/  VIADD R82, R18, 0x20 ;  /* 0x0000002012527836 */ /* 0x000fe20000000000 */
[----:B------:R-:W1:Y:S01]  /*2030*/  LDC R65, c[0x0][0x3f4] ;  /* 0x0000fd00ff417b82 */ /* 0x000e620000000800 */
[----:B------:R-:W-:-:S07]  /*2040*/  ISETP.NE.AND.EX P0, PT, RZ, UR5, PT, P0 ;  /* 0x00000005ff007c0c */ /* 0x000fce000bf05300 */
[----:B------:R-:W2:Y:S08]  /*2050*/  LDC.64 R6, c[0x0][0x408] ;  /* 0x00010200ff067b82 */ /* 0x000eb00000000a00 */
[----:B------:R-:W3:Y:S01]  /*2060*/  @P0 LDC.64 R4, c[0x0][0x9f8] ;  /* 0x00027e00ff040b82 */ /* 0x000ee20000000a00 */
[----:B0-----:R-:W-:-:S04]  /*2070*/  SHF.R.U32.HI R30, RZ, 0x7, R20 ;  /* 0x00000007ff1e7819 */ /* 0x001fc80000011614 */
[----:B------:R-:W-:Y:S01]  /*2080*/  ISETP.NE.AND P6, PT, R30, 0x1, PT ;  /* 0x000000011e00780c */ /* 0x000fe20003fc5270 */
[----:B---3--:R-:W-:-:S05]  /*2090*/  @P0 IMAD.WIDE R4, R23, 0x4, R4 ;  /* 0x0000000417040825 */ /* 0x008fca00078e0204 */
[----:B------:R0:W3:Y:S01]  /*20a0*/  @P0 LDG.E R83, desc[UR38][R4.64] ;  /* 0x0000002604530981 */ /* 0x0000e2000c1e1900 */
[----:B------:R-:W-:-:S06]  /*20b0*/  VIADD R81, R18, 0x40 ;  /* 0x0000004012517836 */ /* 0x000fcc0000000000 */
[----:B------:R-:W-:Y:S05]  /*20c0*/  @!P6 WARPSYNC.ALL ;  /* 0x000000000000e948 */ /* 0x000fea0003800000 */
[----:B------:R-:W-:Y:S01]  /*20d0*/  ULDC UR5, c[0x0][0x2f4] ;  /* 0x0000bd0000057ab9 */ /* 0x000fe20000000800 */
[----:B------:R-:W-:Y:S01]  /*20e0*/  ULDC UR4, c[0x0][0x320] ;  /* 0x0000c80000047ab9 */ /* 0x000fe20000000800 */
[----:B------:R-:W-:Y:S01]  /*20f0*/  ISETP.GE.AND P1, PT, R82, UR5, PT ;  /* 0x0000000552007c0c */ /* 0x000fe2000bf26270 */
[----:B0-----:R-:W0:Y:S01]  /*2100*/  LDC.64 R4, c[0x0][0x3f8] ;  /* 0x0000fe00ff047b82 */ /* 0x001e220000000a00 */
[----:B------:R-:W-:Y:S01]  /*2110*/  ISETP.GE.AND P0, PT, R18, UR5, PT ;  /* 0x0000000512007c0c */ /* 0x000fe2000bf06270 */
[----:B------:R-:W-:Y:S01]  /*2120*/  IMAD.IADD R80, R29, 0x1, R28 ;  /* 0x000000011d507824 */ /* 0x000fe200078e021c */
[----:B------:R-:W-:Y:S01]  /*2130*/  SEL R3, RZ, 0xffffffff, P1 ;  /* 0xffffffffff037807 */ /* 0x000fe20000800000 */
[----:B--2---:R-:W-:Y:S01]  /*2140*/  IMAD.SHL.U32 R71, R6, 0x80, RZ ;  /* 0x0000008006477824 */ /* 0x004fe200078e00ff */
[----:B------:R-:W-:Y:S01]  /*2150*/  SEL R0, RZ, 0x1, P0 ;  /* 0x00000001ff007807 */ /* 0x000fe20000000000 */
[----:B------:R-:W-:Y:S01]  /*2160*/  IMAD R67, R208, 0x80, R176 ;  /* 0x00000080d0437824 */ /* 0x000fe200078e02b0 */
[----:B------:R-:W-:Y:S01]  /*2170*/  ISETP.GE.AND P0, PT, R82, UR4, PT ;  /* 0x0000000452007c0c */ /* 0x000fe2000bf06270 */
[----:B------:R-:W-:Y:S01]  /*2180*/  IMAD.SHL.U32 R3, R3, 0x2, RZ ;  /* 0x0000000203037824 */ /* 0x000fe200078e00ff */
[----:B------:R-:W-:Y:S01]  /*2190*/  ISETP.GE.AND P1, PT, R18, UR4, PT ;  /* 0x0000000412007c0c */ /* 0x000fe2000bf26270 */
[----:B------:R-:W-:Y:S01]  /*21a0*/  VIADD R66, R30, 0x8 ;  /* 0x000000081e427836 */ /* 0x000fe20000000000 */
[----:B------:R-:W-:-:S02]  /*21b0*/  ISETP.GE.AND P2, PT, R177, UR5, PT ;  /* 0x00000005b1007c0c */ /* 0x000fc4000bf46270 */
[----:B------:R-:W-:Y:S02]  /*21c0*/  LOP3.LUT R0, R3, 0x2, R0, 0xe2, !PT ;  /* 0x0000000203007812 */ /* 0x000fe400078ee200 */
[----:B------:R-:W-:Y:S02]  /*21d0*/  SEL R3, RZ, 0xffffffff, P0 ;  /* 0xffffffffff037807 */ /* 0x000fe40000000000 */
[----:B------:R-:W-:Y:S02]  /*21e0*/  ISETP.GE.AND P0, PT, R81, UR5, PT ;  /* 0x0000000551007c0c */ /* 0x000fe4000bf06270 */
[----:B------:R-:W-:Y:S01]  /*21f0*/  SEL R9, RZ, 0x1, P1 ;  /* 0x00000001ff097807 */ /* 0x000fe20000800000 */
[----:B------:R-:W-:Y:S01]  /*2200*/  IMAD.SHL.U32 R10, R3, 0x2, RZ ;  /* 0x00000002030a7824 */ /* 0x000fe200078e00ff */
[----:B------:R-:W-:Y:S02]  /*2210*/  SEL R8, RZ, 0x8, P2 ;  /* 0x00000008ff087807 */ /* 0x000fe40001000000 */
[----:B------:R-:W-:Y:S01]  /*2220*/  SEL R3, RZ, 0x4, P0 ;  /* 0x00000004ff037807 */ /* 0x000fe20000000000 */
[----:B0-----:R-:W-:Y:S01]  /*2230*/  IMAD.SHL.U32 R69, R4, 0x80, RZ ;  /* 0x0000008004457824 */ /* 0x001fe200078e00ff */
[----:B------:R-:W-:-:S02]  /*2240*/  ISETP.GE.AND P0, PT, R81, UR4, PT ;  /* 0x0000000451007c0c */ /* 0x000fc4000bf06270 */
[----:B------:R-:W-:Y:S02]  /*2250*/  ISETP.GE.AND P1, PT, R185, UR5, PT ;  /* 0x00000005b9007c0c */ /* 0x000fe4000bf26270 */
[----:B------:R-:W-:Y:S02]  /*2260*/  LOP3.LUT R0, R8, R0, R3, 0xfe, !PT ;  /* 0x0000000008007212 */ /* 0x000fe400078efe03 */
[----:B------:R-:W-:Y:S02]  /*2270*/  SEL R8, RZ, 0x4, P0 ;  /* 0x00000004ff087807 */ /* 0x000fe40000000000 */
[----:B------:R-:W-:Y:S02]  /*2280*/  SEL R3, RZ, 0x10, P1 ;  /* 0x00000010ff037807 */ /* 0x000fe40000800000 */
[----:B-1----:R-:W-:Y:S02]  /*2290*/  ISETP.GE.AND P0, PT, R18, R65, PT ;  /* 0x000000411200720c */ /* 0x002fe40003f06270 */
[----:B------:R-:W-:-:S02]  /*22a0*/  SHF.R.S32.HI R11, RZ, 0x1f, R176 ;  /* 0x0000001fff0b7819 */ /* 0x000fc400000114b0 */
[----:B------:R-:W-:Y:S02]  /*22b0*/  LOP3.LUT R54, R0, R3, RZ, 0xfc, !PT ;  /* 0x0000000300367212 */ /* 0x000fe400078efcff */
[-C--:B------:R-:W-:Y:S02]  /*22c0*/  ISETP.GE.AND P3, PT, R81, R65.reuse, PT ;  /* 0x000000415100720c */ /* 0x080fe40003f66270 */
[----:B------:R-:W-:Y:S02]  /*22d0*/  SEL R3, R65, RZ, P0 ;  /* 0x000000ff41037207 */ /* 0x000fe40000000000 */
[----:B------:R-:W-:Y:S01]  /*22e0*/  LOP3.LUT R9, R10, 0x2, R9, 0xe2, !PT ;  /* 0x000000020a097812 */ /* 0x000fe200078ee209 */
[----:B------:R-:W-:Y:S01]  /*22f0*/  IMAD R10, R11, R6, RZ ;  /* 0x000000060b0a7224 */ /* 0x000fe200078e02ff */
[----:B------:R-:W-:Y:S01]  /*2300*/  ISETP.GE.AND P4, PT, R82, R65, PT ;  /* 0x000000415200720c */ /* 0x000fe20003f86270 */
[----:B------:R-:W-:Y:S01]  /*2310*/  IMAD.IADD R3, R18, 0x1, R3 ;  /* 0x0000000112037824 */ /* 0x000fe200078e0203 */
[----:B------:R-:W-:Y:S01]  /*2320*/  SEL R0, R65, RZ, P3 ;  /* 0x000000ff41007207 */ /* 0x000fe20001800000 */
[----:B------:R-:W-:Y:S01]  /*2330*/  IMAD R11, R11, R4, RZ ;  /* 0x000000040b0b7224 */ /* 0x000fe200078e02ff */
[----:B------:R-:W-:Y:S01]  /*2340*/  SHF.R.S32.HI R175, RZ, 0x1f, R174 ;  /* 0x0000001fffaf7819 */ /* 0x000fe200000114ae */
[C---:B------:R-:W-:Y:S01]  /*2350*/  IMAD R13, R176.reuse, R7, R10 ;  /* 0x00000007b00d7224 */ /* 0x040fe200078e020a */
[----:B------:R-:W-:Y:S01]  /*2360*/  LOP3.LUT R79, R9, R8, RZ, 0xfc, !PT ;  /* 0x00000008094f7212 */ /* 0x000fe200078efcff */
[----:B------:R-:W-:Y:S01]  /*2370*/  IMAD.IADD R10, R81, 0x1, R0 ;  /* 0x00000001510a7824 */ /* 0x000fe200078e0200 */
[----:B------:R-:W-:Y:S01]  /*2380*/  SHF.R.S32.HI R19, RZ, 0x1f, R18 ;  /* 0x0000001fff137819 */ /* 0x000fe20000011412 */
[C---:B------:R-:W-:Y:S01]  /*2390*/  IMAD R11, R176.reuse, R5, R11 ;  /* 0x00000005b00b7224 */ /* 0x040fe200078e020b */
[----:B------:R-:W-:Y:S01]  /*23a0*/  SEL R9, R65, RZ, P4 ;  /* 0x000000ff41097207 */ /* 0x000fe20002000000 */
[----:B------:R-:W-:Y:S01]  /*23b0*/  IMAD.WIDE.U32 R52, R176, R4, R174 ;  /* 0x00000004b0347225 */ /* 0x000fe200078e00ae */
[----:B------:R-:W-:-:S02]  /*23c0*/  SHF.R.S32.HI R0, RZ, 0x1f, R3 ;  /* 0x0000001fff007819 */ /* 0x000fc40000011403 */
[----:B------:R-:W-:Y:S01]  /*23d0*/  ISETP.GE.AND P2, PT, R186, UR5, PT ;  /* 0x00000005ba007c0c */ /* 0x000fe2000bf46270 */
[----:B------:R-:W-:Y:S01]  /*23e0*/  IMAD.WIDE.U32 R50, R176, R4, R18 ;  /* 0x00000004b0327225 */ /* 0x000fe200078e0012 */
[CC--:B------:R-:W-:Y:S02]  /*23f0*/  LEA.HI R78, R0.reuse, R3.reuse, RZ, 0x4 ;  /* 0x00000003004e7211 */ /* 0x0c0fe400078f20ff */
[----:B------:R-:W-:Y:S01]  /*2400*/  LEA.HI R0, R0, R3, RZ, 0x6 ;  /* 0x0000000300007211 */ /* 0x000fe200078f30ff */
[----:B------:R-:W-:Y:S01]  /*2410*/  IMAD.IADD R9, R82, 0x1, R9 ;  /* 0x0000000152097824 */ /* 0x000fe200078e0209 */
[----:B------:R-:W-:Y:S01]  /*2420*/  IADD3 R53, R11, R53, RZ ;  /* 0x000000350b357210 */ /* 0x000fe20007ffe0ff */
[CC--:B------:R-:W-:Y:S01]  /*2430*/  IMAD.WIDE.U32 R20, R176.reuse, R6.reuse, R18 ;  /* 0x00000006b0147225 */ /* 0x0c0fe200078e0012 */
[----:B------:R-:W-:Y:S02]  /*2440*/  LOP3.LUT R3, R181, 0x30, R78, 0xf8, !PT ;  /* 0x00000030b5037812 */ /* 0x000fe400078ef84e */
[----:B------:R-:W-:Y:S01]  /*2450*/  SHF.R.S32.HI R8, RZ, 0x1f, R9 ;  /* 0x0000001fff087819 */ /* 0x000fe20000011409 */
[----:B------:R-:W-:Y:S01]  /*2460*/  IMAD.WIDE.U32 R48, R176, R6, R174 ;  /* 0x00000006b0307225 */ /* 0x000fe200078e00ae */
[----:B------:R-:W-:-:S02]  /*2470*/  LOP3.LUT R3, R3, R182, RZ, 0x3c, !PT ;  /* 0x000000b603037212 */ /* 0x000fc400078e3cff */
[CC--:B------:R-:W-:Y:S01]  /*2480*/  LEA.HI R77, R8.reuse, R9.reuse, RZ, 0x4 ;  /* 0x00000009084d7211 */ /* 0x0c0fe200078f20ff */
[----:B------:R-:W-:Y:S01]  /*2490*/  IMAD.IADD R51, R51, 0x1, R11 ;  /* 0x0000000133337824 */ /* 0x000fe200078e020b */
[----:B------:R-:W-:Y:S01]  /*24a0*/  SHF.R.S32.HI R11, RZ, 0x1f, R10 ;  /* 0x0000001fff0b7819 */ /* 0x000fe2000001140a */
[----:B------:R-:W-:Y:S01]  /*24b0*/  IMAD.IADD R21, R21, 0x1, R13 ;  /* 0x0000000115157824 */ /* 0x000fe200078e020d */
[----:B------:R-:W-:Y:S01]  /*24c0*/  LEA.HI R8, R8, R9, RZ, 0x6 ;  /* 0x0000000908087211 */ /* 0x000fe200078f30ff */
[----:B------:R-:W-:Y:S01]  /*24d0*/  IMAD.IADD R49, R13, 0x1, R49 ;  /* 0x000000010d317824 */ /* 0x000fe200078e0231 */
[CC--:B------:R-:W-:Y:S01]  /*24e0*/  LEA.HI R76, R11.reuse, R10.reuse, RZ, 0x4 ;  /* 0x0000000a0b4c7211 */ /* 0x0c0fe200078f20ff */
[----:B------:R-:W-:Y:S01]  /*24f0*/  IMAD.SHL.U32 R0, R0, 0x80, RZ ;  /* 0x0000008000007824 */ /* 0x000fe200078e00ff */
[----:B-----5:R-:W-:Y:S01]  /*2500*/  SHF.R.S32.HI R13, RZ, 0x1f, R24 ;  /* 0x0000001fff0d7819 */ /* 0x020fe20000011418 */
[----:B------:R-:W-:Y:S01]  /*2510*/  IMAD.SHL.U32 R8, R8, 0x80, RZ ;  /* 0x0000008008087824 */ /* 0x000fe200078e00ff */
[----:B------:R-:W-:Y:S01]  /*2520*/  LEA.HI R10, R11, R10, RZ, 0x6 ;  /* 0x0000000a0b0a7211 */ /* 0x000fe200078f30ff */
[----:B------:R-:W-:Y:S01]  /*2530*/  IMAD.WIDE.U32 R20, R24, R6, R20 ;  /* 0x0000000618147225 */ /* 0x000fe200078e0014 */
[----:B------:R-:W-:-:S02]  /*2540*/  LOP3.LUT R0, R0, 0xffffe000, RZ, 0xc0, !PT ;  /* 0xffffe00000007812 */ /* 0x000fc400078ec0ff */
[----:B------:R-:W-:Y:S01]  /*2550*/  ISETP.GE.AND P1, PT, R177, UR4, PT ;  /* 0x00000004b1007c0c */ /* 0x000fe2000bf26270 */
[----:B------:R-:W-:Y:S01]  /*2560*/  IMAD R12, R13, R6, RZ ;  /* 0x000000060d0c7224 */ /* 0x000fe200078e02ff */
[C---:B------:R-:W-:Y:S01]  /*2570*/  LOP3.LUT R9, R181.reuse, 0x30, R77, 0xf8, !PT ;  /* 0x00000030b5097812 */ /* 0x040fe200078ef84d */
[----:B------:R-:W-:Y:S01]  /*2580*/  IMAD.SHL.U32 R10, R10, 0x80, RZ ;  /* 0x000000800a0a7824 */ /* 0x000fe200078e00ff */
[----:B------:R-:W-:Y:S01]  /*2590*/  LOP3.LUT R11, R181, 0x30, R76, 0xf8, !PT ;  /* 0x00000030b50b7812 */ /* 0x000fe200078ef84c */
[----:B------:R-:W-:Y:S01]  /*25a0*/  IMAD R13, R13, R4, RZ ;  /* 0x000000040d0d7224 */ /* 0x000fe200078e02ff */
[----:B------:R-:W-:Y:S01]  /*25b0*/  SEL R57, RZ, 0x20, P2 ;  /* 0x00000020ff397807 */ /* 0x000fe20001000000 */
[C---:B------:R-:W-:Y:S01]  /*25c0*/  IMAD.WIDE.U32 R48, R24.reuse, R6, R48 ;  /* 0x0000000618307225 */ /* 0x040fe200078e0030 */
[----:B------:R-:W-:Y:S02]  /*25d0*/  IADD3 R75, R3, R0, R183 ;  /* 0x00000000034b7210 */ /* 0x000fe40007ffe0b7 */
[----:B------:R-:W-:Y:S01]  /*25e0*/  SEL R0, RZ, 0x8, P1 ;  /* 0x00000008ff007807 */ /* 0x000fe20000800000 */
[----:B------:R-:W-:Y:S01]  /*25f0*/  IMAD R3, R24, R7, R12 ;  /* 0x0000000718037224 */ /* 0x000fe200078e020c */
[----:B------:R-:W-:Y:S01]  /*2600*/  LOP3.LUT R8, R8, 0xffffe000, RZ, 0xc0, !PT ;  /* 0xffffe00008087812 */ /* 0x000fe200078ec0ff */
[C---:B------:R-:W-:Y:S01]  /*2610*/  IMAD R13, R24.reuse, R5, R13 ;  /* 0x00000005180d7224 */ /* 0x040fe200078e020d */
[----:B------:R-:W-:Y:S01]  /*2620*/  LOP3.LUT R9, R9, R182, RZ, 0x3c, !PT ;  /* 0x000000b609097212 */ /* 0x000fe200078e3cff */
[----:B------:R-:W-:Y:S01]  /*2630*/  IMAD.WIDE.U32 R50, R24, R4, R50 ;  /* 0x0000000418327225 */ /* 0x000fe200078e0032 */
[----:B------:R-:W-:-:S02]  /*2640*/  LOP3.LUT R10, R10, 0xffffe000, RZ, 0xc0, !PT ;  /* 0xffffe0000a0a7812 */ /* 0x000fc400078ec0ff */
[----:B------:R-:W-:Y:S01]  /*2650*/  LOP3.LUT R11, R11, R182, RZ, 0x3c, !PT ;  /* 0x000000b60b0b7212 */ /* 0x000fe200078e3cff */
[----:B------:R-:W-:Y:S01]  /*2660*/  IMAD.WIDE.U32 R52, R24, R4, R52 ;  /* 0x0000000418347225 */ /* 0x000fe200078e0034 */
[----:B------:R-:W-:Y:S02]  /*2670*/  LOP3.LUT R57, R54, R57, RZ, 0xfc, !PT ;  /* 0x0000003936397212 */ /* 0x000fe400078efcff */
[----:B------:R-:W-:Y:S01]  /*2680*/  IADD3 R63, R21, R3, RZ ;  /* 0x00000003153f7210 */ /* 0x000fe20007ffe0ff */
[----:B------:R-:W-:Y:S01]  /*2690*/  IMAD.IADD R62, R3, 0x1, R49 ;  /* 0x00000001033e7824 */ /* 0x000fe200078e0231 */
[----:B------:R-:W-:Y:S01]  /*26a0*/  LOP3.LUT R55, R79, R0, RZ, 0xfc, !PT ;  /* 0x000000004f377212 */ /* 0x000fe200078efcff */
[----:B------:R-:W-:Y:S01]  /*26b0*/  IMAD.SHL.U32 R65, R65, 0x2, RZ ;  /* 0x0000000241417824 */ /* 0x000fe200078e00ff */
[----:B------:R-:W-:Y:S01]  /*26c0*/  P2R R85, PR, RZ, 0x10 ;  /* 0x00000010ff557803 */ /* 0x000fe20000000000 */
[----:B------:R-:W-:Y:S01]  /*26d0*/  IMAD.IADD R61, R51, 0x1, R13 ;  /* 0x00000001333d7824 */ /* 0x000fe200078e020d */
[----:B------:R-:W-:Y:S01]  /*26e0*/  P2R R86, PR, RZ, 0x8 ;  /* 0x00000008ff567803 */ /* 0x000fe20000000000 */
[----:B------:R-:W-:Y:S01]  /*26f0*/  IMAD.IADD R60, R13, 0x1, R53 ;  /* 0x000000010d3c7824 */ /* 0x000fe200078e0235 */
[----:B------:R-:W-:-:S02]  /*2700*/  IADD3 R74, R9, R8, R183 ;  /* 0x00000008094a7210 */ /* 0x000fc40007ffe0b7 */
[----:B------:R-:W-:Y:S02]  /*2710*/  IADD3 R73, R11, R10, R183 ;  /* 0x0000000a0b497210 */ /* 0x000fe40007ffe0b7 */
[----:B------:R-:W-:Y:S02]  /*2720*/  SHF.L.U64.HI R72, R6, 0x7, R7 ;  /* 0x0000000706487819 */ /* 0x000fe40000010207 */
[----:B------:R-:W-:Y:S02]  /*2730*/  SHF.L.U64.HI R70, R4, 0x7, R5 ;  /* 0x0000000704467819 */ /* 0x000fe40000010205 */
[----:B------:R-:W-:Y:S02]  /*2740*/  SHF.R.S32.HI R68, RZ, 0x1f, R22 ;  /* 0x0000001fff447819 */ /* 0x000fe40000011416 */
[----:B------:R-:W-:Y:S02]  /*2750*/  LOP3.LUT R59, R78, 0xfffffff0, RZ, 0xc0, !PT ;  /* 0xfffffff04e3b7812 */ /* 0x000fe400078ec0ff */
[----:B------:R-:W-:-:S02]  /*2760*/  LOP3.LUT R58, R77, 0xfffffff0, RZ, 0xc0, !PT ;  /* 0xfffffff04d3a7812 */ /* 0x000fc400078ec0ff */
[----:B------:R-:W-:Y:S02]  /*2770*/  LOP3.LUT R56, R76, 0xfffffff0, RZ, 0xc0, !PT ;  /* 0xfffffff04c387812 */ /* 0x000fe400078ec0ff */
[----:B------:R-:W-:Y:S02]  /*2780*/  LOP3.LUT R54, R54, 0x1, RZ, 0xc0, !PT ;  /* 0x0000000136367812 */ /* 0x000fe400078ec0ff */
[C---:B------:R-:W-:Y:S02]  /*2790*/  LOP3.LUT R3, R57.reuse, 0x2, RZ, 0xc0, !PT ;  /* 0x0000000239037812 */ /* 0x040fe400078ec0ff */
[----:B------:R-:W-:Y:S02]  /*27a0*/  LOP3.LUT R0, R57, 0x4, RZ, 0xc0, !PT ;  /* 0x0000000439007812 */ /* 0x000fe400078ec0ff */
[----:B---3--:R-:W-:Y:S01]  /*27b0*/  SHF.R.S32.HI R64, RZ, 0x1f, R83 ;  /* 0x0000001fff407819 */ /* 0x008fe20000011453 */
[----:B------:R-:W-:Y:S06]  /*27c0*/  @!P6 BAR.SYNC.DEFER_BLOCKING 0x9, 0x100 ;  /* 0x024400000000eb1d */ /* 0x000fec0000010000 */
.L_x_1640:
[----:B0-----:R-:W0:Y:S01]  /*27d0*/  LDC R89, c[0x0][0x430] ;  /* 0x00010c00ff597b82 */ /* 0x001e220000000800 */
[----:B------:R-:W-:Y:S02]  /*27e0*/  VIADD R25, R25, 0xffffffff ;  /* 0xffffffff19197836 */ /* 0x000fe40000000000 */
[----:B------:R-:W-:Y:S02]  /*27f0*/  IMAD.MOV.U32 R87, RZ, RZ, RZ ;  /* 0x000000ffff577224 */ /* 0x000fe400078e00ff */
[----:B------:R-:W-:-:S03]  /*2800*/  IMAD R5, R25, 0x80, R67 ;  /* 0x0000008019057824 */ /* 0x000fc600078e0243 */
[----:B------:R-:W1:Y:S01]  /*2810*/  LDC R98, c[0x0][0x3f4] ;  /* 0x0000fd00ff627b82 */ /* 0x000e620000000800 */
[----:B------:R-:W-:Y:S01]  /*2820*/  IMAD.IADD R12, R80, 0x1, R5 ;  /* 0x00000001500c7824 */ /* 0x000fe200078e0205 */
[----:B------:R-:W-:-:S03]  /*2830*/  ISETP.GE.AND P1, PT, R5, R2, PT ;  /* 0x000000020500720c */ /* 0x000fc60003f26270 */
[----:B------:R-:W-:Y:S01]  /*2840*/  IMAD.MOV.U32 R8, RZ, RZ, R12 ;  /* 0x000000ffff087224 */ /* 0x000fe200078e000c */
[----:B------:R-:W-:Y:S02]  /*2850*/  ISETP.GT.OR P1, PT, R67, 0x7f, P1 ;  /* 0x0000007f4300780c */ /* 0x000fe40000f24670 */
[----:B0-----:R-:W-:-:S11]  /*2860*/  ISETP.NE.AND P2, PT, R89, 0x1, PT ;  /* 0x000000015900780c */ /* 0x001fd60003f45270 */
[----:B------:R-:W0:Y:S08]  /*2870*/  @!P1 LDC.64 R6, c[0x0][0x428] ;  /* 0x00010a00ff069b82 */ /* 0x000e300000000a00 */
[----:B--2---:R-:W2:Y:S08]  /*2880*/  @!P1 LDC.64 R4, c[0x0][0x418] ;  /* 0x00010600ff049b82 */ /* 0x004eb00000000a00 */
[----:B------:R-:W3:Y:S08]  /*2890*/  @P2 LDC R9, c[0x0][0x434] ;  /* 0x00010d00ff092b82 */ /* 0x000ef00000000800 */
[----:B------:R-:W4:Y:S01]  /*28a0*/  @P2 LDC R10, c[0x0][0x438] ;  /* 0x00010e00ff0a2b82 */ /* 0x000f220000000800 */
[----:B---3--:R-:W-:-:S05]  /*28b0*/  @P2 IMAD.HI.U32 R9, R12, R9, RZ ;  /* 0x000000090c092227 */ /* 0x008fca00078e00ff */
[----:B----4-:R-:W-:Y:S01]  /*28c0*/  @P2 SHF.R.U32.HI R8, RZ, R10, R9 ;  /* 0x0000000aff082219 */ /* 0x010fe20000011609 */
[----:B0-----:R-:W-:-:S03]  /*28d0*/  @!P1 IMAD R10, R64, R6, RZ ;  /* 0x00000006400a9224 */ /* 0x001fc600078e02ff */
[----:B------:R-:W-:Y:S01]  /*28e0*/  @!P1 SHF.R.S32.HI R9, RZ, 0x1f, R8 ;  /* 0x0000001fff099819 */ /* 0x000fe20000011408 */
[C---:B------:R-:W-:Y:S02]  /*28f0*/  @!P1 IMAD R11, R83.reuse, R7, R10 ;  /* 0x00000007530b9224 */ /* 0x040fe400078e020a */
[----:B------:R-:W-:-:S04]  /*2900*/  @!P1 IMAD.WIDE.U32 R6, R83, R6, R8 ;  /* 0x0000000653069225 */ /* 0x000fc800078e0008 */
[----:B------:R-:W-:Y:S01]  /*2910*/  @!P1 IMAD.IADD R7, R7, 0x1, R11 ;  /* 0x0000000107079824 */ /* 0x000fe200078e020b */
[----:B--2---:R-:W-:-:S04]  /*2920*/  @!P1 LEA R4, P2, R6, R4, 0x2 ;  /* 0x0000000406049211 */ /* 0x004fc800078410ff */
[----:B------:R-:W-:-:S05]  /*2930*/  @!P1 LEA.HI.X R5, R6, R5, R7, 0x2, P2 ;  /* 0x0000000506059211 */ /* 0x000fca00010f1407 */
[----:B------:R0:W5:Y:S01]  /*2940*/  @!P1 LDG.E R87, desc[UR38][R4.64] ;  /* 0x0000002604579981 */ /* 0x000162000c1e1900 */
[----:B-1----:R-:W-:Y:S01]  /*2950*/  ISETP.GE.AND P1, PT, R98, 0x1, PT ;  /* 0x000000016200780c */ /* 0x002fe20003f26270 */
[C---:B------:R-:W-:Y:S01]  /*2960*/  IMAD R7, R17.reuse, 0x6000, R200 ;  /* 0x0000600011077824 */ /* 0x040fe200078e02c8 */
[----:B------:R-:W-:Y:S05]  /*2970*/  YIELD ;  /* 0x0000000000007946 */ /* 0x000fea0003800000 */
[----:B------:R-:W-:Y:S01]  /*2980*/  IMAD.MOV R6, RZ, RZ, -R8 ;  /* 0x000000ffff067224 */ /* 0x000fe200078e0a08 */
[----:B------:R-:W-:Y:S01]  /*2990*/  BSSY B0, `(.L_x_1578) ;  /* 0x000069d000007945 */ /* 0x000fe20003800000 */
[----:B------:R-:W-:Y:S01]  /*29a0*/  IMAD R99, R17, 0x6000, R199 ;  /* 0x0000600011637824 */ /* 0x000fe200078e02c7 */
[----:B------:R-:W-:Y:S01]  /*29b0*/  ISETP.GT.AND P3, PT, R25, R26, PT ;  /* 0x0000001a1900720c */ /* 0x000fe20003f64270 */
[----:B------:R-:W-:Y:S01]  /*29c0*/  IMAD R89, R89, R6, R12 ;  /* 0x0000000659597224 */ /* 0x000fe200078e020c */
[C---:B------:R-:W-:Y:S01]  /*29d0*/  IADD3 R96, R16.reuse, R7, RZ ;  /* 0x0000000710607210 */ /* 0x040fe20007ffe0ff */
[----:B------:R-:W-:Y:S01]  /*29e0*/  IMAD.IADD R99, R16, 0x1, R99 ;  /* 0x0000000110637824 */ /* 0x000fe200078e0263 */
[----:B0-----:R-:W-:Y:S09]  /*29f0*/  @!P1 BRA `(.L_x_1579) ;  /* 0x0000006400409947 */ /* 0x001ff20003800000 */
[----:B------:R-:W-:Y:S01]  /*2a00*/  SHF.R.S32.HI R90, RZ, 0x1f, R89 ;  /* 0x0000001fff5a7819 */ /* 0x000fe20000011459 */
[----:B------:R-:W-:Y:S01]  /*2a10*/  ULDC.64 UR4, c[0x0][0x300] ;  /* 0x0000c00000047ab9 */ /* 0x000fe20000000a00 */
[----:B-----5:R-:W-:Y:S01]  /*2a20*/  SHF.R.S32.HI R91, RZ, 0x1f, R87 ;  /* 0x0000001fff5b7819 */ /* 0x020fe20000011457 */
[C---:B------:R-:W-:Y:S01]  /*2a30*/  IMAD.WIDE.U32 R4, R89.reuse, UR4, RZ ;  /* 0x0000000459047c25 */ /* 0x040fe2000f8e00ff */
        /* <DEDUP_REMOVED lines=15> */
[----:B------:R-:W-:-:S04]  /*2b30*/  IMAD.WIDE.U32 R4, R22, UR4, R4 ;  /* 0x0000000416047c25 */ /* 0x000fc8000f8e0004 */
[----:B------:R-:W-:Y:S01]  /*2b40*/  IMAD R7, R22, UR5, R7 ;  /* 0x0000000516077c24 */ /* 0x000fe2000f8e0207 */
[----:B------:R-:W-:Y:S01]  /*2b50*/  ULDC.64 UR4, c[0x0][0x2e8] ;  /* 0x0000ba0000047ab9 */ /* 0x000fe20000000a00 */
[----:B------:R-:W-:Y:S01]  /*2b60*/  IMAD R15, R6, R71, R10 ;  /* 0x00000047060f7224 */ /* 0x000fe200078e020a */
[----:B------:R-:W-:Y:S01]  /*2b70*/  IADD3 R101, P2, R4, UR4, RZ ;  /* 0x0000000404657c10 */ /* 0x000fe2000ff5e0ff */
[----:B------:R-:W-:Y:S02]  /*2b80*/  IMAD R92, R25, -0x80, R2 ;  /* 0xffffff80195c7824 */ /* 0x000fe400078e0202 */
[----:B------:R-:W-:Y:S01]  /*2b90*/  IMAD R9, R6, R69, R8 ;  /* 0x0000004506097224 */ /* 0x000fe200078e0208 */
[----:B------:R-:W-:Y:S01]  /*2ba0*/  IADD3.X R97, R5, UR5, R7, P2, !PT ;  /* 0x0000000505617c10 */ /* 0x000fe200097fe407 */
[----:B------:R-:W-:Y:S01]  /*2bb0*/  IMAD.WIDE.U32 R12, R69, R25, RZ ;  /* 0x00000019450c7225 */ /* 0x000fe200078e00ff */
[----:B------:R-:W-:-:S03]  /*2bc0*/  VIMNMX R92, R92, 0x80, PT ;  /* 0x000000805c5c7848 */ /* 0x000fc60003fe0100 */
[----:B------:R-:W-:-:S04]  /*2bd0*/  IMAD.WIDE.U32 R10, R71, R25, RZ ;  /* 0x00000019470a7225 */ /* 0x000fc800078e00ff */
        /* <DEDUP_REMOVED lines=54> */
.L_x_1582:
[----:B------:R-:W-:Y:S05]  /*2f40*/  BSYNC B1 ;  /* 0x0000000000017941 */ /* 0x000fea0003800000 */
.L_x_1581:
[----:B------:R-:W-:Y:S01]  /*2f50*/  UISETP.NE.AND UP0, UPT, UR41, 0x3, UPT ;  /* 0x000000032900788c */ /* 0x000fe2000bf05270 */
[----:B-----5:R-:W-:Y:S01]  /*2f60*/  IMAD.MOV.U32 R100, RZ, RZ, R8 ;  /* 0x000000ffff647224 */ /* 0x020fe200078e0008 */
[----:B------:R-:W-:Y:S01]  /*2f70*/  MOV R104, R32 ;  /* 0x0000002000687202 */ /* 0x000fe20000000f00 */
[----:B------:R-:W-:Y:S02]  /*2f80*/  IMAD.MOV.U32 R103, RZ, RZ, R30 ;  /* 0x000000ffff677224 */ /* 0x000fe400078e001e */
[----:B------:R-:W-:Y:S01]  /*2f90*/  IMAD.MOV.U32 R105, RZ, RZ, R34 ;  /* 0x000000ffff697224 */ /* 0x000fe200078e0022 */
[----:B------:R-:W-:Y:S01]  /*2fa0*/  PLOP3.LUT P1, PT, PT, PT, UP0, 0x80, 0x0 ;  /* 0x000000000000781c */ /* 0x000fe20003f2f008 */
[----:B------:R-:W-:Y:S02]  /*2fb0*/  IMAD.MOV.U32 R107, RZ, RZ, R38 ;  /* 0x000000ffff6b7224 */ /* 0x000fe400078e0026 */
[----:B------:R-:W-:Y:S02]  /*2fc0*/  IMAD.MOV.U32 R109, RZ, RZ, R42 ;  /* 0x000000ffff6d7224 */ /* 0x000fe400078e002a */
[----:B------:R-:W-:-:S02]  /*2fd0*/  IMAD.MOV.U32 R115, RZ, RZ, R46 ;  /* 0x000000ffff737224 */ /* 0x000fc400078e002e */
[----:B------:R-:W-:Y:S02]  /*2fe0*/  IMAD.MOV.U32 R102, RZ, RZ, R28 ;  /* 0x000000ffff667224 */ /* 0x000fe400078e001c */
[----:B------:R-:W-:Y:S02]  /*2ff0*/  IMAD.MOV.U32 R106, RZ, RZ, R36 ;  /* 0x000000ffff6a7224 */ /* 0x000fe400078e0024 */
[----:B------:R-:W-:Y:S02]  /*3000*/  IMAD.MOV.U32 R108, RZ, RZ, R40 ;  /* 0x000000ffff6c7224 */ /* 0x000fe400078e0028 */
[----:B------:R-:W-:Y:S02]  /*3010*/  IMAD.MOV.U32 R110, RZ, RZ, R44 ;  /* 0x000000ffff6e7224 */ /* 0x000fe400078e002c */
[----:B------:R-:W-:Y:S01]  /*3020*/  IMAD.MOV.U32 R117, RZ, RZ, R94 ;  /* 0x000000ffff757224 */ /* 0x000fe200078e005e */
[----:B------:R-:W-:Y:S06]  /*3030*/  @!P1 BRA `(.L_x_1583) ;  /* 0x0000000000049947 */ /* 0x000fec0003800000 */
[----:B------:R-:W-:Y:S01]  /*3040*/  BPT.TRAP 0x1 ;  /* 0x000000040000795c */ /* 0x000fe20000300000 */
.L_x_1583:
[----:B------:R-:W-:Y:S01]  /*3050*/  IMAD R84, R17, 0x8, R16 ;  /* 0x0000000811547824 */ /* 0x000fe200078e0210 */
[----:B------:R-:W-:Y:S01]  /*3060*/  SHF.L.U32 R93, R173, 0x1f, RZ ;  /* 0x0000001fad5d7819 */ /* 0x000fe200000006ff */
[----:B------:R-:W-:Y:S03]  /*3070*/  BSSY B1, `(.L_x_1584) ;  /* 0x0000003000017945 */ /* 0x000fe60003800000 */
[----:B------:R-:W1:Y:S02]  /*3080*/  SYNCS.PHASECHK.TRANS64.TRYWAIT P4, [R84+URZ+0x22890], R93 ;  /* 0x0228905d540075a7 */ /* 0x000e64000808017f */
[----:B-1----:R-:W-:Y:S05]  /*3090*/  @!P4 BRA `(.L_x_1585) ;  /* 0x000002640044c947 */ /* 0x002fea0003800000 */
.L_x_1946:
[----:B------:R-:W-:Y:S05]  /*30a0*/  BSYNC B1 ;  /* 0x0000000000017941 */ /* 0x000fea0003800000 */
.L_x_1584:
[----:B------:R-:W-:-:S03]  /*30b0*/  UMOV UR4, 0xffffffff ;  /* 0xffffffff00047882 */ /* 0x000fc60000000000 */
[----:B------:R-:W-:Y:S05]  /*30c0*/  BRA.DIV UR4, `(.L_x_1586) ;  /* 0x00000266044c7947 */ /* 0x000fea000b800000 */
[----:B------:R-:W2:Y:S04]  /*30d0*/  SHFL.IDX PT, R97, R97, RZ, 0x1e1f ;  /* 0x001e1fff61617589 */ /* 0x000ea800000e0000 */
[----:B------:R3:W4:Y:S02]  /*30e0*/  SHFL.IDX PT, R14, R101, RZ, 0x1e1f ;  /* 0x001e1fff650e7589 */ /* 0x00072400000e0000 */
.L_x_1950:
[----:B------:R-:W-:Y:S05]  /*30f0*/  @P2 BRA `(.L_x_1587) ;  /* 0x0000006000982947 */ /* 0x000fea0003800000 */
[----:B------:R-:W-:Y:S01]  /*3100*/  ISETP.NE.AND P2, PT, R54, RZ, PT ;  /* 0x000000ff3600720c */ /* 0x000fe20003f45270 */
[----:B------:R-:W-:-:S12]  /*3110*/  BSSY B1, `(.L_x_1588) ;  /* 0x0000071000017945 */ /* 0x000fd80003800000 */
[----:B------:R-:W-:Y:S05]  /*3120*/  @!P2 BRA `(.L_x_1589) ;  /* 0x0000000400bca947 */ /* 0x000fea0003800000 */
[----:B------:R1:W1:Y:S01]  /*3130*/  LDS.128 R4, [R99+0x16400] ;  /* 0x0164000063047984 */ /* 0x0002620000000c00 */
[----:B0---4-:R-:W-:Y:S01]  /*3140*/  IADD3 R10, P2, R18, R14, RZ ;  /* 0x0000000e120a7210 */ /* 0x011fe20007f5e0ff */
[----:B------:R-:W-:Y:S04]  /*3150*/  BSSY B2, `(.L_x_1590) ;  /* 0x000006b000027945 */ /* 0x000fe80003800000 */
[----:B--2---:R-:W-:Y:S01]  /*3160*/  IMAD.X R11, R97, 0x1, R19, P2 ;  /* 0x00000001610b7824 */ /* 0x004fe200010e0613 */
[----:B------:R-:W-:-:S13]  /*3170*/  ISETP.GE.AND P2, PT, R174, R98, PT ;  /* 0x00000062ae00720c */ /* 0x000fda0003f46270 */
[----:B------:R-:W-:Y:S05]  /*3180*/  @P2 BRA `(.L_x_1591) ;  /* 0x00000004009c2947 */ /* 0x000fea0003800000 */
[----:B------:R-:W-:Y:S01]  /*3190*/  SHF.R.U32.HI R13, RZ, 0x8, R47 ;  /* 0x00000008ff0d7819 */ /* 0x000fe2000001162f */
[----:B-1----:R-:W-:Y:S01]  /*31a0*/  IMAD.MOV.U32 R12, RZ, RZ, R4 ;  /* 0x000000ffff0c7224 */ /* 0x002fe200078e0004 */
[----:B------:R-:W-:Y:S02]  /*31b0*/  SHF.R.U32.HI R15, RZ, 0x8, R95 ;  /* 0x00000008ff0f7819 */ /* 0x000fe4000001165f */
[----:B---3--:R-:W-:Y:S01]  /*31c0*/  SHF.R.U32.HI R101, RZ, 0x10, R47 ;  /* 0x00000010ff657819 */ /* 0x008fe2000001162f */
[----:B------:R-:W-:Y:S01]  /*31d0*/  IMAD.SHL.U32 R13, R13, 0x100, RZ ;  /* 0x000001000d0d7824 */ /* 0x000fe200078e00ff */
[----:B------:R-:W-:Y:S01]  /*31e0*/  LOP3.LUT R46, R47, 0xff0000ff, RZ, 0xc0, !PT ;  /* 0xff0000ff2f2e7812 */ /* 0x000fe200078ec0ff */
[----:B------:R-:W-:Y:S01]  /*31f0*/  IMAD.SHL.U32 R15, R15, 0x100, RZ ;  /* 0x000001000f0f7824 */ /* 0x000fe200078e00ff */
[----:B------:R-:W-:Y:S02]  /*3200*/  SHF.R.U32.HI R47, RZ, 0x10, R95 ;  /* 0x00000010ff2f7819 */ /* 0x000fe4000001165f */
[----:B------:R-:W-:-:S02]  /*3210*/  LOP3.LUT R94, R95, 0xff0000ff, RZ, 0xc0, !PT ;  /* 0xff0000ff5f5e7812 */ /* 0x000fc400078ec0ff */
[----:B------:R-:W-:Y:S01]  /*3220*/  LOP3.LUT R46, R46, 0xff00, R13, 0xf8, !PT ;  /* 0x0000ff002e2e7812 */ /* 0x000fe200078ef80d */
[----:B------:R-:W-:Y:S01]  /*3230*/  IMAD.U32 R13, R101, 0x10000, RZ ;  /* 0x00010000650d7824 */ /* 0x000fe200078e00ff */
[----:B------:R-:W-:Y:S01]  /*3240*/  LOP3.LUT R94, R94, 0xff00, R15, 0xf8, !PT ;  /* 0x0000ff005e5e7812 */ /* 0x000fe200078ef80f */
[----:B------:R-:W-:Y:S01]  /*3250*/  IMAD.U32 R47, R47, 0x10000, RZ ;  /* 0x000100002f2f7824 */ /* 0x000fe200078e00ff */
[----:B------:R-:W-:Y:S02]  /*3260*/  F2FP.F16.E4M3.UNPACK_B R4, R5 ;  /* 0x00000005ff04723e */ /* 0x000fe400020006ff */
[----:B------:R-:W-:Y:S02]  /*3270*/  F2FP.F16.E4M3.UNPACK_B R15, R117.H1 ;  /* 0x00000075ff0f723e */ /* 0x000fe400030006ff */
[----:B------:R-:W-:Y:S01]  /*3280*/  LOP3.LUT R95, R46, 0xff0000, R13, 0xf8, !PT ;  /* 0x00ff00002e5f7812 */ /* 0x000fe200078ef80d */
[--C-:B------:R-:W-:Y:S01]  /*3290*/  HADD2.F32 R13, -RZ, R4.reuse.H1_H1 ;  /* 0x30000004ff0d7230 */ /* 0x100fe20000004100 */
[----:B------:R-:W-:Y:S01]  /*32a0*/  LOP3.LUT R112, R94, 0xff0000, R47, 0xf8, !PT ;  /* 0x00ff00005e707812 */ /* 0x000fe200078ef82f */
[--C-:B------:R-:W-:Y:S01]  /*32b0*/  HADD2.F32 R101, -RZ, R15.reuse.H0_H0 ;  /* 0x2000000fff657230 */ /* 0x100fe20000004100 */
[----:B------:R-:W-:Y:S01]  /*32c0*/  F2FP.F16.E4M3.UNPACK_B R47, R115.H1 ;  /* 0x00000073ff2f723e */ /* 0x000fe200030006ff */
[----:B------:R-:W-:Y:S01]  /*32d0*/  HADD2.F32 R4, -RZ, R4.H0_H0 ;  /* 0x20000004ff047230 */ /* 0x000fe20000004100 */
[----:B------:R-:W-:Y:S01]  /*32e0*/  F2FP.F16.E4M3.UNPACK_B R5, R5.H1 ;  /* 0x00000005ff05723e */ /* 0x000fe200030006ff */
[----:B------:R-:W-:-:S02]  /*32f0*/  HADD2.F32 R111, -RZ, R15.H1_H1 ;  /* 0x3000000fff6f7230 */ /* 0x000fc40000004100 */
[CC--:B------:R-:W-:Y:S01]  /*3300*/  FMUL.FTZ R113, R13.reuse, R101.reuse ;  /* 0x000000650d717220 */ /* 0x0c0fe20000410000 */
[----:B------:R-:W-:Y:S02]  /*3310*/  HADD2.F32 R94, -RZ, R47.H0_H0 ;  /* 0x2000002fff5e7230 */ /* 0x000fe40000004100 */
[----:B------:R-:W-:Y:S01]  /*3320*/  FMUL.FTZ R114, R4, R101 ;  /* 0x0000006504727220 */ /* 0x000fe20000410000 */
[--C-:B------:R-:W-:Y:S01]  /*3330*/  HADD2.F32 R46, -RZ, R5.reuse.H1_H1 ;  /* 0x30000005ff2e7230 */ /* 0x100fe20000004100 */
[----:B------:R-:W-:Y:S01]  /*3340*/  F2FP.F16.E4M3.UNPACK_B R101, R117 ;  /* 0x00000075ff65723e */ /* 0x000fe200020006ff */
[----:B------:R-:W-:Y:S02]  /*3350*/  HADD2.F32 R15, -RZ, R5.H0_H0 ;  /* 0x20000005ff0f7230 */ /* 0x000fe40000004100 */
[----:B------:R-:W-:Y:S01]  /*3360*/  FFMA.FTZ R5, R13, R94, R114 ;  /* 0x0000005e0d057223 */ /* 0x000fe20000010072 */
[----:B------:R-:W-:Y:S02]  /*3370*/  HADD2.F32 R47, -RZ, R47.H1_H1 ;  /* 0x3000002fff2f7230 */ /* 0x000fe40000004100 */
[-C--:B------:R-:W-:Y:S01]  /*3380*/  FMUL.FTZ R116, R46, R111.reuse ;  /* 0x0000006f2e747220 */ /* 0x080fe20000410000 */
[-C--:B------:R-:W-:Y:S01]  /*3390*/  F2FP.F16.E4M3.UNPACK_B R13, R12.reuse.H1 ;  /* 0x0000000cff0d723e */ /* 0x080fe200030006ff */
[C---:B------:R-:W-:Y:S01]  /*33a0*/  FMUL.FTZ R111, R15.reuse, R111 ;  /* 0x0000006f0f6f7220 */ /* 0x040fe20000410000 */
[----:B------:R-:W-:Y:S01]  /*33b0*/  F2FP.F16.E4M3.UNPACK_B R12, R12 ;  /* 0x0000000cff0c723e */ /* 0x000fe200020006ff */
[----:B------:R-:W-:Y:S01]  /*33c0*/  FFMA.FTZ R4, R4, R94, -R113 ;  /* 0x0000005e04047223 */ /* 0x000fe20000010871 */
[-C--:B------:R-:W-:Y:S01]  /*33d0*/  FFMA.FTZ R113, R15, R47.reuse, -R116 ;  /* 0x0000002f0f717223 */ /* 0x080fe20000010874 */
[----:B------:R-:W-:Y:S01]  /*33e0*/  FFMA.FTZ R118, R46, R47, R111 ;  /* 0x0000002f2e767223 */ /* 0x000fe2000001006f */
[--C-:B------:R-:W-:Y:S01]  /*33f0*/  HADD2.F32 R15, -RZ, R13.reuse.H0_H0 ;  /* 0x2000000dff0f7230 */ /* 0x100fe20000004100 */
[----:B------:R-:W-:Y:S01]  /*3400*/  F2FP.F16.E4M3.UNPACK_B R47, R115 ;  /* 0x00000073ff2f723e */ /* 0x000fe200020006ff */
[----:B------:R-:W-:-:S02]  /*3410*/  HADD2.F32 R46, -RZ, R13.H1_H1 ;  /* 0x3000000dff2e7230 */ /* 0x000fc40000004100 */
[--C-:B------:R-:W-:Y:S01]  /*3420*/  HADD2.F32 R111, -RZ, R101.reuse.H1_H1 ;  /* 0x30000065ff6f7230 */ /* 0x100fe20000004100 */
[----:B------:R-:W-:Y:S01]  /*3430*/  F2FP.SATFINITE.E4M3.F32.PACK_AB_MERGE_C R121, R118, R113, RZ ;  /* 0x000000717679723e */ /* 0x000fe200048070ff */
[--C-:B------:R-:W-:Y:S02]  /*3440*/  HADD2.F32 R13, -RZ, R12.reuse.H0_H0 ;  /* 0x2000000cff0d7230 */ /* 0x100fe40000004100 */
[----:B------:R-:W-:Y:S02]  /*3450*/  HADD2.F32 R101, -RZ, R101.H0_H0 ;  /* 0x20000065ff657230 */ /* 0x000fe40000004100 */
[-C--:B------:R-:W-:Y:S01]  /*3460*/  FMUL.FTZ R116, R46, R111.reuse ;  /* 0x0000006f2e747220 */ /* 0x080fe20000410000 */
[----:B------:R-:W-:Y:S02]  /*3470*/  HADD2.F32 R12, -RZ, R12.H1_H1 ;  /* 0x3000000cff0c7230 */ /* 0x000fe40000004100 */
[----:B------:R-:W-:Y:S01]  /*3480*/  FMUL.FTZ R111, R15, R111 ;  /* 0x0000006f0f6f7220 */ /* 0x000fe20000410000 */
[--C-:B------:R-:W-:Y:S01]  /*3490*/  HADD2.F32 R94, -RZ, R47.reuse.H1_H1 ;  /* 0x3000002fff5e7230 */ /* 0x100fe20000004100 */
[----:B------:R-:W-:Y:S01]  /*34a0*/  F2FP.SATFINITE.E4M3.F32.PACK_AB_MERGE_C R5, R5, R4, R121 ;  /* 0x000000040505723e */ /* 0x000fe20004807079 */
[----:B------:R-:W-:-:S02]  /*34b0*/  HADD2.F32 R47, -RZ, R47.H0_H0 ;  /* 0x2000002fff2f7230 */ /* 0x000fc40000004100 */
[-C--:B------:R-:W-:Y:S01]  /*34c0*/  FMUL.FTZ R114, R12, R101.reuse ;  /* 0x000000650c727220 */ /* 0x080fe20000410000 */
[----:B------:R-:W-:Y:S01]  /*34d0*/  FMUL.FTZ R101, R13, R101 ;  /* 0x000000650d657220 */ /* 0x000fe20000410000 */
[-C--:B------:R-:W-:Y:S01]  /*34e0*/  FFMA.FTZ R116, R15, R94.reuse, -R116 ;  /* 0x0000005e0f747223 */ /* 0x080fe20000010874 */
[----:B------:R-:W-:Y:S01]  /*34f0*/  FFMA.FTZ R111, R46, R94, R111 ;  /* 0x0000005e2e6f7223 */ /* 0x000fe2000001006f */
[-C--:B------:R-:W-:Y:S01]  /*3500*/  FFMA.FTZ R114, R13, R47.reuse, -R114 ;  /* 0x0000002f0d727223 */ /* 0x080fe20000010872 */
[----:B------:R-:W-:Y:S01]  /*3510*/  FFMA.FTZ R115, R12, R47, R101 ;  /* 0x0000002f0c737223 */ /* 0x000fe20000010065 */
[----:B------:R-:W-:Y:S02]  /*3520*/  F2FP.F16.E4M3.UNPACK_B R13, R7.H1 ;  /* 0x00000007ff0d723e */ /* 0x000fe400030006ff */
[----:B------:R-:W-:Y:S02]  /*3530*/  F2FP.F16.E4M3.UNPACK_B R101, R112.H1 ;  /* 0x00000070ff65723e */ /* 0x000fe400030006ff */
[-C--:B------:R-:W-:Y:S01]  /*3540*/  F2FP.F16.E4M3.UNPACK_B R47, R95.reuse.H1 ;  /* 0x0000005fff2f723e */ /* 0x080fe200030006ff */
[----:B------:R-:W-:Y:S01]  /*3550*/  HADD2.F32 R46, -RZ, R13.H1_H1 ;  /* 0x3000000dff2e7230 */ /* 0x000fe20000004100 */
[----:B------:R-:W-:Y:S01]  /*3560*/  F2FP.F16.E4M3.UNPACK_B R12, R6.H1 ;  /* 0x00000006ff0c723e */ /* 0x000fe200030006ff */
[----:B------:R-:W-:Y:S01]  /*3570*/  HADD2.F32 R113, -RZ, R101.H1_H1 ;  /* 0x30000065ff717230 */ /* 0x000fe20000004100 */
[----:B------:R-:W-:Y:S01]  /*3580*/  F2FP.F16.E4M3.UNPACK_B R112, R112 ;  /* 0x00000070ff70723e */ /* 0x000fe200020006ff */
[----:B------:R-:W-:Y:S01]  /*3590*/  HADD2.F32 R15, -RZ, R13.H0_H0 ;  /* 0x2000000dff0f7230 */ /* 0x000fe20000004100 */
[----:B------:R-:W-:Y:S01]  /*35a0*/  F2FP.SATFINITE.E4M3.F32.PACK_AB_MERGE_C R120, R111, R116, RZ ;  /* 0x000000746f78723e */ /* 0x000fe200048070ff */
        /* <DEDUP_REMOVED lines=18> */
[----:B------:R-:W-:Y:S01]  /*36d0*/  HADD2.F32 R13, -RZ, R7.H1_H1 ;  /* 0x30000007ff0d7230 */ /* 0x000fe20000004100 */
[----:B------:R-:W-:Y:S01]  /*36e0*/  F2FP.SATFINITE.E4M3.F32.PACK_AB_MERGE_C R4, R115, R114, R120 ;  /* 0x000000727304723e */ /* 0x000fe20004807078 */
[--C-:B------:R-:W-:Y:S02]  /*36f0*/  HADD2.F32 R7, -RZ, R6.reuse.H0_H0 ;  /* 0x20000006ff077230 */ /* 0x100fe40000004100 */
[-C--:B------:R-:W-:Y:S01]  /*3700*/  FMUL.FTZ R94, R12, R101.reuse ;  /* 0x000000650c5e7220 */ /* 0x080fe20000410000 */
[----:B------:R-:W-:Y:S02]  /*3710*/  HADD2.F32 R6, -RZ, R6.H1_H1 ;  /* 0x30000006ff067230 */ /* 0x000fe40000004100 */
[----:B------:R-:W-:Y:S01]  /*3720*/  FMUL.FTZ R111, R13, R101 ;  /* 0x000000650d6f7220 */ /* 0x000fe20000410000 */
[----:B------:R-:W-:Y:S01]  /*3730*/  HADD2.F32 R112, -RZ, R112.H0_H0 ;  /* 0x20000070ff707230 */ /* 0x000fe20000004100 */
[----:B------:R-:W-:Y:S01]  /*3740*/  F2FP.SATFINITE.E4M3.F32.PACK_AB_MERGE_C R113, R116, R113, RZ ;  /* 0x000000717471723e */ /* 0x000fe200048070ff */
[----:B------:R-:W-:Y:S01]  /*3750*/  HADD2.F32 R47, -RZ, R47.H0_H0 ;  /* 0x2000002fff2f7230 */ /* 0x000fe20000004100 */
[----:B------:R-:W-:Y:S01]  /*3760*/  F2FP.SATFINITE.E4M3.F32.PACK_AB_MERGE_C R117, R118, R117, RZ ;  /* 0x000000757675723e */ /* 0x000fe200048070ff */
[----:B------:R-:W-:-:S02]  /*3770*/  HADD2.F32 R95, -RZ, R95.H0_H0 ;  /* 0x2000005fff5f7230 */ /* 0x000fc40000004100 */
[-C--:B------:R-:W-:Y:S01]  /*3780*/  FMUL.FTZ R46, R6, R112.reuse ;  /* 0x00000070062e7220 */ /* 0x080fe20000410000 */
[----:B------:R-:W-:Y:S01]  /*3790*/  FMUL.FTZ R15, R7, R112 ;  /* 0x00000070070f7220 */ /* 0x000fe20000410000 */
[-C--:B------:R-:W-:Y:S01]  /*37a0*/  FFMA.FTZ R111, R12, R47.reuse, -R111 ;  /* 0x0000002f0c6f7223 */ /* 0x080fe2000001086f */
[----:B------:R-:W-:Y:S01]  /*37b0*/  FFMA.FTZ R94, R13, R47, R94 ;  /* 0x0000002f0d5e7223 */ /* 0x000fe2000001005e */
[-C--:B------:R-:W-:Y:S01]  /*37c0*/  FFMA.FTZ R46, R7, R95.reuse, -R46 ;  /* 0x0000005f072e7223 */ /* 0x080fe2000001082e */
[----:B------:R-:W-:-:S03]  /*37d0*/  FFMA.FTZ R15, R6, R95, R15 ;  /* 0x0000005f060f7223 */ /* 0x000fc6000001000f */
[----:B------:R-:W-:Y:S02]  /*37e0*/  F2FP.SATFINITE.E4M3.F32.PACK_AB_MERGE_C R7, R94, R111, R117 ;  /* 0x0000006f5e07723e */ /* 0x000fe40004807075 */
[----:B------:R-:W-:-:S07]  /*37f0*/  F2FP.SATFINITE.E4M3.F32.PACK_AB_MERGE_C R6, R15, R46, R113 ;  /* 0x0000002e0f06723e */ /* 0x000fce0004807071 */
.L_x_1591:
[----:B------:R-:W-:Y:S05]  /*3800*/  BSYNC B2 ;  /* 0x0000000000027941 */ /* 0x000fea0003800000 */
.L_x_1590:
[----:B-1----:R0:W-:Y:S02]  /*3810*/  ST.E.128 desc[UR38][R10.64], R4 ;  /* 0x000000040a007985 */ /* 0x0021e4000c101d26 */
.L_x_1589:
[----:B------:R-:W-:Y:S05]  /*3820*/  BSYNC B1 ;  /* 0x0000000000017941 */ /* 0x000fea0003800000 */
.L_x_1588:
[----:B------:R-:W-:Y:S01]  /*3830*/  ISETP.NE.AND P2, PT, R3, RZ, PT ;  /* 0x000000ff0300720c */ /* 0x000fe20003f45270 */
[----:B------:R-:W-:-:S12]  /*3840*/  BSSY B1, `(.L_x_1592) ;  /* 0x0000072000017945 */ /* 0x000fd80003800000 */
[----:B------:R-:W-:Y:S05]  /*3850*/  @!P2 BRA `(.L_x_1593) ;  /* 0x0000000400c0a947 */ /* 0x000fea0003800000 */
[----:B0-----:R-:W-:Y:S01]  /*3860*/  SHF.L.U32 R4, R179, 0x4, RZ ;  /* 0x00000004b3047819 */ /* 0x001fe200000006ff */
[----:B------:R-:W-:Y:S03]  /*3870*/  BSSY B2, `(.L_x_1594) ;  /* 0x000006d000027945 */ /* 0x000fe60003800000 */
[----:B----4-:R-:W-:-:S04]  /*3880*/  IADD3 R10, P2, R14, R4, RZ ;  /* 0x000000040e0a7210 */ /* 0x010fc80007f5e0ff */
[----:B--2---:R-:W-:Y:S02]  /*3890*/  LEA.HI.X.SX32 R11, R4, R97, 0x1, P2 ;  /* 0x00000061040b7211 */ /* 0x004fe400010f0eff */
[----:B------:R0:W2:Y:S01]  /*38a0*/  LDS.128 R4, [R96+0x16400] ;  /* 0x0164000060047984 */ /* 0x0000a20000000c00 */
[----:B------:R-:W-:-:S13]  /*38b0*/  ISETP.GE.AND P2, PT, R190, R98, PT ;  /* 0x00000062be00720c */ /* 0x000fda0003f46270 */
[----:B0-----:R-:W-:Y:S05]  /*38c0*/  @P2 BRA `(.L_x_1595) ;  /* 0x00000004009c2947 */ /* 0x001fea0003800000 */
[----:B------:R-:W-:Y:S01]  /*38d0*/  SHF.R.U32.HI R42, RZ, 0x8, R43 ;  /* 0x00000008ff2a7819 */ /* 0x000fe2000001162b */
[----:B--2---:R-:W-:Y:S01]  /*38e0*/  IMAD.MOV.U32 R12, RZ, RZ, R4 ;  /* 0x000000ffff0c7224 */ /* 0x004fe200078e0004 */
[----:B------:R-:W-:Y:S02]  /*38f0*/  SHF.R.U32.HI R44, RZ, 0x8, R45 ;  /* 0x00000008ff2c7819 */ /* 0x000fe4000001162d */
[----:B------:R-:W-:Y:S01]  /*3900*/  LOP3.LUT R13, R43, 0xff0000ff, RZ, 0xc0, !PT ;  /* 0xff0000ff2b0d7812 */ /* 0x000fe200078ec0ff */
[----:B------:R-:W-:Y:S01]  /*3910*/  IMAD.SHL.U32 R42, R42, 0x100, RZ ;  /* 0x000001002a2a7824 */ /* 0x000fe200078e00ff */
[----:B------:R-:W-:Y:S01]  /*3920*/  SHF.R.U32.HI R47, RZ, 0x10, R43 ;  /* 0x00000010ff2f7819 */ /* 0x000fe2000001162b */
[----:B------:R-:W-:Y:S01]  /*3930*/  IMAD.SHL.U32 R44, R44, 0x100, RZ ;  /* 0x000001002c2c7824 */ /* 0x000fe200078e00ff */
[----:B------:R-:W-:Y:S02]  /*3940*/  SHF.R.U32.HI R46, RZ, 0x10, R45 ;  /* 0x00000010ff2e7819 */ /* 0x000fe4000001162d */
[----:B------:R-:W-:-:S02]  /*3950*/  LOP3.LUT R15, R45, 0xff0000ff, RZ, 0xc0, !PT ;  /* 0xff0000ff2d0f7812 */ /* 0x000fc400078ec0ff */
[----:B------:R-:W-:Y:S01]  /*3960*/  LOP3.LUT R13, R13, 0xff00, R42, 0xf8, !PT ;  /* 0x0000ff000d0d7812 */ /* 0x000fe200078ef82a */
[----:B------:R-:W-:Y:S01]  /*3970*/  IMAD.U32 R42, R47, 0x10000, RZ ;  /* 0x000100002f2a7824 */ /* 0x000fe200078e00ff */
[----:B------:R-:W-:Y:S01]  /*3980*/  LOP3.LUT R43, R15, 0xff00, R44, 0xf8, !PT ;  /* 0x0000ff000f2b7812 */ /* 0x000fe200078ef82c */
[----:B------:R-:W-:Y:S01]  /*3990*/  IMAD.U32 R46, R46, 0x10000, RZ ;  /* 0x000100002e2e7824 */ /* 0x000fe200078e00ff */
[----:B------:R-:W-:Y:S02]  /*39a0*/  F2FP.F16.E4M3.UNPACK_B R15, R110.H1 ;  /* 0x0000006eff0f723e */ /* 0x000fe400030006ff */
[-C--:B------:R-:W-:Y:S02]  /*39b0*/  F2FP.F16.E4M3.UNPACK_B R4, R5.reuse ;  /* 0x00000005ff04723e */ /* 0x080fe400020006ff */
[----:B------:R-:W-:Y:S01]  /*39c0*/  F2FP.F16.E4M3.UNPACK_B R5, R5.H1 ;  /* 0x00000005ff05723e */ /* 0x000fe200030006ff */
[--C-:B------:R-:W-:Y:S01]  /*39d0*/  HADD2.F32 R45, -RZ, R15.reuse.H0_H0 ;  /* 0x2000000fff2d7230 */ /* 0x100fe20000004100 */
[----:B------:R-:W-:Y:S01]  /*39e0*/  LOP3.LUT R44, R13, 0xff0000, R42, 0xf8, !PT ;  /* 0x00ff00000d2c7812 */ /* 0x000fe200078ef82a */
[----:B------:R-:W-:Y:S01]  /*39f0*/  HADD2.F32 R13, -RZ, R4.H1_H1 ;  /* 0x30000004ff0d7230 */ /* 0x000fe20000004100 */
[----:B------:R-:W-:Y:S01]  /*3a00*/  LOP3.LUT R47, R43, 0xff0000, R46, 0xf8, !PT ;  /* 0x00ff00002b2f7812 */ /* 0x000fe200078ef82e */
[----:B------:R-:W-:Y:S01]  /*3a10*/  HADD2.F32 R46, -RZ, R15.H1_H1 ;  /* 0x3000000fff2e7230 */ /* 0x000fe20000004100 */
[----:B------:R-:W-:Y:S01]  /*3a20*/  F2FP.F16.E4M3.UNPACK_B R42, R109.H1 ;  /* 0x0000006dff2a723e */ /* 0x000fe200030006ff */
[----:B------:R-:W-:-:S02]  /*3a30*/  HADD2.F32 R15, -RZ, R5.H1_H1 ;  /* 0x30000005ff0f7230 */ /* 0x000fc40000004100 */
[-C--:B------:R-:W-:Y:S01]  /*3a40*/  FMUL.FTZ R95, R13, R45.reuse ;  /* 0x0000002d0d5f7220 */ /* 0x080fe20000410000 */
[----:B------:R-:W-:Y:S01]  /*3a50*/  HADD2.F32 R4, -RZ, R4.H0_H0 ;  /* 0x20000004ff047230 */ /* 0x000fe20000004100 */
[----:B------:R-:W-:Y:S01]  /*3a60*/  F2FP.F16.E4M3.UNPACK_B R110, R110 ;  /* 0x0000006eff6e723e */ /* 0x000fe200020006ff */
[--C-:B------:R-:W-:Y:S02]  /*3a70*/  HADD2.F32 R43, -RZ, R42.reuse.H0_H0 ;  /* 0x2000002aff2b7230 */ /* 0x100fe40000004100 */
[-C--:B------:R-:W-:Y:S01]  /*3a80*/  FMUL.FTZ R112, R15, R46.reuse ;  /* 0x0000002e0f707220 */ /* 0x080fe20000410000 */
[----:B------:R-:W-:Y:S02]  /*3a90*/  HADD2.F32 R5, -RZ, R5.H0_H0 ;  /* 0x20000005ff057230 */ /* 0x000fe40000004100 */
[C---:B------:R-:W-:Y:S01]  /*3aa0*/  FMUL.FTZ R94, R4.reuse, R45 ;  /* 0x0000002d045e7220 */ /* 0x040fe20000410000 */
[----:B------:R-:W-:Y:S01]  /*3ab0*/  HADD2.F32 R42, -RZ, R42.H1_H1 ;  /* 0x3000002aff2a7230 */ /* 0x000fe20000004100 */
[----:B------:R-:W-:Y:S01]  /*3ac0*/  F2FP.F16.E4M3.UNPACK_B R109, R109 ;  /* 0x0000006dff6d723e */ /* 0x000fe200020006ff */
[-C--:B------:R-:W-:Y:S01]  /*3ad0*/  FFMA.FTZ R4, R4, R43.reuse, -R95 ;  /* 0x0000002b04047223 */ /* 0x080fe2000001085f */
[----:B------:R-:W-:Y:S01]  /*3ae0*/  FMUL.FTZ R46, R5, R46 ;  /* 0x0000002e052e7220 */ /* 0x000fe20000410000 */
[----:B---3--:R-:W-:Y:S01]  /*3af0*/  FFMA.FTZ R101, R13, R43, R94 ;  /* 0x0000002b0d657223 */ /* 0x008fe2000001005e */
        /* <DEDUP_REMOVED lines=10> */
[--C-:B------:R-:W-:Y:S02]  /*3ba0*/  HADD2.F32 R5, -RZ, R12.reuse.H0_H0 ;  /* 0x2000000cff057230 */ /* 0x100fe40000004100 */
[----:B------:R-:W-:Y:S01]  /*3bb0*/  FMUL.FTZ R94, R15, R46 ;  /* 0x0000002e0f5e7220 */ /* 0x000fe20000410000 */
[----:B------:R-:W-:-:S02]  /*3bc0*/  HADD2.F32 R12, -RZ, R12.H1_H1 ;  /* 0x3000000cff0c7230 */ /* 0x000fc40000004100 */
[--C-:B------:R-:W-:Y:S02]  /*3bd0*/  HADD2.F32 R42, -RZ, R109.reuse.H1_H1 ;  /* 0x3000006dff2a7230 */ /* 0x100fe40000004100 */
[-C--:B------:R-:W-:Y:S01]  /*3be0*/  FMUL.FTZ R43, R5, R110.reuse ;  /* 0x0000006e052b7220 */ /* 0x080fe20000410000 */
[----:B------:R-:W-:Y:S02]  /*3bf0*/  HADD2.F32 R109, -RZ, R109.H0_H0 ;  /* 0x2000006dff6d7230 */ /* 0x000fe40000004100 */
[C---:B------:R-:W-:Y:S01]  /*3c00*/  FMUL.FTZ R46, R12.reuse, R110 ;  /* 0x0000006e0c2e7220 */ /* 0x040fe20000410000 */
[-C--:B------:R-:W-:Y:S01]  /*3c10*/  FFMA.FTZ R94, R13, R42.reuse, -R94 ;  /* 0x0000002a0d5e7223 */ /* 0x080fe2000001085e */
[----:B------:R-:W-:Y:S01]  /*3c20*/  FFMA.FTZ R15, R15, R42, R112 ;  /* 0x0000002a0f0f7223 */ /* 0x000fe20000010070 */
[----:B------:R-:W-:Y:S01]  /*3c30*/  FFMA.FTZ R110, R12, R109, R43 ;  /* 0x0000006d0c6e7223 */ /* 0x000fe2000001002b */
[----:B------:R-:W-:Y:S01]  /*3c40*/  F2FP.F16.E4M3.UNPACK_B R12, R7.H1 ;  /* 0x00000007ff0c723e */ /* 0x000fe200030006ff */
[----:B------:R-:W-:Y:S01]  /*3c50*/  FFMA.FTZ R95, R5, R109, -R46 ;  /* 0x0000006d055f7223 */ /* 0x000fe2000001082e */
[----:B------:R-:W-:-:S02]  /*3c60*/  F2FP.F16.E4M3.UNPACK_B R43, R47.H1 ;  /* 0x0000002fff2b723e */ /* 0x000fc400030006ff */
[----:B------:R-:W-:Y:S01]  /*3c70*/  F2FP.SATFINITE.E4M3.F32.PACK_AB_MERGE_C R111, R15, R94, RZ ;  /* 0x0000005e0f6f723e */ /* 0x000fe200048070ff */
[--C-:B------:R-:W-:Y:S01]  /*3c80*/  HADD2.F32 R15, -RZ, R12.reuse.H1_H1 ;  /* 0x3000000cff0f7230 */ /* 0x100fe20000004100 */
[----:B------:R-:W-:Y:S01]  /*3c90*/  F2FP.F16.E4M3.UNPACK_B R42, R44.H1 ;  /* 0x0000002cff2a723e */ /* 0x000fe200030006ff */
[----:B------:R-:W-:Y:S01]  /*3ca0*/  HADD2.F32 R94, -RZ, R43.H1_H1 ;  /* 0x3000002bff5e7230 */ /* 0x000fe20000004100 */
[----:B------:R-:W-:Y:S01]  /*3cb0*/  F2FP.F16.E4M3.UNPACK_B R5, R6.H1 ;  /* 0x00000006ff05723e */ /* 0x000fe200030006ff */
[----:B------:R-:W-:Y:S01]  /*3cc0*/  HADD2.F32 R13, -RZ, R12.H0_H0 ;  /* 0x2000000cff0d7230 */ /* 0x000fe20000004100 */
[----:B------:R-:W-:Y:S01]  /*3cd0*/  F2FP.F16.E4M3.UNPACK_B R47, R47 ;  /* 0x0000002fff2f723e */ /* 0x000fe200020006ff */
[----:B------:R-:W-:Y:S01]  /*3ce0*/  HADD2.F32 R46, -RZ, R42.H1_H1 ;  /* 0x3000002aff2e7230 */ /* 0x000fe20000004100 */
[----:B------:R-:W-:Y:S01]  /*3cf0*/  F2FP.F16.E4M3.UNPACK_B R44, R44 ;  /* 0x0000002cff2c723e */ /* 0x000fe200020006ff */
[----:B------:R-:W-:Y:S01]  /*3d00*/  FMUL.FTZ R112, R15, R94 ;  /* 0x0000005e0f707220 */ /* 0x000fe20000410000 */
[----:B------:R-:W-:-:S02]  /*3d10*/  HADD2.F32 R12, -RZ, R5.H1_H1 ;  /* 0x30000005ff0c7230 */ /* 0x000fc40000004100 */
[C---:B------:R-:W-:Y:S01]  /*3d20*/  FMUL.FTZ R114, R13.reuse, R94 ;  /* 0x0000005e0d727220 */ /* 0x040fe20000410000 */
[----:B------:R-:W-:Y:S02]  /*3d30*/  HADD2.F32 R45, -RZ, R47.H1_H1 ;  /* 0x3000002fff2d7230 */ /* 0x000fe40000004100 */
[----:B------:R-:W-:Y:S01]  /*3d40*/  FFMA.FTZ R109, R13, R46, -R112 ;  /* 0x0000002e0d6d7223 */ /* 0x000fe20000010870 */
[----:B------:R-:W-:Y:S01]  /*3d50*/  HADD2.F32 R5, -RZ, R5.H0_H0 ;  /* 0x20000005ff057230 */ /* 0x000fe20000004100 */
[----:B------:R-:W-:Y:S01]  /*3d60*/  F2FP.F16.E4M3.UNPACK_B R6, R6 ;  /* 0x00000006ff06723e */ /* 0x000fe200020006ff */
        /* <DEDUP_REMOVED lines=10> */
[----:B------:R-:W-:Y:S02]  /*3e10*/  HADD2.F32 R6, -RZ, R6.H1_H1 ;  /* 0x30000006ff067230 */ /* 0x000fe40000004100 */
[----:B------:R-:W-:Y:S01]  /*3e20*/  HADD2.F32 R7, -RZ, R7.H1_H1 ;  /* 0x30000007ff077230 */ /* 0x000fe20000004100 */
[----:B------:R-:W-:Y:S01]  /*3e30*/  F2FP.SATFINITE.E4M3.F32.PACK_AB_MERGE_C R45, R45, R94, RZ ;  /* 0x0000005e2d2d723e */ /* 0x000fe200048070ff */
[----:B------:R-:W-:-:S02]  /*3e40*/  HADD2.F32 R43, -RZ, R43.H0_H0 ;  /* 0x2000002bff2b7230 */ /* 0x000fc40000004100 */
[-C--:B------:R-:W-:Y:S01]  /*3e50*/  FMUL.FTZ R46, R6, R47.reuse ;  /* 0x0000002f062e7220 */ /* 0x080fe20000410000 */
[----:B------:R-:W-:Y:S02]  /*3e60*/  HADD2.F32 R42, -RZ, R42.H0_H0 ;  /* 0x2000002aff2a7230 */ /* 0x000fe40000004100 */
[----:B------:R-:W-:Y:S01]  /*3e70*/  FMUL.FTZ R47, R5, R47 ;  /* 0x0000002f052f7220 */ /* 0x000fe20000410000 */
[----:B------:R-:W-:Y:S02]  /*3e80*/  HADD2.F32 R44, -RZ, R44.H0_H0 ;  /* 0x2000002cff2c7230 */ /* 0x000fe40000004100 */
[CC--:B------:R-:W-:Y:S01]  /*3e90*/  FMUL.FTZ R13, R7.reuse, R43.reuse ;  /* 0x0000002b070d7220 */ /* 0x0c0fe20000410000 */
[----:B------:R-:W-:Y:S01]  /*3ea0*/  FMUL.FTZ R112, R12, R43 ;  /* 0x0000002b0c707220 */ /* 0x000fe20000410000 */
[----:B------:R-:W-:Y:S02]  /*3eb0*/  F2FP.SATFINITE.E4M3.F32.PACK_AB_MERGE_C R109, R114, R109, RZ ;  /* 0x0000006d726d723e */ /* 0x000fe400048070ff */
        /* <DEDUP_REMOVED lines=8> */
.L_x_1595:
[----:B------:R-:W-:Y:S05]  /*3f40*/  BSYNC B2 ;  /* 0x0000000000027941 */ /* 0x000fea0003800000 */
.L_x_1594:
[----:B--2---:R0:W-:Y:S02]  /*3f50*/  ST.E.128 desc[UR38][R10.64], R4 ;  /* 0x000000040a007985 */ /* 0x0041e4000c101d26 */
.L_x_1593:
[----:B------:R-:W-:Y:S05]  /*3f60*/  BSYNC B1 ;  /* 0x0000000000017941 */ /* 0x000fea0003800000 */
.L_x_1592:
[----:B------:R-:W-:Y:S01]  /*3f70*/  ISETP.NE.AND P2, PT, R0, RZ, PT ;  /* 0x000000ff0000720c */ /* 0x000fe20003f45270 */
[----:B------:R-:W-:-:S12]  /*3f80*/  BSSY B1, `(.L_x_1596) ;  /* 0x0000073000017945 */ /* 0x000fd80003800000 */
[----:B------:R-:W-:Y:S05]  /*3f90*/  @!P2 BRA `(.L_x_1597) ;  /* 0x0000000400c4a947 */ /* 0x000fea0003800000 */
[----:B0-----:R-:W-:Y:S01]  /*3fa0*/  IMAD.SHL.U32 R4, R180, 0x10, RZ ;  /* 0x00000010b4047824 */ /* 0x001fe200078e00ff */
[----:B------:R-:W-:Y:S04]  /*3fb0*/  BSSY B2, `(.L_x_1598) ;  /* 0x000006e000027945 */ /* 0x000fe80003800000 */
[----:B----4-:R-:W-:-:S04]  /*3fc0*/  IADD3 R10, P2, R14, R4, RZ ;  /* 0x000000040e0a7210 */ /* 0x010fc80007f5e0ff */
[----:B--2---:R-:W-:Y:S02]  /*3fd0*/  LEA.HI.X.SX32 R11, R4, R97, 0x1, P2 ;  /* 0x00000061040b7211 */ /* 0x004fe400010f0eff */
[----:B------:R0:W2:Y:S01]  /*3fe0*/  LDS.128 R4, [R99+0x18400] ;  /* 0x0184000063047984 */ /* 0x0000a20000000c00 */
[----:B------:R-:W-:-:S13]  /*3ff0*/  ISETP.GE.AND P2, PT, R189, R98, PT ;  /* 0x00000062bd00720c */ /* 0x000fda0003f46270 */
[----:B0-----:R-:W-:Y:S05]  /*4000*/  @P2 BRA `(.L_x_1599) ;  /* 0x0000000400a02947 */ /* 0x001fea0003800000 */
[----:B------:R-:W-:Y:S01]  /*4010*/  SHF.R.U32.HI R12, RZ, 0x8, R41 ;  /* 0x00000008ff0c7819 */ /* 0x000fe20000011629 */
[----:B--2---:R-:W-:Y:S01]  /*4020*/  IMAD.MOV.U32 R15, RZ, RZ, R7 ;  /* 0x000000ffff0f7224 */ /* 0x004fe200078e0007 */
[--C-:B------:R-:W-:Y:S01]  /*4030*/  SHF.R.U32.HI R42, RZ, 0x8, R39.reuse ;  /* 0x00000008ff2a7819 */ /* 0x100fe20000011627 */
[----:B------:R-:W-:Y:S01]  /*4040*/  IMAD.MOV.U32 R13, RZ, RZ, R6 ;  /* 0x000000ffff0d7224 */ /* 0x000fe200078e0006 */
[----:B------:R-:W-:Y:S01]  /*4050*/  SHF.R.U32.HI R43, RZ, 0x10, R39 ;  /* 0x00000010ff2b7819 */ /* 0x000fe20000011627 */
[----:B------:R-:W-:Y:S01]  /*4060*/  IMAD.SHL.U32 R7, R12, 0x100, RZ ;  /* 0x000001000c077824 */ /* 0x000fe200078e00ff */
[----:B------:R-:W-:Y:S01]  /*4070*/  LOP3.LUT R38, R41, 0xff0000ff, RZ, 0xc0, !PT ;  /* 0xff0000ff29267812 */ /* 0x000fe200078ec0ff */
[----:B------:R-:W-:Y:S01]  /*4080*/  IMAD.SHL.U32 R6, R42, 0x100, RZ ;  /* 0x000001002a067824 */ /* 0x000fe200078e00ff */
[----:B------:R-:W-:Y:S02]  /*4090*/  LOP3.LUT R39, R39, 0xff0000ff, RZ, 0xc0, !PT ;  /* 0xff0000ff27277812 */ /* 0x000fe400078ec0ff */
[----:B------:R-:W-:-:S02]  /*40a0*/  SHF.R.U32.HI R40, RZ, 0x10, R41 ;  /* 0x00000010ff287819 */ /* 0x000fc40000011629 */
[----:B------:R-:W-:Y:S01]  /*40b0*/  LOP3.LUT R41, R38, 0xff00, R7, 0xf8, !PT ;  /* 0x0000ff0026297812 */ /* 0x000fe200078ef807 */
[----:B------:R-:W-:Y:S01]  /*40c0*/  IMAD.U32 R7, R43, 0x10000, RZ ;  /* 0x000100002b077824 */ /* 0x000fe200078e00ff */
[----:B------:R-:W-:Y:S02]  /*40d0*/  LOP3.LUT R12, R39, 0xff00, R6, 0xf8, !PT ;  /* 0x0000ff00270c7812 */ /* 0x000fe400078ef806 */
        /* <DEDUP_REMOVED lines=19> */
[CC--:B------:R-:W-:Y:S01]  /*4210*/  FMUL.FTZ R6, R12.reuse, R42.reuse ;  /* 0x0000002a0c067220 */ /* 0x0c0fe20000410000 */
        /* <DEDUP_REMOVED lines=25> */
[----:B------:R-:W-:Y:S02]  /*43b0*/  F2FP.F16.E4M3.UNPACK_B R39, R43.H1 ;  /* 0x0000002bff27723e */ /* 0x000fe400030006ff */
[----:B---3--:R-:W-:Y:S01]  /*43c0*/  F2FP.SATFINITE.E4M3.F32.PACK_AB_MERGE_C R101, R42, R41, RZ ;  /* 0x000000292a65723e */ /* 0x008fe200048070ff */
[----:B------:R-:W-:Y:S01]  /*43d0*/  HADD2.F32 R7, -RZ, R5.H1_H1 ;  /* 0x30000005ff077230 */ /* 0x000fe20000004100 */
[-C--:B------:R-:W-:Y:S01]  /*43e0*/  F2FP.F16.E4M3.UNPACK_B R12, R40.reuse.H1 ;  /* 0x00000028ff0c723e */ /* 0x080fe200030006ff */
        /* <DEDUP_REMOVED lines=8> */
[--C-:B------:R-:W-:Y:S02]  /*4470*/  HADD2.F32 R41, -RZ, R43.reuse.H1_H1 ;  /* 0x3000002bff297230 */ /* 0x100fe40000004100 */
[C---:B------:R-:W-:Y:S01]  /*4480*/  FMUL.FTZ R94, R6.reuse, R42 ;  /* 0x0000002a065e7220 */ /* 0x040fe20000410000 */
[----:B------:R-:W-:Y:S02]  /*4490*/  HADD2.F32 R4, -RZ, R4.H0_H0 ;  /* 0x20000004ff047230 */ /* 0x000fe40000004100 */
[----:B------:R-:W-:Y:S01]  /*44a0*/  FFMA.FTZ R95, R6, R38, -R47 ;  /* 0x00000026065f7223 */ /* 0x000fe2000001082f */
[----:B------:R-:W-:Y:S01]  /*44b0*/  HADD2.F32 R6, -RZ, R40.H1_H1 ;  /* 0x30000028ff067230 */ /* 0x000fe20000004100 */
[----:B------:R-:W-:Y:S01]  /*44c0*/  F2FP.F16.E4M3.UNPACK_B R15, R15 ;  /* 0x0000000fff0f723e */ /* 0x000fe200020006ff */
        /* <DEDUP_REMOVED lines=8> */
[----:B------:R-:W-:Y:S02]  /*4550*/  HADD2.F32 R15, -RZ, R15.H1_H1 ;  /* 0x3000000fff0f7230 */ /* 0x000fe40000004100 */
[----:B------:R-:W-:Y:S01]  /*4560*/  HADD2.F32 R6, -RZ, R39.H0_H0 ;  /* 0x20000027ff067230 */ /* 0x000fe20000004100 */
[----:B------:R-:W-:Y:S01]  /*4570*/  F2FP.SATFINITE.E4M3.F32.PACK_AB_MERGE_C R42, R42, R47, RZ ;  /* 0x0000002f2a2a723e */ /* 0x000fe200048070ff */
[--C-:B------:R-:W-:Y:S01]  /*4580*/  HADD2.F32 R4, -RZ, R13.reuse.H0_H0 ;  /* 0x2000000dff047230 */ /* 0x100fe20000004100 */
[----:B------:R-:W-:Y:S01]  /*4590*/  F2FP.SATFINITE.E4M3.F32.PACK_AB_MERGE_C R95, R108, R95, RZ ;  /* 0x0000005f6c5f723e */ /* 0x000fe200048070ff */
[----:B------:R-:W-:-:S02]  /*45a0*/  HADD2.F32 R13, -RZ, R13.H1_H1 ;  /* 0x3000000dff0d7230 */ /* 0x000fc40000004100 */
[-C--:B------:R-:W-:Y:S01]  /*45b0*/  FMUL.FTZ R38, R15, R6.reuse ;  /* 0x000000060f267220 */ /* 0x080fe20000410000 */
[----:B------:R-:W-:Y:S02]  /*45c0*/  HADD2.F32 R40, -RZ, R40.H0_H0 ;  /* 0x20000028ff287230 */ /* 0x000fe40000004100 */
[----:B------:R-:W-:Y:S01]  /*45d0*/  FMUL.FTZ R94, R5, R6 ;  /* 0x00000006055e7220 */ /* 0x000fe20000410000 */
[----:B------:R-:W-:Y:S02]  /*45e0*/  HADD2.F32 R12, -RZ, R12.H0_H0 ;  /* 0x2000000cff0c7230 */ /* 0x000fe40000004100 */
[-C--:B------:R-:W-:Y:S01]  /*45f0*/  FMUL.FTZ R7, R13, R43.reuse ;  /* 0x0000002b0d077220 */ /* 0x080fe20000410000 */
[----:B------:R-:W-:-:S03]  /*4600*/  FMUL.FTZ R6, R4, R43 ;  /* 0x0000002b04067220 */ /* 0x000fc60000410000 */
[-C--:B------:R-:W-:Y:S01]  /*4610*/  FFMA.FTZ R7, R4, R40.reuse, -R7 ;  /* 0x0000002804077223 */ /* 0x080fe20000010807 */
[----:B------:R-:W-:Y:S01]  /*4620*/  FFMA.FTZ R6, R13, R40, R6 ;  /* 0x000000280d067223 */ /* 0x000fe20000010006 */
[-C--:B------:R-:W-:Y:S01]  /*4630*/  FFMA.FTZ R38, R5, R12.reuse, -R38 ;  /* 0x0000000c05267223 */ /* 0x080fe20000010826 */
[----:B------:R-:W-:Y:S01]  /*4640*/  FFMA.FTZ R15, R15, R12, R94 ;  /* 0x0000000c0f0f7223 */ /* 0x000fe2000001005e */
[----:B------:R-:W-:Y:S02]  /*4650*/  F2FP.SATFINITE.E4M3.F32.PACK_AB_MERGE_C R5, R46, R45, R109 ;  /* 0x0000002d2e05723e */ /* 0x000fe4000480706d */
[----:B------:R-:W-:Y:S02]  /*4660*/  F2FP.SATFINITE.E4M3.F32.PACK_AB_MERGE_C R6, R6, R7, R42 ;  /* 0x000000070606723e */ /* 0x000fe4000480702a */
[----:B------:R-:W-:Y:S02]  /*4670*/  F2FP.SATFINITE.E4M3.F32.PACK_AB_MERGE_C R4, R107, R44, R101 ;  /* 0x0000002c6b04723e */ /* 0x000fe40004807065 */
[----:B------:R-:W-:-:S07]  /*4680*/  F2FP.SATFINITE.E4M3.F32.PACK_AB_MERGE_C R7, R15, R38, R95 ;  /* 0x000000260f07723e */ /* 0x000fce000480705f */
.L_x_1599:
[----:B------:R-:W-:Y:S05]  /*4690*/  BSYNC B2 ;  /* 0x0000000000027941 */ /* 0x000fea0003800000 */
.L_x_1598:
[----:B--2---:R0:W-:Y:S02]  /*46a0*/  ST.E.128 desc[UR38][R10.64], R4 ;  /* 0x000000040a007985 */ /* 0x0041e4000c101d26 */
.L_x_1597:
[----:B------:R-:W-:Y:S05]  /*46b0*/  BSYNC B1 ;  /* 0x0000000000017941 */ /* 0x000fea0003800000 */
.L_x_1596:
[----:B------:R-:W-:Y:S01]  /*46c0*/  LOP3.LUT P2, RZ, R57, 0x8, RZ, 0xc0, !PT ;  /* 0x0000000839ff7812 */ /* 0x000fe2000784c0ff */
[----:B------:R-:W-:-:S12]  /*46d0*/  BSSY B1, `(.L_x_1600) ;  /* 0x0000072000017945 */ /* 0x000fd80003800000 */
[----:B------:R-:W-:Y:S05]  /*46e0*/  @!P2 BRA `(.L_x_1601) ;  /* 0x0000000400c0a947 */ /* 0x000fea0003800000 */
[----:B0-----:R0:W0:Y:S01]  /*46f0*/  LDS.128 R4, [R96+0x18400] ;  /* 0x0184000060047984 */ /* 0x0010220000000c00 */
[----:B----4-:R-:W-:Y:S01]  /*4700*/  IADD3 R10, P2, R177, R14, RZ ;  /* 0x0000000eb10a7210 */ /* 0x010fe20007f5e0ff */
[----:B------:R-:W-:Y:S04]  /*4710*/  BSSY B2, `(.L_x_1602) ;  /* 0x000006c000027945 */ /* 0x000fe80003800000 */
[----:B--2---:R-:W-:Y:S01]  /*4720*/  IMAD.X R11, R97, 0x1, R188, P2 ;  /* 0x00000001610b7824 */ /* 0x004fe200010e06bc */
[----:B------:R-:W-:-:S13]  /*4730*/  ISETP.GE.AND P2, PT, R192, R98, PT ;  /* 0x00000062c000720c */ /* 0x000fda0003f46270 */
[----:B------:R-:W-:Y:S05]  /*4740*/  @P2 BRA `(.L_x_1603) ;  /* 0x0000000400a02947 */ /* 0x000fea0003800000 */
[----:B------:R-:W-:Y:S01]  /*4750*/  SHF.R.U32.HI R38, RZ, 0x8, R35 ;  /* 0x00000008ff267819 */ /* 0x000fe20000011623 */
[----:B0-----:R-:W-:Y:S01]  /*4760*/  IMAD.MOV.U32 R15, RZ, RZ, R7 ;  /* 0x000000ffff0f7224 */ /* 0x001fe200078e0007 */
[----:B------:R-:W-:Y:S01]  /*4770*/  LOP3.LUT R12, R35, 0xff0000ff, RZ, 0xc0, !PT ;  /* 0xff0000ff230c7812 */ /* 0x000fe200078ec0ff */
[----:B------:R-:W-:Y:S01]  /*4780*/  IMAD.MOV.U32 R13, RZ, RZ, R6 ;  /* 0x000000ffff0d7224 */ /* 0x000fe200078e0006 */
[----:B------:R-:W-:Y:S01]  /*4790*/  SHF.R.U32.HI R36, RZ, 0x10, R35 ;  /* 0x00000010ff247819 */ /* 0x000fe20000011623 */
[----:B------:R-:W-:Y:S01]  /*47a0*/  IMAD.SHL.U32 R7, R38, 0x100, RZ ;  /* 0x0000010026077824 */ /* 0x000fe200078e00ff */
[--C-:B------:R-:W-:Y:S02]  /*47b0*/  SHF.R.U32.HI R35, RZ, 0x8, R37.reuse ;  /* 0x00000008ff237819 */ /* 0x100fe40000011625 */
[----:B------:R-:W-:Y:S02]  /*47c0*/  LOP3.LUT R34, R37, 0xff0000ff, RZ, 0xc0, !PT ;  /* 0xff0000ff25227812 */ /* 0x000fe400078ec0ff */
[----:B------:R-:W-:Y:S01]  /*47d0*/  SHF.R.U32.HI R37, RZ, 0x10, R37 ;  /* 0x00000010ff257819 */ /* 0x000fe20000011625 */
[----:B------:R-:W-:Y:S01]  /*47e0*/  IMAD.SHL.U32 R35, R35, 0x100, RZ ;  /* 0x0000010023237824 */ /* 0x000fe200078e00ff */
[----:B------:R-:W-:Y:S01]  /*47f0*/  LOP3.LUT R7, R12, 0xff00, R7, 0xf8, !PT ;  /* 0x0000ff000c077812 */ /* 0x000fe200078ef807 */
[----:B------:R-:W-:Y:S01]  /*4800*/  IMAD.U32 R12, R36, 0x10000, RZ ;  /* 0x00010000240c7824 */ /* 0x000fe200078e00ff */
[----:B------:R-:W-:Y:S01]  /*4810*/  F2FP.F16.E4M3.UNPACK_B R6, R5 ;  /* 0x00000005ff06723e */ /* 0x000fe200020006ff */
[----:B------:R-:W-:Y:S01]  /*4820*/  IMAD.U32 R37, R37, 0x10000, RZ ;  /* 0x0001000025257824 */ /* 0x000fe200078e00ff */
[----:B------:R-:W-:-:S02]  /*4830*/  LOP3.LUT R34, R34, 0xff00, R35, 0xf8, !PT ;  /* 0x0000ff0022227812 */ /* 0x000fc400078ef823 */
[-C--:B------:R-:W-:Y:S02]  /*4840*/  F2FP.F16.E4M3.UNPACK_B R35, R106.reuse.H1 ;  /* 0x0000006aff23723e */ /* 0x080fe400030006ff */
[----:B------:R-:W-:Y:S02]  /*4850*/  LOP3.LUT R39, R34, 0xff0000, R37, 0xf8, !PT ;  /* 0x00ff000022277812 */ /* 0x000fe400078ef825 */
[----:B------:R-:W-:Y:S01]  /*4860*/  LOP3.LUT R36, R7, 0xff0000, R12, 0xf8, !PT ;  /* 0x00ff000007247812 */ /* 0x000fe200078ef80c */
[--C-:B------:R-:W-:Y:S01]  /*4870*/  HADD2.F32 R37, -RZ, R35.reuse.H0_H0 ;  /* 0x20000023ff257230 */ /* 0x100fe20000004100 */
[----:B------:R-:W-:Y:S01]  /*4880*/  F2FP.F16.E4M3.UNPACK_B R34, R105.H1 ;  /* 0x00000069ff22723e */ /* 0x000fe200030006ff */
[--C-:B------:R-:W-:Y:S01]  /*4890*/  HADD2.F32 R7, -RZ, R6.reuse.H1_H1 ;  /* 0x30000006ff077230 */ /* 0x100fe20000004100 */
[----:B------:R-:W-:Y:S01]  /*48a0*/  F2FP.F16.E4M3.UNPACK_B R5, R5.H1 ;  /* 0x00000005ff05723e */ /* 0x000fe200030006ff */
[----:B------:R-:W-:Y:S01]  /*48b0*/  HADD2.F32 R38, -RZ, R35.H1_H1 ;  /* 0x30000023ff267230 */ /* 0x000fe20000004100 */
[----:B------:R-:W-:Y:S01]  /*48c0*/  F2FP.F16.E4M3.UNPACK_B R106, R106 ;  /* 0x0000006aff6a723e */ /* 0x000fe200020006ff */
[----:B------:R-:W-:-:S02]  /*48d0*/  HADD2.F32 R6, -RZ, R6.H0_H0 ;  /* 0x20000006ff067230 */ /* 0x000fc40000004100 */
[C---:B------:R-:W-:Y:S01]  /*48e0*/  FMUL.FTZ R41, R7.reuse, R37 ;  /* 0x0000002507297220 */ /* 0x040fe20000410000 */
        /* <DEDUP_REMOVED lines=9> */
[----:B------:R-:W-:-:S02]  /*4980*/  FMUL.FTZ R37, R5, R38 ;  /* 0x0000002605257220 */ /* 0x000fc40000410000 */
[----:B------:R-:W-:Y:S01]  /*4990*/  FFMA.FTZ R43, R5, R34, -R6 ;  /* 0x00000022052b7223 */ /* 0x000fe20000010806 */
[----:B------:R-:W-:Y:S01]  /*49a0*/  F2FP.F16.E4M3.UNPACK_B R5, R4.H1 ;  /* 0x00000004ff05723e */ /* 0x000fe200030006ff */
[----:B------:R-:W-:Y:S01]  /*49b0*/  FFMA.FTZ R44, R12, R34, R37 ;  /* 0x000000220c2c7223 */ /* 0x000fe20000010025 */
[----:B------:R-:W-:Y:S01]  /*49c0*/  F2FP.F16.E4M3.UNPACK_B R4, R4 ;  /* 0x00000004ff04723e */ /* 0x000fe200020006ff */
[----:B------:R-:W-:Y:S02]  /*49d0*/  HADD2.F32 R34, -RZ, R106.H1_H1 ;  /* 0x3000006aff227230 */ /* 0x000fe40000004100 */
[--C-:B------:R-:W-:Y:S01]  /*49e0*/  HADD2.F32 R6, -RZ, R5.reuse.H0_H0 ;  /* 0x20000005ff067230 */ /* 0x100fe20000004100 */
[----:B------:R-:W-:Y:S01]  /*49f0*/  F2FP.SATFINITE.E4M3.F32.PACK_AB_MERGE_C R94, R44, R43, RZ ;  /* 0x0000002b2c5e723e */ /* 0x000fe200048070ff */
[----:B------:R-:W-:Y:S02]  /*4a00*/  HADD2.F32 R7, -RZ, R5.H1_H1 ;  /* 0x30000005ff077230 */ /* 0x000fe40000004100 */
[----:B------:R-:W-:-:S02]  /*4a10*/  HADD2.F32 R5, -RZ, R4.H0_H0 ;  /* 0x20000004ff057230 */ /* 0x000fc40000004100 */
[-C--:B------:R-:W-:Y:S01]  /*4a20*/  FMUL.FTZ R38, R6, R34.reuse ;  /* 0x0000002206267220 */ /* 0x080fe20000410000 */
[----:B------:R-:W-:Y:S02]  /*4a30*/  HADD2.F32 R106, -RZ, R106.H0_H0 ;  /* 0x2000006aff6a7230 */ /* 0x000fe40000004100 */
[----:B------:R-:W-:Y:S01]  /*4a40*/  FMUL.FTZ R37, R7, R34 ;  /* 0x0000002207257220 */ /* 0x000fe20000410000 */
[----:B------:R-:W-:Y:S02]  /*4a50*/  HADD2.F32 R4, -RZ, R4.H1_H1 ;  /* 0x30000004ff047230 */ /* 0x000fe40000004100 */
[--C-:B------:R-:W-:Y:S02]  /*4a60*/  HADD2.F32 R12, -RZ, R105.reuse.H1_H1 ;  /* 0x30000069ff0c7230 */ /* 0x100fe40000004100 */
[-C--:B------:R-:W-:Y:S01]  /*4a70*/  FMUL.FTZ R35, R5, R106.reuse ;  /* 0x0000006a05237220 */ /* 0x080fe20000410000 */
[----:B------:R-:W-:Y:S02]  /*4a80*/  HADD2.F32 R105, -RZ, R105.H0_H0 ;  /* 0x20000069ff697230 */ /* 0x000fe40000004100 */
[----:B------:R-:W-:Y:S01]  /*4a90*/  FMUL.FTZ R34, R4, R106 ;  /* 0x0000006a04227220 */ /* 0x000fe20000410000 */
[-C--:B------:R-:W-:Y:S01]  /*4aa0*/  FFMA.FTZ R37, R6, R12.reuse, -R37 ;  /* 0x0000000c06257223 */ /* 0x080fe20000010825 */
[----:B------:R-:W-:-:S02]  /*4ab0*/  FFMA.FTZ R38, R7, R12, R38 ;  /* 0x0000000c07267223 */ /* 0x000fc40000010026 */
[-C--:B------:R-:W-:Y:S01]  /*4ac0*/  FFMA.FTZ R40, R5, R105.reuse, -R34 ;  /* 0x0000006905287223 */ /* 0x080fe20000010822 */
[----:B------:R-:W-:Y:S01]  /*4ad0*/  FFMA.FTZ R105, R4, R105, R35 ;  /* 0x0000006904697223 */ /* 0x000fe20000010023 */
[----:B------:R-:W-:Y:S02]  /*4ae0*/  F2FP.F16.E4M3.UNPACK_B R5, R15.H1 ;  /* 0x0000000fff05723e */ /* 0x000fe400030006ff */
[----:B------:R-:W-:Y:S02]  /*4af0*/  F2FP.F16.E4M3.UNPACK_B R35, R39.H1 ;  /* 0x00000027ff23723e */ /* 0x000fe400030006ff */
[----:B------:R-:W-:Y:S01]  /*4b00*/  F2FP.SATFINITE.E4M3.F32.PACK_AB_MERGE_C R47, R38, R37, RZ ;  /* 0x00000025262f723e */ /* 0x000fe200048070ff */
        /* <DEDUP_REMOVED lines=44> */
.L_x_1603:
[----:B------:R-:W-:Y:S05]  /*4dd0*/  BSYNC B2 ;  /* 0x0000000000027941 */ /* 0x000fea0003800000 */
.L_x_1602:
[----:B0-----:R0:W-:Y:S02]  /*4de0*/  ST.E.128 desc[UR38][R10.64], R4 ;  /* 0x000000040a007985 */ /* 0x0011e4000c101d26 */
.L_x_1601:
[----:B------:R-:W-:Y:S05]  /*4df0*/  BSYNC B1 ;  /* 0x0000000000017941 */ /* 0x000fea0003800000 */
.L_x_1600:
        /* <DEDUP_REMOVED lines=11> */
[--C-:B------:R-:W-:Y:S01]  /*4eb0*/  SHF.R.U32.HI R12, RZ, 0x8, R33.reuse ;  /* 0x00000008ff0c7819 */ /* 0x100fe20000011621 */
[----:B------:R-:W-:Y:S01]  /*4ec0*/  IMAD.MOV.U32 R13, RZ, RZ, R6 ;  /* 0x000000ffff0d7224 */ /* 0x000fe200078e0006 */
[----:B------:R-:W-:Y:S01]  /*4ed0*/  SHF.R.U32.HI R32, RZ, 0x10, R33 ;  /* 0x00000010ff207819 */ /* 0x000fe20000011621 */
[----:B------:R-:W-:Y:S01]  /*4ee0*/  IMAD.SHL.U32 R6, R34, 0x100, RZ ;  /* 0x0000010022067824 */ /* 0x000fe200078e00ff */
[----:B------:R-:W-:Y:S02]  /*4ef0*/  LOP3.LUT R30, R33, 0xff0000ff, RZ, 0xc0, !PT ;  /* 0xff0000ff211e7812 */ /* 0x000fe400078ec0ff */
[----:B------:R-:W-:Y:S02]  /*4f00*/  SHF.L.U32 R7, R12, 0x8, RZ ;  /* 0x000000080c077819 */ /* 0x000fe400000006ff */
[----:B------:R-:W-:-:S02]  /*4f10*/  SHF.R.U32.HI R35, RZ, 0x10, R31 ;  /* 0x00000010ff237819 */ /* 0x000fc4000001161f */
[----:B------:R-:W-:Y:S02]  /*4f20*/  LOP3.LUT R31, R31, 0xff0000ff, RZ, 0xc0, !PT ;  /* 0xff0000ff1f1f7812 */ /* 0x000fe400078ec0ff */
[----:B------:R-:W-:Y:S01]  /*4f30*/  LOP3.LUT R33, R30, 0xff00, R7, 0xf8, !PT ;  /* 0x0000ff001e217812 */ /* 0x000fe200078ef807 */
[----:B------:R-:W-:Y:S01]  /*4f40*/  IMAD.U32 R30, R32, 0x10000, RZ ;  /* 0x00010000201e7824 */ /* 0x000fe200078e00ff */
[----:B------:R-:W-:Y:S01]  /*4f50*/  LOP3.LUT R12, R31, 0xff00, R6, 0xf8, !PT ;  /* 0x0000ff001f0c7812 */ /* 0x000fe200078ef806 */
[----:B------:R-:W-:Y:S01]  /*4f60*/  IMAD.U32 R7, R35, 0x10000, RZ ;  /* 0x0001000023077824 */ /* 0x000fe200078e00ff */
        /* <DEDUP_REMOVED lines=90> */
.L_x_1607:
[----:B------:R-:W-:Y:S05]  /*5510*/  BSYNC B2 ;  /* 0x0000000000027941 */ /* 0x000fea0003800000 */
.L_x_1606:
[----:B0-----:R0:W-:Y:S02]  /*5520*/  ST.E.128 desc[UR38][R10.64], R4 ;  /* 0x000000040a007985 */ /* 0x0011e4000c101d26 */
.L_x_1605:
[----:B------:R-:W-:Y:S05]  /*5530*/  BSYNC B1 ;  /* 0x0000000000017941 */ /* 0x000fea0003800000 */
.L_x_1604:
[----:B------:R-:W-:-:S13]  /*5540*/  LOP3.LUT P2, RZ, R57, 0x20, RZ, 0xc0, !PT ;  /* 0x0000002039ff7812 */ /* 0x000fda000784c0ff */
        /* <DEDUP_REMOVED lines=9> */
[----:B------:R-:W-:Y:S02]  /*55e0*/  SHF.R.U32.HI R14, RZ, 0x8, R29 ;  /* 0x00000008ff0e7819 */ /* 0x000fe4000001161d */
[----:B------:R-:W-:Y:S01]  /*55f0*/  LOP3.LUT R8, R9, 0xff0000ff, RZ, 0xc0, !PT ;  /* 0xff0000ff09087812 */ /* 0x000fe200078ec0ff */
[----:B------:R-:W-:Y:S01]  /*5600*/  IMAD.SHL.U32 R7, R30, 0x100, RZ ;  /* 0x000001001e077824 */ /* 0x000fe200078e00ff */
[----:B------:R-:W-:Y:S01]  /*5610*/  SHF.R.U32.HI R15, RZ, 0x10, R9 ;  /* 0x00000010ff0f7819 */ /* 0x000fe20000011609 */
[----:B------:R-:W-:Y:S01]  /*5620*/  IMAD.MOV.U32 R9, RZ, RZ, R6 ;  /* 0x000000ffff097224 */ /* 0x000fe200078e0006 */
[----:B------:R-:W-:Y:S01]  /*5630*/  SHF.R.U32.HI R28, RZ, 0x10, R29 ;  /* 0x00000010ff1c7819 */ /* 0x000fe2000001161d */
[----:B------:R-:W-:Y:S01]  /*5640*/  IMAD.SHL.U32 R6, R14, 0x100, RZ ;  /* 0x000001000e067824 */ /* 0x000fe200078e00ff */
[----:B------:R-:W-:-:S02]  /*5650*/  LOP3.LUT R13, R29, 0xff0000ff, RZ, 0xc0, !PT ;  /* 0xff0000ff1d0d7812 */ /* 0x000fc400078ec0ff */
        /* <DEDUP_REMOVED lines=14> */
[C---:B------:R-:W-:Y:S01]  /*5740*/  FMUL.FTZ R31, R7.reuse, R28 ;  /* 0x0000001c071f7220 */ /* 0x040fe20000410000 */
[----:B------:R-:W-:Y:S01]  /*5750*/  HADD2.F32 R14, -RZ, R13.H0_H0 ;  /* 0x2000000dff0e7230 */ /* 0x000fe20000004100 */
        /* <DEDUP_REMOVED lines=10> */
[-C--:B------:R-:W-:Y:S01]  /*5800*/  FFMA.FTZ R34, R5, R13.reuse, -R6 ;  /* 0x0000000d05227223 */ /* 0x080fe20000010806 */
[-C--:B------:R-:W-:Y:S01]  /*5810*/  F2FP.F16.E4M3.UNPACK_B R5, R4.reuse.H1 ;  /* 0x00000004ff05723e */ /* 0x080fe200030006ff */
        /* <DEDUP_REMOVED lines=17> */
[----:B------:R-:W-:Y:S01]  /*5930*/  FFMA.FTZ R31, R5, R100, -R14 ;  /* 0x00000064051f7223 */ /* 0x000fe2000001080e */
[----:B------:R-:W-:Y:S01]  /*5940*/  F2FP.F16.E4M3.UNPACK_B R5, R12.H1 ;  /* 0x0000000cff05723e */ /* 0x000fe200030006ff */
[----:B------:R-:W-:Y:S01]  /*5950*/  FFMA.FTZ R100, R4, R100, R13 ;  /* 0x0000006404647223 */ /* 0x000fe2000001000d */
        /* <DEDUP_REMOVED lines=25> */
[----:B------:R-:W-:Y:S02]  /*5af0*/  HADD2.F32 R9, -RZ, R9.H1_H1 ;  /* 0x30000009ff097230 */ /* 0x000fe40000004100 */
[----:B------:R-:W-:Y:S01]  /*5b00*/  FFMA.FTZ R34, R7, R13, R34 ;  /* 0x0000000d07227223 */ /* 0x000fe20000010022 */
[--C-:B------:R-:W-:Y:S02]  /*5b10*/  HADD2.F32 R5, -RZ, R12.reuse.H0_H0 ;  /* 0x2000000cff057230 */ /* 0x100fe40000004100 */
[----:B------:R-:W-:Y:S02]  /*5b20*/  HADD2.F32 R12, -RZ, R12.H1_H1 ;  /* 0x3000000cff0c7230 */ /* 0x000fe40000004100 */
[----:B------:R-:W-:Y:S01]  /*5b30*/  FMUL.FTZ R7, R9, R30 ;  /* 0x0000001e09077220 */ /* 0x000fe20000410000 */
        /* <DEDUP_REMOVED lines=11> */
[----:B------:R-:W-:-:S02]  /*5bf0*/  F2FP.SATFINITE.E4M3.F32.PACK_AB_MERGE_C R34, R34, R35, RZ ;  /* 0x000000232222723e */ /* 0x000fc400048070ff */
[----:B------:R-:W-:Y:S02]  /*5c00*/  F2FP.SATFINITE.E4M3.F32.PACK_AB_MERGE_C R28, R30, R7, R28 ;  /* 0x000000071e1c723e */ /* 0x000fe4000480701c */
[----:B------:R-:W-:Y:S02]  /*5c10*/  F2FP.SATFINITE.E4M3.F32.PACK_AB_MERGE_C R7, R13, R6, R34 ;  /* 0x000000060d07723e */ /* 0x000fe40004807022 */
[----:B------:R-:W-:Y:S01]  /*5c20*/  F2FP.SATFINITE.E4M3.F32.PACK_AB_MERGE_C R5, R33, R32, R37 ;  /* 0x000000202105723e */ /* 0x000fe20004807025 */
[----:B------:R-:W-:Y:S01]  /*5c30*/  IMAD.MOV.U32 R6, RZ, RZ, R28 ;  /* 0x000000ffff067224 */ /* 0x000fe200078e001c */
[----:B------:R-:W-:-:S07]  /*5c40*/  F2FP.SATFINITE.E4M3.F32.PACK_AB_MERGE_C R4, R100, R31, R36 ;  /* 0x0000001f6404723e */ /* 0x000fce0004807024 */
.L_x_1609:
[----:B------:R-:W-:Y:S05]  /*5c50*/  BSYNC B1 ;  /* 0x0000000000017941 */ /* 0x000fea0003800000 */
.L_x_1608:
[----:B0-----:R0:W-:Y:S01]  /*5c60*/  ST.E.128 desc[UR38][R10.64], R4 ;  /* 0x000000040a007985 */ /* 0x0011e2000c101d26 */
[----:B------:R-:W-:Y:S05]  /*5c70*/  BRA `(.L_x_1587) ;  /* 0x0000003400b87947 */ /* 0x000fea0003800000 */
.L_x_1580:
        /* <DEDUP_REMOVED lines=42> */
.L_x_1611:
[----:B------:R-:W-:Y:S05]  /*5f20*/  BSYNC B1 ;  /* 0x0000000000017941 */ /* 0x000fea0003800000 */
.L_x_1610:
        /* <DEDUP_REMOVED lines=16> */
.L_x_1612:
[----:B------:R-:W-:Y:S01]  /*6030*/  IMAD R84, R17, 0x8, R16 ;  /* 0x0000000811547824 */ /* 0x000fe200078e0210 */
[----:B------:R-:W-:Y:S01]  /*6040*/  SHF.L.U32 R93, R173, 0x1f, RZ ;  /* 0x0000001fad5d7819 */ /* 0x000fe200000006ff */
[----:B------:R-:W-:Y:S03]  /*6050*/  BSSY B1, `(.L_x_1613) ;  /* 0x0000003000017945 */ /* 0x000fe60003800000 */
[----:B------:R-:W1:Y:S02]  /*6060*/  SYNCS.PHASECHK.TRANS64.TRYWAIT P4, [R84+URZ+0x22890], R93 ;  /* 0x0228905d540075a7 */ /* 0x000e64000808017f */
[----:B-1----:R-:W-:Y:S05]  /*6070*/  @!P4 BRA `(.L_x_1614) ;  /* 0x0000023400a8c947 */ /* 0x002fea0003800000 */
.L_x_1951:
[----:B------:R-:W-:Y:S05]  /*6080*/  BSYNC B1 ;  /* 0x0000000000017941 */ /* 0x000fea0003800000 */
.L_x_1613:
[----:B------:R-:W-:-:S03]  /*6090*/  UMOV UR4, 0xffffffff ;  /* 0xffffffff00047882 */ /* 0x000fc60000000000 */
[----:B------:R-:W-:Y:S05]  /*60a0*/  BRA.DIV UR4, `(.L_x_1615) ;  /* 0x0000023604b07947 */ /* 0x000fea000b800000 */
[----:B------:R2:W3:Y:S04]  /*60b0*/  SHFL.IDX PT, R99, R97, RZ, 0x1e1f ;  /* 0x001e1fff61637589 */ /* 0x0004e800000e0000 */
[----:B------:R-:W4:Y:S02]  /*60c0*/  SHFL.IDX PT, R101, R101, RZ, 0x1e1f ;  /* 0x001e1fff65657589 */ /* 0x000f2400000e0000 */
.L_x_1955:
[----:B------:R-:W-:Y:S05]  /*60d0*/  @P2 BRA `(.L_x_1587) ;  /* 0x0000003000a02947 */ /* 0x000fea0003800000 */
[----:B------:R-:W5:Y:S01]  /*60e0*/  LDC R106, c[0x0][0x2f4] ;  /* 0x0000bd00ff6a7b82 */ /* 0x000f620000000800 */
[----:B------:R-:W-:Y:S01]  /*60f0*/  ISETP.NE.AND P2, PT, R54, RZ, PT ;  /* 0x000000ff3600720c */ /* 0x000fe20003f45270 */
[----:B------:R-:W-:Y:S01]  /*6100*/  BSSY B1, `(.L_x_1616) ;  /* 0x00000f4000017945 */ /* 0x000fe20003800000 */
[----:B-----5:R-:W-:-:S11]  /*6110*/  IADD3 R110, -R65, R106, RZ ;  /* 0x0000006a416e7210 */ /* 0x020fd60007ffe1ff */
[----:B------:R-:W-:Y:S05]  /*6120*/  @!P2 BRA `(.L_x_1617) ;  /* 0x0000000c00c4a947 */ /* 0x000fea0003800000 */
[----:B------:R-:W-:Y:S01]  /*6130*/  SEL R8, R65, R110, !P0 ;  /* 0x0000006e41087207 */ /* 0x000fe20004000000 */
[----:B------:R-:W-:Y:S01]  /*6140*/  BSSY B2, `(.L_x_1618) ;  /* 0x00000ed000027945 */ /* 0x000fe20003800000 */
[C---:B----4-:R-:W-:Y:S02]  /*6150*/  IADD3 R94, P2, R59.reuse, R101, RZ ;  /* 0x000000653b5e7210 */ /* 0x050fe40007f5e0ff */
[----:B------:R-:W-:Y:S02]  /*6160*/  SHF.R.S32.HI R9, RZ, 0x1f, R8 ;  /* 0x0000001fff097819 */ /* 0x000fe40000011408 */
[----:B---3--:R-:W-:Y:S02]  /*6170*/  LEA.HI.X.SX32 R95, R59, R99, 0x1, P2 ;  /* 0x000000633b5f7211 */ /* 0x008fe400010f0eff */
[----:B------:R-:W-:-:S04]  /*6180*/  LEA.HI R9, R9, R8, RZ, 0x5 ;  /* 0x0000000809097211 */ /* 0x000fc800078f28ff */
[----:B------:R-:W-:-:S04]  /*6190*/  SHF.R.S32.HI R9, RZ, 0x5, R9 ;  /* 0x00000005ff097819 */ /* 0x000fc80000011409 */
[----:B------:R-:W-:-:S04]  /*61a0*/  LEA.HI.SX32 R9, R78, R9, 0x1c ;  /* 0x000000094e097211 */ /* 0x000fc800078fe2ff */
[----:B0-----:R-:W-:Y:S01]  /*61b0*/  SHF.R.S32.HI R10, RZ, 0x1f, R9 ;  /* 0x0000001fff0a7819 */ /* 0x001fe20000011409 */
[----:B------:R-:W-:-:S03]  /*61c0*/  IMAD.SHL.U32 R8, R9, 0x10, RZ ;  /* 0x0000001009087824 */ /* 0x000fc600078e00ff */
[----:B------:R-:W-:Y:S02]  /*61d0*/  LEA.HI R10, R10, R9, RZ, 0x2 ;  /* 0x000000090a0a7211 */ /* 0x000fe400078f10ff */
[----:B------:R-:W-:Y:S02]  /*61e0*/  LOP3.LUT R9, R181, 0x30, R8, 0xf8, !PT ;  /* 0x00000030b5097812 */ /* 0x000fe400078ef808 */
[----:B------:R-:W-:Y:S01]  /*61f0*/  ISETP.GE.AND P2, PT, R8, R106, PT ;  /* 0x0000006a0800720c */ /* 0x000fe20003f46270 */
[----:B------:R-:W-:Y:S01]  /*6200*/  IMAD.SHL.U32 R10, R10, 0x800, RZ ;  /* 0x000008000a0a7824 */ /* 0x000fe200078e00ff */
[----:B------:R-:W-:-:S04]  /*6210*/  LOP3.LUT R9, R9, R182, RZ, 0x3c, !PT ;  /* 0x000000b609097212 */ /* 0x000fc800078e3cff */
[----:B------:R-:W-:-:S04]  /*6220*/  LOP3.LUT R10, R10, 0xffffe000, RZ, 0xc0, !PT ;  /* 0xffffe0000a0a7812 */ /* 0x000fc800078ec0ff */
[----:B------:R-:W-:Y:S01]  /*6230*/  IADD3 R10, R9, R10, R183 ;  /* 0x0000000a090a7210 */ /* 0x000fe20007ffe0b7 */
[----:B------:R-:W-:Y:S02]  /*6240*/  IMAD R9, R17, 0x6000, R75 ;  /* 0x0000600011097824 */ /* 0x000fe400078e024b */
[----:B------:R-:W-:Y:S02]  /*6250*/  @!P2 IADD3 R96, P4, R101, R8, RZ ;  /* 0x000000086560a210 */ /* 0x000fe40007f9e0ff */
[----:B------:R-:W-:Y:S02]  /*6260*/  IMAD R11, R17, 0x6000, R10 ;  /* 0x00006000110b7824 */ /* 0x000fe400078e020a */
[----:B------:R-:W-:Y:S01]  /*6270*/  IMAD.IADD R9, R16, 0x1, R9 ;  /* 0x0000000110097824 */ /* 0x000fe200078e0209 */
[----:B--2---:R-:W-:Y:S01]  /*6280*/  @!P2 LEA.HI.X.SX32 R97, R8, R99, 0x1, P4 ;  /* 0x000000630861a211 */ /* 0x004fe200020f0eff */
[----:B------:R-:W-:Y:S01]  /*6290*/  IMAD.IADD R12, R16, 0x1, R11 ;  /* 0x00000001100c7824 */ /* 0x000fe200078e020b */
[----:B------:R-:W-:-:S03]  /*62a0*/  ISETP.GE.AND P4, PT, R18, R98, PT ;  /* 0x000000621200720c */ /* 0x000fc60003f86270 */
[----:B------:R-:W0:Y:S04]  /*62b0*/  LDS.128 R8, [R9+0x16400] ;  /* 0x0164000009087984 */ /* 0x000e280000000c00 */
[----:B------:R-:W2:Y:S06]  /*62c0*/  LDS.128 R12, [R12+0x16400] ;  /* 0x016400000c0c7984 */ /* 0x000eac0000000c00 */
[----:B------:R-:W-:Y:S05]  /*62d0*/  @P4 BRA `(.L_x_1619) ;  /* 0x0000000c004c4947 */ /* 0x000fea0003800000 */
[----:B------:R-:W-:Y:S01]  /*62e0*/  SHF.R.U32.HI R119, RZ, 0x8, R33 ;  /* 0x00000008ff777819 */ /* 0x000fe20000011621 */
[----:B0-----:R-:W-:Y:S01]  /*62f0*/  IMAD.MOV.U32 R44, RZ, RZ, R8 ;  /* 0x000000ffff2c7224 */ /* 0x001fe200078e0008 */
[----:B------:R-:W-:Y:S01]  /*6300*/  LOP3.LUT R115, R33, 0xff0000ff, RZ, 0xc0, !PT ;  /* 0xff0000ff21737812 */ /* 0x000fe200078ec0ff */
[----:B------:R-:W-:Y:S01]  /*6310*/  IMAD.MOV.U32 R32, RZ, RZ, R9 ;  /* 0x000000ffff207224 */ /* 0x000fe200078e0009 */
[----:B------:R-:W-:Y:S01]  /*6320*/  SHF.R.U32.HI R117, RZ, 0x8, R35 ;  /* 0x00000008ff757819 */ /* 0x000fe20000011623 */
[----:B------:R-:W-:Y:S01]  /*6330*/  IMAD.SHL.U32 R8, R119, 0x100, RZ ;  /* 0x0000010077087824 */ /* 0x000fe200078e00ff */
[----:B------:R-:W-:Y:S01]  /*6340*/  SHF.R.U32.HI R121, RZ, 0x10, R33 ;  /* 0x00000010ff797819 */ /* 0x000fe20000011621 */
[----:B------:R-:W-:Y:S01]  /*6350*/  IMAD.MOV.U32 R33, RZ, RZ, R10 ;  /* 0x000000ffff217224 */ /* 0x000fe200078e000a */
[----:B------:R-:W-:Y:S02]  /*6360*/  SHF.R.U32.HI R46, RZ, 0x8, R47 ;  /* 0x00000008ff2e7819 */ /* 0x000fe4000001162f */
[--C-:B------:R-:W-:Y:S01]  /*6370*/  SHF.R.U32.HI R120, RZ, 0x10, R45.reuse ;  /* 0x00000010ff787819 */ /* 0x100fe2000001162d */
[----:B------:R-:W-:Y:S01]  /*6380*/  IMAD.U32 R10, R121, 0x10000, RZ ;  /* 0x00010000790a7824 */ /* 0x000fe200078e00ff */
[----:B------:R-:W-:-:S02]  /*6390*/  SHF.R.U32.HI R116, RZ, 0x8, R45 ;  /* 0x00000008ff747819 */ /* 0x000fc4000001162d */
[----:B------:R-:W-:Y:S02]  /*63a0*/  LOP3.LUT R34, R45, 0xff0000ff, RZ, 0xc0, !PT ;  /* 0xff0000ff2d227812 */ /* 0x000fe400078ec0ff */
[----:B------:R-:W-:Y:S01]  /*63b0*/  LOP3.LUT R115, R115, 0xff00, R8, 0xf8, !PT ;  /* 0x0000ff0073737812 */ /* 0x000fe200078ef808 */
[----:B------:R-:W-:Y:S01]  /*63c0*/  IMAD.SHL.U32 R8, R117, 0x100, RZ ;  /* 0x0000010075087824 */ /* 0x000fe200078e00ff */
[----:B------:R-:W-:Y:S01]  /*63d0*/  SHF.R.U32.HI R122, RZ, 0x10, R35 ;  /* 0x00000010ff7a7819 */ /* 0x000fe20000011623 */
[----:B------:R-:W-:Y:S01]  /*63e0*/  IMAD.SHL.U32 R9, R116, 0x100, RZ ;  /* 0x0000010074097824 */ /* 0x000fe200078e00ff */
[----:B------:R-:W-:Y:S02]  /*63f0*/  SHF.R.U32.HI R118, RZ, 0x10, R47 ;  /* 0x00000010ff767819 */ /* 0x000fe4000001162f */
[----:B------:R-:W-:Y:S01]  /*6400*/  LOP3.LUT R45, R47, 0xff0000ff, RZ, 0xc0, !PT ;  /* 0xff0000ff2f2d7812 */ /* 0x000fe200078ec0ff */
[----:B--2---:R-:W-:Y:S01]  /*6410*/  IMAD.MOV.U32 R47, RZ, RZ, R12 ;  /* 0x000000ffff2f7224 */ /* 0x004fe200078e000c */
[----:B------:R-:W-:Y:S01]  /*6420*/  LOP3.LUT R35, R35, 0xff0000ff, RZ, 0xc0, !PT ;  /* 0xff0000ff23237812 */ /* 0x000fe200078ec0ff */
[----:B------:R-:W-:Y:S01]  /*6430*/  IMAD.U32 R118, R118, 0x10000, RZ ;  /* 0x0001000076767824 */ /* 0x000fe200078e00ff */
[----:B------:R-:W-:-:S02]  /*6440*/  SHF.L.U32 R12, R46, 0x8, RZ ;  /* 0x000000082e0c7819 */ /* 0x000fc400000006ff */
[----:B------:R-:W-:Y:S01]  /*6450*/  LOP3.LUT R35, R35, 0xff00, R8, 0xf8, !PT ;  /* 0x0000ff0023237812 */ /* 0x000fe200078ef808 */
[----:B------:R-:W-:Y:S01]  /*6460*/  IMAD.U32 R8, R122, 0x10000, RZ ;  /* 0x000100007a087824 */ /* 0x000fe200078e00ff */
[----:B------:R-:W-:Y:S01]  /*6470*/  LOP3.LUT R121, R45, 0xff00, R12, 0xf8, !PT ;  /* 0x0000ff002d797812 */ /* 0x000fe200078ef80c */
[----:B------:R-:W-:Y:S01]  /*6480*/  IMAD.U32 R12, R120, 0x10000, RZ ;  /* 0x00010000780c7824 */ /* 0x000fe200078e00ff */
[----:B------:R-:W-:Y:S02]  /*6490*/  LOP3.LUT R10, R115, 0xff0000, R10, 0xf8, !PT ;  /* 0x00ff0000730a7812 */ /* 0x000fe400078ef80a */
[----:B------:R-:W-:Y:S02]  /*64a0*/  F2FP.F16.E4M3.UNPACK_B R117, R114.H1 ;  /* 0x00000072ff75723e */ /* 0x000fe400030006ff */
[----:B------:R-:W-:Y:S02]  /*64b0*/  F2FP.F16.E4M3.UNPACK_B R115, R47.H1 ;  /* 0x0000002fff73723e */ /* 0x000fe400030006ff */
[----:B------:R-:W-:-:S02]  /*64c0*/  F2FP.F16.E4M3.UNPACK_B R45, R44.H1 ;  /* 0x0000002cff2d723e */ /* 0x000fc400030006ff */
[----:B------:R-:W-:Y:S01]  /*64d0*/  LOP3.LUT R119, R34, 0xff00, R9, 0xf8, !PT ;  /* 0x0000ff0022777812 */ /* 0x000fe200078ef809 */
[----:B------:R-:W-:Y:S01]  /*64e0*/  HADD2.F32 R9, -RZ, R117.H0_H0 ;  /* 0x20000075ff097230 */ /* 0x000fe20000004100 */
[----:B------:R-:W-:Y:S01]  /*64f0*/  LOP3.LUT R8, R35, 0xff0000, R8, 0xf8, !PT ;  /* 0x00ff000023087812 */ /* 0x000fe200078ef808 */
[----:B------:R-:W-:Y:S01]  /*6500*/  HADD2.F32 R35, -RZ, R115.H0_H0 ;  /* 0x20000073ff237230 */ /* 0x000fe20000004100 */
[----:B------:R-:W-:Y:S01]  /*6510*/  F2FP.F16.E4M3.UNPACK_B R46, R113.H1 ;  /* 0x00000071ff2e723e */ /* 0x000fe200030006ff */
[----:B------:R-:W-:Y:S01]  /*6520*/  HADD2.F32 R34, -RZ, R45.H0_H0 ;  /* 0x2000002dff227230 */ /* 0x000fe20000004100 */
[----:B------:R-:W-:Y:S01]  /*6530*/  LOP3.LUT R12, R119, 0xff0000, R12, 0xf8, !PT ;  /* 0x00ff0000770c7812 */ /* 0x000fe200078ef80c */
[----:B------:R-:W-:Y:S02]  /*6540*/  HADD2.F32 R119, -RZ, R117.H1_H1 ;  /* 0x30000075ff777230 */ /* 0x000fe40000004100 */
[----:B------:R-:W-:Y:S01]  /*6550*/  FMUL.FTZ R123, R35, R9 ;  /* 0x00000009237b7220 */ /* 0x000fe20000410000 */
[----:B------:R-:W-:-:S02]  /*6560*/  HADD2.F32 R116, -RZ, R46.H0_H0 ;  /* 0x2000002eff747230 */ /* 0x000fc40000004100 */
[C---:B------:R-:W-:Y:S01]  /*6570*/  FMUL.FTZ R120, R34.reuse, R9 ;  /* 0x0000000922787220 */ /* 0x040fe20000410000 */
[----:B------:R-:W-:Y:S01]  /*6580*/  HADD2.F32 R115, -RZ, R115.H1_H1 ;  /* 0x30000073ff737230 */ /* 0x000fe20000004100 */
[----:B------:R-:W-:Y:S01]  /*6590*/  F2FP.F16.E4M3.UNPACK_B R117, R114 ;  /* 0x00000072ff75723e */ /* 0x000fe200020006ff */
[-C--:B------:R-:W-:Y:S01]  /*65a0*/  FFMA.FTZ R34, R34, R116.reuse, -R123 ;  /* 0x0000007422227223 */ /* 0x080fe2000001087b */
[----:B------:R-:W-:Y:S01]  /*65b0*/  FFMA.FTZ R35, R35, R116, R120 ;  /* 0x0000007423237223 */ /* 0x000fe20000010078 */
[----:B------:R-:W-:Y:S01]  /*65c0*/  HADD2.F32 R116, -RZ, R46.H1_H1 ;  /* 0x3000002eff747230 */ /* 0x000fe20000004100 */
[----:B------:R-:W-:Y:S01]  /*65d0*/  F2FP.F16.E4M3.UNPACK_B R44, R44 ;  /* 0x0000002cff2c723e */ /* 0x000fe200020006ff */
[----:B------:R-:W-:Y:S01]  /*65e0*/  HADD2.F32 R46, -RZ, R45.H1_H1 ;  /* 0x3000002dff2e7230 */ /* 0x000fe20000004100 */
[----:B------:R-:W-:Y:S02]  /*65f0*/  F2FP.F16.E4M3.UNPACK_B R47, R47 ;  /* 0x0000002fff2f723e */ /* 0x000fe400020006ff */
[----:B------:R-:W-:Y:S01]  /*6600*/  LOP3.LUT R9, R121, 0xff0000, R118, 0xf8, !PT ;  /* 0x00ff000079097812 */ /* 0x000fe200078ef876 */
[----:B------:R-:W-:Y:S01]  /*6610*/  FMUL.FTZ R121, R115, R119 ;  /* 0x0000007773797220 */ /* 0x000fe20000410000 */
[----:B------:R-:W-:Y:S01]  /*6620*/  F2FP.F16.E4M3.UNPACK_B R114, R113 ;  /* 0x00000071ff72723e */ /* 0x000fe200020006ff */
[----:B------:R-:W-:-:S02]  /*6630*/  HADD2.F32 R118, -RZ, R117.H0_H0 ;  /* 0x20000075ff767230 */ /* 0x000fc40000004100 */
        /* <DEDUP_REMOVED lines=10> */
[-C--:B------:R-:W-:Y:S01]  /*66e0*/  FFMA.FTZ R120, R113, R46.reuse, R120 ;  /* 0x0000002e71787223 */ /* 0x080fe20000010078 */
[----:B------:R-:W-:Y:S02]  /*66f0*/  HADD2.F32 R44, -RZ, R44.H1_H1 ;  /* 0x3000002cff2c7230 */ /* 0x000fe40000004100 */
[----:B------:R-:W-:Y:S01]  /*6700*/  FFMA.FTZ R118, R45, R46, -R116 ;  /* 0x0000002e2d767223 */ /* 0x000fe20000010874 */
        /* <DEDUP_REMOVED lines=14> */
[-C--:B------:R-:W-:Y:S01]  /*67f0*/  FMUL.FTZ R122, R113, R116.reuse ;  /* 0x00000074717a7220 */ /* 0x080fe20000410000 */
[----:B------:R-:W-:Y:S01]  /*6800*/  HADD2.F32 R114, -RZ, R115.H0_H0 ;  /* 0x20000073ff727230 */ /* 0x000fe20000004100 */
[----:B------:R-:W-:Y:S01]  /*6810*/  F2FP.F16.E4M3.UNPACK_B R33, R33 ;  /* 0x00000021ff21723e */ /* 0x000fe200020006ff */
[----:B------:R-:W-:Y:S02]  /*6820*/  HADD2.F32 R46, -RZ, R46.H1_H1 ;  /* 0x3000002eff2e7230 */ /* 0x000fe40000004100 */
[----:B------:R-:W-:Y:S01]  /*6830*/  FMUL.FTZ R116, R45, R116 ;  /* 0x000000742d747220 */ /* 0x000fe20000410000 */
[----:B------:R-:W-:-:S02]  /*6840*/  HADD2.F32 R44, -RZ, R44.H1_H1 ;  /* 0x3000002cff2c7230 */ /* 0x000fc40000004100 */
[-C--:B------:R-:W-:Y:S01]  /*6850*/  FFMA.FTZ R122, R45, R114.reuse, -R122 ;  /* 0x000000722d7a7223 */ /* 0x080fe2000001087a */
[----:B------:R-:W-:Y:S02]  /*6860*/  HADD2.F32 R115, -RZ, R115.H1_H1 ;  /* 0x30000073ff737230 */ /* 0x000fe40000004100 */
[----:B------:R-:W-:Y:S01]  /*6870*/  FMUL.FTZ R45, R46, R47 ;  /* 0x0000002f2e2d7220 */ /* 0x000fe20000410000 */
[----:B------:R-:W-:Y:S01]  /*6880*/  F2FP.F16.E4M3.UNPACK_B R111, R111 ;  /* 0x0000006fff6f723e */ /* 0x000fe200020006ff */
[C---:B------:R-:W-:Y:S01]  /*6890*/  FMUL.FTZ R47, R44.reuse, R47 ;  /* 0x0000002f2c2f7220 */ /* 0x040fe20000410000 */
[----:B------:R-:W-:Y:S01]  /*68a0*/  FFMA.FTZ R123, R113, R114, R116 ;  /* 0x00000072717b7223 */ /* 0x000fe20000010074 */
[-C--:B------:R-:W-:Y:S01]  /*68b0*/  FFMA.FTZ R125, R44, R115.reuse, -R45 ;  /* 0x000000732c7d7223 */ /* 0x080fe2000001082d */
[----:B------:R-:W-:Y:S01]  /*68c0*/  F2FP.F16.E4M3.UNPACK_B R44, R14 ;  /* 0x0000000eff2c723e */ /* 0x000fe200020006ff */
[----:B------:R-:W-:Y:S01]  /*68d0*/  FFMA.FTZ R126, R46, R115, R47 ;  /* 0x000000732e7e7223 */ /* 0x000fe2000001002f */
[----:B------:R-:W-:Y:S01]  /*68e0*/  HADD2.F32 R47, -RZ, R112.H0_H0 ;  /* 0x20000070ff2f7230 */ /* 0x000fe20000004100 */
[----:B------:R-:W-:Y:S01]  /*68f0*/  F2FP.SATFINITE.E4M3.F32.PACK_AB_MERGE_C R34, R121, R34, RZ ;  /* 0x000000227922723e */ /* 0x000fe200048070ff */
[----:B------:R-:W-:Y:S01]  /*6900*/  HADD2.F32 R14, -RZ, R33.H0_H0 ;  /* 0x20000021ff0e7230 */ /* 0x000fe20000004100 */
[----:B------:R-:W-:Y:S01]  /*6910*/  F2FP.SATFINITE.E4M3.F32.PACK_AB_MERGE_C R35, R124, R35, RZ ;  /* 0x000000237c23723e */ /* 0x000fe200048070ff */
[----:B------:R-:W-:Y:S01]  /*6920*/  HADD2.F32 R45, -RZ, R44.H0_H0 ;  /* 0x2000002cff2d7230 */ /* 0x000fe20000004100 */
[----:B------:R-:W-:Y:S01]  /*6930*/  F2FP.SATFINITE.E4M3.F32.PACK_AB_MERGE_C R123, R126, R123, RZ ;  /* 0x0000007b7e7b723e */ /* 0x000fe200048070ff */
[----:B------:R-:W-:-:S02]  /*6940*/  HADD2.F32 R46, -RZ, R111.H0_H0 ;  /* 0x2000006fff2e7230 */ /* 0x000fc40000004100 */
[CC--:B------:R-:W-:Y:S01]  /*6950*/  FMUL.FTZ R114, R14.reuse, R47.reuse ;  /* 0x0000002f0e727220 */ /* 0x0c0fe20000410000 */
[----:B------:R-:W-:Y:S02]  /*6960*/  HADD2.F32 R112, -RZ, R112.H1_H1 ;  /* 0x30000070ff707230 */ /* 0x000fe40000004100 */
[----:B------:R-:W-:Y:S01]  /*6970*/  FMUL.FTZ R113, R45, R47 ;  /* 0x0000002f2d717220 */ /* 0x000fe20000410000 */
[----:B------:R-:W-:Y:S01]  /*6980*/  HADD2.F32 R44, -RZ, R44.H1_H1 ;  /* 0x3000002cff2c7230 */ /* 0x000fe20000004100 */
[----:B------:R-:W-:Y:S01]  /*6990*/  F2FP.SATFINITE.E4M3.F32.PACK_AB_MERGE_C R34, R117, R118, R34 ;  /* 0x000000767522723e */ /* 0x000fe20004807022 */
[----:B------:R-:W-:Y:S02]  /*69a0*/  HADD2.F32 R33, -RZ, R33.H1_H1 ;  /* 0x30000021ff217230 */ /* 0x000fe40000004100 */
[----:B------:R-:W-:Y:S01]  /*69b0*/  FFMA.FTZ R113, R14, R46, -R113 ;  /* 0x0000002e0e717223 */ /* 0x000fe20000010871 */
[----:B------:R-:W-:Y:S02]  /*69c0*/  HADD2.F32 R111, -RZ, R111.H1_H1 ;  /* 0x3000006fff6f7230 */ /* 0x000fe40000004100 */
[C---:B------:R-:W-:Y:S01]  /*69d0*/  FMUL.FTZ R116, R44.reuse, R112 ;  /* 0x000000702c747220 */ /* 0x040fe20000410000 */
[----:B------:R-:W-:Y:S01]  /*69e0*/  FFMA.FTZ R14, R45, R46, R114 ;  /* 0x0000002e2d0e7223 */ /* 0x000fe20000010072 */
[C---:B------:R-:W-:Y:S01]  /*69f0*/  FMUL.FTZ R47, R33.reuse, R112 ;  /* 0x00000070212f7220 */ /* 0x040fe20000410000 */
[----:B------:R-:W-:Y:S01]  /*6a00*/  F2FP.F16.E4M3.UNPACK_B R46, R13 ;  /* 0x0000000dff2e723e */ /* 0x000fe200020006ff */
[-C--:B------:R-:W-:Y:S01]  /*6a10*/  FFMA.FTZ R116, R33, R111.reuse, -R116 ;  /* 0x0000006f21747223 */ /* 0x080fe20000010874 */
[----:B------:R-:W-:Y:S01]  /*6a20*/  F2FP.F16.E4M3.UNPACK_B R114, R12 ;  /* 0x0000000cff72723e */ /* 0x000fe200020006ff */
[----:B------:R-:W-:Y:S01]  /*6a30*/  FFMA.FTZ R111, R44, R111, R47 ;  /* 0x0000006f2c6f7223 */ /* 0x000fe2000001002f */
[----:B------:R-:W-:Y:S01]  /*6a40*/  F2FP.F16.E4M3.UNPACK_B R45, R32 ;  /* 0x00000020ff2d723e */ /* 0x000fe200020006ff */
[----:B------:R-:W-:Y:S01]  /*6a50*/  HADD2.F32 R47, -RZ, R46.H0_H0 ;  /* 0x2000002eff2f7230 */ /* 0x000fe20000004100 */
[----:B------:R-:W-:Y:S01]  /*6a60*/  F2FP.SATFINITE.E4M3.F32.PACK_AB_MERGE_C R33, R125, R122, RZ ;  /* 0x0000007a7d21723e */ /* 0x000fe200048070ff */
[--C-:B------:R-:W-:Y:S01]  /*6a70*/  HADD2.F32 R115, -RZ, R114.reuse.H0_H0 ;  /* 0x20000072ff737230 */ /* 0x100fe20000004100 */
[----:B------:R-:W-:Y:S01]  /*6a80*/  F2FP.F16.E4M3.UNPACK_B R112, R10 ;  /* 0x0000000aff70723e */ /* 0x000fe200020006ff */
[----:B------:R-:W-:Y:S01]  /*6a90*/  HADD2.F32 R44, -RZ, R45.H0_H0 ;  /* 0x2000002dff2c7230 */ /* 0x000fe20000004100 */
[----:B------:R-:W-:Y:S01]  /*6aa0*/  F2FP.SATFINITE.E4M3.F32.PACK_AB_MERGE_C R33, R116, R113, R33 ;  /* 0x000000717421723e */ /* 0x000fe20004807021 */
[----:B------:R-:W-:Y:S01]  /*6ab0*/  HADD2.F32 R114, -RZ, R114.H1_H1 ;  /* 0x30000072ff727230 */ /* 0x000fe20000004100 */
[----:B------:R-:W-:Y:S01]  /*6ac0*/  F2FP.SATFINITE.E4M3.F32.PACK_AB_MERGE_C R14, R111, R14, R123 ;  /* 0x0000000e6f0e723e */ /* 0x000fe2000480707b */
        /* <DEDUP_REMOVED lines=18> */
[----:B------:R-:W-:Y:S01]  /*6bf0*/  HADD2.F32 R115, -RZ, R113.H0_H0 ;  /* 0x20000071ff737230 */ /* 0x000fe20000004100 */
[----:B------:R-:W-:Y:S01]  /*6c00*/  F2FP.SATFINITE.E4M3.F32.PACK_AB_MERGE_C R35, R119, R120, R35 ;  /* 0x000000787723723e */ /* 0x000fe20004807023 */
[----:B------:R-:W-:Y:S01]  /*6c10*/  HADD2.F32 R47, -RZ, R47.H1_H1 ;  /* 0x3000002fff2f7230 */ /* 0x000fe20000004100 */
[----:B------:R-:W-:Y:S01]  /*6c20*/  F2FP.F16.E4M3.UNPACK_B R114, R9 ;  /* 0x00000009ff72723e */ /* 0x000fe200020006ff */
[----:B------:R-:W-:Y:S02]  /*6c30*/  HADD2.F32 R113, -RZ, R113.H1_H1 ;  /* 0x30000071ff717230 */ /* 0x000fe40000004100 */
[-C--:B------:R-:W-:Y:S01]  /*6c40*/  FMUL.FTZ R117, R46, R115.reuse ;  /* 0x000000732e757220 */ /* 0x080fe20000410000 */
[----:B------:R-:W-:Y:S02]  /*6c50*/  HADD2.F32 R111, -RZ, R10.H0_H0 ;  /* 0x2000000aff6f7230 */ /* 0x000fe40000004100 */
[----:B------:R-:W-:Y:S01]  /*6c60*/  FMUL.FTZ R115, R12, R115 ;  /* 0x000000730c737220 */ /* 0x000fe20000410000 */
[----:B------:R-:W-:-:S02]  /*6c70*/  HADD2.F32 R32, -RZ, R32.H1_H1 ;  /* 0x30000020ff207230 */ /* 0x000fc40000004100 */
[C---:B------:R-:W-:Y:S01]  /*6c80*/  FMUL.FTZ R121, R47.reuse, R113 ;  /* 0x000000712f797220 */ /* 0x040fe20000410000 */
[----:B------:R-:W-:Y:S02]  /*6c90*/  HADD2.F32 R112, -RZ, R10.H1_H1 ;  /* 0x3000000aff707230 */ /* 0x000fe40000004100 */
[----:B------:R-:W-:Y:S01]  /*6ca0*/  FFMA.FTZ R120, R46, R111, R115 ;  /* 0x0000006f2e787223 */ /* 0x000fe20000010073 */
[----:B------:R-:W-:Y:S01]  /*6cb0*/  F2FP.F16.E4M3.UNPACK_B R10, R11 ;  /* 0x0000000bff0a723e */ /* 0x000fe200020006ff */
[----:B------:R-:W-:Y:S01]  /*6cc0*/  FFMA.FTZ R119, R12, R111, -R117 ;  /* 0x0000006f0c777223 */ /* 0x000fe20000010875 */
[----:B------:R-:W-:Y:S01]  /*6cd0*/  F2FP.F16.E4M3.UNPACK_B R46, R15.H1 ;  /* 0x0000000fff2e723e */ /* 0x000fe200030006ff */
[C---:B------:R-:W-:Y:S01]  /*6ce0*/  FMUL.FTZ R12, R32.reuse, R113 ;  /* 0x00000071200c7220 */ /* 0x040fe20000410000 */
[----:B------:R-:W-:Y:S01]  /*6cf0*/  F2FP.F16.E4M3.UNPACK_B R115, R9.H1 ;  /* 0x00000009ff73723e */ /* 0x000fe200030006ff */
[-C--:B------:R-:W-:Y:S01]  /*6d00*/  FFMA.FTZ R122, R32, R112.reuse, -R121 ;  /* 0x00000070207a7223 */ /* 0x080fe20000010879 */
[----:B------:R-:W-:Y:S01]  /*6d10*/  F2FP.F16.E4M3.UNPACK_B R11, R11.H1 ;  /* 0x0000000bff0b723e */ /* 0x000fe200030006ff */
[----:B------:R-:W-:Y:S01]  /*6d20*/  FFMA.FTZ R121, R47, R112, R12 ;  /* 0x000000702f797223 */ /* 0x000fe2000001000c */
[----:B------:R-:W-:Y:S01]  /*6d30*/  F2FP.F16.E4M3.UNPACK_B R32, R15 ;  /* 0x0000000fff20723e */ /* 0x000fe200020006ff */
[----:B------:R-:W-:Y:S01]  /*6d40*/  HADD2.F32 R117, -RZ, R115.H0_H0 ;  /* 0x20000073ff757230 */ /* 0x000fe20000004100 */
[-C--:B------:R-:W-:Y:S01]  /*6d50*/  F2FP.F16.E4M3.UNPACK_B R9, R8.reuse ;  /* 0x00000008ff09723e */ /* 0x080fe200020006ff */
[----:B------:R-:W-:Y:S01]  /*6d60*/  HADD2.F32 R15, -RZ, R11.H0_H0 ;  /* 0x2000000bff0f7230 */ /* 0x000fe20000004100 */
[----:B------:R-:W-:Y:S01]  /*6d70*/  F2FP.F16.E4M3.UNPACK_B R111, R8.H1 ;  /* 0x00000008ff6f723e */ /* 0x000fe200030006ff */
[----:B------:R-:W-:Y:S01]  /*6d80*/  HADD2.F32 R8, -RZ, R46.H0_H0 ;  /* 0x2000002eff087230 */ /* 0x000fe20000004100 */
[----:B------:R-:W-:Y:S01]  /*6d90*/  F2FP.SATFINITE.E4M3.F32.PACK_AB_MERGE_C R119, R122, R119, RZ ;  /* 0x000000777a77723e */ /* 0x000fe200048070ff */
[----:B------:R-:W-:Y:S01]  /*6da0*/  HADD2.F32 R47, -RZ, R32.H0_H0 ;  /* 0x20000020ff2f7230 */ /* 0x000fe20000004100 */
[----:B------:R-:W-:Y:S01]  /*6db0*/  F2FP.SATFINITE.E4M3.F32.PACK_AB_MERGE_C R120, R121, R120, RZ ;  /* 0x000000787978723e */ /* 0x000fe200048070ff */
        /* <DEDUP_REMOVED lines=9> */
[----:B------:R-:W-:Y:S01]  /*6e50*/  FMUL.FTZ R116, R12, R116 ;  /* 0x000000740c747220 */ /* 0x000fe20000410000 */
[----:B------:R-:W-:Y:S02]  /*6e60*/  HADD2.F32 R11, -RZ, R11.H1_H1 ;  /* 0x3000000bff0b7230 */ /* 0x000fe40000004100 */
[----:B------:R-:W-:Y:S01]  /*6e70*/  FFMA.FTZ R117, R8, R113, R117 ;  /* 0x0000007108757223 */ /* 0x000fe20000010075 */
[----:B------:R-:W-:Y:S02]  /*6e80*/  HADD2.F32 R112, -RZ, R9.H0_H0 ;  /* 0x20000009ff707230 */ /* 0x000fe40000004100 */
[-C--:B------:R-:W-:Y:S01]  /*6e90*/  FMUL.FTZ R8, R46, R115.reuse ;  /* 0x000000732e087220 */ /* 0x080fe20000410000 */
[----:B------:R-:W-:Y:S02]  /*6ea0*/  HADD2.F32 R32, -RZ, R32.H1_H1 ;  /* 0x30000020ff207230 */ /* 0x000fe40000004100 */
[----:B------:R-:W-:Y:S01]  /*6eb0*/  FMUL.FTZ R115, R11, R115 ;  /* 0x000000730b737220 */ /* 0x000fe20000410000 */
[----:B------:R-:W-:-:S02]  /*6ec0*/  HADD2.F32 R15, -RZ, R114.H1_H1 ;  /* 0x30000072ff0f7230 */ /* 0x000fc40000004100 */
[-C--:B------:R-:W-:Y:S01]  /*6ed0*/  FFMA.FTZ R116, R47, R112.reuse, R116 ;  /* 0x000000702f747223 */ /* 0x080fe20000010074 */
[----:B------:R-:W-:Y:S02]  /*6ee0*/  HADD2.F32 R111, -RZ, R111.H1_H1 ;  /* 0x3000006fff6f7230 */ /* 0x000fe40000004100 */
[----:B------:R-:W-:Y:S01]  /*6ef0*/  FFMA.FTZ R123, R12, R112, -R123 ;  /* 0x000000700c7b7223 */ /* 0x000fe2000001087b */
[----:B------:R-:W-:Y:S02]  /*6f00*/  HADD2.F32 R10, -RZ, R10.H1_H1 ;  /* 0x3000000aff0a7230 */ /* 0x000fe40000004100 */
[----:B------:R-:W-:Y:S01]  /*6f10*/  FMUL.FTZ R47, R32, R15 ;  /* 0x0000000f202f7220 */ /* 0x000fe20000410000 */
[----:B------:R-:W-:Y:S02]  /*6f20*/  HADD2.F32 R9, -RZ, R9.H1_H1 ;  /* 0x30000009ff097230 */ /* 0x000fe40000004100 */
[-C--:B------:R-:W-:Y:S01]  /*6f30*/  FFMA.FTZ R11, R11, R111.reuse, -R8 ;  /* 0x0000006f0b0b7223 */ /* 0x080fe20000010808 */
[----:B------:R-:W-:Y:S01]  /*6f40*/  FFMA.FTZ R46, R46, R111, R115 ;  /* 0x0000006f2e2e7223 */ /* 0x000fe20000010073 */
[----:B------:R-:W-:Y:S01]  /*6f50*/  FMUL.FTZ R15, R10, R15 ;  /* 0x0000000f0a0f7220 */ /* 0x000fe20000410000 */
[----:B------:R-:W-:-:S02]  /*6f60*/  IMAD.MOV.U32 R8, RZ, RZ, R34 ;  /* 0x000000ffff087224 */ /* 0x000fc400078e0022 */
[-C--:B------:R-:W-:Y:S01]  /*6f70*/  FFMA.FTZ R10, R10, R9.reuse, -R47 ;  /* 0x000000090a0a7223 */ /* 0x080fe2000001082f */
[----:B------:R-:W-:Y:S01]  /*6f80*/  F2FP.SATFINITE.E4M3.F32.PACK_AB_MERGE_C R11, R11, R124, RZ ;  /* 0x0000007c0b0b723e */ /* 0x000fe200048070ff */
[----:B------:R-:W-:Y:S01]  /*6f90*/  FFMA.FTZ R15, R32, R9, R15 ;  /* 0x00000009200f7223 */ /* 0x000fe2000001000f */
[----:B------:R-:W-:Y:S01]  /*6fa0*/  F2FP.SATFINITE.E4M3.F32.PACK_AB_MERGE_C R46, R46, R117, RZ ;  /* 0x000000752e2e723e */ /* 0x000fe200048070ff */
[----:B------:R-:W-:Y:S01]  /*6fb0*/  IMAD.MOV.U32 R12, RZ, RZ, R35 ;  /* 0x000000ffff0c7224 */ /* 0x000fe200078e0023 */
[----:B------:R-:W-:Y:S02]  /*6fc0*/  F2FP.SATFINITE.E4M3.F32.PACK_AB_MERGE_C R9, R13, R44, R119 ;  /* 0x0000002c0d09723e */ /* 0x000fe40004807077 */
[----:B------:R-:W-:Y:S01]  /*6fd0*/  F2FP.SATFINITE.E4M3.F32.PACK_AB_MERGE_C R11, R10, R123, R11 ;  /* 0x0000007b0a0b723e */ /* 0x000fe2000480700b */
[----:B------:R-:W-:Y:S01]  /*6fe0*/  IMAD.MOV.U32 R10, RZ, RZ, R33 ;  /* 0x000000ffff0a7224 */ /* 0x000fe200078e0021 */
[----:B------:R-:W-:Y:S02]  /*6ff0*/  F2FP.SATFINITE.E4M3.F32.PACK_AB_MERGE_C R13, R118, R45, R120 ;  /* 0x0000002d760d723e */ /* 0x000fe40004807078 */
[----:B------:R-:W-:-:S07]  /*7000*/  F2FP.SATFINITE.E4M3.F32.PACK_AB_MERGE_C R15, R15, R116, R46 ;  /* 0x000000740f0f723e */ /* 0x000fce000480702e */
.L_x_1619:
[----:B------:R-:W-:Y:S05]  /*7010*/  BSYNC B2 ;  /* 0x0000000000027941 */ /* 0x000fea0003800000 */
.L_x_1618:
[----:B0-----:R0:W-:Y:S04]  /*7020*/  ST.E.128 desc[UR38][R94.64], R8 ;  /* 0x000000085e007985 */ /* 0x0011e8000c101d26 */
[----:B--2---:R0:W-:Y:S02]  /*7030*/  @!P2 ST.E.128 desc[UR38][R96.64], R12 ;  /* 0x0000000c6000a985 */ /* 0x0041e4000c101d26 */
.L_x_1617:
[----:B------:R-:W-:Y:S05]  /*7040*/  BSYNC B1 ;  /* 0x0000000000017941 */ /* 0x000fea0003800000 */
.L_x_1616:
[----:B------:R-:W-:Y:S01]  /*7050*/  ISETP.NE.AND P2, PT, R3, RZ, PT ;  /* 0x000000ff0300720c */ /* 0x000fe20003f45270 */
[----:B------:R-:W-:-:S12]  /*7060*/  BSSY B1, `(.L_x_1620) ;  /* 0x00000f5000017945 */ /* 0x000fd80003800000 */
[----:B------:R-:W-:Y:S05]  /*7070*/  @!P2 BRA `(.L_x_1621) ;  /* 0x0000000c00cca947 */ /* 0x000fea0003800000 */
[----:B------:R-:W-:Y:S01]  /*7080*/  ISETP.NE.AND P4, PT, R85, RZ, PT ;  /* 0x000000ff5500720c */ /* 0x000fe20003f85270 */
[----:B------:R-:W-:Y:S01]  /*7090*/  BSSY B2, `(.L_x_1622) ;  /* 0x00000ef000027945 */ /* 0x000fe20003800000 */
[C---:B----4-:R-:W-:Y:S02]  /*70a0*/  IADD3 R32, P2, R58.reuse, R101, RZ ;  /* 0x000000653a207210 */ /* 0x050fe40007f5e0ff */
[----:B0-----:R-:W-:Y:S02]  /*70b0*/  SEL R8, R65, R110, !P4 ;  /* 0x0000006e41087207 */ /* 0x001fe40006000000 */
[----:B---3--:R-:W-:Y:S02]  /*70c0*/  LEA.HI.X.SX32 R33, R58, R99, 0x1, P2 ;  /* 0x000000633a217211 */ /* 0x008fe400010f0eff */
[----:B------:R-:W-:-:S04]  /*70d0*/  SHF.R.S32.HI R9, RZ, 0x1f, R8 ;  /* 0x0000001fff097819 */ /* 0x000fc80000011408 */
[----:B------:R-:W-:-:S04]  /*70e0*/  LEA.HI R9, R9, R8, RZ, 0x5 ;  /* 0x0000000809097211 */ /* 0x000fc800078f28ff */
[----:B------:R-:W-:-:S04]  /*70f0*/  SHF.R.S32.HI R8, RZ, 0x5, R9 ;  /* 0x00000005ff087819 */ /* 0x000fc80000011409 */
[----:B------:R-:W-:-:S04]  /*7100*/  LEA.HI.SX32 R8, R77, R8, 0x1c ;  /* 0x000000084d087211 */ /* 0x000fc800078fe2ff */
[----:B------:R-:W-:Y:S01]  /*7110*/  SHF.R.S32.HI R9, RZ, 0x1f, R8 ;  /* 0x0000001fff097819 */ /* 0x000fe20000011408 */
        /* <DEDUP_REMOVED lines=12> */
[----:B------:R-:W-:Y:S01]  /*71e0*/  @!P2 LEA.HI.X.SX32 R35, R10, R99, 0x1, P4 ;  /* 0x000000630a23a211 */ /* 0x000fe200020f0eff */
[----:B------:R-:W-:Y:S01]  /*71f0*/  IMAD.IADD R12, R16, 0x1, R11 ;  /* 0x00000001100c7824 */ /* 0x000fe200078e020b */
[----:B------:R-:W-:-:S03]  /*7200*/  ISETP.GE.AND P4, PT, R82, R98, PT ;  /* 0x000000625200720c */ /* 0x000fc60003f86270 */
[----:B------:R-:W0:Y:S04]  /*7210*/  LDS.128 R8, [R9+0x16400] ;  /* 0x0164000009087984 */ /* 0x000e280000000c00 */
[----:B------:R-:W3:Y:S06]  /*7220*/  LDS.128 R12, [R12+0x16400] ;  /* 0x016400000c0c7984 */ /* 0x000eec0000000c00 */
[----:B------:R-:W-:Y:S05]  /*7230*/  @P4 BRA `(.L_x_1623) ;  /* 0x0000000c00504947 */ /* 0x000fea0003800000 */
[----:B------:R-:W-:Y:S01]  /*7240*/  SHF.R.U32.HI R28, RZ, 0x8, R29 ;  /* 0x00000008ff1c7819 */ /* 0x000fe2000001161d */
[----:B---3--:R-:W-:Y:S01]  /*7250*/  IMAD.MOV.U32 R42, RZ, RZ, R12 ;  /* 0x000000ffff2a7224 */ /* 0x008fe200078e000c */
[--C-:B------:R-:W-:Y:S02]  /*7260*/  SHF.R.U32.HI R45, RZ, 0x8, R41.reuse ;  /* 0x00000008ff2d7819 */ /* 0x100fe40000011629 */
[----:B------:R-:W-:Y:S02]  /*7270*/  LOP3.LUT R44, R41, 0xff0000ff, RZ, 0xc0, !PT ;  /* 0xff0000ff292c7812 */ /* 0x000fe400078ec0ff */
[----:B------:R-:W-:Y:S01]  /*7280*/  SHF.R.U32.HI R96, RZ, 0x10, R41 ;  /* 0x00000010ff607819 */ /* 0x000fe20000011629 */
[----:B------:R-:W-:Y:S01]  /*7290*/  IMAD.SHL.U32 R41, R28, 0x100, RZ ;  /* 0x000001001c297824 */ /* 0x000fe200078e00ff */
[----:B------:R-:W-:Y:S01]  /*72a0*/  LOP3.LUT R30, R29, 0xff0000ff, RZ, 0xc0, !PT ;  /* 0xff0000ff1d1e7812 */ /* 0x000fe200078ec0ff */
[----:B------:R-:W-:Y:S01]  /*72b0*/  IMAD.SHL.U32 R45, R45, 0x100, RZ ;  /* 0x000001002d2d7824 */ /* 0x000fe200078e00ff */
[----:B------:R-:W-:Y:S01]  /*72c0*/  SHF.R.U32.HI R111, RZ, 0x10, R29 ;  /* 0x00000010ff6f7819 */ /* 0x000fe2000001161d */
[----:B------:R-:W-:Y:S01]  /*72d0*/  IMAD.MOV.U32 R29, RZ, RZ, R14 ;  /* 0x000000ffff1d7224 */ /* 0x000fe200078e000e */
[----:B------:R-:W-:Y:S01]  /*72e0*/  SHF.R.U32.HI R94, RZ, 0x8, R31 ;  /* 0x00000008ff5e7819 */ /* 0x000fe2000001161f */
[----:B0-----:R-:W-:Y:S01]  /*72f0*/  IMAD.MOV.U32 R28, RZ, RZ, R10 ;  /* 0x000000ffff1c7224 */ /* 0x001fe200078e000a */
[----:B------:R-:W-:-:S02]  /*7300*/  SHF.R.U32.HI R47, RZ, 0x8, R43 ;  /* 0x00000008ff2f7819 */ /* 0x000fc4000001162b */
[----:B------:R-:W-:Y:S01]  /*7310*/  LOP3.LUT R12, R30, 0xff00, R41, 0xf8, !PT ;  /* 0x0000ff001e0c7812 */ /* 0x000fe200078ef829 */
[----:B------:R-:W-:Y:S01]  /*7320*/  IMAD.U32 R41, R111, 0x10000, RZ ;  /* 0x000100006f297824 */ /* 0x000fe200078e00ff */
[----:B------:R-:W-:Y:S01]  /*7330*/  LOP3.LUT R46, R43, 0xff0000ff, RZ, 0xc0, !PT ;  /* 0xff0000ff2b2e7812 */ /* 0x000fe200078ec0ff */
[----:B------:R-:W-:Y:S01]  /*7340*/  IMAD.SHL.U32 R47, R47, 0x100, RZ ;  /* 0x000001002f2f7824 */ /* 0x000fe200078e00ff */
[----:B------:R-:W-:Y:S01]  /*7350*/  SHF.R.U32.HI R95, RZ, 0x10, R43 ;  /* 0x00000010ff5f7819 */ /* 0x000fe2000001162b */
[----:B------:R-:W-:Y:S01]  /*7360*/  IMAD.SHL.U32 R43, R94, 0x100, RZ ;  /* 0x000001005e2b7824 */ /* 0x000fe200078e00ff */
[----:B--2---:R-:W-:Y:S02]  /*7370*/  SHF.R.U32.HI R97, RZ, 0x10, R31 ;  /* 0x00000010ff617819 */ /* 0x004fe4000001161f */
[----:B------:R-:W-:Y:S01]  /*7380*/  LOP3.LUT R40, R31, 0xff0000ff, RZ, 0xc0, !PT ;  /* 0xff0000ff1f287812 */ /* 0x000fe200078ec0ff */
[----:B------:R-:W-:Y:S01]  /*7390*/  IMAD.U32 R95, R95, 0x10000, RZ ;  /* 0x000100005f5f7824 */ /* 0x000fe200078e00ff */
[----:B------:R-:W-:-:S02]  /*73a0*/  MOV R31, R8 ;  /* 0x00000008001f7202 */ /* 0x000fc40000000f00 */
[----:B------:R-:W-:Y:S01]  /*73b0*/  LOP3.LUT R12, R12, 0xff0000, R41, 0xf8, !PT ;  /* 0x00ff00000c0c7812 */ /* 0x000fe200078ef829 */
[----:B------:R-:W-:Y:S01]  /*73c0*/  IMAD.U32 R41, R97, 0x10000, RZ ;  /* 0x0001000061297824 */ /* 0x000fe200078e00ff */
[----:B------:R-:W-:Y:S02]  /*73d0*/  LOP3.LUT R8, R40, 0xff00, R43, 0xf8, !PT ;  /* 0x0000ff0028087812 */ /* 0x000fe400078ef82b */
[----:B------:R-:W-:Y:S01]  /*73e0*/  LOP3.LUT R94, R46, 0xff00, R47, 0xf8, !PT ;  /* 0x0000ff002e5e7812 */ /* 0x000fe200078ef82f */
[----:B------:R-:W-:Y:S01]  /*73f0*/  IMAD.U32 R47, R96, 0x10000, RZ ;  /* 0x00010000602f7824 */ /* 0x000fe200078e00ff */
[----:B------:R-:W-:Y:S02]  /*7400*/  F2FP.F16.E4M3.UNPACK_B R46, R109.H1 ;  /* 0x0000006dff2e723e */ /* 0x000fe400030006ff */
[----:B------:R-:W-:Y:S02]  /*7410*/  F2FP.F16.E4M3.UNPACK_B R43, R42.H1 ;  /* 0x0000002aff2b723e */ /* 0x000fe400030006ff */
[----:B------:R-:W-:Y:S01]  /*7420*/  F2FP.F16.E4M3.UNPACK_B R40, R31.H1 ;  /* 0x0000001fff28723e */ /* 0x000fe200030006ff */
[----:B------:R-:W-:Y:S01]  /*7430*/  HADD2.F32 R10, -RZ, R46.H0_H0 ;  /* 0x2000002eff0a7230 */ /* 0x000fe20000004100 */
[----:B------:R-:W-:-:S02]  /*7440*/  LOP3.LUT R14, R44, 0xff00, R45, 0xf8, !PT ;  /* 0x0000ff002c0e7812 */ /* 0x000fc400078ef82d */
[----:B------:R-:W-:Y:S01]  /*7450*/  LOP3.LUT R8, R8, 0xff0000, R41, 0xf8, !PT ;  /* 0x00ff000008087812 */ /* 0x000fe200078ef829 */
[----:B------:R-:W-:Y:S01]  /*7460*/  HADD2.F32 R41, -RZ, R43.H0_H0 ;  /* 0x2000002bff297230 */ /* 0x000fe20000004100 */
[----:B------:R-:W-:Y:S01]  /*7470*/  F2FP.F16.E4M3.UNPACK_B R44, R107.H1 ;  /* 0x0000006bff2c723e */ /* 0x000fe200030006ff */
[----:B------:R-:W-:Y:S01]  /*7480*/  HADD2.F32 R30, -RZ, R40.H0_H0 ;  /* 0x20000028ff1e7230 */ /* 0x000fe20000004100 */
[----:B------:R-:W-:Y:S01]  /*7490*/  LOP3.LUT R14, R14, 0xff0000, R47, 0xf8, !PT ;  /* 0x00ff00000e0e7812 */ /* 0x000fe200078ef82f */
[----:B------:R-:W-:Y:S02]  /*74a0*/  HADD2.F32 R47, -RZ, R46.H1_H1 ;  /* 0x3000002eff2f7230 */ /* 0x000fe40000004100 */
[-C--:B------:R-:W-:Y:S01]  /*74b0*/  FMUL.FTZ R97, R41, R10.reuse ;  /* 0x0000000a29617220 */ /* 0x080fe20000410000 */
[----:B------:R-:W-:Y:S02]  /*74c0*/  HADD2.F32 R45, -RZ, R44.H0_H0 ;  /* 0x2000002cff2d7230 */ /* 0x000fe40000004100 */
[----:B------:R-:W-:Y:S01]  /*74d0*/  FMUL.FTZ R96, R30, R10 ;  /* 0x0000000a1e607220 */ /* 0x000fe20000410000 */
[----:B------:R-:W-:-:S02]  /*74e0*/  LOP3.LUT R10, R94, 0xff0000, R95, 0xf8, !PT ;  /* 0x00ff00005e0a7812 */ /* 0x000fc400078ef85f */
[----:B------:R-:W-:Y:S01]  /*74f0*/  F2FP.F16.E4M3.UNPACK_B R109, R109 ;  /* 0x0000006dff6d723e */ /* 0x000fe200020006ff */
        /* <DEDUP_REMOVED lines=8> */
[----:B------:R-:W-:Y:S02]  /*7580*/  HADD2.F32 R46, -RZ, R109.H0_H0 ;  /* 0x2000006dff2e7230 */ /* 0x000fe40000004100 */
[----:B------:R-:W-:Y:S01]  /*7590*/  FMUL.FTZ R94, R44, R47 ;  /* 0x0000002f2c5e7220 */ /* 0x000fe20000410000 */
[----:B------:R-:W-:-:S02]  /*75a0*/  HADD2.F32 R43, -RZ, R42.H0_H0 ;  /* 0x2000002aff2b7230 */ /* 0x000fc40000004100 */
[C---:B------:R-:W-:Y:S01]  /*75b0*/  FMUL.FTZ R47, R41.reuse, R47 ;  /* 0x0000002f292f7220 */ /* 0x040fe20000410000 */
[----:B------:R-:W-:Y:S02]  /*75c0*/  HADD2.F32 R40, -RZ, R31.H0_H0 ;  /* 0x2000001fff287230 */ /* 0x000fe40000004100 */
[-C--:B------:R-:W-:Y:S01]  /*75d0*/  FFMA.FTZ R97, R41, R45.reuse, -R94 ;  /* 0x0000002d29617223 */ /* 0x080fe2000001085e */
[----:B------:R-:W-:Y:S02]  /*75e0*/  HADD2.F32 R41, -RZ, R107.H0_H0 ;  /* 0x2000006bff297230 */ /* 0x000fe40000004100 */
[----:B------:R-:W-:Y:S01]  /*75f0*/  FFMA.FTZ R112, R44, R45, R47 ;  /* 0x0000002d2c707223 */ /* 0x000fe2000001002f */
        /* <DEDUP_REMOVED lines=30> */
[----:B------:R-:W-:Y:S01]  /*77e0*/  FFMA.FTZ R114, R43, R42, R114 ;  /* 0x0000002a2b727223 */ /* 0x000fe20000010072 */
[C---:B------:R-:W-:Y:S01]  /*77f0*/  FMUL.FTZ R46, R31.reuse, R46 ;  /* 0x0000002e1f2e7220 */ /* 0x040fe20000410000 */
[----:B------:R-:W-:Y:S01]  /*7800*/  F2FP.F16.E4M3.UNPACK_B R105, R105 ;  /* 0x00000069ff69723e */ /* 0x000fe200020006ff */
[-C--:B------:R-:W-:Y:S01]  /*7810*/  FFMA.FTZ R116, R31, R44.reuse, -R40 ;  /* 0x0000002c1f747223 */ /* 0x080fe20000010828 */
[----:B------:R-:W-:Y:S01]  /*7820*/  F2FP.F16.E4M3.UNPACK_B R31, R29 ;  /* 0x0000001dff1f723e */ /* 0x000fe200020006ff */
[--C-:B------:R-:W-:Y:S02]  /*7830*/  HADD2.F32 R42, -RZ, R108.reuse.H0_H0 ;  /* 0x2000006cff2a7230 */ /* 0x100fe40000004100 */
[----:B------:R-:W-:Y:S01]  /*7840*/  FFMA.FTZ R111, R41, R44, R46 ;  /* 0x0000002c296f7223 */ /* 0x000fe2000001002e */
[----:B------:R-:W-:Y:S01]  /*7850*/  HADD2.F32 R108, -RZ, R108.H1_H1 ;  /* 0x3000006cff6c7230 */ /* 0x000fe20000004100 */
[----:B------:R-:W-:Y:S01]  /*7860*/  F2FP.SATFINITE.E4M3.F32.PACK_AB_MERGE_C R30, R97, R30, RZ ;  /* 0x0000001e611e723e */ /* 0x000fe200048070ff */
[--C-:B------:R-:W-:Y:S01]  /*7870*/  HADD2.F32 R40, -RZ, R31.reuse.H0_H0 ;  /* 0x2000001fff287230 */ /* 0x100fe20000004100 */
[----:B------:R-:W-:Y:S01]  /*7880*/  F2FP.SATFINITE.E4M3.F32.PACK_AB_MERGE_C R95, R112, R95, RZ ;  /* 0x0000005f705f723e */ /* 0x000fe200048070ff */
[----:B------:R-:W-:Y:S01]  /*7890*/  HADD2.F32 R31, -RZ, R31.H1_H1 ;  /* 0x3000001fff1f7230 */ /* 0x000fe20000004100 */
[----:B------:R-:W-:Y:S01]  /*78a0*/  F2FP.SATFINITE.E4M3.F32.PACK_AB_MERGE_C R107, R116, R107, RZ ;  /* 0x0000006b746b723e */ /* 0x000fe200048070ff */
[----:B------:R-:W-:-:S02]  /*78b0*/  HADD2.F32 R29, -RZ, R28.H0_H0 ;  /* 0x2000001cff1d7230 */ /* 0x000fc40000004100 */
[----:B------:R-:W-:Y:S01]  /*78c0*/  FMUL.FTZ R44, R40, R42 ;  /* 0x0000002a282c7220 */ /* 0x000fe20000410000 */
[----:B------:R-:W-:Y:S02]  /*78d0*/  HADD2.F32 R28, -RZ, R28.H1_H1 ;  /* 0x3000001cff1c7230 */ /* 0x000fe40000004100 */
[----:B------:R-:W-:Y:S01]  /*78e0*/  FMUL.FTZ R45, R31, R108 ;  /* 0x0000006c1f2d7220 */ /* 0x000fe20000410000 */
[--C-:B------:R-:W-:Y:S02]  /*78f0*/  HADD2.F32 R41, -RZ, R105.reuse.H0_H0 ;  /* 0x20000069ff297230 */ /* 0x100fe40000004100 */
[----:B------:R-:W-:Y:S01]  /*7900*/  FMUL.FTZ R43, R29, R42 ;  /* 0x0000002a1d2b7220 */ /* 0x000fe20000410000 */
[----:B------:R-:W-:Y:S02]  /*7910*/  HADD2.F32 R105, -RZ, R105.H1_H1 ;  /* 0x30000069ff697230 */ /* 0x000fe40000004100 */
[----:B------:R-:W-:Y:S01]  /*7920*/  FMUL.FTZ R108, R28, R108 ;  /* 0x0000006c1c6c7220 */ /* 0x000fe20000410000 */
[----:B------:R-:W-:Y:S01]  /*7930*/  F2FP.F16.E4M3.UNPACK_B R42, R13 ;  /* 0x0000000dff2a723e */ /* 0x000fe200020006ff */
[----:B------:R-:W-:Y:S01]  /*7940*/  FFMA.FTZ R46, R40, R41, R43 ;  /* 0x00000029282e7223 */ /* 0x000fe2000001002b */
[----:B------:R-:W-:Y:S01]  /*7950*/  F2FP.F16.E4M3.UNPACK_B R40, R9 ;  /* 0x00000009ff28723e */ /* 0x000fe200020006ff */
[-C--:B------:R-:W-:Y:S01]  /*7960*/  FFMA.FTZ R28, R28, R105.reuse, -R45 ;  /* 0x000000691c1c7223 */ /* 0x080fe2000001082d */
[----:B------:R-:W-:Y:S01]  /*7970*/  F2FP.F16.E4M3.UNPACK_B R45, R14 ;  /* 0x0000000eff2d723e */ /* 0x000fe200020006ff */
[----:B------:R-:W-:Y:S01]  /*7980*/  FFMA.FTZ R105, R31, R105, R108 ;  /* 0x000000691f697223 */ /* 0x000fe2000001006c */
[----:B------:R-:W-:Y:S01]  /*7990*/  FFMA.FTZ R29, R29, R41, -R44 ;  /* 0x000000291d1d7223 */ /* 0x000fe2000001082c */
[----:B------:R-:W-:Y:S01]  /*79a0*/  F2FP.SATFINITE.E4M3.F32.PACK_AB_MERGE_C R31, R96, R47, R30 ;  /* 0x0000002f601f723e */ /* 0x000fe2000480701e */
[----:B------:R-:W-:Y:S01]  /*79b0*/  HADD2.F32 R43, -RZ, R42.H0_H0 ;  /* 0x2000002aff2b7230 */ /* 0x000fe20000004100 */
[----:B------:R-:W-:Y:S01]  /*79c0*/  F2FP.SATFINITE.E4M3.F32.PACK_AB_MERGE_C R30, R109, R94, R95 ;  /* 0x0000005e6d1e723e */ /* 0x000fe2000480705f */
[----:B------:R-:W-:Y:S01]  /*79d0*/  HADD2.F32 R94, -RZ, R45.H0_H0 ;  /* 0x2000002dff5e7230 */ /* 0x000fe20000004100 */
[----:B------:R-:W-:Y:S01]  /*79e0*/  F2FP.SATFINITE.E4M3.F32.PACK_AB_MERGE_C R111, R111, R114, RZ ;  /* 0x000000726f6f723e */ /* 0x000fe200048070ff */
[----:B------:R-:W-:Y:S01]  /*79f0*/  HADD2.F32 R41, -RZ, R40.H0_H0 ;  /* 0x20000028ff297230 */ /* 0x000fe20000004100 */
[----:B------:R-:W-:Y:S01]  /*7a00*/  F2FP.F16.E4M3.UNPACK_B R44, R12 ;  /* 0x0000000cff2c723e */ /* 0x000fe200020006ff */
[----:B------:R-:W-:Y:S01]  /*7a10*/  HADD2.F32 R42, -RZ, R42.H1_H1 ;  /* 0x3000002aff2a7230 */ /* 0x000fe20000004100 */
[----:B------:R-:W-:Y:S01]  /*7a20*/  F2FP.SATFINITE.E4M3.F32.PACK_AB_MERGE_C R29, R28, R29, R107 ;  /* 0x0000001d1c1d723e */ /* 0x000fe2000480706b */
[----:B------:R-:W-:Y:S01]  /*7a30*/  FMUL.FTZ R96, R43, R94 ;  /* 0x0000005e2b607220 */ /* 0x000fe20000410000 */
[----:B------:R-:W-:Y:S01]  /*7a40*/  F2FP.SATFINITE.E4M3.F32.PACK_AB_MERGE_C R28, R105, R46, R111 ;  /* 0x0000002e691c723e */ /* 0x000fe2000480706f */
[----:B------:R-:W-:-:S02]  /*7a50*/  HADD2.F32 R46, -RZ, R44.H0_H0 ;  /* 0x2000002cff2e7230 */ /* 0x000fc40000004100 */
[----:B------:R-:W-:Y:S01]  /*7a60*/  FMUL.FTZ R94, R41, R94 ;  /* 0x0000005e295e7220 */ /* 0x000fe20000410000 */
[----:B------:R-:W-:Y:S01]  /*7a70*/  HADD2.F32 R45, -RZ, R45.H1_H1 ;  /* 0x3000002dff2d7230 */ /* 0x000fe20000004100 */
[----:B------:R-:W-:Y:S01]  /*7a80*/  F2FP.F16.E4M3.UNPACK_B R9, R9.H1 ;  /* 0x00000009ff09723e */ /* 0x000fe200030006ff */
[----:B------:R-:W-:Y:S02]  /*7a90*/  HADD2.F32 R40, -RZ, R40.H1_H1 ;  /* 0x30000028ff287230 */ /* 0x000fe40000004100 */
[-C--:B------:R-:W-:Y:S01]  /*7aa0*/  FFMA.FTZ R94, R43, R46.reuse, R94 ;  /* 0x0000002e2b5e7223 */ /* 0x080fe2000001005e */
[----:B------:R-:W-:Y:S02]  /*7ab0*/  HADD2.F32 R43, -RZ, R44.H1_H1 ;  /* 0x3000002cff2b7230 */ /* 0x000fe40000004100 */
[-C--:B------:R-:W-:Y:S01]  /*7ac0*/  FMUL.FTZ R47, R42, R45.reuse ;  /* 0x0000002d2a2f7220 */ /* 0x080fe20000410000 */
[----:B------:R-:W-:Y:S01]  /*7ad0*/  FFMA.FTZ R96, R41, R46, -R96 ;  /* 0x0000002e29607223 */ /* 0x000fe20000010860 */
[C---:B------:R-:W-:Y:S01]  /*7ae0*/  FMUL.FTZ R45, R40.reuse, R45 ;  /* 0x0000002d282d7220 */ /* 0x040fe20000410000 */
[----:B------:R-:W-:Y:S01]  /*7af0*/  F2FP.F16.E4M3.UNPACK_B R41, R13.H1 ;  /* 0x0000000dff29723e */ /* 0x000fe200030006ff */
[-C--:B------:R-:W-:Y:S01]  /*7b00*/  FFMA.FTZ R95, R40, R43.reuse, -R47 ;  /* 0x0000002b285f7223 */ /* 0x080fe2000001082f */
[----:B------:R-:W-:Y:S01]  /*7b10*/  F2FP.F16.E4M3.UNPACK_B R40, R14.H1 ;  /* 0x0000000eff28723e */ /* 0x000fe200030006ff */
[----:B------:R-:W-:Y:S01]  /*7b20*/  FFMA.FTZ R97, R42, R43, R45 ;  /* 0x0000002b2a617223 */ /* 0x000fe2000001002d */
[----:B------:R-:W-:Y:S01]  /*7b30*/  HADD2.F32 R13, -RZ, R9.H0_H0 ;  /* 0x20000009ff0d7230 */ /* 0x000fe20000004100 */
[----:B------:R-:W-:Y:S01]  /*7b40*/  F2FP.F16.E4M3.UNPACK_B R12, R12.H1 ;  /* 0x0000000cff0c723e */ /* 0x000fe200030006ff */
[----:B------:R-:W-:Y:S01]  /*7b50*/  HADD2.F32 R14, -RZ, R41.H0_H0 ;  /* 0x20000029ff0e7230 */ /* 0x000fe20000004100 */
[----:B------:R-:W-:Y:S01]  /*7b60*/  F2FP.F16.E4M3.UNPACK_B R45, R10.H1 ;  /* 0x0000000aff2d723e */ /* 0x000fe200030006ff */
[----:B------:R-:W-:-:S02]  /*7b70*/  HADD2.F32 R42, -RZ, R40.H0_H0 ;  /* 0x20000028ff2a7230 */ /* 0x000fc40000004100 */
[----:B------:R-:W-:Y:S02]  /*7b80*/  HADD2.F32 R41, -RZ, R41.H1_H1 ;  /* 0x30000029ff297230 */ /* 0x000fe40000004100 */
[----:B------:R-:W-:Y:S02]  /*7b90*/  HADD2.F32 R44, -RZ, R40.H1_H1 ;  /* 0x30000028ff2c7230 */ /* 0x000fe40000004100 */
[-C--:B------:R-:W-:Y:S01]  /*7ba0*/  FMUL.FTZ R46, R14, R42.reuse ;  /* 0x0000002a0e2e7220 */ /* 0x080fe20000410000 */
[----:B------:R-:W-:Y:S02]  /*7bb0*/  HADD2.F32 R9, -RZ, R9.H1_H1 ;  /* 0x30000009ff097230 */ /* 0x000fe40000004100 */
[----:B------:R-:W-:Y:S01]  /*7bc0*/  FMUL.FTZ R43, R13, R42 ;  /* 0x0000002a0d2b7220 */ /* 0x000fe20000410000 */
[--C-:B------:R-:W-:Y:S02]  /*7bd0*/  HADD2.F32 R40, -RZ, R12.reuse.H0_H0 ;  /* 0x2000000cff287230 */ /* 0x100fe40000004100 */
[----:B------:R-:W-:Y:S01]  /*7be0*/  FMUL.FTZ R42, R41, R44 ;  /* 0x0000002c292a7220 */ /* 0x000fe20000410000 */
[----:B------:R-:W-:-:S02]  /*7bf0*/  HADD2.F32 R12, -RZ, R12.H1_H1 ;  /* 0x3000000cff0c7230 */ /* 0x000fc40000004100 */
[----:B------:R-:W-:Y:S01]  /*7c00*/  FMUL.FTZ R44, R9, R44 ;  /* 0x0000002c092c7220 */ /* 0x000fe20000410000 */
[----:B------:R-:W-:Y:S01]  /*7c10*/  FFMA.FTZ R107, R14, R40, R43 ;  /* 0x000000280e6b7223 */ /* 0x000fe2000001002b */
[----:B------:R-:W-:Y:S02]  /*7c20*/  F2FP.F16.E4M3.UNPACK_B R14, R15 ;  /* 0x0000000fff0e723e */ /* 0x000fe400020006ff */
[----:B------:R-:W-:Y:S01]  /*7c30*/  FFMA.FTZ R112, R41, R12, R44 ;  /* 0x0000000c29707223 */ /* 0x000fe2000001002c */
[----:B------:R-:W-:Y:S01]  /*7c40*/  F2FP.F16.E4M3.UNPACK_B R44, R10 ;  /* 0x0000000aff2c723e */ /* 0x000fe200020006ff */
[----:B------:R-:W-:Y:S01]  /*7c50*/  FFMA.FTZ R108, R9, R12, -R42 ;  /* 0x0000000c096c7223 */ /* 0x000fe2000001082a */
[-C--:B------:R-:W-:Y:S01]  /*7c60*/  F2FP.F16.E4M3.UNPACK_B R9, R11.reuse ;  /* 0x0000000bff09723e */ /* 0x080fe200020006ff */
[----:B------:R-:W-:Y:S01]  /*7c70*/  FFMA.FTZ R105, R13, R40, -R46 ;  /* 0x000000280d697223 */ /* 0x000fe2000001082e */
[----:B------:R-:W-:Y:S01]  /*7c80*/  F2FP.F16.E4M3.UNPACK_B R11, R11.H1 ;  /* 0x0000000bff0b723e */ /* 0x000fe200030006ff */
[----:B------:R-:W-:Y:S01]  /*7c90*/  HADD2.F32 R40, -RZ, R14.H0_H0 ;  /* 0x2000000eff287230 */ /* 0x000fe20000004100 */
[-C--:B------:R-:W-:Y:S01]  /*7ca0*/  F2FP.F16.E4M3.UNPACK_B R10, R8.reuse ;  /* 0x00000008ff0a723e */ /* 0x080fe200020006ff */
        /* <DEDUP_REMOVED lines=11> */
[----:B------:R-:W-:Y:S01]  /*7d60*/  FMUL.FTZ R111, R13, R46 ;  /* 0x0000002e0d6f7220 */ /* 0x000fe20000410000 */
[----:B------:R-:W-:Y:S02]  /*7d70*/  HADD2.F32 R42, -RZ, R41.H0_H0 ;  /* 0x20000029ff2a7230 */ /* 0x000fe40000004100 */
[----:B------:R-:W-:Y:S01]  /*7d80*/  FFMA.FTZ R109, R12, R43, -R109 ;  /* 0x0000002b0c6d7223 */ /* 0x000fe2000001086d */
[----:B------:R-:W-:-:S02]  /*7d90*/  HADD2.F32 R15, -RZ, R15.H1_H1 ;  /* 0x3000000fff0f7230 */ /* 0x000fc40000004100 */
[C---:B------:R-:W-:Y:S01]  /*7da0*/  FMUL.FTZ R114, R8.reuse, R46 ;  /* 0x0000002e08727220 */ /* 0x040fe20000410000 */
[----:B------:R-:W-:Y:S02]  /*7db0*/  HADD2.F32 R12, -RZ, R45.H1_H1 ;  /* 0x3000002dff0c7230 */ /* 0x000fe40000004100 */
[-C--:B------:R-:W-:Y:S01]  /*7dc0*/  FFMA.FTZ R111, R8, R42.reuse, R111 ;  /* 0x0000002a086f7223 */ /* 0x080fe2000001006f */
[----:B------:R-:W-:Y:S02]  /*7dd0*/  HADD2.F32 R11, -RZ, R11.H1_H1 ;  /* 0x3000000bff0b7230 */ /* 0x000fe40000004100 */
[----:B------:R-:W-:Y:S01]  /*7de0*/  FFMA.FTZ R47, R40, R43, R47 ;  /* 0x0000002b282f7223 */ /* 0x000fe2000001002f */
[----:B------:R-:W-:Y:S02]  /*7df0*/  HADD2.F32 R14, -RZ, R14.H1_H1 ;  /* 0x3000000eff0e7230 */ /* 0x000fe40000004100 */
[----:B------:R-:W-:Y:S01]  /*7e00*/  FFMA.FTZ R114, R13, R42, -R114 ;  /* 0x0000002a0d727223 */ /* 0x000fe20000010872 */
[----:B------:R-:W-:-:S02]  /*7e10*/  HADD2.F32 R44, -RZ, R44.H1_H1 ;  /* 0x3000002cff2c7230 */ /* 0x000fc40000004100 */
[-C--:B------:R-:W-:Y:S01]  /*7e20*/  FMUL.FTZ R40, R15, R12.reuse ;  /* 0x0000000c0f287220 */ /* 0x080fe20000410000 */
[----:B------:R-:W-:Y:S02]  /*7e30*/  HADD2.F32 R9, -RZ, R9.H1_H1 ;  /* 0x30000009ff097230 */ /* 0x000fe40000004100 */
[----:B------:R-:W-:Y:S01]  /*7e40*/  FMUL.FTZ R42, R11, R12 ;  /* 0x0000000c0b2a7220 */ /* 0x000fe20000410000 */
        /* <DEDUP_REMOVED lines=9> */
[----:B------:R-:W-:Y:S01]  /*7ee0*/  F2FP.SATFINITE.E4M3.F32.PACK_AB_MERGE_C R9, R95, R96, R105 ;  /* 0x000000605f09723e */ /* 0x000fe20004807069 */
[----:B------:R-:W-:Y:S01]  /*7ef0*/  IMAD.MOV.U32 R14, RZ, RZ, R28 ;  /* 0x000000ffff0e7224 */ /* 0x000fe200078e001c */
[----:B------:R-:W-:-:S02]  /*7f00*/  F2FP.SATFINITE.E4M3.F32.PACK_AB_MERGE_C R11, R11, R114, RZ ;  /* 0x000000720b0b723e */ /* 0x000fc400048070ff */
[----:B------:R-:W-:Y:S02]  /*7f10*/  F2FP.SATFINITE.E4M3.F32.PACK_AB_MERGE_C R42, R42, R111, RZ ;  /* 0x0000006f2a2a723e */ /* 0x000fe400048070ff */
[----:B------:R-:W-:Y:S01]  /*7f20*/  F2FP.SATFINITE.E4M3.F32.PACK_AB_MERGE_C R11, R12, R109, R11 ;  /* 0x0000006d0c0b723e */ /* 0x000fe2000480700b */
[----:B------:R-:W-:Y:S01]  /*7f30*/  IMAD.MOV.U32 R12, RZ, RZ, R30 ;  /* 0x000000ffff0c7224 */ /* 0x000fe200078e001e */
[----:B------:R-:W-:Y:S01]  /*7f40*/  F2FP.SATFINITE.E4M3.F32.PACK_AB_MERGE_C R15, R10, R47, R42 ;  /* 0x0000002f0a0f723e */ /* 0x000fe2000480702a */
[----:B------:R-:W-:Y:S01]  /*7f50*/  IMAD.MOV.U32 R10, RZ, RZ, R29 ;  /* 0x000000ffff0a7224 */ /* 0x000fe200078e001d */
[----:B------:R-:W-:Y:S02]  /*7f60*/  F2FP.SATFINITE.E4M3.F32.PACK_AB_MERGE_C R13, R97, R94, R107 ;  /* 0x0000005e610d723e */ /* 0x000fe4000480706b */
[----:B------:R-:W-:-:S07]  /*7f70*/  MOV R8, R31 ;  /* 0x0000001f00087202 */ /* 0x000fce0000000f00 */
.L_x_1623:
[----:B------:R-:W-:Y:S05]  /*7f80*/  BSYNC B2 ;  /* 0x0000000000027941 */ /* 0x000fea0003800000 */
.L_x_1622:
[----:B0-----:R0:W-:Y:S04]  /*7f90*/  ST.E.128 desc[UR38][R32.64], R8 ;  /* 0x0000000820007985 */ /* 0x0011e8000c101d26 */
[----:B---3--:R0:W-:Y:S02]  /*7fa0*/  @!P2 ST.E.128 desc[UR38][R34.64], R12 ;  /* 0x0000000c2200a985 */ /* 0x0081e4000c101d26 */
.L_x_1621:
[----:B------:R-:W-:Y:S05]  /*7fb0*/  BSYNC B1 ;  /* 0x0000000000017941 */ /* 0x000fea0003800000 */
.L_x_1620:
[----:B------:R-:W-:-:S13]  /*7fc0*/  ISETP.NE.AND P2, PT, R0, RZ, PT ;  /* 0x000000ff0000720c */ /* 0x000fda0003f45270 */
[----:B------:R-:W-:Y:S05]  /*7fd0*/  @!P2 BRA `(.L_x_1587) ;  /* 0x0000001000e0a947 */ /* 0x000fea0003800000 */
[----:B------:R-:W-:Y:S01]  /*7fe0*/  ISETP.NE.AND P4, PT, R86, RZ, PT ;  /* 0x000000ff5600720c */ /* 0x000fe20003f85270 */
[----:B------:R-:W-:Y:S01]  /*7ff0*/  BSSY B1, `(.L_x_1624) ;  /* 0x00000e9000017945 */ /* 0x000fe20003800000 */
[C---:B----4-:R-:W-:Y:S02]  /*8000*/  IADD3 R28, P2, R56.reuse, R101, RZ ;  /* 0x00000065381c7210 */ /* 0x050fe40007f5e0ff */
[----:B------:R-:W-:Y:S02]  /*8010*/  SEL R110, R65, R110, !P4 ;  /* 0x0000006e416e7207 */ /* 0x000fe40006000000 */
[----:B---3--:R-:W-:Y:S02]  /*8020*/  LEA.HI.X.SX32 R29, R56, R99, 0x1, P2 ;  /* 0x00000063381d7211 */ /* 0x008fe400010f0eff */
[----:B0-----:R-:W-:Y:S02]  /*8030*/  SHF.R.S32.HI R9, RZ, 0x1f, R110 ;  /* 0x0000001fff097819 */ /* 0x001fe4000001146e */
[----:B------:R-:W-:-:S02]  /*8040*/  ISETP.GE.AND P2, PT, R81, R98, PT ;  /* 0x000000625100720c */ /* 0x000fc40003f46270 */
[----:B------:R-:W-:-:S04]  /*8050*/  LEA.HI R9, R9, R110, RZ, 0x5 ;  /* 0x0000006e09097211 */ /* 0x000fc800078f28ff */
[----:B------:R-:W-:-:S04]  /*8060*/  SHF.R.S32.HI R9, RZ, 0x5, R9 ;  /* 0x00000005ff097819 */ /* 0x000fc80000011409 */
[----:B------:R-:W-:-:S04]  /*8070*/  LEA.HI.SX32 R9, R76, R9, 0x1c ;  /* 0x000000094c097211 */ /* 0x000fc800078fe2ff */
[----:B------:R-:W-:Y:S01]  /*8080*/  SHF.R.S32.HI R8, RZ, 0x1f, R9 ;  /* 0x0000001fff087819 */ /* 0x000fe20000011409 */
[----:B------:R-:W-:-:S03]  /*8090*/  IMAD.SHL.U32 R30, R9, 0x10, RZ ;  /* 0x00000010091e7824 */ /* 0x000fc600078e00ff */
[----:B------:R-:W-:Y:S02]  /*80a0*/  LEA.HI R8, R8, R9, RZ, 0x2 ;  /* 0x0000000908087211 */ /* 0x000fe400078f10ff */
[----:B------:R-:W-:-:S03]  /*80b0*/  LOP3.LUT R9, R181, 0x30, R30, 0xf8, !PT ;  /* 0x00000030b5097812 */ /* 0x000fc600078ef81e */
[----:B------:R-:W-:Y:S01]  /*80c0*/  IMAD.SHL.U32 R8, R8, 0x800, RZ ;  /* 0x0000080008087824 */ /* 0x000fe200078e00ff */
[----:B------:R-:W-:-:S04]  /*80d0*/  LOP3.LUT R9, R9, R182, RZ, 0x3c, !PT ;  /* 0x000000b609097212 */ /* 0x000fc800078e3cff */
[----:B------:R-:W-:-:S04]  /*80e0*/  LOP3.LUT R8, R8, 0xffffe000, RZ, 0xc0, !PT ;  /* 0xffffe00008087812 */ /* 0x000fc800078ec0ff */
[----:B------:R-:W-:Y:S01]  /*80f0*/  IADD3 R8, R9, R8, R183 ;  /* 0x0000000809087210 */ /* 0x000fe20007ffe0b7 */
[----:B------:R-:W-:-:S04]  /*8100*/  IMAD R9, R17, 0x6000, R73 ;  /* 0x0000600011097824 */ /* 0x000fc800078e0249 */
[----:B------:R-:W-:Y:S02]  /*8110*/  IMAD R11, R17, 0x6000, R8 ;  /* 0x00006000110b7824 */ /* 0x000fe400078e0208 */
[C---:B------:R-:W-:Y:S02]  /*8120*/  IMAD.IADD R9, R16.reuse, 0x1, R9 ;  /* 0x0000000110097824 */ /* 0x040fe400078e0209 */
[----:B------:R-:W-:-:S04]  /*8130*/  IMAD.IADD R12, R16, 0x1, R11 ;  /* 0x00000001100c7824 */ /* 0x000fc800078e020b */
[----:B------:R-:W0:Y:S04]  /*8140*/  LDS.128 R8, [R9+0x16400] ;  /* 0x0164000009087984 */ /* 0x000e280000000c00 */
[----:B------:R-:W3:Y:S01]  /*8150*/  LDS.128 R12, [R12+0x16400] ;  /* 0x016400000c0c7984 */ /* 0x000ee20000000c00 */
[----:B------:R-:W-:Y:S05]  /*8160*/  @P2 BRA `(.L_x_1625) ;  /* 0x0000000c00442947 */ /* 0x000fea0003800000 */
[----:B------:R-:W-:Y:S01]  /*8170*/  SHF.R.U32.HI R4, RZ, 0x8, R5 ;  /* 0x00000008ff047819 */ /* 0x000fe20000011605 */
[----:B0-----:R-:W-:Y:S01]  /*8180*/  IMAD.MOV.U32 R31, RZ, RZ, R10 ;  /* 0x000000ffff1f7224 */ /* 0x001fe200078e000a */
[----:B------:R-:W-:Y:S01]  /*8190*/  SHF.R.U32.HI R38, RZ, 0x8, R37 ;  /* 0x00000008ff267819 */ /* 0x000fe20000011625 */
[----:B---3--:R-:W-:Y:S01]  /*81a0*/  IMAD.MOV.U32 R32, RZ, RZ, R12 ;  /* 0x000000ffff207224 */ /* 0x008fe200078e000c */
[----:B------:R-:W-:Y:S01]  /*81b0*/  SHF.R.U32.HI R43, RZ, 0x10, R5 ;  /* 0x00000010ff2b7819 */ /* 0x000fe20000011605 */
[----:B------:R-:W-:Y:S01]  /*81c0*/  IMAD.SHL.U32 R4, R4, 0x100, RZ ;  /* 0x0000010004047824 */ /* 0x000fe200078e00ff */
[----:B------:R-:W-:Y:S01]  /*81d0*/  LOP3.LUT R5, R5, 0xff0000ff, RZ, 0xc0, !PT ;  /* 0xff0000ff05057812 */ /* 0x000fe200078ec0ff */
[----:B------:R-:W-:Y:S01]  /*81e0*/  IMAD.SHL.U32 R10, R38, 0x100, RZ ;  /* 0x00000100260a7824 */ /* 0x000fe200078e00ff */
[----:B------:R-:W-:Y:S01]  /*81f0*/  SHF.R.U32.HI R6, RZ, 0x8, R39 ;  /* 0x00000008ff067819 */ /* 0x000fe20000011627 */
[----:B------:R-:W-:Y:S01]  /*8200*/  IMAD.MOV.U32 R34, RZ, RZ, R14 ;  /* 0x000000ffff227224 */ /* 0x000fe200078e000e */
[----:B------:R-:W-:-:S02]  /*8210*/  SHF.R.U32.HI R40, RZ, 0x8, R7 ;  /* 0x00000008ff287819 */ /* 0x000fc40000011607 */
[----:B------:R-:W-:Y:S01]  /*8220*/  LOP3.LUT R33, R37, 0xff0000ff, RZ, 0xc0, !PT ;  /* 0xff0000ff25217812 */ /* 0x000fe200078ec0ff */
[----:B------:R-:W-:Y:S01]  /*8230*/  IMAD.SHL.U32 R12, R6, 0x100, RZ ;  /* 0x00000100060c7824 */ /* 0x000fe200078e00ff */
[----:B------:R-:W-:Y:S01]  /*8240*/  SHF.R.U32.HI R42, RZ, 0x10, R7 ;  /* 0x00000010ff2a7819 */ /* 0x000fe20000011607 */
[----:B------:R-:W-:Y:S01]  /*8250*/  IMAD.U32 R6, R43, 0x10000, RZ ;  /* 0x000100002b067824 */ /* 0x000fe200078e00ff */
[----:B------:R-:W-:Y:S02]  /*8260*/  LOP3.LUT R5, R5, 0xff00, R4, 0xf8, !PT ;  /* 0x0000ff0005057812 */ /* 0x000fe400078ef804 */
[----:B------:R-:W-:Y:S02]  /*8270*/  LOP3.LUT R7, R7, 0xff0000ff, RZ, 0xc0, !PT ;  /* 0xff0000ff07077812 */ /* 0x000fe400078ec0ff */
[----:B------:R-:W-:Y:S02]  /*8280*/  SHF.L.U32 R4, R40, 0x8, RZ ;  /* 0x0000000828047819 */ /* 0x000fe400000006ff */
[----:B------:R-:W-:-:S02]  /*8290*/  SHF.R.U32.HI R41, RZ, 0x10, R37 ;  /* 0x00000010ff297819 */ /* 0x000fc40000011625 */
[----:B------:R-:W-:Y:S02]  /*82a0*/  LOP3.LUT R35, R39, 0xff0000ff, RZ, 0xc0, !PT ;  /* 0xff0000ff27237812 */ /* 0x000fe400078ec0ff */
[----:B------:R-:W-:Y:S02]  /*82b0*/  LOP3.LUT R38, R33, 0xff00, R10, 0xf8, !PT ;  /* 0x0000ff0021267812 */ /* 0x000fe400078ef80a */
[----:B------:R-:W-:Y:S02]  /*82c0*/  F2FP.F16.E4M3.UNPACK_B R37, R104.H1 ;  /* 0x00000068ff25723e */ /* 0x000fe400030006ff */
[----:B------:R-:W-:Y:S02]  /*82d0*/  F2FP.F16.E4M3.UNPACK_B R14, R32.H1 ;  /* 0x00000020ff0e723e */ /* 0x000fe400030006ff */
[----:B------:R-:W-:Y:S02]  /*82e0*/  F2FP.F16.E4M3.UNPACK_B R10, R8.H1 ;  /* 0x00000008ff0a723e */ /* 0x000fe400030006ff */
[----:B------:R-:W-:Y:S01]  /*82f0*/  LOP3.LUT R7, R7, 0xff00, R4, 0xf8, !PT ;  /* 0x0000ff0007077812 */ /* 0x000fe200078ef804 */
[----:B------:R-:W-:Y:S01]  /*8300*/  IMAD.U32 R4, R42, 0x10000, RZ ;  /* 0x000100002a047824 */ /* 0x000fe200078e00ff */
[----:B------:R-:W-:Y:S01]  /*8310*/  SHF.R.U32.HI R36, RZ, 0x10, R39 ;  /* 0x00000010ff247819 */ /* 0x000fe20000011627 */
[----:B------:R-:W-:Y:S01]  /*8320*/  HADD2.F32 R33, -RZ, R14.H0_H0 ;  /* 0x2000000eff217230 */ /* 0x000fe20000004100 */
[----:B------:R-:W-:Y:S01]  /*8330*/  LOP3.LUT R40, R35, 0xff00, R12, 0xf8, !PT ;  /* 0x0000ff0023287812 */ /* 0x000fe200078ef80c */
[----:B------:R-:W-:Y:S01]  /*8340*/  HADD2.F32 R12, -RZ, R10.H0_H0 ;  /* 0x2000000aff0c7230 */ /* 0x000fe20000004100 */
[----:B------:R-:W-:Y:S01]  /*8350*/  LOP3.LUT R6, R5, 0xff0000, R6, 0xf8, !PT ;  /* 0x00ff000005067812 */ /* 0x000fe200078ef806 */
[----:B------:R-:W-:Y:S01]  /*8360*/  HADD2.F32 R5, -RZ, R37.H0_H0 ;  /* 0x20000025ff057230 */ /* 0x000fe20000004100 */
[----:B------:R-:W-:Y:S01]  /*8370*/  F2FP.F16.E4M3.UNPACK_B R35, R102.H1 ;  /* 0x00000066ff23723e */ /* 0x000fe200030006ff */
[----:B------:R-:W-:Y:S01]  /*8380*/  IMAD.U32 R39, R36, 0x10000, RZ ;  /* 0x0001000024277824 */ /* 0x000fe200078e00ff */
[----:B------:R-:W-:Y:S01]  /*8390*/  LOP3.LUT R4, R7, 0xff0000, R4, 0xf8, !PT ;  /* 0x00ff000007047812 */ /* 0x000fe200078ef804 */
[----:B------:R-:W-:-:S02]  /*83a0*/  IMAD.U32 R7, R41, 0x10000, RZ ;  /* 0x0001000029077824 */ /* 0x000fc400078e00ff */
[CC--:B------:R-:W-:Y:S01]  /*83b0*/  FMUL.FTZ R41, R33.reuse, R5.reuse ;  /* 0x0000000521297220 */ /* 0x0c0fe20000410000 */
[--C-:B------:R-:W-:Y:S02]  /*83c0*/  HADD2.F32 R36, -RZ, R35.reuse.H0_H0 ;  /* 0x20000023ff247230 */ /* 0x100fe40000004100 */
[----:B------:R-:W-:Y:S01]  /*83d0*/  FMUL.FTZ R42, R12, R5 ;  /* 0x000000050c2a7220 */ /* 0x000fe20000410000 */
[----:B------:R-:W-:Y:S01]  /*83e0*/  LOP3.LUT R5, R40, 0xff0000, R39, 0xf8, !PT ;  /* 0x00ff000028057812 */ /* 0x000fe200078ef827 */
[----:B------:R-:W-:Y:S01]  /*83f0*/  HADD2.F32 R35, -RZ, R35.H1_H1 ;  /* 0x30000023ff237230 */ /* 0x000fe20000004100 */
        /* <DEDUP_REMOVED lines=10> */
[CC--:B------:R-:W-:Y:S01]  /*84a0*/  FMUL.FTZ R39, R33.reuse, R36.reuse ;  /* 0x0000002421277220 */ /* 0x0c0fe20000410000 */
[----:B------:R-:W-:Y:S02]  /*84b0*/  HADD2.F32 R14, -RZ, R32.H0_H0 ;  /* 0x20000020ff0e7230 */ /* 0x000fe40000004100 */
[C---:B------:R-:W-:Y:S01]  /*84c0*/  FMUL.FTZ R36, R12.reuse, R36 ;  /* 0x000000240c247220 */ /* 0x040fe20000410000 */
[----:B------:R-:W-:Y:S02]  /*84d0*/  HADD2.F32 R10, -RZ, R8.H0_H0 ;  /* 0x20000008ff0a7230 */ /* 0x000fe40000004100 */
[-C--:B------:R-:W-:Y:S01]  /*84e0*/  FFMA.FTZ R45, R12, R35.reuse, -R39 ;  /* 0x000000230c2d7223 */ /* 0x080fe20000010827 */
[----:B------:R-:W-:Y:S02]  /*84f0*/  HADD2.F32 R32, -RZ, R32.H1_H1 ;  /* 0x30000020ff207230 */ /* 0x000fe40000004100 */
[----:B------:R-:W-:Y:S01]  /*8500*/  FFMA.FTZ R47, R33, R35, R36 ;  /* 0x00000023212f7223 */ /* 0x000fe20000010024 */
[----:B------:R-:W-:-:S02]  /*8510*/  HADD2.F32 R33, -RZ, R102.H0_H0 ;  /* 0x20000066ff217230 */ /* 0x000fc40000004100 */
[-C--:B------:R-:W-:Y:S01]  /*8520*/  FMUL.FTZ R39, R14, R37.reuse ;  /* 0x000000250e277220 */ /* 0x080fe20000410000 */
[----:B------:R-:W-:Y:S01]  /*8530*/  FMUL.FTZ R37, R10, R37 ;  /* 0x000000250a257220 */ /* 0x000fe20000410000 */
[----:B------:R-:W-:Y:S01]  /*8540*/  HADD2.F32 R35, -RZ, R104.H1_H1 ;  /* 0x30000068ff237230 */ /* 0x000fe20000004100 */
[----:B------:R-:W-:Y:S01]  /*8550*/  LOP3.LUT R7, R38, 0xff0000, R7, 0xf8, !PT ;  /* 0x00ff000026077812 */ /* 0x000fe200078ef807 */
[-C--:B------:R-:W-:Y:S01]  /*8560*/  FFMA.FTZ R36, R10, R33.reuse, -R39 ;  /* 0x000000210a247223 */ /* 0x080fe20000010827 */
[----:B------:R-:W-:Y:S01]  /*8570*/  FFMA.FTZ R38, R14, R33, R37 ;  /* 0x000000210e267223 */ /* 0x000fe20000010025 */
[----:B------:R-:W-:Y:S02]  /*8580*/  HADD2.F32 R8, -RZ, R8.H1_H1 ;  /* 0x30000008ff087230 */ /* 0x000fe40000004100 */
[----:B------:R-:W-:Y:S01]  /*8590*/  FMUL.FTZ R37, R32, R35 ;  /* 0x0000002320257220 */ /* 0x000fe20000410000 */
[----:B------:R-:W-:Y:S01]  /*85a0*/  HADD2.F32 R33, -RZ, R102.H1_H1 ;  /* 0x30000066ff217230 */ /* 0x000fe20000004100 */
[----:B------:R-:W-:-:S02]  /*85b0*/  F2FP.F16.E4M3.UNPACK_B R10, R103.H1 ;  /* 0x00000067ff0a723e */ /* 0x000fc400030006ff */
[----:B------:R-:W-:Y:S01]  /*85c0*/  F2FP.F16.E4M3.UNPACK_B R12, R34.H1 ;  /* 0x00000022ff0c723e */ /* 0x000fe200030006ff */
[C---:B------:R-:W-:Y:S01]  /*85d0*/  FMUL.FTZ R39, R8.reuse, R35 ;  /* 0x0000002308277220 */ /* 0x040fe20000410000 */
[----:B------:R-:W-:Y:S01]  /*85e0*/  FFMA.FTZ R41, R8, R33, -R37 ;  /* 0x0000002108297223 */ /* 0x000fe20000010825 */
[----:B------:R-:W-:Y:S01]  /*85f0*/  F2FP.F16.E4M3.UNPACK_B R8, R31.H1 ;  /* 0x0000001fff08723e */ /* 0x000fe200030006ff */
[----:B------:R-:W-:Y:S01]  /*8600*/  HADD2.F32 R37, -RZ, R10.H0_H0 ;  /* 0x2000000aff257230 */ /* 0x000fe20000004100 */
[----:B------:R-:W-:Y:S01]  /*8610*/  F2FP.F16.E4M3.UNPACK_B R35, R100.H1 ;  /* 0x00000064ff23723e */ /* 0x000fe200030006ff */
[----:B------:R-:W-:Y:S01]  /*8620*/  FFMA.FTZ R43, R32, R33, R39 ;  /* 0x00000021202b7223 */ /* 0x000fe20000010027 */
[----:B------:R-:W-:Y:S01]  /*8630*/  HADD2.F32 R14, -RZ, R12.H0_H0 ;  /* 0x2000000cff0e7230 */ /* 0x000fe20000004100 */
[----:B------:R-:W-:Y:S01]  /*8640*/  F2FP.F16.E4M3.UNPACK_B R103, R103 ;  /* 0x00000067ff67723e */ /* 0x000fe200020006ff */
[----:B------:R-:W-:Y:S01]  /*8650*/  HADD2.F32 R39, -RZ, R10.H1_H1 ;  /* 0x3000000aff277230 */ /* 0x000fe20000004100 */
[----:B------:R-:W-:Y:S01]  /*8660*/  F2FP.F16.E4M3.UNPACK_B R34, R34 ;  /* 0x00000022ff22723e */ /* 0x000fe200020006ff */
[----:B------:R-:W-:-:S02]  /*8670*/  HADD2.F32 R10, -RZ, R8.H0_H0 ;  /* 0x20000008ff0a7230 */ /* 0x000fc40000004100 */
[----:B------:R-:W-:Y:S01]  /*8680*/  FMUL.FTZ R95, R14, R37 ;  /* 0x000000250e5f7220 */ /* 0x000fe20000410000 */
[----:B------:R-:W-:Y:S01]  /*8690*/  HADD2.F32 R12, -RZ, R12.H1_H1 ;  /* 0x3000000cff0c7230 */ /* 0x000fe20000004100 */
[----:B------:R-:W-:Y:S01]  /*86a0*/  F2FP.F16.E4M3.UNPACK_B R31, R31 ;  /* 0x0000001fff1f723e */ /* 0x000fe200020006ff */
[----:B------:R-:W-:Y:S02]  /*86b0*/  HADD2.F32 R8, -RZ, R8.H1_H1 ;  /* 0x30000008ff087230 */ /* 0x000fe40000004100 */
[----:B------:R-:W-:Y:S01]  /*86c0*/  FMUL.FTZ R37, R10, R37 ;  /* 0x000000250a257220 */ /* 0x000fe20000410000 */
[--C-:B------:R-:W-:Y:S02]  /*86d0*/  HADD2.F32 R33, -RZ, R35.reuse.H0_H0 ;  /* 0x20000023ff217230 */ /* 0x100fe40000004100 */
[-C--:B--2---:R-:W-:Y:S01]  /*86e0*/  FMUL.FTZ R97, R12, R39.reuse ;  /* 0x000000270c617220 */ /* 0x084fe20000410000 */
[----:B------:R-:W-:Y:S02]  /*86f0*/  HADD2.F32 R35, -RZ, R35.H1_H1 ;  /* 0x30000023ff237230 */ /* 0x000fe40000004100 */
[----:B------:R-:W-:Y:S01]  /*8700*/  FMUL.FTZ R39, R8, R39 ;  /* 0x0000002708277220 */ /* 0x000fe20000410000 */
[----:B------:R-:W-:Y:S01]  /*8710*/  F2FP.F16.E4M3.UNPACK_B R100, R100 ;  /* 0x00000064ff64723e */ /* 0x000fe200020006ff */
[----:B------:R-:W-:Y:S01]  /*8720*/  FFMA.FTZ R95, R10, R33, -R95 ;  /* 0x000000210a5f7223 */ /* 0x000fe2000001085f */
[----:B------:R-:W-:-:S02]  /*8730*/  HADD2.F32 R10, -RZ, R34.H0_H0 ;  /* 0x20000022ff0a7230 */ /* 0x000fc40000004100 */
[-C--:B------:R-:W-:Y:S01]  /*8740*/  FFMA.FTZ R32, R8, R35.reuse, -R97 ;  /* 0x0000002308207223 */ /* 0x080fe20000010861 */
[----:B------:R-:W-:Y:S01]  /*8750*/  FFMA.FTZ R97, R12, R35, R39 ;  /* 0x000000230c617223 */ /* 0x000fe20000010027 */
[----:B------:R-:W-:Y:S02]  /*8760*/  HADD2.F32 R35, -RZ, R103.H0_H0 ;  /* 0x20000067ff237230 */ /* 0x000fe40000004100 */
[----:B------:R-:W-:Y:S01]  /*8770*/  FFMA.FTZ R14, R14, R33, R37 ;  /* 0x000000210e0e7223 */ /* 0x000fe20000010025 */
[----:B------:R-:W-:Y:S01]  /*8780*/  HADD2.F32 R8, -RZ, R31.H0_H0 ;  /* 0x2000001fff087230 */ /* 0x000fe20000004100 */
[----:B------:R-:W-:Y:S01]  /*8790*/  F2FP.SATFINITE.E4M3.F32.PACK_AB_MERGE_C R95, R32, R95, RZ ;  /* 0x0000005f205f723e */ /* 0x000fe200048070ff */
[----:B------:R-:W-:Y:S02]  /*87a0*/  HADD2.F32 R103, -RZ, R103.H1_H1 ;  /* 0x30000067ff677230 */ /* 0x000fe40000004100 */
[----:B------:R-:W-:Y:S01]  /*87b0*/  FMUL.FTZ R37, R10, R35 ;  /* 0x000000230a257220 */ /* 0x000fe20000410000 */
[----:B------:R-:W-:-:S02]  /*87c0*/  HADD2.F32 R34, -RZ, R34.H1_H1 ;  /* 0x30000022ff227230 */ /* 0x000fc40000004100 */
[----:B------:R-:W-:Y:S01]  /*87d0*/  FMUL.FTZ R35, R8, R35 ;  /* 0x0000002308237220 */ /* 0x000fe20000410000 */
[--C-:B------:R-:W-:Y:S01]  /*87e0*/  HADD2.F32 R33, -RZ, R100.reuse.H0_H0 ;  /* 0x20000064ff217230 */ /* 0x100fe20000004100 */
[----:B------:R-:W-:Y:S01]  /*87f0*/  F2FP.SATFINITE.E4M3.F32.PACK_AB_MERGE_C R97, R97, R14, RZ ;  /* 0x0000000e6161723e */ /* 0x000fe200048070ff */
[----:B------:R-:W-:Y:S02]  /*8800*/  HADD2.F32 R31, -RZ, R31.H1_H1 ;  /* 0x3000001fff1f7230 */ /* 0x000fe40000004100 */
[----:B------:R-:W-:Y:S01]  /*8810*/  FMUL.FTZ R12, R34, R103 ;  /* 0x00000067220c7220 */ /* 0x000fe20000410000 */
[----:B------:R-:W-:Y:S02]  /*8820*/  HADD2.F32 R100, -RZ, R100.H1_H1 ;  /* 0x30000064ff647230 */ /* 0x000fe40000004100 */
[----:B------:R-:W-:Y:S01]  /*8830*/  FFMA.FTZ R39, R10, R33, R35 ;  /* 0x000000210a277223 */ /* 0x000fe20000010023 */
[----:B------:R-:W-:Y:S01]  /*8840*/  F2FP.F16.E4M3.UNPACK_B R32, R13 ;  /* 0x0000000dff20723e */ /* 0x000fe200020006ff */
[C---:B------:R-:W-:Y:S01]  /*8850*/  FMUL.FTZ R103, R31.reuse, R103 ;  /* 0x000000671f677220 */ /* 0x040fe20000410000 */
[----:B------:R-:W-:Y:S01]  /*8860*/  F2FP.F16.E4M3.UNPACK_B R35, R7 ;  /* 0x00000007ff23723e */ /* 0x000fe200020006ff */
[----:B------:R-:W-:Y:S01]  /*8870*/  FFMA.FTZ R10, R31, R100, -R12 ;  /* 0x000000641f0a7223 */ /* 0x000fe2000001080c */
[----:B------:R-:W-:Y:S01]  /*8880*/  F2FP.SATFINITE.E4M3.F32.PACK_AB_MERGE_C R12, R47, R42, RZ ;  /* 0x0000002a2f0c723e */ /* 0x000fe200048070ff */
[----:B------:R-:W-:Y:S01]  /*8890*/  FFMA.FTZ R37, R8, R33, -R37 ;  /* 0x0000002108257223 */ /* 0x000fe20000010825 */
[----:B------:R-:W-:Y:S01]  /*88a0*/  F2FP.F16.E4M3.UNPACK_B R14, R9 ;  /* 0x00000009ff0e723e */ /* 0x000fe200020006ff */
[----:B------:R-:W-:Y:S01]  /*88b0*/  FFMA.FTZ R100, R34, R100, R103 ;  /* 0x0000006422647223 */ /* 0x000fe20000010067 */
[----:B------:R-:W-:Y:S01]  /*88c0*/  F2FP.SATFINITE.E4M3.F32.PACK_AB_MERGE_C R8, R45, R40, RZ ;  /* 0x000000282d08723e */ /* 0x000fe200048070ff */
[----:B------:R-:W-:Y:S01]  /*88d0*/  HADD2.F32 R33, -RZ, R32.H0_H0 ;  /* 0x20000020ff217230 */ /* 0x000fe20000004100 */
[----:B------:R-:W-:Y:S01]  /*88e0*/  F2FP.SATFINITE.E4M3.F32.PACK_AB_MERGE_C R12, R43, R38, R12 ;  /* 0x000000262b0c723e */ /* 0x000fe2000480700c */
[----:B------:R-:W-:Y:S01]  /*88f0*/  HADD2.F32 R38, -RZ, R35.H0_H0 ;  /* 0x20000023ff267230 */ /* 0x000fe20000004100 */
[----:B------:R-:W-:Y:S01]  /*8900*/  F2FP.F16.E4M3.UNPACK_B R34, R6 ;  /* 0x00000006ff22723e */ /* 0x000fe200020006ff */
[----:B------:R-:W-:Y:S01]  /*8910*/  HADD2.F32 R31, -RZ, R14.H0_H0 ;  /* 0x2000000eff1f7230 */ /* 0x000fe20000004100 */
[----:B------:R-:W-:Y:S01]  /*8920*/  F2FP.SATFINITE.E4M3.F32.PACK_AB_MERGE_C R8, R41, R36, R8 ;  /* 0x000000242908723e */ /* 0x000fe20004807008 */
[----:B------:R-:W-:-:S02]  /*8930*/  HADD2.F32 R32, -RZ, R32.H1_H1 ;  /* 0x30000020ff207230 */ /* 0x000fc40000004100 */
[-C--:B------:R-:W-:Y:S01]  /*8940*/  FMUL.FTZ R40, R33, R38.reuse ;  /* 0x0000002621287220 */ /* 0x080fe20000410000 */
[----:B------:R-:W-:Y:S02]  /*8950*/  HADD2.F32 R36, -RZ, R34.H0_H0 ;  /* 0x20000022ff247230 */ /* 0x000fe40000004100 */
[C---:B------:R-:W-:Y:S01]  /*8960*/  FMUL.FTZ R38, R31.reuse, R38 ;  /* 0x000000261f267220 */ /* 0x040fe20000410000 */
[----:B------:R-:W-:Y:S01]  /*8970*/  HADD2.F32 R35, -RZ, R35.H1_H1 ;  /* 0x30000023ff237230 */ /* 0x000fe20000004100 */
[----:B------:R-:W-:Y:S01]  /*8980*/  F2FP.SATFINITE.E4M3.F32.PACK_AB_MERGE_C R97, R100, R39, R97 ;  /* 0x000000276461723e */ /* 0x000fe20004807061 */
[----:B------:R-:W-:Y:S02]  /*8990*/  HADD2.F32 R14, -RZ, R14.H1_H1 ;  /* 0x3000000eff0e7230 */ /* 0x000fe40000004100 */
[-C--:B------:R-:W-:Y:S01]  /*89a0*/  FFMA.FTZ R40, R31, R36.reuse, -R40 ;  /* 0x000000241f287223 */ /* 0x080fe20000010828 */
[----:B------:R-:W-:Y:S01]  /*89b0*/  FFMA.FTZ R38, R33, R36, R38 ;  /* 0x0000002421267223 */ /* 0x000fe20000010026 */
[----:B------:R-:W-:-:S02]  /*89c0*/  HADD2.F32 R31, -RZ, R34.H1_H1 ;  /* 0x30000022ff1f7230 */ /* 0x000fc40000004100 */
[----:B------:R-:W-:Y:S01]  /*89d0*/  FMUL.FTZ R33, R32, R35 ;  /* 0x0000002320217220 */ /* 0x000fe20000410000 */
[----:B------:R-:W-:Y:S01]  /*89e0*/  F2FP.F16.E4M3.UNPACK_B R9, R9.H1 ;  /* 0x00000009ff09723e */ /* 0x000fe200030006ff */
[C---:B------:R-:W-:Y:S01]  /*89f0*/  FMUL.FTZ R35, R14.reuse, R35 ;  /* 0x000000230e237220 */ /* 0x040fe20000410000 */
[----:B------:R-:W-:Y:S01]  /*8a00*/  F2FP.F16.E4M3.UNPACK_B R13, R13.H1 ;  /* 0x0000000dff0d723e */ /* 0x000fe200030006ff */
[----:B------:R-:W-:Y:S01]  /*8a10*/  FFMA.FTZ R39, R14, R31, -R33 ;  /* 0x0000001f0e277223 */ /* 0x000fe20000010821 */
[----:B------:R-:W-:Y:S01]  /*8a20*/  F2FP.F16.E4M3.UNPACK_B R33, R7.H1 ;  /* 0x00000007ff21723e */ /* 0x000fe200030006ff */
[----:B------:R-:W-:Y:S01]  /*8a30*/  FFMA.FTZ R41, R32, R31, R35 ;  /* 0x0000001f20297223 */ /* 0x000fe20000010023 */
[----:B------:R-:W-:Y:S01]  /*8a40*/  HADD2.F32 R7, -RZ, R9.H0_H0 ;  /* 0x20000009ff077230 */ /* 0x000fe20000004100 */
[----:B------:R-:W-:Y:S01]  /*8a50*/  F2FP.F16.E4M3.UNPACK_B R6, R6.H1 ;  /* 0x00000006ff06723e */ /* 0x000fe200030006ff */
[----:B------:R-:W-:Y:S01]  /*8a60*/  HADD2.F32 R14, -RZ, R13.H0_H0 ;  /* 0x2000000dff0e7230 */ /* 0x000fe20000004100 */
[----:B------:R-:W-:Y:S01]  /*8a70*/  F2FP.F16.E4M3.UNPACK_B R35, R5.H1 ;  /* 0x00000005ff23723e */ /* 0x000fe200030006ff */
[----:B------:R-:W-:Y:S01]  /*8a80*/  HADD2.F32 R32, -RZ, R33.H0_H0 ;  /* 0x20000021ff207230 */ /* 0x000fe20000004100 */
[----:B------:R-:W-:Y:S01]  /*8a90*/  F2FP.SATFINITE.E4M3.F32.PACK_AB_MERGE_C R10, R10, R37, R95 ;  /* 0x000000250a0a723e */ /* 0x000fe2000480705f */
[----:B------:R-:W-:-:S02]  /*8aa0*/  HADD2.F32 R13, -RZ, R13.H1_H1 ;  /* 0x3000000dff0d7230 */ /* 0x000fc40000004100 */
[----:B------:R-:W-:Y:S02]  /*8ab0*/  HADD2.F32 R34, -RZ, R33.H1_H1 ;  /* 0x30000021ff227230 */ /* 0x000fe40000004100 */
[CC--:B------:R-:W-:Y:S01]  /*8ac0*/  FMUL.FTZ R36, R14.reuse, R32.reuse ;  /* 0x000000200e247220 */ /* 0x0c0fe20000410000 */
[----:B------:R-:W-:Y:S02]  /*8ad0*/  HADD2.F32 R9, -RZ, R9.H1_H1 ;  /* 0x30000009ff097230 */ /* 0x000fe40000004100 */
[----:B------:R-:W-:Y:S01]  /*8ae0*/  FMUL.FTZ R33, R7, R32 ;  /* 0x0000002007217220 */ /* 0x000fe20000410000 */
[--C-:B------:R-:W-:Y:S02]  /*8af0*/  HADD2.F32 R31, -RZ, R6.reuse.H0_H0 ;  /* 0x20000006ff1f7230 */ /* 0x100fe40000004100 */
[----:B------:R-:W-:Y:S02]  /*8b00*/  HADD2.F32 R32, -RZ, R6.H1_H1 ;  /* 0x30000006ff207230 */ /* 0x000fe40000004100 */
[-C--:B------:R-:W-:Y:S01]  /*8b10*/  FMUL.FTZ R6, R13, R34.reuse ;  /* 0x000000220d067220 */ /* 0x080fe20000410000 */
[C---:B------:R-:W-:Y:S01]  /*8b20*/  FMUL.FTZ R34, R9.reuse, R34 ;  /* 0x0000002209227220 */ /* 0x040fe20000410000 */
[----:B------:R-:W-:Y:S01]  /*8b30*/  FFMA.FTZ R43, R14, R31, R33 ;  /* 0x0000001f0e2b7223 */ /* 0x000fe20000010021 */
[----:B------:R-:W-:Y:S01]  /*8b40*/  F2FP.F16.E4M3.UNPACK_B R14, R15 ;  /* 0x0000000fff0e723e */ /* 0x000fe200020006ff */
[-C--:B------:R-:W-:Y:S01]  /*8b50*/  FFMA.FTZ R45, R9, R32.reuse, -R6 ;  /* 0x00000020092d7223 */ /* 0x080fe20000010806 */
[----:B------:R-:W-:Y:S01]  /*8b60*/  FFMA.FTZ R44, R13, R32, R34 ;  /* 0x000000200d2c7223 */ /* 0x000fe20000010022 */
[----:B------:R-:W-:Y:S01]  /*8b70*/  F2FP.F16.E4M3.UNPACK_B R34, R5 ;  /* 0x00000005ff22723e */ /* 0x000fe200020006ff */
[----:B------:R-:W-:Y:S01]  /*8b80*/  FFMA.FTZ R42, R7, R31, -R36 ;  /* 0x0000001f072a7223 */ /* 0x000fe20000010824 */
[----:B------:R-:W-:Y:S01]  /*8b90*/  F2FP.F16.E4M3.UNPACK_B R6, R11 ;  /* 0x0000000bff06723e */ /* 0x000fe200020006ff */
[----:B------:R-:W-:Y:S01]  /*8ba0*/  HADD2.F32 R13, -RZ, R14.H0_H0 ;  /* 0x2000000eff0d7230 */ /* 0x000fe20000004100 */
        /* <DEDUP_REMOVED lines=16> */
[-C--:B------:R-:W-:Y:S01]  /*8cb0*/  FFMA.FTZ R46, R7, R32.reuse, -R46 ;  /* 0x00000020072e7223 */ /* 0x080fe2000001082e */
[----:B------:R-:W-:Y:S01]  /*8cc0*/  FFMA.FTZ R36, R13, R32, R36 ;  /* 0x000000200d247223 */ /* 0x000fe20000010024 */
[----:B------:R-:W-:Y:S02]  /*8cd0*/  HADD2.F32 R32, -RZ, R35.H1_H1 ;  /* 0x30000023ff207230 */ /* 0x000fe40000004100 */
[-C--:B------:R-:W-:Y:S01]  /*8ce0*/  FFMA.FTZ R37, R4, R33.reuse, R37 ;  /* 0x0000002104257223 */ /* 0x080fe20000010025 */
[----:B------:R-:W-:Y:S02]  /*8cf0*/  HADD2.F32 R11, -RZ, R11.H1_H1 ;  /* 0x3000000bff0b7230 */ /* 0x000fe40000004100 */
[----:B------:R-:W-:Y:S01]  /*8d00*/  FFMA.FTZ R94, R9, R33, -R94 ;  /* 0x00000021095e7223 */ /* 0x000fe2000001085e */
[----:B------:R-:W-:Y:S01]  /*8d10*/  HADD2.F32 R14, -RZ, R14.H1_H1 ;  /* 0x3000000eff0e7230 */ /* 0x000fe20000004100 */
[----:B------:R-:W-:Y:S01]  /*8d20*/  F2FP.SATFINITE.E4M3.F32.PACK_AB_MERGE_C R42, R45, R42, RZ ;  /* 0x0000002a2d2a723e */ /* 0x000fe200048070ff */
[----:B------:R-:W-:-:S02]  /*8d30*/  HADD2.F32 R7, -RZ, R34.H1_H1 ;  /* 0x30000022ff077230 */ /* 0x000fc40000004100 */
[-C--:B------:R-:W-:Y:S01]  /*8d40*/  FMUL.FTZ R34, R15, R32.reuse ;  /* 0x000000200f227220 */ /* 0x080fe20000410000 */
[----:B------:R-:W-:Y:S02]  /*8d50*/  HADD2.F32 R4, -RZ, R31.H1_H1 ;  /* 0x3000001fff047230 */ /* 0x000fe40000004100 */
[C---:B------:R-:W-:Y:S01]  /*8d60*/  FMUL.FTZ R32, R11.reuse, R32 ;  /* 0x000000200b207220 */ /* 0x040fe20000410000 */
[----:B------:R-:W-:Y:S02]  /*8d70*/  HADD2.F32 R6, -RZ, R6.H1_H1 ;  /* 0x30000006ff067230 */ /* 0x000fe40000004100 */
[-C--:B------:R-:W-:Y:S01]  /*8d80*/  FMUL.FTZ R9, R14, R7.reuse ;  /* 0x000000070e097220 */ /* 0x080fe20000410000 */
[----:B------:R-:W-:Y:S02]  /*8d90*/  HADD2.F32 R5, -RZ, R5.H1_H1 ;  /* 0x30000005ff057230 */ /* 0x000fe40000004100 */
[-C--:B------:R-:W-:Y:S01]  /*8da0*/  FFMA.FTZ R11, R11, R4.reuse, -R34 ;  /* 0x000000040b0b7223 */ /* 0x080fe20000010822 */
[----:B------:R-:W-:Y:S01]  /*8db0*/  FFMA.FTZ R32, R15, R4, R32 ;  /* 0x000000040f207223 */ /* 0x000fe20000010020 */
[C---:B------:R-:W-:Y:S01]  /*8dc0*/  FMUL.FTZ R7, R6.reuse, R7 ;  /* 0x0000000706077220 */ /* 0x040fe20000410000 */
[----:B------:R-:W-:Y:S01]  /*8dd0*/  F2FP.SATFINITE.E4M3.F32.PACK_AB_MERGE_C R39, R39, R40, R42 ;  /* 0x000000282727723e */ /* 0x000fe2000480702a */
[-C--:B------:R-:W-:Y:S01]  /*8de0*/  FFMA.FTZ R9, R6, R5.reuse, -R9 ;  /* 0x0000000506097223 */ /* 0x080fe20000010809 */
[----:B------:R-:W-:Y:S01]  /*8df0*/  F2FP.SATFINITE.E4M3.F32.PACK_AB_MERGE_C R11, R11, R94, RZ ;  /* 0x0000005e0b0b723e */ /* 0x000fe200048070ff */
[----:B------:R-:W-:Y:S01]  /*8e00*/  FFMA.FTZ R7, R14, R5, R7 ;  /* 0x000000050e077223 */ /* 0x000fe20000010007 */
[----:B------:R-:W-:Y:S01]  /*8e10*/  F2FP.SATFINITE.E4M3.F32.PACK_AB_MERGE_C R43, R44, R43, RZ ;  /* 0x0000002b2c2b723e */ /* 0x000fe200048070ff */
[----:B------:R-:W-:Y:S01]  /*8e20*/  IMAD.MOV.U32 R14, RZ, RZ, R97 ;  /* 0x000000ffff0e7224 */ /* 0x000fe200078e0061 */
[----:B------:R-:W-:-:S02]  /*8e30*/  F2FP.SATFINITE.E4M3.F32.PACK_AB_MERGE_C R32, R32, R37, RZ ;  /* 0x000000252020723e */ /* 0x000fc400048070ff */
[----:B------:R-:W-:Y:S01]  /*8e40*/  F2FP.SATFINITE.E4M3.F32.PACK_AB_MERGE_C R11, R9, R46, R11 ;  /* 0x0000002e090b723e */ /* 0x000fe2000480700b */
[----:B------:R-:W-:Y:S01]  /*8e50*/  IMAD.MOV.U32 R9, RZ, RZ, R39 ;  /* 0x000000ffff097224 */ /* 0x000fe200078e0027 */
[----:B------:R-:W-:Y:S02]  /*8e60*/  F2FP.SATFINITE.E4M3.F32.PACK_AB_MERGE_C R13, R41, R38, R43 ;  /* 0x00000026290d723e */ /* 0x000fe4000480702b */
[----:B------:R-:W-:-:S07]  /*8e70*/  F2FP.SATFINITE.E4M3.F32.PACK_AB_MERGE_C R15, R7, R36, R32 ;  /* 0x00000024070f723e */ /* 0x000fce0004807020 */
.L_x_1625:
[----:B------:R-:W-:Y:S05]  /*8e80*/  BSYNC B1 ;  /* 0x0000000000017941 */ /* 0x000fea0003800000 */
.L_x_1624:
[----:B0-----:R0:W-:Y:S01]  /*8e90*/  ST.E.128 desc[UR38][R28.64], R8 ;  /* 0x000000081c007985 */ /* 0x0011e2000c101d26 */
[----:B------:R-:W-:-:S13]  /*8ea0*/  ISETP.GE.AND P2, PT, R30, R106, PT ;  /* 0x0000006a1e00720c */ /* 0x000fda0003f46270 */
[----:B------:R-:W-:Y:S05]  /*8eb0*/  @P2 BRA `(.L_x_1587) ;  /* 0x0000000400282947 */ /* 0x000fea0003800000 */
[----:B------:R-:W-:-:S04]  /*8ec0*/  IADD3 R4, P2, R101, R30, RZ ;  /* 0x0000001e65047210 */ /* 0x000fc80007f5e0ff */
[----:B------:R-:W-:-:S05]  /*8ed0*/  LEA.HI.X.SX32 R5, R30, R99, 0x1, P2 ;  /* 0x000000631e057211 */ /* 0x000fca00010f0eff */
[----:B---3--:R3:W-:Y:S01]  /*8ee0*/  ST.E.128 desc[UR38][R4.64], R12 ;  /* 0x0000000c04007985 */ /* 0x0087e2000c101d26 */
[----:B------:R-:W-:Y:S05]  /*8ef0*/  BRA `(.L_x_1587) ;  /* 0x0000000400187947 */ /* 0x000fea0003800000 */
.L_x_1579:
[----:B------:R-:W-:-:S06]  /*8f00*/  UISETP.NE.AND UP0, UPT, UR41, 0x3, UPT ;  /* 0x000000032900788c */ /* 0x000fcc000bf05270 */
[----:B------:R-:W-:-:S13]  /*8f10*/  PLOP3.LUT P1, PT, PT, PT, UP0, 0x80, 0x0 ;  /* 0x000000000000781c */ /* 0x000fda0003f2f008 */
[----:B------:R-:W-:Y:S05]  /*8f20*/  @!P1 BRA `(.L_x_1626) ;  /* 0x0000000000049947 */ /* 0x000fea0003800000 */
[----:B------:R-:W-:Y:S01]  /*8f30*/  BPT.TRAP 0x1 ;  /* 0x000000040000795c */ /* 0x000fe20000300000 */
.L_x_1626:
[----:B------:R-:W-:Y:S01]  /*8f40*/  IMAD R84, R17, 0x8, R16 ;  /* 0x0000000811547824 */ /* 0x000fe200078e0210 */
[----:B------:R-:W-:Y:S01]  /*8f50*/  SHF.L.U32 R93, R173, 0x1f, RZ ;  /* 0x0000001fad5d7819 */ /* 0x000fe200000006ff */
[----:B------:R-:W-:Y:S01]  /*8f60*/  BSSY B1, `(.L_x_1627) ;  /* 0x0000004000017945 */ /* 0x000fe20003800000 */
[----:B------:R-:W-:Y:S02]  /*8f70*/  SHF.R.S32.HI R90, RZ, 0x1f, R89 ;  /* 0x0000001fff5a7819 */ /* 0x000fe40000011459 */
[----:B------:R-:W0:Y:S02]  /*8f80*/  SYNCS.PHASECHK.TRANS64.TRYWAIT P2, [R84+URZ+0x22890], R93 ;  /* 0x0228905d540075a7 */ /* 0x000e24000804017f */
[----:B0-----:R-:W-:Y:S05]  /*8f90*/  @!P2 BRA `(.L_x_1628) ;  /* 0x000002080040a947 */ /* 0x001fea0003800000 */
.L_x_1956:
[----:B------:R-:W-:Y:S05]  /*8fa0*/  BSYNC B1 ;  /* 0x0000000000017941 */ /* 0x000fea0003800000 */
.L_x_1627:
[----:B------:R-:W-:Y:S01]  /*8fb0*/  ULDC.64 UR4, c[0x0][0x300] ;  /* 0x0000c00000047ab9 */ /* 0x000fe20000000a00 */
[----:B-----5:R-:W-:Y:S01]  /*8fc0*/  SHF.R.S32.HI R91, RZ, 0x1f, R87 ;  /* 0x0000001fff5b7819 */ /* 0x020fe20000011457 */
[----:B------:R-:W-:Y:S01]  /*8fd0*/  IMAD R6, R90, UR4, RZ ;  /* 0x000000045a067c24 */ /* 0x000fe2000f8e02ff */
[----:B------:R-:W-:Y:S01]  /*8fe0*/  ULDC.64 UR6, c[0x0][0x2e8] ;  /* 0x0000ba0000067ab9 */ /* 0x000fe20000000a00 */
[----:B------:R-:W-:-:S04]  /*8ff0*/  IMAD.WIDE.U32 R4, R89, UR4, RZ ;  /* 0x0000000459047c25 */ /* 0x000fc8000f8e00ff */
        /* <DEDUP_REMOVED lines=15> */
[----:B------:R-:W-:Y:S02]  /*90f0*/  IADD3.X R13, R5, UR7, R7, P2, !PT ;  /* 0x00000007050d7c10 */ /* 0x000fe400097fe407 */
[----:B------:R-:W-:Y:S01]  /*9100*/  ISETP.GT.AND P2, PT, R92, R176, PT ;  /* 0x000000b05c00720c */ /* 0x000fe20003f44270 */
[----:B------:R-:W-:-:S12]  /*9110*/  BRA.DIV UR4, `(.L_x_1629) ;  /* 0x0000020604f47947 */ /* 0x000fd8000b800000 */
[----:B------:R1:W2:Y:S04]  /*9120*/  SHFL.IDX PT, R29, R13, RZ, 0x1e1f ;  /* 0x001e1fff0d1d7589 */ /* 0x0002a800000e0000 */
[----:B------:R1:W3:Y:S02]  /*9130*/  SHFL.IDX PT, R14, R4, RZ, 0x1e1f ;  /* 0x001e1fff040e7589 */ /* 0x0002e400000e0000 */
.L_x_1960:
[----:B------:R-:W-:Y:S05]  /*9140*/  @!P2 BRA `(.L_x_1587) ;  /* 0x000000000084a947 */ /* 0x000fea0003800000 */
[----:B------:R-:W-:Y:S02]  /*9150*/  ULDC UR4, c[0x0][0x2f4] ;  /* 0x0000bd0000047ab9 */ /* 0x000fe40000000800 */
[----:B------:R-:W-:-:S13]  /*9160*/  ISETP.GE.AND P5, PT, R18, UR4, PT ;  /* 0x0000000412007c0c */ /* 0x000fda000bfa6270 */
[----:B-1----:R-:W1:Y:S01]  /*9170*/  @!P5 LDS.128 R4, [R99+0x16400] ;  /* 0x016400006304d984 */ /* 0x002e620000000c00 */
[----:B---3--:R-:W-:-:S04]  /*9180*/  @!P5 IADD3 R12, P2, R18, R14, RZ ;  /* 0x0000000e120cd210 */ /* 0x008fc80007f5e0ff */
[----:B--2---:R-:W-:Y:S02]  /*9190*/  @!P5 IADD3.X R13, R29, R19, RZ, P2, !PT ;  /* 0x000000131d0dd210 */ /* 0x004fe400017fe4ff */
[----:B------:R-:W-:-:S13]  /*91a0*/  ISETP.GE.AND P2, PT, R177, UR4, PT ;  /* 0x00000004b1007c0c */ /* 0x000fda000bf46270 */
[----:B------:R-:W-:-:S05]  /*91b0*/  @!P2 IADD3 R10, P4, R177, R14, RZ ;  /* 0x0000000eb10aa210 */ /* 0x000fca0007f9e0ff */
[----:B------:R-:W-:Y:S01]  /*91c0*/  @!P2 IMAD.X R11, R29, 0x1, R188, P4 ;  /* 0x000000011d0ba824 */ /* 0x000fe200020e06bc */
[----:B------:R-:W-:-:S13]  /*91d0*/  ISETP.GE.AND P4, PT, R185, UR4, PT ;  /* 0x00000004b9007c0c */ /* 0x000fda000bf86270 */
[----:B------:R-:W-:Y:S01]  /*91e0*/  @!P4 IADD3 R8, P6, R185, R14, RZ ;  /* 0x0000000eb908c210 */ /* 0x000fe20007fde0ff */
[----:B-1----:R1:W-:Y:S01]  /*91f0*/  @!P5 ST.E.128 desc[UR38][R12.64], R4 ;  /* 0x000000040c00d985 */ /* 0x0023e2000c101d26 */
[----:B------:R-:W-:-:S03]  /*9200*/  ISETP.GE.AND P5, PT, R82, UR4, PT ;  /* 0x0000000452007c0c */ /* 0x000fc6000bfa6270 */
[----:B------:R-:W-:-:S10]  /*9210*/  @!P4 IMAD.X R9, R29, 0x1, R196, P6 ;  /* 0x000000011d09c824 */ /* 0x000fd400030e06c4 */
[----:B------:R-:W2:Y:S01]  /*9220*/  @!P5 LDS.128 R4, [R96+0x16400] ;  /* 0x016400006004d984 */ /* 0x000ea20000000c00 */
[----:B------:R-:W-:-:S05]  /*9230*/  @!P5 IMAD.SHL.U32 R15, R179, 0x10, RZ ;  /* 0x00000010b30fd824 */ /* 0x000fca00078e00ff */
[----:B-1----:R-:W-:-:S04]  /*9240*/  @!P5 IADD3 R12, P6, R15, R14, RZ ;  /* 0x0000000e0f0cd210 */ /* 0x002fc80007fde0ff */
[----:B------:R-:W-:-:S05]  /*9250*/  @!P5 LEA.HI.X.SX32 R13, R15, R29, 0x1, P6 ;  /* 0x0000001d0f0dd211 */ /* 0x000fca00030f0eff */
[----:B--2---:R1:W-:Y:S01]  /*9260*/  @!P5 ST.E.128 desc[UR38][R12.64], R4 ;  /* 0x000000040c00d985 */ /* 0x0043e2000c101d26 */
[----:B------:R-:W-:-:S13]  /*9270*/  ISETP.GE.AND P5, PT, R81, UR4, PT ;  /* 0x0000000451007c0c */ /* 0x000fda000bfa6270 */
[----:B------:R-:W2:Y:S01]  /*9280*/  @!P5 LDS.128 R4, [R99+0x18400] ;  /* 0x018400006304d984 */ /* 0x000ea20000000c00 */
[----:B------:R-:W-:-:S05]  /*9290*/  @!P5 IMAD.SHL.U32 R15, R180, 0x10, RZ ;  /* 0x00000010b40fd824 */ /* 0x000fca00078e00ff */
[----:B-1----:R-:W-:-:S04]  /*92a0*/  @!P5 IADD3 R12, P6, R15, R14, RZ ;  /* 0x0000000e0f0cd210 */ /* 0x002fc80007fde0ff */
[----:B------:R-:W-:-:S05]  /*92b0*/  @!P5 LEA.HI.X.SX32 R13, R15, R29, 0x1, P6 ;  /* 0x0000001d0f0dd211 */ /* 0x000fca00030f0eff */
[----:B--2---:R1:W-:Y:S01]  /*92c0*/  @!P5 ST.E.128 desc[UR38][R12.64], R4 ;  /* 0x000000040c00d985 */ /* 0x0043e2000c101d26 */
[----:B------:R-:W-:-:S03]  /*92d0*/  ISETP.GE.AND P5, PT, R186, UR4, PT ;  /* 0x00000004ba007c0c */ /* 0x000fc6000bfa6270 */
[----:B------:R-:W2:Y:S10]  /*92e0*/  @!P2 LDS.128 R4, [R96+0x18400] ;  /* 0x018400006004a984 */ /* 0x000eb40000000c00 */
[----:B-1----:R-:W-:-:S05]  /*92f0*/  @!P5 IADD3 R12, P6, R186, R14, RZ ;  /* 0x0000000eba0cd210 */ /* 0x002fca0007fde0ff */
[----:B------:R-:W-:Y:S01]  /*9300*/  @!P5 IMAD.X R13, R29, 0x1, R195, P6 ;  /* 0x000000011d0dd824 */ /* 0x000fe200030e06c3 */
[----:B--2---:R-:W-:Y:S04]  /*9310*/  @!P2 ST.E.128 desc[UR38][R10.64], R4 ;  /* 0x000000040a00a985 */ /* 0x004fe8000c101d26 */
[----:B------:R-:W1:Y:S04]  /*9320*/  @!P4 LDS.128 R4, [R99+0x1a400] ;  /* 0x01a400006304c984 */ /* 0x000e680000000c00 */
[----:B-1----:R-:W-:Y:S04]  /*9330*/  @!P4 ST.E.128 desc[UR38][R8.64], R4 ;  /* 0x000000040800c985 */ /* 0x002fe8000c101d26 */
[----:B------:R-:W1:Y:S04]  /*9340*/  @!P5 LDS.128 R4, [R96+0x1a400] ;  /* 0x01a400006004d984 */ /* 0x000e680000000c00 */
[----:B-1----:R4:W-:Y:S02]  /*9350*/  @!P5 ST.E.128 desc[UR38][R12.64], R4 ;  /* 0x000000040c00d985 */ /* 0x0029e4000c101d26 */
.L_x_1587:
[----:B------:R-:W-:Y:S05]  /*9360*/  BSYNC B0 ;  /* 0x0000000000007941 */ /* 0x000fea0003800000 */
.L_x_1578:
[----:B01-34-:R-:W0:Y:S01]  /*9370*/  S2R R4, SR_TID.X ;  /* 0x0000000000047919 */ /* 0x01be220000002100 */
[----:B------:R-:W-:Y:S01]  /*9380*/  @!PT LDS RZ, [RZ] ;  /* 0x00000000fffff984 */ /* 0x000fe20000000800 */
[----:B------:R-:W-:Y:S01]  /*9390*/  @!PT LDS RZ, [RZ] ;  /* 0x00000000fffff984 */ /* 0x000fe20000000800 */
[----:B------:R-:W-:Y:S01]  /*93a0*/  @!PT LDS RZ, [RZ] ;  /* 0x00000000fffff984 */ /* 0x000fe20000000800 */
[----:B------:R-:W-:Y:S01]  /*93b0*/  @!PT LDS RZ, [RZ] ;  /* 0x00000000fffff984 */ /* 0x000fe20000000800 */
[----:B------:R1:W-:Y:S06]  /*93c0*/  MEMBAR.ALL.CTA ;  /* 0x0000000000007992 */ /* 0x0003ec0000008000 */
[----:B-1----:R-:W1:Y:S01]  /*93d0*/  FENCE.VIEW.ASYNC.S ;  /* 0x00000000000073c6 */ /* 0x002e620000000000 */
[----:B------:R-:W-:Y:S05]  /*93e0*/  WARPSYNC.ALL ;  /* 0x0000000000007948 */ /* 0x000fea0003800000 */
[----:B------:R-:W-:Y:S01]  /*93f0*/  BSSY B0, `(.L_x_1630) ;  /* 0x0000008000007945 */ /* 0x000fe20003800000 */
[----:B-1----:R1:W-:Y:S01]  /*9400*/  BAR.SYNC.DEFER_BLOCKING R66, 0x80 ;  /* 0x000200420000751d */ /* 0x0023e20000010000 */
[----:B0-----:R-:W-:-:S13]  /*9410*/  LOP3.LUT P4, RZ, R4, 0x7f, RZ, 0xc0, !PT ;  /* 0x0000007f04ff7812 */ /* 0x001fda000788c0ff */
[----:B------:R-:W-:-:S05]  /*9420*/  @!P4 VIADD R4, R84, 0x228a0 ;  /* 0x000228a05404c836 */ /* 0x000fca0000000000 */
[----:B------:R-:W-:-:S04]  /*9430*/  @!P4 PRMT R4, RZ, 0x654, R4 ;  /* 0x00000654ff04c816 */ /* 0x000fc80000000004 */
[----:B------:R1:W-:Y:S01]  /*9440*/  @!P4 SYNCS.ARRIVE.TRANS64.RED.A1T0 RZ, [R4+URZ], RZ ;  /* 0x000000ff04ffc9a7 */ /* 0x0003e2000810043f */
[----:B------:R-:W-:Y:S05]  /*9450*/  @!P1 BRA `(.L_x_1631) ;  /* 0x0000000000049947 */ /* 0x000fea0003800000 */
[----:B------:R-:W-:Y:S01]  /*9460*/  BPT.TRAP 0x1 ;  /* 0x000000040000795c */ /* 0x000fe20000300000 */
.L_x_1631:
[----:B------:R-:W-:Y:S05]  /*9470*/  BSYNC B0 ;  /* 0x0000000000007941 */ /* 0x000fea0003800000 */
.L_x_1630:
[----:B------:R-:W0:Y:S01]  /*9480*/  SYNCS.PHASECHK.TRANS64.TRYWAIT P1, [R84+URZ+0x228b0], R93 ;  /* 0x0228b05d540075a7 */ /* 0x000e22000802017f */
[----:B------:R-:W-:Y:S04]  /*9490*/  BSSY B0, `(.L_x_1632) ;  /* 0x0000002000007945 */ /* 0x000fe80003800000 */
[----:B0-----:R-:W-:Y:S05]  /*94a0*/  @!P1 BRA `(.L_x_1633) ;  /* 0x0000020400549947 */ /* 0x001fea0003800000 */
.L_x_1961:
[----:B------:R-:W-:Y:S05]  /*94b0*/  BSYNC B0 ;  /* 0x0000000000007941 */ /* 0x000fea0003800000 */
.L_x_1632:
[----:B------:R-:W-:Y:S01]  /*94c0*/  ULDC.64 UR4, c[0x0][0x328] ;  /* 0x0000ca0000047ab9 */ /* 0x000fe20000000a00 */
[----:B------:R-:W-:Y:S01]  /*94d0*/  ULDC.64 UR6, c[0x0][0x318] ;  /* 0x0000c60000067ab9 */ /* 0x000fe20000000a00 */
[----:B------:R-:W-:Y:S01]  /*94e0*/  IMAD R90, R90, UR4, RZ ;  /* 0x000000045a5a7c24 */ /* 0x000fe2000f8e02ff */
[----:B------:R-:W-:Y:S01]  /*94f0*/  BSSY B0, `(.L_x_1634) ;  /* 0x0000042000007945 */ /* 0x000fe20003800000 */
[----:B-1----:R-:W-:-:S04]  /*9500*/  IMAD.WIDE.U32 R4, R89, UR4, RZ ;  /* 0x0000000459047c25 */ /* 0x002fc8000f8e00ff */
        /* <DEDUP_REMOVED lines=9> */
[----:B------:R-:W-:-:S04]  /*95a0*/  IMAD.WIDE.U32 R4, R22, UR4, R4 ;  /* 0x0000000416047c25 */ /* 0x000fc8000f8e0004 */
[----:B------:R-:W-:Y:S01]  /*95b0*/  IMAD R7, R22, UR5, R7 ;  /* 0x0000000516077c24 */ /* 0x000fe2000f8e0207 */
[----:B------:R-:W-:-:S04]  /*95c0*/  IADD3 R4, P1, R4, UR6, RZ ;  /* 0x0000000604047c10 */ /* 0x000fc8000ff3e0ff */
[----:B------:R-:W-:Y:S01]  /*95d0*/  IADD3.X R5, R5, UR7, R7, P1, !PT ;  /* 0x0000000705057c10 */ /* 0x000fe20008ffe407 */
[----:B------:R1:W3:Y:S01]  /*95e0*/  SHFL.IDX PT, R10, R4, RZ, 0x1e1f ;  /* 0x001e1fff040a7589 */ /* 0x0002e200000e0000 */
[----:B------:R-:W-:-:S03]  /*95f0*/  ISETP.GT.AND P1, PT, R92, R176, PT ;  /* 0x000000b05c00720c */ /* 0x000fc60003f24270 */
[----:B------:R1:W4:Y:S10]  /*9600*/  SHFL.IDX PT, R13, R5, RZ, 0x1e1f ;  /* 0x001e1fff050d7589 */ /* 0x00033400000e0000 */
[----:B-1----:R-:W-:Y:S05]  /*9610*/  @!P1 BRA `(.L_x_1635) ;  /* 0x0000000000bc9947 */ /* 0x002fea0003800000 */
[----:B------:R-:W-:Y:S01]  /*9620*/  LOP3.LUT P1, RZ, R79, 0x1, RZ, 0xc0, !PT ;  /* 0x000000014fff7812 */ /* 0x000fe2000782c0ff */
[----:B------:R-:W-:Y:S01]  /*9630*/  IMAD R11, R17, 0x4000, R201 ;  /* 0x00004000110b7824 */ /* 0x000fe200078e02c9 */
[----:B------:R-:W-:Y:S11]  /*9640*/  BSSY B1, `(.L_x_1636) ;  /* 0x0000011000017945 */ /* 0x000ff60003800000 */
[----:B------:R-:W-:Y:S01]  /*9650*/  @P1 IMAD.IADD R4, R16, 0x1, R11 ;  /* 0x0000000110041824 */ /* 0x000fe200078e020b */
[----:B---3--:R-:W-:-:S05]  /*9660*/  @P1 IADD3 R8, P2, R18, R10, RZ ;  /* 0x0000000a12081210 */ /* 0x008fca0007f5e0ff */
[----:B------:R-:W1:Y:S01]  /*9670*/  @P1 LDS.128 R4, [R4+0x8400] ;  /* 0x0084000004041984 */ /* 0x000e620000000c00 */
[----:B----4-:R-:W-:-:S05]  /*9680*/  @P1 IMAD.X R9, R13, 0x1, R19, P2 ;  /* 0x000000010d091824 */ /* 0x010fca00010e0613 */
[----:B-1----:R1:W-:Y:S01]  /*9690*/  @P1 ST.E.128 desc[UR38][R8.64], R4 ;  /* 0x0000000408001985 */ /* 0x0023e2000c101d26 */
[----:B------:R-:W-:-:S13]  /*96a0*/  LOP3.LUT P1, RZ, R55, 0x2, RZ, 0xc0, !PT ;  /* 0x0000000237ff7812 */ /* 0x000fda000782c0ff */
[----:B------:R-:W-:Y:S05]  /*96b0*/  @!P1 BRA `(.L_x_1637) ;  /* 0x0000000000249947 */ /* 0x000fea0003800000 */
[----:B------:R-:W-:Y:S01]  /*96c0*/  LOP3.LUT P1, RZ, R187, 0x2, RZ, 0xc0, !PT ;  /* 0x00000002bbff7812 */ /* 0x000fe2000782c0ff */
[----:B-1----:R-:W-:Y:S01]  /*96d0*/  IMAD.SHL.U32 R9, R179, 0x10, RZ ;  /* 0x00000010b3097824 */ /* 0x002fe200078e00ff */
[----:B------:R-:W-:-:S11]  /*96e0*/  IADD3 R5, R11, 0x20, RZ ;  /* 0x000000200b057810 */ /* 0x000fd60007ffe0ff */
[----:B------:R-:W-:Y:S01]  /*96f0*/  @P1 VIADD R5, R11, 0xffffffe0 ;  /* 0xffffffe00b051836 */ /* 0x000fe20000000000 */
[----:B------:R-:W-:-:S03]  /*9700*/  IADD3 R8, P1, R9, R10, RZ ;  /* 0x0000000a09087210 */ /* 0x000fc60007f3e0ff */
[----:B------:R-:W-:Y:S01]  /*9710*/  IMAD.IADD R5, R16, 0x1, R5 ;  /* 0x0000000110057824 */ /* 0x000fe200078e0205 */
[----:B------:R-:W-:-:S05]  /*9720*/  LEA.HI.X.SX32 R9, R9, R13, 0x1, P1 ;  /* 0x0000000d09097211 */ /* 0x000fca00008f0eff */
[----:B------:R-:W1:Y:S04]  /*9730*/  LDS.128 R4, [R5+0x8400] ;  /* 0x0084000005047984 */ /* 0x000e680000000c00 */
[----:B-1----:R3:W-:Y:S02]  /*9740*/  ST.E.128 desc[UR38][R8.64], R4 ;  /* 0x0000000408007985 */ /* 0x0027e4000c101d26 */
.L_x_1637:
[----:B------:R-:W-:Y:S05]  /*9750*/  BSYNC B1 ;  /* 0x0000000000017941 */ /* 0x000fea0003800000 */
.L_x_1636:
[----:B------:R-:W-:Y:S01]  /*9760*/  LOP3.LUT P1, RZ, R55, 0x4, RZ, 0xc0, !PT ;  /* 0x0000000437ff7812 */ /* 0x000fe2000782c0ff */
[----:B------:R-:W-:-:S12]  /*9770*/  BSSY B1, `(.L_x_1638) ;  /* 0x000000b000017945 */ /* 0x000fd80003800000 */
[----:B------:R-:W-:Y:S05]  /*9780*/  @!P1 BRA `(.L_x_1639) ;  /* 0x0000000000249947 */ /* 0x000fea0003800000 */
[----:B------:R-:W-:Y:S01]  /*9790*/  LOP3.LUT P1, RZ, R187, 0x4, RZ, 0xc0, !PT ;  /* 0x00000004bbff7812 */ /* 0x000fe2000782c0ff */
[----:B-1-3--:R-:W-:Y:S02]  /*97a0*/  VIADD R5, R11, 0x40 ;  /* 0x000000400b057836 */ /* 0x00afe40000000000 */
[----:B------:R-:W-:-:S10]  /*97b0*/  IMAD.SHL.U32 R9, R180, 0x10, RZ ;  /* 0x00000010b4097824 */ /* 0x000fd400078e00ff */
[----:B------:R-:W-:Y:S01]  /*97c0*/  @P1 VIADD R5, R11, 0xffffffc0 ;  /* 0xffffffc00b051836 */ /* 0x000fe20000000000 */
[----:B------:R-:W-:-:S03]  /*97d0*/  IADD3 R8, P1, R9, R10, RZ ;  /* 0x0000000a09087210 */ /* 0x000fc60007f3e0ff */
[----:B------:R-:W-:Y:S01]  /*97e0*/  IMAD.IADD R5, R16, 0x1, R5 ;  /* 0x0000000110057824 */ /* 0x000fe200078e0205 */
[----:B------:R-:W-:-:S05]  /*97f0*/  LEA.HI.X.SX32 R9, R9, R13, 0x1, P1 ;  /* 0x0000000d09097211 */ /* 0x000fca00008f0eff */
[----:B------:R-:W1:Y:S04]  /*9800*/  LDS.128 R4, [R5+0x8400] ;  /* 0x0084000005047984 */ /* 0x000e680000000c00 */
[----:B-1----:R4:W-:Y:S02]  /*9810*/  ST.E.128 desc[UR38][R8.64], R4 ;  /* 0x0000000408007985 */ /* 0x0029e4000c101d26 */
.L_x_1639:
[----:B------:R-:W-:Y:S05]  /*9820*/  BSYNC B1 ;  /* 0x0000000000017941 */ /* 0x000fea0003800000 */
.L_x_1638:
[----:B------:R-:W-:-:S13]  /*9830*/  LOP3.LUT P1, RZ, R55, 0x8, RZ, 0xc0, !PT ;  /* 0x0000000837ff7812 */ /* 0x000fda000782c0ff */
[----:B------:R-:W-:Y:S05]  /*9840*/  @!P1 BRA `(.L_x_1635) ;  /* 0x0000000000309947 */ /* 0x000fea0003800000 */
[----:B------:R-:W-:Y:S01]  /*9850*/  R2P PR, R187, 0x6 ;  /* 0x00000006bb007804 */ /* 0x000fe20000000000 */
[----:B-1-34-:R-:W-:Y:S02]  /*9860*/  IMAD.MOV.U32 R4, RZ, RZ, -0x40 ;  /* 0xffffffc0ff047424 */ /* 0x01afe400078e00ff */
[----:B------:R-:W-:Y:S02]  /*9870*/  IMAD.MOV.U32 R6, RZ, RZ, 0x40 ;  /* 0x00000040ff067424 */ /* 0x000fe400078e00ff */
[----:B------:R-:W-:Y:S01]  /*9880*/  IMAD.MOV.U32 R5, RZ, RZ, 0x60 ;  /* 0x00000060ff057424 */ /* 0x000fe200078e00ff */
[----:B------:R-:W-:-:S07]  /*9890*/  SEL R4, R4, 0x40, P2 ;  /* 0x0000004004047807 */ /* 0x000fce0001000000 */
[----:B------:R-:W-:Y:S01]  /*98a0*/  @P2 IADD3 R5, -R6, 0x20, RZ ;  /* 0x0000002006052810 */ /* 0x000fe20007ffe1ff */
[----:B------:R-:W-:Y:S01]  /*98b0*/  @P1 VIADD R5, R4, 0xffffffe0 ;  /* 0xffffffe004051836 */ /* 0x000fe20000000000 */
[----:B------:R-:W-:-:S04]  /*98c0*/  IADD3 R8, P1, R177, R10, RZ ;  /* 0x0000000ab1087210 */ /* 0x000fc80007f3e0ff */
[----:B------:R-:W-:Y:S02]  /*98d0*/  IADD3 R5, R16, R11, R5 ;  /* 0x0000000b10057210 */ /* 0x000fe40007ffe005 */
[----:B------:R-:W-:-:S04]  /*98e0*/  IADD3.X R9, R13, R188, RZ, P1, !PT ;  /* 0x000000bc0d097210 */ /* 0x000fc80000ffe4ff */
[----:B------:R-:W1:Y:S04]  /*98f0*/  LDS.128 R4, [R5+0x8400] ;  /* 0x0084000005047984 */ /* 0x000e680000000c00 */
[----:B-1----:R1:W-:Y:S02]  /*9900*/  ST.E.128 desc[UR38][R8.64], R4 ;  /* 0x0000000408007985 */ /* 0x0023e4000c101d26 */
.L_x_1635:
[----:B------:R-:W-:Y:S05]  /*9910*/  BSYNC B0 ;  /* 0x0000000000007941 */ /* 0x000fea0003800000 */
.L_x_1634:
[----:B------:R-:W-:Y:S01]  /*9920*/  @!PT LDS RZ, [RZ] ;  /* 0x00000000fffff984 */ /* 0x000fe20000000800 */
[----:B------:R-:W-:Y:S01]  /*9930*/  @!PT LDS RZ, [RZ] ;  /* 0x00000000fffff984 */ /* 0x000fe20000000800 */
[----:B------:R-:W-:Y:S01]  /*9940*/  @!PT LDS RZ, [RZ] ;  /* 0x00000000fffff984 */ /* 0x000fe20000000800 */
[----:B------:R-:W-:Y:S01]  /*9950*/  @!PT LDS RZ, [RZ] ;  /* 0x00000000fffff984 */ /* 0x000fe20000000800 */
[----:B------:R5:W-:Y:S06]  /*9960*/  MEMBAR.ALL.CTA ;  /* 0x0000000000007992 */ /* 0x000bec0000008000 */
[----:B-----5:R-:W5:Y:S01]  /*9970*/  FENCE.VIEW.ASYNC.S ;  /* 0x00000000000073c6 */ /* 0x020f620000000000 */
[----:B------:R-:W-:Y:S02]  /*9980*/  VIADD R17, R17, 0x1 ;  /* 0x0000000111117836 */ /* 0x000fe40000000000 */
[----:B0-----:R-:W-:Y:S01]  /*9990*/  @!P4 VIADD R84, R84, 0x228c0 ;  /* 0x000228c05454c836 */ /* 0x001fe20000000000 */
[----:B-----5:R0:W-:Y:S02]  /*99a0*/  BAR.SYNC.DEFER_BLOCKING R66, 0x80 ;  /* 0x000200420000751d */ /* 0x0201e40000010000 */
[----:B------:R-:W-:-:S02]  /*99b0*/  ISETP.NE.AND P1, PT, R17, 0x2, PT ;  /* 0x000000021100780c */ /* 0x000fc40003f25270 */
[----:B------:R-:W-:Y:S02]  /*99c0*/  @!P4 PRMT R84, RZ, 0x654, R84 ;  /* 0x00000654ff54c816 */ /* 0x000fe40000000054 */
[----:B-1-34-:R-:W-:Y:S02]  /*99d0*/  SEL R4, RZ, 0x1, P1 ;  /* 0x00000001ff047807 */ /* 0x01afe40000800000 */
[----:B------:R-:W-:Y:S02]  /*99e0*/  SEL R17, R17, RZ, P1 ;  /* 0x000000ff11117207 */ /* 0x000fe40000800000 */
[----:B------:R-:W-:Y:S01]  /*99f0*/  LOP3.LUT R173, R173, R4, RZ, 0x3c, !PT ;  /* 0x00000004adad7212 */ /* 0x000fe200078e3cff */
[----:B------:R0:W-:Y:S01]  /*9a00*/  @!P4 SYNCS.ARRIVE.TRANS64.RED.A1T0 RZ, [R84+URZ], RZ ;  /* 0x000000ff54ffc9a7 */ /* 0x0001e2000810043f */
[----:B------:R-:W-:Y:S05]  /*9a10*/  @P3 BRA `(.L_x_1640) ;  /* 0xffffff8c006c3947 */ /* 0x000fea000383ffff */
[----:B------:R-:W1:Y:S01]  /*9a20*/  S2R R5, SR_TID.X ;  /* 0x0000000000057919 */ /* 0x000e620000002100 */
[----:B------:R-:W-:Y:S02]  /*9a30*/  PLOP3.LUT P0, PT, PT, PT, PT, 0x8, 0x0 ;  /* 0x000000000000781c */ /* 0x000fe40003f0e170 */
[----:B-1----:R-:W-:-:S04]  /*9a40*/  SHF.R.U32.HI R5, RZ, 0x7, R5 ;  /* 0x00000007ff057819 */ /* 0x002fc80000011605 */
[----:B------:R-:W-:-:S13]  /*9a50*/  ISETP.NE.AND P2, PT, R5, 0x1, PT ;  /* 0x000000010500780c */ /* 0x000fda0003f45270 */
[----:B------:R-:W-:Y:S06]  /*9a60*/  @!P2 BAR.ARV 0x9, 0x100 ;  /* 0x024400000000ab1d */ /* 0x000fec0000002000 */
.L_x_1573:
[----:B------:R-:W1:Y:S01]  /*9a70*/  LDC R0, c[0x0][0x448] ;  /* 0x00011200ff007b82 */ /* 0x000e620000000800 */
[----:B------:R-:W-:-:S07]  /*9a80*/  IADD3 R5, R171, 0x1, -R170 ;  /* 0x00000001ab057810 */ /* 0x000fce0007ffe8aa */
[----:B------:R-:W3:Y:S01]  /*9a90*/  LDC.64 R6, c[0x0][0x9e0] ;  /* 0x00027800ff067b82 */ /* 0x000ee20000000a00 */
[----:B-1----:R-:W-:Y:S01]  /*9aa0*/  ISETP.NE.AND P1, PT, R0, 0x1, PT ;  /* 0x000000010000780c */ /* 0x002fe20003f25270 */
[----:B------:R-:W-:Y:S01]  /*9ab0*/  VIADD R0, R178, 0x7f ;  /* 0x0000007fb2007836 */ /* 0x000fe20000000000 */
[----:B---3--:R-:W-:-:S11]  /*9ac0*/  ISETP.GE.AND P2, PT, R7, 0x1, PT ;  /* 0x000000010700780c */ /* 0x008fd60003f46270 */
[----:B------:R-:W1:Y:S08]  /*9ad0*/  @P1 LDC R3, c[0x0][0x44c] ;  /* 0x00011300ff031b82 */ /* 0x000e700000000800 */
[----:B------:R-:W3:Y:S01]  /*9ae0*/  @P1 LDC R2, c[0x0][0x450] ;  /* 0x00011400ff021b82 */ /* 0x000ee20000000800 */
[----:B-1----:R-:W-:-:S05]  /*9af0*/  @P1 IMAD.HI.U32 R3, R0, R3, RZ ;  /* 0x0000000300031227 */ /* 0x002fca00078e00ff */
[----:B---3--:R-:W-:-:S05]  /*9b00*/  @P1 SHF.R.U32.HI R0, RZ, R2, R3 ;  /* 0x00000002ff001219 */ /* 0x008fca0000011603 */
[----:B------:R-:W-:Y:S01]  /*9b10*/  IMAD.IADD R3, R5, 0x1, R0 ;  /* 0x0000000105037824 */ /* 0x000fe200078e0200 */
[----:B------:R-:W-:Y:S06]  /*9b20*/  @P0 BRA `(.L_x_1641) ;  /* 0x00000000000c0947 */ /* 0x000fec0003800000 */
[----:B------:R-:W1:Y:S01]  /*9b30*/  FENCE.VIEW.ASYNC.G ;  /* 0x00000000000073c6 */ /* 0x000e620000000100 */
[----:B------:R-:W-:Y:S05]  /*9b40*/  WARPSYNC.ALL ;  /* 0x0000000000007948 */ /* 0x000fea0003800000 */
[----:B-1----:R-:W-:Y:S06]  /*9b50*/  BAR.ARV 0xc, 0x180 ;  /* 0x0306000000007b1d */ /* 0x002fec0000002000 */
.L_x_1641:
[----:B------:R-:W-:Y:S01]  /*9b60*/  IMAD.IADD R0, R3, 0x1, R6 ;  /* 0x0000000103007824 */ /* 0x000fe200078e0206 */
[----:B------:R-:W-:Y:S06]  /*9b70*/  @!P2 BRA `(.L_x_1642) ;  /* 0x000000000048a947 */ /* 0x000fec0003800000 */
[C---:B------:R-:W-:Y:S01]  /*9b80*/  ISETP.GT.AND P0, PT, R3.reuse, RZ, PT ;  /* 0x000000ff0300720c */ /* 0x040fe20003f04270 */
[----:B------:R-:W-:Y:S01]  /*9b90*/  BSSY B0, `(.L_x_1643) ;  /* 0x000000e000007945 */ /* 0x000fe20003800000 */
[----:B------:R-:W-:-:S11]  /*9ba0*/  VIADD R2, R3, 0xffffffff ;  /* 0xffffffff03027836 */ /* 0x000fd60000000000 */
[----:B------:R-:W-:Y:S05]  /*9bb0*/  @P0 BRA `(.L_x_1644) ;  /* 0x00000000001c0947 */ /* 0x000fea0003800000 */
[----:B------:R-:W-:Y:S01]  /*9bc0*/  ISETP.NE.AND P0, PT, R7, 0x1, PT ;  /* 0x000000010700780c */ /* 0x000fe20003f05270 */
[----:B------:R-:W-:-:S12]  /*9bd0*/  IMAD.MOV R3, RZ, RZ, -R3 ;  /* 0x000000ffff037224 */ /* 0x000fd800078e0a03 */
[----:B------:R-:W1:Y:S02]  /*9be0*/  @P0 LDC.64 R4, c[0x0][0x9e8] ;  /* 0x00027a00ff040b82 */ /* 0x000e640000000a00 */
[----:B-1----:R-:W-:-:S05]  /*9bf0*/  @P0 IMAD.HI.U32 R2, R3, R4, RZ ;  /* 0x0000000403020227 */ /* 0x002fca00078e00ff */
[----:B------:R-:W-:-:S04]  /*9c00*/  @P0 SHF.R.U32.HI R3, RZ, R5, R2 ;  /* 0x00000005ff030219 */ /* 0x000fc80000011602 */
[----:B------:R-:W-:Y:S01]  /*9c10*/  LOP3.LUT R2, RZ, R3, RZ, 0x33, !PT ;  /* 0x00000003ff027212 */ /* 0x000fe200078e33ff */
[----:B------:R-:W-:Y:S06]  /*9c20*/  BRA `(.L_x_1645) ;  /* 0x0000000000107947 */ /* 0x000fec0003800000 */
.L_x_1644:
[----:B------:R-:W-:-:S13]  /*9c30*/  ISETP.NE.AND P0, PT, R7, 0x1, PT ;  /* 0x000000010700780c */ /* 0x000fda0003f05270 */
[----:B------:R-:W1:Y:S02]  /*9c40*/  @P0 LDC.64 R4, c[0x0][0x9e8] ;  /* 0x00027a00ff040b82 */ /* 0x000e640000000a00 */
[----:B-1----:R-:W-:-:S05]  /*9c50*/  @P0 IMAD.HI.U32 R4, R2, R4, RZ ;  /* 0x0000000402040227 */ /* 0x002fca00078e00ff */
[----:B------:R-:W-:-:S07]  /*9c60*/  @P0 SHF.R.U32.HI R2, RZ, R5, R4 ;  /* 0x00000005ff020219 */ /* 0x000fce0000011604 */
.L_x_1645:
[----:B------:R-:W-:Y:S05]  /*9c70*/  BSYNC B0 ;  /* 0x0000000000007941 */ /* 0x000fea0003800000 */
.L_x_1643:
[----:B------:R-:W-:-:S05]  /*9c80*/  IMAD R3, R2, R7, R7 ;  /* 0x0000000702037224 */ /* 0x000fca00078e0207 */
[----:B------:R-:W-:-:S07]  /*9c90*/  VIMNMX R0, R0, R3, PT ;  /* 0x0000000300007248 */ /* 0x000fce0003fe0100 */
.L_x_1642:
[----:B------:R-:W1:Y:S01]  /*9ca0*/  @P1 LDC R5, c[0x0][0x44c] ;  /* 0x00011300ff051b82 */ /* 0x000e620000000800 */
[----:B------:R-:W-:Y:S01]  /*9cb0*/  VIADD R0, R0, 0x7f ;  /* 0x0000007f00007836 */ /* 0x000fe20000000000 */
[----:B------:R-:W-:-:S04]  /*9cc0*/  ULDC UR4, c[0x0][0x9dc] ;  /* 0x0002770000047ab9 */ /* 0x000fc80000000800 */
[----:B------:R-:W-:Y:S02]  /*9cd0*/  SHF.R.S32.HI R3, RZ, 0x1f, R0 ;  /* 0x0000001fff037819 */ /* 0x000fe40000011400 */
[----:B------:R-:W3:Y:S02]  /*9ce0*/  @P1 LDC R9, c[0x0][0x450] ;  /* 0x00011400ff091b82 */ /* 0x000ee40000000800 */
[----:B------:R-:W-:-:S04]  /*9cf0*/  LEA.HI R3, R3, R0, RZ, 0x7 ;  /* 0x0000000003037211 */ /* 0x000fc800078f38ff */
[----:B------:R-:W-:-:S04]  /*9d00*/  SHF.R.S32.HI R0, RZ, 0x7, R3 ;  /* 0x00000007ff007819 */ /* 0x000fc80000011403 */
[----:B------:R-:W-:Y:S01]  /*9d10*/  VIMNMX R89, R27, R0, PT ;  /* 0x000000001b597248 */ /* 0x000fe20003fe0100 */
[----:B-1----:R-:W-:-:S04]  /*9d20*/  @P1 IMAD.HI.U32 R2, R178, R5, RZ ;  /* 0x00000005b2021227 */ /* 0x002fc800078e00ff */
[----:B------:R-:W-:Y:S01]  /*9d30*/  IMAD.MOV.U32 R5, RZ, RZ, R178 ;  /* 0x000000ffff057224 */ /* 0x000fe200078e00b2 */
[----:B---3--:R-:W-:-:S05]  /*9d40*/  @P1 SHF.R.U32.HI R5, RZ, R9, R2 ;  /* 0x00000009ff051219 */ /* 0x008fca0000011602 */
[----:B------:R-:W-:-:S04]  /*9d50*/  IMAD.IADD R2, R88, 0x1, R5 ;  /* 0x0000000158027824 */ /* 0x000fc800078e0205 */
[----:B------:R-:W-:Y:S01]  /*9d60*/  VIADD R0, R2, -UR4 ;  /* 0x8000000402007c36 */ /* 0x000fe20008000000 */
[----:B------:R-:W-:Y:S06]  /*9d70*/  @!P2 BRA `(.L_x_1646) ;  /* 0x000000000044a947 */ /* 0x000fec0003800000 */
[----:B------:R-:W-:Y:S01]  /*9d80*/  ISETP.GT.AND P0, PT, R2, -0x1, PT ;  /* 0xffffffff0200780c */ /* 0x000fe20003f04270 */
[----:B------:R-:W-:-:S12]  /*9d90*/  BSSY B0, `(.L_x_1647) ;  /* 0x000000d000007945 */ /* 0x000fd80003800000 */
[----:B------:R-:W-:Y:S05]  /*9da0*/  @P0 BRA `(.L_x_1648) ;  /* 0x00000000001c0947 */ /* 0x000fea0003800000 */
[----:B------:R-:W-:Y:S02]  /*9db0*/  ISETP.NE.AND P0, PT, R7, 0x1, PT ;  /* 0x000000010700780c */ /* 0x000fe40003f05270 */
[----:B------:R-:W-:-:S11]  /*9dc0*/  LOP3.LUT R3, RZ, R2, RZ, 0x33, !PT ;  /* 0x00000002ff037212 */ /* 0x000fd600078e33ff */
[----:B------:R-:W1:Y:S02]  /*9dd0*/  @P0 LDC.64 R4, c[0x0][0x9e8] ;  /* 0x00027a00ff040b82 */ /* 0x000e640000000a00 */
[----:B-1----:R-:W-:-:S05]  /*9de0*/  @P0 IMAD.HI.U32 R2, R3, R4, RZ ;  /* 0x0000000403020227 */ /* 0x002fca00078e00ff */
[----:B------:R-:W-:-:S04]  /*9df0*/  @P0 SHF.R.U32.HI R3, RZ, R5, R2 ;  /* 0x00000005ff030219 */ /* 0x000fc80000011602 */
[----:B------:R-:W-:Y:S01]  /*9e00*/  LOP3.LUT R2, RZ, R3, RZ, 0x33, !PT ;  /* 0x00000003ff027212 */ /* 0x000fe200078e33ff */
[----:B------:R-:W-:Y:S06]  /*9e10*/  BRA `(.L_x_1649) ;  /* 0x0000000000107947 */ /* 0x000fec0003800000 */
.L_x_1648:
[----:B------:R-:W-:-:S13]  /*9e20*/  ISETP.NE.AND P0, PT, R7, 0x1, PT ;  /* 0x000000010700780c */ /* 0x000fda0003f05270 */
[----:B------:R-:W1:Y:S02]  /*9e30*/  @P0 LDC.64 R4, c[0x0][0x9e8] ;  /* 0x00027a00ff040b82 */ /* 0x000e640000000a00 */
[----:B-1----:R-:W-:-:S05]  /*9e40*/  @P0 IMAD.HI.U32 R4, R2, R4, RZ ;  /* 0x0000000402040227 */ /* 0x002fca00078e00ff */
[----:B------:R-:W-:-:S07]  /*9e50*/  @P0 SHF.R.U32.HI R2, RZ, R5, R4 ;  /* 0x00000005ff020219 */ /* 0x000fce0000011604 */
.L_x_1649:
[----:B------:R-:W-:Y:S05]  /*9e60*/  BSYNC B0 ;  /* 0x0000000000007941 */ /* 0x000fea0003800000 */
.L_x_1647:
[----:B------:R-:W-:-:S05]  /*9e70*/  IMAD R3, R2, R7, RZ ;  /* 0x0000000702037224 */ /* 0x000fca00078e02ff */
[----:B------:R-:W-:-:S07]  /*9e80*/  VIMNMX R0, R0, R3, !PT ;  /* 0x0000000300007248 */ /* 0x000fce0007fe0100 */
.L_x_1646:
[----:B------:R-:W-:Y:S01]  /*9e90*/  SHF.R.S32.HI R3, RZ, 0x1f, R0 ;  /* 0x0000001fff037819 */ /* 0x000fe20000011400 */
[----:B------:R-:W-:Y:S01]  /*9ea0*/  IMAD.MOV.U32 R56, RZ, RZ, RZ ;  /* 0x000000ffff387224 */ /* 0x000fe200078e00ff */
[----:B------:R-:W-:Y:S02]  /*9eb0*/  PLOP3.LUT P0, PT, PT, PT, PT, 0x80, 0x0 ;  /* 0x000000000000781c */ /* 0x000fe40003f0f070 */
[----:B------:R-:W-:Y:S02]  /*9ec0*/  CS2R R150, SRZ ;  /* 0x0000000000967805 */ /* 0x000fe4000001ff00 */
[----:B------:R-:W-:Y:S02]  /*9ed0*/  LEA.HI R3, R3, R0, RZ, 0x7 ;  /* 0x0000000003037211 */ /* 0x000fe400078f38ff */
[----:B------:R-:W-:Y:S02]  /*9ee0*/  CS2R R6, SRZ ;  /* 0x0000000000067805 */ /* 0x000fe4000001ff00 */
[----:B------:R-:W-:-:S02]  /*9ef0*/  MOV R58, RZ ;  /* 0x000000ff003a7202 */ /* 0x000fc40000000f00 */
[----:B------:R-:W-:Y:S02]  /*9f00*/  CS2R R148, SRZ ;  /* 0x0000000000947805 */ /* 0x000fe4000001ff00 */
[----:B------:R-:W-:Y:S02]  /*9f10*/  SHF.R.S32.HI R3, RZ, 0x7, R3 ;  /* 0x00000007ff037819 */ /* 0x000fe40000011403 */
[----:B------:R-:W-:Y:S02]  /*9f20*/  CS2R R8, SRZ ;  /* 0x0000000000087805 */ /* 0x000fe4000001ff00 */
[----:B------:R-:W-:Y:S02]  /*9f30*/  CS2R R4, SRZ ;  /* 0x0000000000047805 */ /* 0x000fe4000001ff00 */
[----:B------:R-:W-:Y:S02]  /*9f40*/  CS2R R142, SRZ ;  /* 0x00000000008e7805 */ /* 0x000fe4000001ff00 */
[----:B------:R-:W-:-:S02]  /*9f50*/  VIMNMX R198, RZ, R3, !PT ;  /* 0x00000003ffc67248 */ /* 0x000fc40007fe0100 */
[----:B------:R-:W-:Y:S02]  /*9f60*/  CS2R R140, SRZ ;  /* 0x00000000008c7805 */ /* 0x000fe4000001ff00 */
[----:B------:R-:W-:Y:S02]  /*9f70*/  CS2R R10, SRZ ;  /* 0x00000000000a7805 */ /* 0x000fe4000001ff00 */
[----:B------:R-:W-:Y:S02]  /*9f80*/  CS2R R134, SRZ ;  /* 0x0000000000867805 */ /* 0x000fe4000001ff00 */
[----:B------:R-:W-:Y:S02]  /*9f90*/  ISETP.GT.AND P1, PT, R89, R198, PT ;  /* 0x000000c65900720c */ /* 0x000fe40003f24270 */
[----:B------:R-:W-:Y:S02]  /*9fa0*/  CS2R R12, SRZ ;  /* 0x00000000000c7805 */ /* 0x000fe4000001ff00 */
[----:B------:R-:W-:-:S02]  /*9fb0*/  CS2R R132, SRZ ;  /* 0x0000000000847805 */ /* 0x000fc4000001ff00 */
[----:B------:R-:W-:Y:S02]  /*9fc0*/  CS2R R14, SRZ ;  /* 0x00000000000e7805 */ /* 0x000fe4000001ff00 */
[----:B------:R-:W-:Y:S02]  /*9fd0*/  CS2R R126, SRZ ;  /* 0x00000000007e7805 */ /* 0x000fe4000001ff00 */
[----:B------:R-:W-:Y:S02]  /*9fe0*/  CS2R R26, SRZ ;  /* 0x00000000001a7805 */ /* 0x000fe4000001ff00 */
[----:B------:R-:W-:Y:S02]  /*9ff0*/  CS2R R124, SRZ ;  /* 0x00000000007c7805 */ /* 0x000fe4000001ff00 */
[----:B--2---:R-:W-:Y:S01]  /*a000*/  CS2R R28, SRZ ;  /* 0x00000000001c7805 */ /* 0x004fe2000001ff00 */
[----:B------:R-:W-:Y:S01]  /*a010*/  IMAD.MOV.U32 R25, RZ, RZ, RZ ;  /* 0x000000ffff197224 */ /* 0x000fe200078e00ff */
        /* <DEDUP_REMOVED lines=11> */
[----:B------:R-:W-:Y:S01]  /*a0d0*/  CS2R R40, SRZ ;  /* 0x0000000000287805 */ /* 0x000fe2000001ff00 */
[----:B------:R-:W-:Y:S01]  /*a0e0*/  IMAD.MOV.U32 R95, RZ, RZ, RZ ;  /* 0x000000ffff5f7224 */ /* 0x000fe200078e00ff */
[----:B------:R-:W-:Y:S01]  /*a0f0*/  CS2R R92, SRZ ;  /* 0x00000000005c7805 */ /* 0x000fe2000001ff00 */
[----:B------:R-:W-:-:S02]  /*a100*/  IMAD.MOV.U32 R42, RZ, RZ, RZ ;  /* 0x000000ffff2a7224 */ /* 0x000fc400078e00ff */
[----:B------:R-:W-:Y:S02]  /*a110*/  IMAD.MOV.U32 R44, RZ, RZ, RZ ;  /* 0x000000ffff2c7224 */ /* 0x000fe400078e00ff */
[----:B------:R-:W-:Y:S02]  /*a120*/  IMAD.MOV.U32 R51, RZ, RZ, RZ ;  /* 0x000000ffff337224 */ /* 0x000fe400078e00ff */
[----:B------:R-:W-:Y:S01]  /*a130*/  IMAD.MOV.U32 R90, RZ, RZ, RZ ;  /* 0x000000ffff5a7224 */ /* 0x000fe200078e00ff */
[----:B------:R-:W-:Y:S06]  /*a140*/  @!P1 BRA `(.L_x_1650) ;  /* 0x0000015400249947 */ /* 0x000fec0003800000 */
[----:B------:R-:W-:-:S03]  /*a150*/  UMOV UR4, 0xffffffff ;  /* 0xffffffff00047882 */ /* 0x000fc60000000000 */
[----:B------:R-:W-:Y:S05]  /*a160*/  BRA.DIV UR4, `(.L_x_1651) ;  /* 0x000001fa04387947 */ /* 0x000fea000b800000 */
[----:B------:R1:W2:Y:S02]  /*a170*/  SHFL.IDX PT, R184, R218, RZ, 0x1f ;  /* 0x00001fffdab87589 */ /* 0x0002a400000e0000 */
.L_x_1964:
[----:B--2---:R-:W-:Y:S01]  /*a180*/  LEA.HI R0, R184, R184, RZ, 0x1 ;  /* 0x000000b8b8007211 */ /* 0x004fe200078f08ff */
        /* <DEDUP_REMOVED lines=12> */
[----:B------:R2:W3:Y:S01]  /*a250*/  LDC.64 R2, c[0x4][R0] ;  /* 0x0100000000027b82 */ /* 0x0004e20000000a00 */
        /* <DEDUP_REMOVED lines=8> */
[----:B--2---:R-:W-:-:S07]  /*a2e0*/  IMAD.MOV.U32 R13, RZ, RZ, RZ ;  /* 0x000000ffff0d7224 */ /* 0x004fce00078e00ff */
[----:B------:R-:W-:-:S07]  /*a2f0*/  LEPC R20, `(.L_x_1652) ;  /* 0x000000001014794e */ /* 0x000fce0000000000 */
[----:B01-3-5:R-:W-:Y:S05]  /*a300*/  CALL.ABS.NOINC R2 ;  /* 0x0000000002007343 */ /* 0x02bfea0003c00000 */
.L_x_1652:
[----:B------:R-:W-:Y:S01]  /*a310*/  ULDC.64 UR4, c[0x0][0x990] ;  /* 0x0002640000047ab9 */ /* 0x000fe20000000a00 */
[----:B------:R-:W-:Y:S01]  /*a320*/  ULDC.64 UR6, c[0x0][0x998] ;  /* 0x0002660000067ab9 */ /* 0x000fe20000000a00 */
[----:B------:R-:W-:Y:S02]  /*a330*/  ISETP.NE.U32.AND P0, PT, RZ, UR4, PT ;  /* 0x00000004ff007c0c */ /* 0x000fe4000bf05070 */
[----:B------:R-:W-:Y:S02]  /*a340*/  ISETP.NE.U32.AND P1, PT, RZ, UR6, PT ;  /* 0x00000006ff007c0c */ /* 0x000fe4000bf25070 */
[----:B------:R-:W-:Y:S02]  /*a350*/  ISETP.NE.AND.EX P0, PT, RZ, UR5, PT, P0 ;  /* 0x00000005ff007c0c */ /* 0x000fe4000bf05300 */
[----:B------:R-:W-:-:S11]  /*a360*/  ISETP.NE.AND.EX P1, PT, RZ, UR7, PT, P1 ;  /* 0x00000007ff007c0c */ /* 0x000fd6000bf25310 */
[----:B------:R-:W2:Y:S01]  /*a370*/  @P0 LDC.64 R6, c[0x0][0x9a8] ;  /* 0x00026a00ff060b82 */ /* 0x000ea20000000a00 */
[--C-:B------:R-:W-:Y:S02]  /*a380*/  @P0 SHF.R.S32.HI R3, RZ, 0x1f, R23.reuse ;  /* 0x0000001fff030819 */ /* 0x100fe40000011417 */
[----:B------:R-:W-:Y:S02]  /*a390*/  @P1 SHF.R.S32.HI R5, RZ, 0x1f, R23 ;  /* 0x0000001fff051819 */ /* 0x000fe40000011417 */
[----:B------:R-:W-:-:S03]  /*a3a0*/  @P0 SHF.R.S32.HI R15, RZ, 0x1f, R22 ;  /* 0x0000001fff0f0819 */ /* 0x000fc60000011416 */
[----:B------:R-:W3:Y:S08]  /*a3b0*/  @P1 LDC.64 R8, c[0x0][0x9b8] ;  /* 0x00026e00ff081b82 */ /* 0x000ef00000000a00 */
[----:B------:R-:W4:Y:S08]  /*a3c0*/  @P0 LDC.64 R10, c[0x0][0x9b0] ;  /* 0x00026c00ff0a0b82 */ /* 0x000f300000000a00 */
[----:B------:R-:W0:Y:S01]  /*a3d0*/  @P1 LDC.64 R12, c[0x0][0x9c0] ;  /* 0x00027000ff0c1b82 */ /* 0x000e220000000a00 */
[----:B--2---:R-:W-:-:S02]  /*a3e0*/  @P0 IMAD R0, R3, R6, RZ ;  /* 0x0000000603000224 */ /* 0x004fc400078e02ff */
[----:B------:R-:W-:-:S04]  /*a3f0*/  @P0 IMAD.WIDE.U32 R2, R23, R6, RZ ;  /* 0x0000000617020225 */ /* 0x000fc800078e00ff */
[----:B------:R-:W-:Y:S02]  /*a400*/  @P0 IMAD R7, R23, R7, R0 ;  /* 0x0000000717070224 */ /* 0x000fe400078e0200 */
[-C--:B---3--:R-:W-:Y:S02]  /*a410*/  @P1 IMAD R4, R5, R8.reuse, RZ ;  /* 0x0000000805041224 */ /* 0x088fe400078e02ff */
[----:B------:R-:W-:Y:S01]  /*a420*/  @P0 IMAD.IADD R3, R3, 0x1, R7 ;  /* 0x0000000103030824 */ /* 0x000fe200078e0207 */
[----:B------:R-:W-:Y:S01]  /*a430*/  @P1 SHF.R.S32.HI R7, RZ, 0x1f, R22 ;  /* 0x0000001fff071819 */ /* 0x000fe20000011416 */
[C---:B------:R-:W-:Y:S02]  /*a440*/  @P1 IMAD R9, R23.reuse, R9, R4 ;  /* 0x0000000917091224 */ /* 0x040fe400078e0204 */
[----:B------:R-:W-:-:S04]  /*a450*/  @P1 IMAD.WIDE.U32 R4, R23, R8, RZ ;  /* 0x0000000817041225 */ /* 0x000fc800078e00ff */
[----:B----4-:R-:W-:Y:S02]  /*a460*/  @P0 IMAD R0, R15, R10, RZ ;  /* 0x0000000a0f000224 */ /* 0x010fe400078e02ff */
[----:B------:R-:W-:Y:S02]  /*a470*/  @P1 IMAD.IADD R5, R5, 0x1, R9 ;  /* 0x0000000105051824 */ /* 0x000fe400078e0209 */
[C---:B------:R-:W-:Y:S02]  /*a480*/  @P0 IMAD R9, R22.reuse, R11, R0 ;  /* 0x0000000b16090224 */ /* 0x040fe400078e0200 */
[----:B0-----:R-:W-:Y:S02]  /*a490*/  @P1 IMAD R6, R7, R12, RZ ;  /* 0x0000000c07061224 */ /* 0x001fe400078e02ff */
        /* <DEDUP_REMOVED lines=10> */
[----:B------:R-:W-:Y:S01]  /*a540*/  @P1 LEA.HI.X R9, R6, UR7, R3, 0x2, P3 ;  /* 0x0000000706091c11 */ /* 0x000fe200098f1403 */
[----:B------:R-:W-:-:S04]  /*a550*/  IMAD.MOV.U32 R3, RZ, RZ, 0x3f800000 ;  /* 0x3f800000ff037424 */ /* 0x000fc800078e00ff */
        /* <DEDUP_REMOVED lines=10> */
[----:B------:R-:W-:-:S04]  /*a600*/  MOV R3, UR4 ;  /* 0x0000000400037c02 */ /* 0x000fc80008000f00 */
[----:B------:R-:W-:-:S04]  /*a610*/  SHF.L.U32 R3, R3, 0x1f, RZ ;  /* 0x0000001f03037819 */ /* 0x000fc800000006ff */
[----:B------:R0:W2:Y:S03]  /*a620*/  SYNCS.PHASECHK.TRANS64.TRYWAIT P0, [R16+URZ+0x22800], R3 ;  /* 0x02280003100075a7 */ /* 0x0000a6000800017f */
[----:B--2---:R-:W-:Y:S05]  /*a630*/  @!P0 NANOSLEEP.SYNCS 0x989680 ;  /* 0x009896800000895d */ /* 0x004fea0003900000 */
[----:B------:R-:W2:Y:S01]  /*a640*/  @!P0 SYNCS.PHASECHK.TRANS64 P0, [R16+URZ+0x22800], R3 ;  /* 0x02280003100085a7 */ /* 0x000ea2000800007f */
[----:B------:R-:W-:Y:S04]  /*a650*/  BSSY B0, `(.L_x_1654) ;  /* 0x0000006000007945 */ /* 0x000fe80003800000 */
[----:B--2---:R-:W-:Y:S05]  /*a660*/  @P0 BRA `(.L_x_1655) ;  /* 0x0000000000100947 */ /* 0x004fea0003800000 */
.L_x_1656:
[----:B--2---:R2:W3:Y:S02]  /*a670*/  SYNCS.PHASECHK.TRANS64.TRYWAIT P0, [R16+URZ+0x22800], R3 ;  /* 0x02280003100075a7 */ /* 0x0044e4000800017f */
[----:B---3--:R-:W-:Y:S05]  /*a680*/  @!P0 NANOSLEEP.SYNCS 0x989680 ;  /* 0x009896800000895d */ /* 0x008fea0003900000 */
[----:B------:R-:W3:Y:S02]  /*a690*/  @!P0 SYNCS.PHASECHK.TRANS64 P0, [R16+URZ+0x22800], R3 ;  /* 0x02280003100085a7 */ /* 0x000ee4000800007f */
[----:B---3--:R-:W-:Y:S05]  /*a6a0*/  @!P0 BRA `(.L_x_1656) ;  /* 0xfffffffc00f08947 */ /* 0x008fea000383ffff */
.L_x_1655:
[----:B------:R-:W-:Y:S05]  /*a6b0*/  BSYNC B0 ;  /* 0x0000000000007941 */ /* 0x000fea0003800000 */
.L_x_1654:
[----:B------:R-:W-:Y:S05]  /*a6c0*/  BRA `(.L_x_1657) ;  /* 0x0000006c009c7947 */ /* 0x000fea0003800000 */
.L_x_1653:
[----:B------:R-:W-:Y:S01]  /*a6d0*/  ULOP3.LUT UP0, URZ, UR42, 0x1bf, URZ, 0xc0, !UPT ;  /* 0x000001bf2a3f7892 */ /* 0x000fe2000f80c03f */
[----:B-----5:R-:W-:Y:S01]  /*a6e0*/  SHF.R.S32.HI R0, RZ, 0x1f, R24 ;  /* 0x0000001fff007819 */ /* 0x020fe20000011418 */
[----:B------:R-:W-:Y:S01]  /*a6f0*/  ULDC.64 UR4, c[0x0][0x3f8] ;  /* 0x0000fe0000047ab9 */ /* 0x000fe20000000a00 */
[----:B------:R-:W-:Y:S01]  /*a700*/  ULDC.64 UR6, c[0x0][0x408] ;  /* 0x0001020000067ab9 */ /* 0x000fe20000000a00 */
[----:B------:R-:W-:Y:S02]  /*a710*/  IMAD.WIDE.U32 R26, R24, UR4, RZ ;  /* 0x00000004181a7c25 */ /* 0x000fe4000f8e00ff */
[----:B------:R-:W-:Y:S02]  /*a720*/  PLOP3.LUT P0, PT, PT, PT, UP0, 0x80, 0x0 ;  /* 0x000000000000781c */ /* 0x000fe40003f0f008 */
[C---:B------:R-:W-:Y:S02]  /*a730*/  IMAD R3, R0.reuse, UR4, RZ ;  /* 0x0000000400037c24 */ /* 0x040fe4000f8e02ff */
[----:B------:R-:W-:-:S02]  /*a740*/  IMAD R5, R0, UR6, RZ ;  /* 0x0000000600057c24 */ /* 0x000fc4000f8e02ff */
[C---:B------:R-:W-:Y:S02]  /*a750*/  IMAD R3, R24.reuse, UR5, R3 ;  /* 0x0000000518037c24 */ /* 0x040fe4000f8e0203 */
[C---:B------:R-:W-:Y:S02]  /*a760*/  IMAD R5, R24.reuse, UR7, R5 ;  /* 0x0000000718057c24 */ /* 0x040fe4000f8e0205 */
[----:B------:R-:W-:-:S04]  /*a770*/  IMAD.WIDE.U32 R24, R24, UR6, RZ ;  /* 0x0000000618187c25 */ /* 0x000fc8000f8e00ff */
[----:B------:R-:W-:Y:S02]  /*a780*/  IMAD.IADD R29, R3, 0x1, R27 ;  /* 0x00000001031d7824 */ /* 0x000fe400078e021b */
[----:B------:R-:W-:Y:S01]  /*a790*/  IMAD.IADD R31, R5, 0x1, R25 ;  /* 0x00000001051f7824 */ /* 0x000fe200078e0219 */
[----:B------:R-:W-:Y:S06]  /*a7a0*/  @!P0 BRA `(.L_x_1658) ;  /* 0x0000000000408947 */ /* 0x000fec0003800000 */
[----:B------:R-:W-:Y:S01]  /*a7b0*/  MOV R0, 0x0 ;  /* 0x0000000000007802 */ /* 0x000fe20000000f00 */
[----:B------:R-:W-:Y:S01]  /*a7c0*/  ULDC.64 UR4, c[0x4][0xc8] ;  /* 0x0100320000047ab9 */ /* 0x000fe20000000a00 */
[----:B------:R-:W-:Y:S01]  /*a7d0*/  ULDC.64 UR6, c[0x4][0xd0] ;  /* 0x0100340000067ab9 */ /* 0x000fe20000000a00 */
[----:B------:R-:W-:Y:S01]  /*a7e0*/  IMAD.U32 R4, RZ, RZ, UR4 ;  /* 0x00000004ff047e24 */ /* 0x000fe2000f8e00ff */
[----:B------:R0:W2:Y:S01]  /*a7f0*/  LDC.64 R14, c[0x4][R0] ;  /* 0x01000000000e7b82 */ /* 0x0000a20000000a00 */
        /* <DEDUP_REMOVED lines=10> */
[----:B-12---:R-:W-:Y:S05]  /*a8a0*/  CALL.ABS.NOINC R14 ;  /* 0x000000000e007343 */ /* 0x006fea0003c00000 */
.L_x_1658:
[----:B------:R-:W-:Y:S01]  /*a8b0*/  ULDC.U8 UR4, c[0x0][0x410] ;  /* 0x0001040000047ab9 */ /* 0x000fe20000000000 */
[----:B------:R-:W-:Y:S01]  /*a8c0*/  BSSY B0, `(.L_x_1659) ;  /* 0x00006bf000007945 */ /* 0x000fe20003800000 */
[----:B------:R-:W-:Y:S02]  /*a8d0*/  ISETP.NE.AND P0, PT, RZ, UR4, PT ;  /* 0x00000004ff007c0c */ /* 0x000fe4000bf05270 */
[----:B------:R-:W-:-:S11]  /*a8e0*/  IADD3 R10, R176, R178, RZ ;  /* 0x000000b2b00a7210 */ /* 0x000fd60007ffe0ff */
[----:B------:R-:W-:Y:S05]  /*a8f0*/  @!P0 BRA `(.L_x_1660) ;  /* 0x0000003400788947 */ /* 0x000fea0003800000 */
[----:B------:R-:W0:Y:S01]  /*a900*/  LDC R45, c[0x0][0x448] ;  /* 0x00011200ff2d7b82 */ /* 0x000e220000000800 */
[----:B------:R-:W-:Y:S01]  /*a910*/  ULDC.64 UR4, c[0x0][0x3f8] ;  /* 0x0000fe0000047ab9 */ /* 0x000fe20000000a00 */
[----:B------:R-:W-:Y:S01]  /*a920*/  IMAD.MOV.U32 R4, RZ, RZ, R26 ;  /* 0x000000ffff047224 */ /* 0x000fe200078e001a */
[----:B------:R-:W-:Y:S01]  /*a930*/  ULDC.64 UR6, c[0x0][0x408] ;  /* 0x0001020000067ab9 */ /* 0x000fe20000000a00 */
[----:B------:R-:W-:Y:S01]  /*a940*/  IMAD.MOV.U32 R6, RZ, RZ, R24 ;  /* 0x000000ffff067224 */ /* 0x000fe200078e0018 */
[----:B------:R-:W-:Y:S01]  /*a950*/  ULDC.64 UR8, c[0x0][0x400] ;  /* 0x0001000000087ab9 */ /* 0x000fe20000000a00 */
[----:B------:R-:W-:Y:S01]  /*a960*/  IMAD.MOV.U32 R7, RZ, RZ, R31 ;  /* 0x000000ffff077224 */ /* 0x000fe200078e001f */
[----:B0-----:R-:W-:-:S13]  /*a970*/  ISETP.NE.AND P0, PT, R45, 0x1, PT ;  /* 0x000000012d00780c */ /* 0x001fda0003f05270 */
[----:B------:R-:W0:Y:S08]  /*a980*/  @P0 LDC R3, c[0x0][0x44c] ;  /* 0x00011300ff030b82 */ /* 0x000e300000000800 */
[----:B------:R-:W2:Y:S01]  /*a990*/  @P0 LDC R5, c[0x0][0x450] ;  /* 0x00011400ff050b82 */ /* 0x000ea20000000800 */
[----:B0-----:R-:W-:-:S04]  /*a9a0*/  @P0 IMAD.HI.U32 R0, R10, R3, RZ ;  /* 0x000000030a000227 */ /* 0x001fc800078e00ff */
[----:B------:R-:W-:Y:S01]  /*a9b0*/  IMAD.MOV.U32 R3, RZ, RZ, R10 ;  /* 0x000000ffff037224 */ /* 0x000fe200078e000a */
[----:B--2---:R-:W-:Y:S01]  /*a9c0*/  @P0 SHF.R.U32.HI R3, RZ, R5, R0 ;  /* 0x00000005ff030219 */ /* 0x004fe20000011600 */
[----:B------:R-:W-:-:S03]  /*a9d0*/  IMAD.MOV.U32 R5, RZ, RZ, R29 ;  /* 0x000000ffff057224 */ /* 0x000fc600078e001d */
[----:B------:R-:W-:Y:S01]  /*a9e0*/  SHF.R.S32.HI R0, RZ, 0x1f, R3 ;  /* 0x0000001fff007819 */ /* 0x000fe20000011403 */
[----:B------:R-:W-:-:S04]  /*a9f0*/  IMAD.WIDE.U32 R4, R3, UR4, R4 ;  /* 0x0000000403047c25 */ /* 0x000fc8000f8e0004 */
[----:B------:R-:W-:Y:S02]  /*aa00*/  IMAD R8, R0, UR4, RZ ;  /* 0x0000000400087c24 */ /* 0x000fe4000f8e02ff */
[----:B------:R-:W-:-:S04]  /*aa10*/  IMAD.WIDE.U32 R6, R3, UR6, R6 ;  /* 0x0000000603067c25 */ /* 0x000fc8000f8e0006 */
[C---:B------:R-:W-:Y:S01]  /*aa20*/  IMAD R13, R3.reuse, UR5, R8 ;  /* 0x00000005030d7c24 */ /* 0x040fe2000f8e0208 */
[----:B------:R-:W-:Y:S01]  /*aa30*/  ULDC.64 UR4, c[0x0][0x3e8] ;  /* 0x0000fa0000047ab9 */ /* 0x000fe20000000a00 */
[----:B------:R-:W-:Y:S01]  /*aa40*/  IMAD R8, R0, UR6, RZ ;  /* 0x0000000600087c24 */ /* 0x000fe2000f8e02ff */
[----:B------:R-:W-:Y:S01]  /*aa50*/  IADD3 R0, P0, R4, UR4, RZ ;  /* 0x0000000404007c10 */ /* 0x000fe2000ff1e0ff */
[----:B------:R-:W-:Y:S01]  /*aa60*/  UMOV UR4, 0xffffffff ;  /* 0xffffffff00047882 */ /* 0x000fe20000000000 */
[----:B------:R-:W-:Y:S01]  /*aa70*/  IADD3 R4, P1, R6, UR8, RZ ;  /* 0x0000000806047c10 */ /* 0x000fe2000ff3e0ff */
[----:B------:R-:W-:Y:S01]  /*aa80*/  IMAD R3, R3, UR7, R8 ;  /* 0x0000000703037c24 */ /* 0x000fe2000f8e0208 */
[----:B------:R-:W-:-:S04]  /*aa90*/  IADD3.X R13, R5, UR5, R13, P0, !PT ;  /* 0x00000005050d7c10 */ /* 0x000fc800087fe40d */
[----:B------:R-:W-:Y:S01]  /*aaa0*/  IADD3.X R5, R7, UR9, R3, P1, !PT ;  /* 0x0000000907057c10 */ /* 0x000fe20008ffe403 */
[----:B------:R-:W-:Y:S06]  /*aab0*/  BRA.DIV UR4, `(.L_x_1661) ;  /* 0x000001f204107947 */ /* 0x000fec000b800000 */
[----:B------:R0:W2:Y:S04]  /*aac0*/  SHFL.IDX PT, R3, R13, RZ, 0x1e1f ;  /* 0x001e1fff0d037589 */ /* 0x0000a800000e0000 */
[----:B------:R-:W3:Y:S04]  /*aad0*/  SHFL.IDX PT, R0, R0, RZ, 0x1e1f ;  /* 0x001e1fff00007589 */ /* 0x000ee800000e0000 */
[----:B------:R-:W4:Y:S04]  /*aae0*/  SHFL.IDX PT, R5, R5, RZ, 0x1e1f ;  /* 0x001e1fff05057589 */ /* 0x000f2800000e0000 */
[----:B------:R0:W0:Y:S02]  /*aaf0*/  SHFL.IDX PT, R14, R4, RZ, 0x1e1f ;  /* 0x001e1fff040e7589 */ /* 0x00002400000e0000 */
.L_x_1970:
[----:B------:R-:W-:Y:S01]  /*ab00*/  IMAD R45, R170, R45, RZ ;  /* 0x0000002daa2d7224 */ /* 0x000fe200078e02ff */
[----:B------:R-:W-:Y:S01]  /*ab10*/  BSSY B1, `(.L_x_1662) ;  /* 0x0000047000017945 */ /* 0x000fe20003800000 */
[----:B------:R-:W-:Y:S02]  /*ab20*/  CS2R R8, SRZ ;  /* 0x0000000000087805 */ /* 0x000fe4000001ff00 */
[----:B0-----:R-:W-:Y:S02]  /*ab30*/  CS2R R12, SRZ ;  /* 0x00000000000c7805 */ /* 0x001fe4000001ff00 */
        /* <DEDUP_REMOVED lines=12> */
[----:B------:R-:W-:Y:S01]  /*ac00*/  ULDC UR4, c[0x0][0x3f4] ;  /* 0x0000fd0000047ab9 */ /* 0x000fe20000000800 */
[----:B------:R-:W-:Y:S02]  /*ac10*/  CS2R R38, SRZ ;  /* 0x0000000000267805 */ /* 0x000fe4000001ff00 */
[----:B------:R-:W-:Y:S02]  /*ac20*/  ISETP.GE.AND P5, PT, R174, UR4, PT ;  /* 0x00000004ae007c0c */ /* 0x000fe4000bfa6270 */
[----:B------:R-:W-:Y:S02]  /*ac30*/  CS2R R36, SRZ ;  /* 0x0000000000247805 */ /* 0x000fe4000001ff00 */
[----:B------:R-:W-:Y:S02]  /*ac40*/  ISETP.GE.AND P2, PT, R190, UR4, PT ;  /* 0x00000004be007c0c */ /* 0x000fe4000bf46270 */
[----:B------:R-:W-:Y:S02]  /*ac50*/  CS2R R32, SRZ ;  /* 0x0000000000207805 */ /* 0x000fe4000001ff00 */
[----:B------:R-:W-:-:S05]  /*ac60*/  ISETP.GE.AND P3, PT, R189, UR4, PT ;  /* 0x00000004bd007c0c */ /* 0x000fca000bf66270 */
[----:B------:R-:W-:Y:S02]  /*ac70*/  @!P5 SHF.R.S32.HI R4, RZ, 0x1f, R174 ;  /* 0x0000001fff04d819 */ /* 0x000fe400000114ae */
[C---:B---3--:R-:W-:Y:S02]  /*ac80*/  @!P5 IADD3 R6, P0, R174.reuse, R0, RZ ;  /* 0x00000000ae06d210 */ /* 0x048fe40007f1e0ff */
[----:B------:R-:W-:Y:S02]  /*ac90*/  @!P5 IADD3 R8, P1, R174, R14, RZ ;  /* 0x0000000eae08d210 */ /* 0x000fe40007f3e0ff */
[----:B------:R-:W-:Y:S01]  /*aca0*/  @!P2 IADD3 R10, P4, R190, R0, RZ ;  /* 0x00000000be0aa210 */ /* 0x000fe20007f9e0ff */
[--C-:B--2---:R-:W-:Y:S02]  /*acb0*/  @!P5 IMAD.X R7, R3, 0x1, R4.reuse, P0 ;  /* 0x000000010307d824 */ /* 0x104fe400000e0604 */
[----:B----4-:R-:W-:Y:S01]  /*acc0*/  @!P5 IMAD.X R9, R5, 0x1, R4, P1 ;  /* 0x000000010509d824 */ /* 0x010fe200008e0604 */
[----:B------:R-:W-:Y:S01]  /*acd0*/  ISETP.GE.AND P1, PT, R192, UR4, PT ;  /* 0x00000004c0007c0c */ /* 0x000fe2000bf26270 */
[----:B------:R-:W-:Y:S01]  /*ace0*/  @!P2 IMAD.X R11, R3, 0x1, R214, P4 ;  /* 0x00000001030ba824 */ /* 0x000fe200020e06d6 */
[----:B------:R-:W-:Y:S01]  /*acf0*/  @!P2 IADD3 R12, P0, R190, R14, RZ ;  /* 0x0000000ebe0ca210 */ /* 0x000fe20007f1e0ff */
[----:B------:R0:W5:Y:S01]  /*ad00*/  @!P5 LD.E.64 R38, desc[UR38][R6.64] ;  /* 0x000000260626d980 */ /* 0x000162000c101b00 */
[----:B------:R-:W-:-:S03]  /*ad10*/  @!P3 IADD3 R20, P4, R189, R0, RZ ;  /* 0x00000000bd14b210 */ /* 0x000fc60007f9e0ff */
[----:B------:R-:W5:Y:S01]  /*ad20*/  @!P5 LD.E.64 R36, desc[UR38][R8.64] ;  /* 0x000000260824d980 */ /* 0x000f62000c101b00 */
[----:B------:R-:W-:Y:S02]  /*ad30*/  @!P3 IADD3 R40, P5, R189, R14, RZ ;  /* 0x0000000ebd28b210 */ /* 0x000fe40007fbe0ff */
[----:B------:R-:W-:Y:S01]  /*ad40*/  CS2R R34, SRZ ;  /* 0x0000000000227805 */ /* 0x000fe2000001ff00 */
[----:B------:R-:W-:Y:S01]  /*ad50*/  @!P2 IMAD.X R13, R5, 0x1, R214, P0 ;  /* 0x00000001050da824 */ /* 0x000fe200000e06d6 */
[----:B------:R-:W-:Y:S02]  /*ad60*/  CS2R R28, SRZ ;  /* 0x00000000001c7805 */ /* 0x000fe4000001ff00 */
[----:B------:R-:W-:Y:S01]  /*ad70*/  CS2R R30, SRZ ;  /* 0x00000000001e7805 */ /* 0x000fe2000001ff00 */
[--C-:B------:R-:W-:Y:S01]  /*ad80*/  @!P3 IMAD.X R21, R3, 0x1, R213.reuse, P4 ;  /* 0x000000010315b824 */ /* 0x100fe200020e06d5 */
[----:B------:R-:W5:Y:S01]  /*ad90*/  @!P2 LD.E.64 R32, desc[UR38][R10.64] ;  /* 0x000000260a20a980 */ /* 0x000f62000c101b00 */
[----:B------:R-:W-:Y:S01]  /*ada0*/  @!P3 IMAD.X R41, R5, 0x1, R213, P5 ;  /* 0x000000010529b824 */ /* 0x000fe200028e06d5 */
[----:B------:R-:W-:-:S02]  /*adb0*/  ISETP.GE.AND P0, PT, R191, UR4, PT ;  /* 0x00000004bf007c0c */ /* 0x000fc4000bf06270 */
[----:B------:R2:W5:Y:S01]  /*adc0*/  @!P2 LD.E.64 R34, desc[UR38][R12.64] ;  /* 0x000000260c22a980 */ /* 0x000562000c101b00 */
[----:B------:R-:W-:Y:S02]  /*add0*/  ISETP.GE.AND P2, PT, R193, UR4, PT ;  /* 0x00000004c1007c0c */ /* 0x000fe4000bf46270 */
[C---:B------:R-:W-:Y:S01]  /*ade0*/  @!P1 IADD3 R42, P4, R192.reuse, R14, RZ ;  /* 0x0000000ec02a9210 */ /* 0x040fe20007f9e0ff */
[----:B------:R3:W5:Y:S04]  /*adf0*/  @!P3 LD.E.64 R28, desc[UR38][R20.64] ;  /* 0x00000026141cb980 */ /* 0x000768000c101b00 */
[----:B------:R4:W5:Y:S01]  /*ae00*/  @!P3 LD.E.64 R30, desc[UR38][R40.64] ;  /* 0x00000026281eb980 */ /* 0x000962000c101b00 */
[----:B0-----:R-:W-:Y:S02]  /*ae10*/  @!P1 IADD3 R6, P3, R192, R0, RZ ;  /* 0x00000000c0069210 */ /* 0x001fe40007f7e0ff */
[----:B------:R-:W-:-:S02]  /*ae20*/  CS2R R24, SRZ ;  /* 0x0000000000187805 */ /* 0x000fc4000001ff00 */
[----:B------:R-:W-:Y:S01]  /*ae30*/  CS2R R26, SRZ ;  /* 0x00000000001a7805 */ /* 0x000fe2000001ff00 */
[----:B------:R-:W-:Y:S01]  /*ae40*/  @!P1 IMAD.X R43, R5, 0x1, R212, P4 ;  /* 0x00000001052b9824 */ /* 0x000fe200020e06d4 */
[----:B------:R-:W-:Y:S02]  /*ae50*/  @!P1 IADD3.X R7, R3, R212, RZ, P3, !PT ;  /* 0x000000d403079210 */ /* 0x000fe40001ffe4ff */
[----:B--2---:R-:W-:Y:S02]  /*ae60*/  CS2R R12, SRZ ;  /* 0x00000000000c7805 */ /* 0x004fe4000001ff00 */
[-C--:B------:R-:W-:Y:S01]  /*ae70*/  @!P0 IADD3 R46, P5, R191, R0.reuse, RZ ;  /* 0x00000000bf2e8210 */ /* 0x080fe20007fbe0ff */
[----:B------:R0:W5:Y:S01]  /*ae80*/  @!P1 LD.E.64 R26, desc[UR38][R42.64] ;  /* 0x000000262a1a9980 */ /* 0x000162000c101b00 */
[----:B------:R-:W-:Y:S02]  /*ae90*/  @!P2 IADD3 R48, P3, R193, R0, RZ ;  /* 0x00000000c130a210 */ /* 0x000fe40007f7e0ff */
[----:B---3--:R-:W-:-:S02]  /*aea0*/  CS2R R20, SRZ ;  /* 0x0000000000147805 */ /* 0x008fc4000001ff00 */
[----:B------:R-:W-:Y:S01]  /*aeb0*/  CS2R R8, SRZ ;  /* 0x0000000000087805 */ /* 0x000fe2000001ff00 */
[----:B------:R0:W5:Y:S01]  /*aec0*/  @!P1 LD.E.64 R24, desc[UR38][R6.64] ;  /* 0x0000002606189980 */ /* 0x000162000c101b00 */
[-C--:B----4-:R-:W-:Y:S02]  /*aed0*/  @!P0 IADD3 R40, P1, R191, R14.reuse, RZ ;  /* 0x0000000ebf288210 */ /* 0x090fe40007f3e0ff */
[----:B------:R-:W-:Y:S02]  /*aee0*/  CS2R R10, SRZ ;  /* 0x00000000000a7805 */ /* 0x000fe4000001ff00 */
[----:B------:R-:W-:Y:S01]  /*aef0*/  @!P2 IADD3 R14, P4, R193, R14, RZ ;  /* 0x0000000ec10ea210 */ /* 0x000fe20007f9e0ff */
[--C-:B------:R-:W-:Y:S02]  /*af00*/  @!P0 IMAD.X R47, R3, 0x1, R211.reuse, P5 ;  /* 0x00000001032f8824 */ /* 0x100fe400028e06d3 */
[----:B------:R-:W-:Y:S02]  /*af10*/  @!P0 IMAD.X R41, R5, 0x1, R211, P1 ;  /* 0x0000000105298824 */ /* 0x000fe400008e06d3 */
[--C-:B------:R-:W-:Y:S01]  /*af20*/  @!P2 IMAD.X R49, R3, 0x1, R210.reuse, P3 ;  /* 0x000000010331a824 */ /* 0x100fe200018e06d2 */
[----:B------:R0:W5:Y:S01]  /*af30*/  @!P0 LD.E.64 R12, desc[UR38][R46.64] ;  /* 0x000000262e0c8980 */ /* 0x000162000c101b00 */
[----:B------:R-:W-:-:S03]  /*af40*/  @!P2 IMAD.X R15, R5, 0x1, R210, P4 ;  /* 0x00000001050fa824 */ /* 0x000fc600020e06d2 */
[----:B------:R0:W5:Y:S04]  /*af50*/  @!P0 LD.E.64 R20, desc[UR38][R40.64] ;  /* 0x0000002628148980 */ /* 0x000168000c101b00 */
[----:B------:R0:W5:Y:S04]  /*af60*/  @!P2 LD.E.64 R8, desc[UR38][R48.64] ;  /* 0x000000263008a980 */ /* 0x000168000c101b00 */
[----:B------:R0:W5:Y:S02]  /*af70*/  @!P2 LD.E.64 R10, desc[UR38][R14.64] ;  /* 0x000000260e0aa980 */ /* 0x000164000c101b00 */
.L_x_1663:
[----:B------:R-:W-:Y:S05]  /*af80*/  BSYNC B1 ;  /* 0x0000000000017941 */ /* 0x000fea0003800000 */
.L_x_1662:
[----:B------:R-:W-:Y:S01]  /*af90*/  ULEA.HI UR4, UR37, UR37, URZ, 0x1 ;  /* 0x0000002525047291 */ /* 0x000fe2000f8f083f */
[----:B--2---:R-:W-:Y:S01]  /*afa0*/  VIADDMNMX R3, R45, -R178, 0x80, PT ;  /* 0x000000802d037446 */ /* 0x004fe200038009b2 */
[----:B------:R-:W-:Y:S02]  /*afb0*/  BSSY B1, `(.L_x_1664) ;  /* 0x0000008000017945 */ /* 0x000fe40003800000 */
[----:B------:R-:W-:Y:S01]  /*afc0*/  ULOP3.LUT UR4, UR4, 0xfffffffe, URZ, 0xc0, !UPT ;  /* 0xfffffffe04047892 */ /* 0x000fe2000f8ec03f */
[----:B------:R-:W-:-:S03]  /*afd0*/  ISETP.GE.AND P1, PT, R176, R3, PT ;  /* 0x00000003b000720c */ /* 0x000fc60003f26270 */
[----:B------:R-:W-:-:S06]  /*afe0*/  UIADD3 UR4, UR37, -UR4, URZ ;  /* 0x8000000425047290 */ /* 0x000fcc000fffe03f */
[----:B----4-:R-:W-:-:S05]  /*aff0*/  IMAD.U32 R5, RZ, RZ, UR4 ;  /* 0x00000004ff057e24 */ /* 0x010fca000f8e00ff */
[----:B------:R-:W-:-:S04]  /*b000*/  SHF.L.U32 R5, R5, 0x1f, RZ ;  /* 0x0000001f05057819 */ /* 0x000fc800000006ff */
[----:B------:R-:W2:Y:S02]  /*b010*/  SYNCS.PHASECHK.TRANS64.TRYWAIT P0, [R16+URZ+0x22800], R5 ;  /* 0x02280005100075a7 */ /* 0x000ea4000800017f */
[----:B--2---:R-:W-:Y:S05]  /*b020*/  @!P0 BRA `(.L_x_1665) ;  /* 0x000001ec00208947 */ /* 0x004fea0003800000 */
.L_x_1971:
[----:B------:R-:W-:Y:S05]  /*b030*/  BSYNC B1 ;  /* 0x0000000000017941 */ /* 0x000fea0003800000 */
.L_x_1664:
[----:B------:R-:W-:Y:S05]  /*b040*/  @P1 BRA `(.L_x_1666) ;  /* 0x0000006400181947 */ /* 0x000fea0003800000 */
[----:B---3--:R-:W3:Y:S01]  /*b050*/  LDC R0, c[0x0][0x3f4] ;  /* 0x0000fd00ff007b82 */ /* 0x008ee20000000800 */
[----:B------:R-:W-:Y:S01]  /*b060*/  BSSY B1, `(.L_x_1667) ;  /* 0x000007f000017945 */ /* 0x000fe20003800000 */
[-C--:B---3--:R-:W-:Y:S02]  /*b070*/  ISETP.GE.AND P0, PT, R174, R0.reuse, PT ;  /* 0x00000000ae00720c */ /* 0x088fe40003f06270 */
[-C--:B------:R-:W-:Y:S02]  /*b080*/  ISETP.GE.AND P1, PT, R190, R0.reuse, PT ;  /* 0x00000000be00720c */ /* 0x080fe40003f26270 */
[-C--:B------:R-:W-:Y:S02]  /*b090*/  ISETP.GE.AND P2, PT, R189, R0.reuse, PT ;  /* 0x00000000bd00720c */ /* 0x080fe40003f46270 */
[-C--:B------:R-:W-:Y:S02]  /*b0a0*/  ISETP.GE.AND P3, PT, R192, R0.reuse, PT ;  /* 0x00000000c000720c */ /* 0x080fe40003f66270 */
[----:B------:R-:W-:-:S02]  /*b0b0*/  ISETP.GE.AND P4, PT, R191, R0, PT ;  /* 0x00000000bf00720c */ /* 0x000fc40003f86270 */
[----:B------:R-:W-:Y:S01]  /*b0c0*/  ISETP.GE.AND P5, PT, R193, R0, PT ;  /* 0x00000000c100720c */ /* 0x000fe20003fa6270 */
[----:B------:R-:W-:Y:S02]  /*b0d0*/  IMAD.IADD R0, R16, 0x1, R199 ;  /* 0x0000000110007824 */ /* 0x000fe400078e02c7 */
[----:B------:R-:W-:Y:S10]  /*b0e0*/  @P0 BRA `(.L_x_1668) ;  /* 0x0000000400d80947 */ /* 0x000ff40003800000 */
[----:B0-2---:R-:W0:Y:S01]  /*b0f0*/  LDS.128 R4, [R0+0x10400] ;  /* 0x0104000000047984 */ /* 0x005e220000000c00 */
[----:B-----5:R-:W-:Y:S02]  /*b100*/  SHF.R.U32.HI R14, RZ, 0x8, R38 ;  /* 0x00000008ff0e7819 */ /* 0x020fe40000011626 */
        /* <DEDUP_REMOVED lines=24> */
[----:B0-----:R-:W-:-:S02]  /*b290*/  F2FP.F16.E4M3.UNPACK_B R3, R6.H1 ;  /* 0x00000006ff03723e */ /* 0x001fc400030006ff */
[----:B------:R-:W-:Y:S02]  /*b2a0*/  F2FP.F16.E4M3.UNPACK_B R42, R45 ;  /* 0x0000002dff2a723e */ /* 0x000fe400020006ff */
[----:B------:R-:W-:Y:S01]  /*b2b0*/  F2FP.F16.E4M3.UNPACK_B R39, R41 ;  /* 0x00000029ff27723e */ /* 0x000fe200020006ff */
[----:B------:R-:W-:Y:S01]  /*b2c0*/  HADD2.F32 R14, -RZ, R3.H1_H1 ;  /* 0x30000003ff0e7230 */ /* 0x000fe20000004100 */
[--C-:B------:R-:W-:Y:S01]  /*b2d0*/  LOP3.LUT R43, R43, 0xff0000, R36.reuse, 0xf8, !PT ;  /* 0x00ff00002b2b7812 */ /* 0x100fe200078ef824 */
[--C-:B------:R-:W-:Y:S01]  /*b2e0*/  HADD2.F32 R46, -RZ, R42.reuse.H1_H1 ;  /* 0x3000002aff2e7230 */ /* 0x100fe20000004100 */
[----:B------:R-:W-:Y:S01]  /*b2f0*/  F2FP.F16.E4M3.UNPACK_B R6, R6 ;  /* 0x00000006ff06723e */ /* 0x000fe200020006ff */
[----:B------:R-:W-:Y:S01]  /*b300*/  HADD2.F32 R40, -RZ, R39.H1_H1 ;  /* 0x30000027ff287230 */ /* 0x000fe20000004100 */
[----:B------:R-:W-:Y:S01]  /*b310*/  LOP3.LUT R43, R43, 0xff000000, R36, 0xf8, !PT ;  /* 0xff0000002b2b7812 */ /* 0x000fe200078ef824 */
[----:B------:R-:W-:Y:S01]  /*b320*/  HADD2.F32 R42, -RZ, R42.H0_H0 ;  /* 0x2000002aff2a7230 */ /* 0x000fe20000004100 */
[----:B------:R-:W-:Y:S01]  /*b330*/  LOP3.LUT R38, R15, 0xff000000, R38, 0xf8, !PT ;  /* 0xff0000000f267812 */ /* 0x000fe200078ef826 */
[C---:B------:R-:W-:Y:S01]  /*b340*/  FMUL.FTZ R48, R14.reuse, R46 ;  /* 0x0000002e0e307220 */ /* 0x040fe20000410000 */
[-C--:B------:R-:W-:Y:S01]  /*b350*/  F2FP.F16.E4M3.UNPACK_B R36, R7.reuse ;  /* 0x00000007ff24723e */ /* 0x080fe200020006ff */
[----:B------:R-:W-:Y:S01]  /*b360*/  FMUL.FTZ R47, R14, R40 ;  /* 0x000000280e2f7220 */ /* 0x000fe20000410000 */
[----:B------:R-:W-:Y:S01]  /*b370*/  F2FP.F16.E4M3.UNPACK_B R37, R7.H1 ;  /* 0x00000007ff25723e */ /* 0x000fe200030006ff */
[----:B------:R-:W-:Y:S01]  /*b380*/  HADD2.F32 R15, -RZ, R3.H0_H0 ;  /* 0x20000003ff0f7230 */ /* 0x000fe20000004100 */
[-C--:B------:R-:W-:Y:S01]  /*b390*/  F2FP.F16.E4M3.UNPACK_B R7, R5.reuse ;  /* 0x00000005ff07723e */ /* 0x080fe200020006ff */
[----:B------:R-:W-:Y:S01]  /*b3a0*/  HADD2.F32 R39, -RZ, R39.H0_H0 ;  /* 0x20000027ff277230 */ /* 0x000fe20000004100 */
[----:B------:R-:W-:Y:S01]  /*b3b0*/  F2FP.F16.E4M3.UNPACK_B R14, R5.H1 ;  /* 0x00000005ff0e723e */ /* 0x000fe200030006ff */
[----:B------:R-:W-:-:S02]  /*b3c0*/  HADD2.F32 R5, -RZ, R6.H1_H1 ;  /* 0x30000006ff057230 */ /* 0x000fc40000004100 */
[C---:B------:R-:W-:Y:S01]  /*b3d0*/  FFMA.FTZ R48, R15.reuse, R40, -R48 ;  /* 0x000000280f307223 */ /* 0x040fe20000010830 */
        /* <DEDUP_REMOVED lines=71> */
.L_x_1668:
[----:B------:R-:W-:Y:S05]  /*b850*/  BSYNC B1 ;  /* 0x0000000000017941 */ /* 0x000fea0003800000 */
.L_x_1667:
[----:B------:R-:W-:Y:S04]  /*b860*/  BSSY B1, `(.L_x_1669) ;  /* 0x000007c000017945 */ /* 0x000fe80003800000 */
[----:B------:R-:W-:Y:S05]  /*b870*/  @P1 BRA `(.L_x_1670) ;  /* 0x0000000400e81947 */ /* 0x000fea0003800000 */
[----:B0-23--:R-:W0:Y:S01]  /*b880*/  LDS.128 R4, [R206] ;  /* 0x00000000ce047984 */ /* 0x00de220000000c00 */
        /* <DEDUP_REMOVED lines=13> */
[----:B------:R-:W-:Y:S02]  /*b960*/  LOP3.LUT R14, R32, 0xff, RZ, 0xc0, !PT ;  /* 0x000000ff200e7812 */ /* 0x000fe400078ec0ff */
        /* <DEDUP_REMOVED lines=107> */
.L_x_1670:
[----:B------:R-:W-:Y:S05]  /*c020*/  BSYNC B1 ;  /* 0x0000000000017941 */ /* 0x000fea0003800000 */
.L_x_1669:
[----:B------:R-:W-:Y:S04]  /*c030*/  BSSY B1, `(.L_x_1671) ;  /* 0x0000078000017945 */ /* 0x000fe80003800000 */
[----:B------:R-:W-:Y:S05]  /*c040*/  @P2 BRA `(.L_x_1672) ;  /* 0x0000000400d82947 */ /* 0x000fea0003800000 */
[----:B0-234-:R-:W0:Y:S01]  /*c050*/  LDS.128 R4, [R0+0x12400] ;  /* 0x0124000000047984 */ /* 0x01de220000000c00 */
        /* <DEDUP_REMOVED lines=117> */
.L_x_1672:
[----:B------:R-:W-:Y:S05]  /*c7b0*/  BSYNC B1 ;  /* 0x0000000000017941 */ /* 0x000fea0003800000 */
.L_x_1671:
        /* <DEDUP_REMOVED lines=124> */
.L_x_1674:
[----:B------:R-:W-:Y:S05]  /*cf80*/  BSYNC B1 ;  /* 0x0000000000017941 */ /* 0x000fea0003800000 */
.L_x_1673:
[----:B------:R-:W-:Y:S04]  /*cf90*/  BSSY B1, `(.L_x_1675) ;  /* 0x0000078000017945 */ /* 0x000fe80003800000 */
[----:B------:R-:W-:Y:S05]  /*cfa0*/  @P4 BRA `(.L_x_1676) ;  /* 0x0000000400d84947 */ /* 0x000fea0003800000 */
[----:B0-234-:R-:W0:Y:S01]  /*cfb0*/  LDS.128 R4, [R0+0x14400] ;  /* 0x0144000000047984 */ /* 0x01de220000000c00 */
[----:B-----5:R-:W-:Y:S02]  /*cfc0*/  SHF.R.U32.HI R14, RZ, 0x8, R12 ;  /* 0x00000008ff0e7819 */ /* 0x020fe4000001160c */
[----:B------:R-:W-:Y:S02]  /*cfd0*/  SHF.R.U32.HI R24, RZ, 0x8, R13 ;  /* 0x00000008ff187819 */ /* 0x000fe4000001160d */
[----:B------:R-:W-:Y:S02]  /*cfe0*/  LOP3.LUT R3, R12, 0xff, RZ, 0xc0, !PT ;  /* 0x000000ff0c037812 */ /* 0x000fe400078ec0ff */
[----:B------:R-:W-:Y:S02]  /*cff0*/  LOP3.LUT R14, R14, 0xff, RZ, 0xc0, !PT ;  /* 0x000000ff0e0e7812 */ /* 0x000fe400078ec0ff */
[----:B------:R-:W-:Y:S02]  /*d000*/  SHF.R.U32.HI R27, RZ, 0x8, R21 ;  /* 0x00000008ff1b7819 */ /* 0x000fe40000011615 */
[----:B------:R-:W-:-:S02]  /*d010*/  LOP3.LUT R15, R13, 0xff, RZ, 0xc0, !PT ;  /* 0x000000ff0d0f7812 */ /* 0x000fc400078ec0ff */
[----:B------:R-:W-:Y:S02]  /*d020*/  LOP3.LUT R24, R24, 0xff, RZ, 0xc0, !PT ;  /* 0x000000ff18187812 */ /* 0x000fe400078ec0ff */
[----:B------:R-:W-:Y:S02]  /*d030*/  PRMT R3, R14, 0x7604, R3 ;  /* 0x000076040e037816 */ /* 0x000fe40000000003 */
[----:B------:R-:W-:Y:S02]  /*d040*/  SHF.R.U32.HI R29, RZ, 0x10, R21 ;  /* 0x00000010ff1d7819 */ /* 0x000fe40000011615 */
[----:B------:R-:W-:Y:S02]  /*d050*/  SHF.R.U32.HI R14, RZ, 0x8, R20 ;  /* 0x00000008ff0e7819 */ /* 0x000fe40000011614 */
[----:B------:R-:W-:Y:S01]  /*d060*/  SHF.R.U32.HI R28, RZ, 0x10, R13 ;  /* 0x00000010ff1c7819 */ /* 0x000fe2000001160d */
[----:B------:R-:W-:Y:S01]  /*d070*/  IMAD.U32 R29, R29, 0x10000, RZ ;  /* 0x000100001d1d7824 */ /* 0x000fe200078e00ff */
[----:B------:R-:W-:-:S02]  /*d080*/  LOP3.LUT R26, R21, 0xff, RZ, 0xc0, !PT ;  /* 0x000000ff151a7812 */ /* 0x000fc400078ec0ff */
[----:B------:R-:W-:Y:S02]  /*d090*/  LOP3.LUT R27, R27, 0xff, RZ, 0xc0, !PT ;  /* 0x000000ff1b1b7812 */ /* 0x000fe400078ec0ff */
[----:B------:R-:W-:Y:S02]  /*d0a0*/  PRMT R15, R24, 0x7604, R15 ;  /* 0x00007604180f7816 */ /* 0x000fe4000000000f */
[----:B------:R-:W-:Y:S02]  /*d0b0*/  LOP3.LUT R24, R20, 0xff, RZ, 0xc0, !PT ;  /* 0x000000ff14187812 */ /* 0x000fe400078ec0ff */
[----:B------:R-:W-:Y:S02]  /*d0c0*/  LOP3.LUT R25, R14, 0xff, RZ, 0xc0, !PT ;  /* 0x000000ff0e197812 */ /* 0x000fe400078ec0ff */
[----:B------:R-:W-:Y:S02]  /*d0d0*/  SHF.L.U32 R14, R28, 0x10, RZ ;  /* 0x000000101c0e7819 */ /* 0x000fe400000006ff */
[----:B------:R-:W-:-:S02]  /*d0e0*/  PRMT R26, R27, 0x7604, R26 ;  /* 0x000076041b1a7816 */ /* 0x000fc4000000001a */
        /* <DEDUP_REMOVED lines=98> */
.L_x_1676:
[----:B------:R-:W-:Y:S05]  /*d710*/  BSYNC B1 ;  /* 0x0000000000017941 */ /* 0x000fea0003800000 */
.L_x_1675:
        /* <DEDUP_REMOVED lines=9> */
[----:B------:R-:W-:Y:S02]  /*d7b0*/  SHF.R.U32.HI R14, RZ, 0x8, R10 ;  /* 0x00000008ff0e7819 */ /* 0x000fe4000001160a */
        /* <DEDUP_REMOVED lines=114> */
.L_x_1660:
[----:B------:R-:W0:Y:S01]  /*dee0*/  LDC R25, c[0x0][0x448] ;  /* 0x00011200ff197b82 */ /* 0x000e220000000800 */
[----:B------:R-:W-:Y:S01]  /*def0*/  IMAD.MOV.U32 R9, RZ, RZ, R10 ;  /* 0x000000ffff097224 */ /* 0x000fe200078e000a */
[----:B------:R-:W-:Y:S01]  /*df00*/  ULDC.64 UR4, c[0x0][0x3f8] ;  /* 0x0000fe0000047ab9 */ /* 0x000fe20000000a00 */
[----:B------:R-:W-:Y:S01]  /*df10*/  IMAD.MOV.U32 R6, RZ, RZ, R24 ;  /* 0x000000ffff067224 */ /* 0x000fe200078e0018 */
[----:B------:R-:W-:Y:S01]  /*df20*/  ULDC.64 UR6, c[0x0][0x408] ;  /* 0x0001020000067ab9 */ /* 0x000fe20000000a00 */
[----:B------:R-:W-:Y:S01]  /*df30*/  IMAD.MOV.U32 R7, RZ, RZ, R31 ;  /* 0x000000ffff077224 */ /* 0x000fe200078e001f */
[----:B------:R-:W-:Y:S01]  /*df40*/  ULDC.64 UR8, c[0x0][0x400] ;  /* 0x0001000000087ab9 */ /* 0x000fe20000000a00 */
[----:B------:R-:W-:Y:S02]  /*df50*/  IMAD.MOV.U32 R4, RZ, RZ, R26 ;  /* 0x000000ffff047224 */ /* 0x000fe400078e001a */
[----:B------:R-:W-:Y:S01]  /*df60*/  IMAD.MOV.U32 R5, RZ, RZ, R29 ;  /* 0x000000ffff057224 */ /* 0x000fe200078e001d */
[----:B0-----:R-:W-:-:S13]  /*df70*/  ISETP.NE.AND P0, PT, R25, 0x1, PT ;  /* 0x000000011900780c */ /* 0x001fda0003f05270 */
[----:B------:R-:W0:Y:S08]  /*df80*/  @P0 LDC R3, c[0x0][0x44c] ;  /* 0x00011300ff030b82 */ /* 0x000e300000000800 */
[----:B------:R-:W2:Y:S01]  /*df90*/  @P0 LDC R0, c[0x0][0x450] ;  /* 0x00011400ff000b82 */ /* 0x000ea20000000800 */
[----:B0-----:R-:W-:-:S05]  /*dfa0*/  @P0 IMAD.HI.U32 R3, R10, R3, RZ ;  /* 0x000000030a030227 */ /* 0x001fca00078e00ff */
[----:B--2---:R-:W-:-:S04]  /*dfb0*/  @P0 SHF.R.U32.HI R9, RZ, R0, R3 ;  /* 0x00000000ff090219 */ /* 0x004fc80000011603 */
[----:B------:R-:W-:Y:S01]  /*dfc0*/  SHF.R.S32.HI R0, RZ, 0x1f, R9 ;  /* 0x0000001fff007819 */ /* 0x000fe20000011409 */
[----:B------:R-:W-:-:S04]  /*dfd0*/  IMAD.WIDE.U32 R6, R9, UR6, R6 ;  /* 0x0000000609067c25 */ /* 0x000fc8000f8e0006 */
[----:B------:R-:W-:Y:S01]  /*dfe0*/  IMAD R8, R0, UR4, RZ ;  /* 0x0000000400087c24 */ /* 0x000fe2000f8e02ff */
[----:B------:R-:W-:Y:S01]  /*dff0*/  IADD3 R21, P1, R6, UR8, RZ ;  /* 0x0000000806157c10 */ /* 0x000fe2000ff3e0ff */
[----:B------:R-:W-:-:S04]  /*e000*/  IMAD.WIDE.U32 R4, R9, UR4, R4 ;  /* 0x0000000409047c25 */ /* 0x000fc8000f8e0004 */
[----:B------:R-:W-:Y:S02]  /*e010*/  IMAD R0, R0, UR6, RZ ;  /* 0x0000000600007c24 */ /* 0x000fe4000f8e02ff */
[C---:B------:R-:W-:Y:S01]  /*e020*/  IMAD R13, R9.reuse, UR5, R8 ;  /* 0x00000005090d7c24 */ /* 0x040fe2000f8e0208 */
[----:B------:R-:W-:Y:S01]  /*e030*/  ULDC.64 UR4, c[0x0][0x3e8] ;  /* 0x0000fa0000047ab9 */ /* 0x000fe20000000a00 */
[----:B------:R-:W-:Y:S01]  /*e040*/  IMAD R6, R9, UR7, R0 ;  /* 0x0000000709067c24 */ /* 0x000fe2000f8e0200 */
[----:B------:R-:W-:Y:S01]  /*e050*/  IADD3 R3, P0, R4, UR4, RZ ;  /* 0x0000000404037c10 */ /* 0x000fe2000ff1e0ff */
[----:B------:R-:W-:-:S03]  /*e060*/  UMOV UR4, 0xffffffff ;  /* 0xffffffff00047882 */ /* 0x000fc60000000000 */
[----:B------:R-:W-:Y:S02]  /*e070*/  IADD3.X R13, R5, UR5, R13, P0, !PT ;  /* 0x00000005050d7c10 */ /* 0x000fe400087fe40d */
[----:B------:R-:W-:Y:S01]  /*e080*/  IADD3.X R20, R7, UR9, R6, P1, !PT ;  /* 0x0000000907147c10 */ /* 0x000fe20008ffe406 */
[----:B------:R-:W-:Y:S06]  /*e090*/  BRA.DIV UR4, `(.L_x_1677) ;  /* 0x000001be04187947 */ /* 0x000fec000b800000 */
[----:B------:R0:W2:Y:S04]  /*e0a0*/  SHFL.IDX PT, R0, R13, RZ, 0x1e1f ;  /* 0x001e1fff0d007589 */ /* 0x0000a800000e0000 */
[----:B------:R-:W3:Y:S04]  /*e0b0*/  SHFL.IDX PT, R3, R3, RZ, 0x1e1f ;  /* 0x001e1fff03037589 */ /* 0x000ee800000e0000 */
[----:B------:R-:W4:Y:S04]  /*e0c0*/  SHFL.IDX PT, R20, R20, RZ, 0x1e1f ;  /* 0x001e1fff14147589 */ /* 0x000f2800000e0000 */
[----:B------:R-:W0:Y:S02]  /*e0d0*/  SHFL.IDX PT, R21, R21, RZ, 0x1e1f ;  /* 0x001e1fff15157589 */ /* 0x000e2400000e0000 */
.L_x_1977:
[----:B------:R-:W-:Y:S01]  /*e0e0*/  IMAD R45, R170, R25, RZ ;  /* 0x00000019aa2d7224 */ /* 0x000fe200078e02ff */
[----:B------:R-:W-:Y:S01]  /*e0f0*/  BSSY B1, `(.L_x_1678) ;  /* 0x0000038000017945 */ /* 0x000fe20003800000 */
[----:B------:R-:W-:Y:S02]  /*e100*/  CS2R R4, SRZ ;  /* 0x0000000000047805 */ /* 0x000fe4000001ff00 */
[----:B------:R-:W-:Y:S02]  /*e110*/  CS2R R6, SRZ ;  /* 0x0000000000067805 */ /* 0x000fe4000001ff00 */
[----:B------:R-:W-:Y:S02]  /*e120*/  CS2R R8, SRZ ;  /* 0x0000000000087805 */ /* 0x000fe4000001ff00 */
[----:B------:R-:W-:Y:S02]  /*e130*/  ISETP.GE.AND P0, PT, R10, R45, PT ;  /* 0x0000002d0a00720c */ /* 0x000fe40003f06270 */
[----:B------:R-:W-:-:S02]  /*e140*/  CS2R R10, SRZ ;  /* 0x00000000000a7805 */ /* 0x000fc4000001ff00 */
[----:B0-----:R-:W-:Y:S02]  /*e150*/  CS2R R12, SRZ ;  /* 0x00000000000c7805 */ /* 0x001fe4000001ff00 */
        /* <DEDUP_REMOVED lines=10> */
[C---:B------:R-:W-:Y:S01]  /*e200*/  VIADD R5, R18.reuse, 0x40 ;  /* 0x0000004012057836 */ /* 0x040fe20000000000 */
[----:B------:R-:W-:Y:S02]  /*e210*/  ISETP.GE.AND P2, PT, R18, UR4, PT ;  /* 0x0000000412007c0c */ /* 0x000fe4000bf46270 */
[----:B------:R-:W-:Y:S02]  /*e220*/  CS2R R24, SRZ ;  /* 0x0000000000187805 */ /* 0x000fe4000001ff00 */
[----:B------:R-:W-:Y:S02]  /*e230*/  ISETP.GE.AND P1, PT, R4, UR4, PT ;  /* 0x0000000404007c0c */ /* 0x000fe4000bf26270 */
[----:B------:R-:W-:Y:S02]  /*e240*/  CS2R R26, SRZ ;  /* 0x00000000001a7805 */ /* 0x000fe4000001ff00 */
[----:B------:R-:W-:-:S02]  /*e250*/  ISETP.GE.AND P0, PT, R5, UR4, PT ;  /* 0x0000000405007c0c */ /* 0x000fc4000bf06270 */
[----:B------:R-:W-:Y:S02]  /*e260*/  CS2R R6, SRZ ;  /* 0x0000000000067805 */ /* 0x000fe4000001ff00 */
[----:B------:R-:W-:Y:S02]  /*e270*/  CS2R R28, SRZ ;  /* 0x00000000001c7805 */ /* 0x000fe4000001ff00 */
[----:B------:R-:W-:Y:S02]  /*e280*/  CS2R R30, SRZ ;  /* 0x00000000001e7805 */ /* 0x000fe4000001ff00 */
[----:B------:R-:W-:Y:S02]  /*e290*/  @!P2 SHF.R.S32.HI R5, RZ, 0x1f, R18 ;  /* 0x0000001fff05a819 */ /* 0x000fe40000011412 */
[C---:B---3--:R-:W-:Y:S01]  /*e2a0*/  @!P2 IADD3 R36, P3, R18.reuse, R3, RZ ;  /* 0x000000031224a210 */ /* 0x048fe20007f7e0ff */
[----:B------:R-:W-:Y:S01]  /*e2b0*/  @!P1 IMAD.SHL.U32 R42, R179, 0x10, RZ ;  /* 0x00000010b32a9824 */ /* 0x000fe200078e00ff */
[----:B------:R-:W-:Y:S01]  /*e2c0*/  @!P2 IADD3 R38, P4, R18, R21, RZ ;  /* 0x000000151226a210 */ /* 0x000fe20007f9e0ff */
[----:B------:R-:W-:-:S02]  /*e2d0*/  @!P0 IMAD.SHL.U32 R48, R180, 0x10, RZ ;  /* 0x00000010b4308824 */ /* 0x000fc400078e00ff */
[----:B--2---:R-:W-:Y:S01]  /*e2e0*/  @!P2 IMAD.X R37, R0, 0x1, R5, P3 ;  /* 0x000000010025a824 */ /* 0x004fe200018e0605 */
[----:B----4-:R-:W-:Y:S02]  /*e2f0*/  @!P2 IADD3.X R39, R20, R5, RZ, P4, !PT ;  /* 0x000000051427a210 */ /* 0x010fe400027fe4ff */
[----:B------:R-:W-:Y:S02]  /*e300*/  @!P1 SHF.R.S32.HI R5, RZ, 0x1f, R42 ;  /* 0x0000001fff059819 */ /* 0x000fe4000001142a */
[C---:B------:R-:W-:Y:S02]  /*e310*/  @!P1 IADD3 R40, P5, R42.reuse, R3, RZ ;  /* 0x000000032a289210 */ /* 0x040fe40007fbe0ff */
[----:B------:R-:W-:Y:S02]  /*e320*/  CS2R R8, SRZ ;  /* 0x0000000000087805 */ /* 0x000fe4000001ff00 */
[----:B------:R-:W-:Y:S02]  /*e330*/  @!P1 IADD3 R42, P4, R42, R21, RZ ;  /* 0x000000152a2a9210 */ /* 0x000fe40007f9e0ff */
[----:B------:R-:W-:-:S02]  /*e340*/  CS2R R10, SRZ ;  /* 0x00000000000a7805 */ /* 0x000fc4000001ff00 */
[----:B------:R-:W-:Y:S01]  /*e350*/  @!P0 IADD3 R46, P3, R48, R3, RZ ;  /* 0x00000003302e8210 */ /* 0x000fe20007f7e0ff */
[--C-:B------:R-:W-:Y:S01]  /*e360*/  @!P1 IMAD.X R41, R0, 0x1, R5.reuse, P5 ;  /* 0x0000000100299824 */ /* 0x100fe200028e0605 */
[----:B------:R-:W-:Y:S01]  /*e370*/  @!P0 SHF.R.S32.HI R3, RZ, 0x1f, R48 ;  /* 0x0000001fff038819 */ /* 0x000fe20000011430 */
[----:B------:R-:W-:Y:S01]  /*e380*/  @!P1 IMAD.X R43, R20, 0x1, R5, P4 ;  /* 0x00000001142b9824 */ /* 0x000fe200020e0605 */
[----:B------:R-:W-:Y:S02]  /*e390*/  @!P0 IADD3 R48, P5, R48, R21, RZ ;  /* 0x0000001530308210 */ /* 0x000fe40007fbe0ff */
[----:B------:R-:W-:Y:S02]  /*e3a0*/  CS2R R4, SRZ ;  /* 0x0000000000047805 */ /* 0x000fe4000001ff00 */
[----:B------:R-:W-:Y:S02]  /*e3b0*/  CS2R R32, SRZ ;  /* 0x0000000000207805 */ /* 0x000fe4000001ff00 */
[----:B------:R-:W-:-:S02]  /*e3c0*/  CS2R R34, SRZ ;  /* 0x0000000000227805 */ /* 0x000fc4000001ff00 */
[----:B------:R-:W-:Y:S02]  /*e3d0*/  CS2R R12, SRZ ;  /* 0x00000000000c7805 */ /* 0x000fe4000001ff00 */
[----:B------:R-:W-:Y:S01]  /*e3e0*/  CS2R R14, SRZ ;  /* 0x00000000000e7805 */ /* 0x000fe2000001ff00 */
[--C-:B------:R-:W-:Y:S01]  /*e3f0*/  @!P0 IMAD.X R47, R0, 0x1, R3.reuse, P3 ;  /* 0x00000001002f8824 */ /* 0x100fe200018e0603 */
[----:B------:R0:W5:Y:S01]  /*e400*/  @!P2 LD.E.128 R24, desc[UR38][R36.64] ;  /* 0x000000262418a980 */ /* 0x000162000c101d00 */
[----:B------:R-:W-:-:S03]  /*e410*/  @!P0 IMAD.X R49, R20, 0x1, R3, P5 ;  /* 0x0000000114318824 */ /* 0x000fc600028e0603 */
[----:B------:R0:W5:Y:S04]  /*e420*/  @!P2 LD.E.128 R4, desc[UR38][R38.64] ;  /* 0x000000262604a980 */ /* 0x000168000c101d00 */
[----:B------:R0:W5:Y:S04]  /*e430*/  @!P1 LD.E.128 R28, desc[UR38][R40.64] ;  /* 0x00000026281c9980 */ /* 0x000168000c101d00 */
[----:B------:R0:W5:Y:S04]  /*e440*/  @!P1 LD.E.128 R8, desc[UR38][R42.64] ;  /* 0x000000262a089980 */ /* 0x000168000c101d00 */
[----:B------:R0:W5:Y:S04]  /*e450*/  @!P0 LD.E.128 R32, desc[UR38][R46.64] ;  /* 0x000000262e208980 */ /* 0x000168000c101d00 */
[----:B------:R0:W5:Y:S02]  /*e460*/  @!P0 LD.E.128 R12, desc[UR38][R48.64] ;  /* 0x00000026300c8980 */ /* 0x000164000c101d00 */
.L_x_1679:
[----:B------:R-:W-:Y:S05]  /*e470*/  BSYNC B1 ;  /* 0x0000000000017941 */ /* 0x000fea0003800000 */
.L_x_1678:
[----:B------:R-:W-:Y:S01]  /*e480*/  ULEA.HI UR4, UR37, UR37, URZ, 0x1 ;  /* 0x0000002525047291 */ /* 0x000fe2000f8f083f */
[----:B---3--:R-:W-:Y:S01]  /*e490*/  VIADDMNMX R3, R45, -R178, 0x80, PT ;  /* 0x000000802d037446 */ /* 0x008fe200038009b2 */
[----:B------:R-:W-:Y:S02]  /*e4a0*/  BSSY B1, `(.L_x_1680) ;  /* 0x0000008000017945 */ /* 0x000fe40003800000 */
[----:B------:R-:W-:Y:S01]  /*e4b0*/  ULOP3.LUT UR4, UR4, 0xfffffffe, URZ, 0xc0, !UPT ;  /* 0xfffffffe04047892 */ /* 0x000fe2000f8ec03f */
[----:B------:R-:W-:-:S03]  /*e4c0*/  ISETP.GE.AND P1, PT, R176, R3, PT ;  /* 0x00000003b000720c */ /* 0x000fc60003f26270 */
[----:B------:R-:W-:-:S06]  /*e4d0*/  UIADD3 UR4, UR37, -UR4, URZ ;  /* 0x8000000425047290 */ /* 0x000fcc000fffe03f */
[----:B------:R-:W-:-:S05]  /*e4e0*/  IMAD.U32 R21, RZ, RZ, UR4 ;  /* 0x00000004ff157e24 */ /* 0x000fca000f8e00ff */
[----:B------:R-:W-:-:S04]  /*e4f0*/  SHF.L.U32 R21, R21, 0x1f, RZ ;  /* 0x0000001f15157819 */ /* 0x000fc800000006ff */
[----:B------:R-:W3:Y:S02]  /*e500*/  SYNCS.PHASECHK.TRANS64.TRYWAIT P0, [R16+URZ+0x22800], R21 ;  /* 0x02280015100075a7 */ /* 0x000ee4000800017f */
[----:B---3--:R-:W-:Y:S05]  /*e510*/  @!P0 BRA `(.L_x_1681) ;  /* 0x000001b800688947 */ /* 0x008fea0003800000 */
.L_x_1978:
[----:B------:R-:W-:Y:S05]  /*e520*/  BSYNC B1 ;  /* 0x0000000000017941 */ /* 0x000fea0003800000 */
.L_x_1680:
[----:B------:R-:W-:Y:S05]  /*e530*/  @P1 BRA `(.L_x_1666) ;  /* 0x0000002c00dc1947 */ /* 0x000fea0003800000 */
[----:B------:R-:W0:Y:S01]  /*e540*/  LDC R3, c[0x0][0x3f4] ;  /* 0x0000fd00ff037b82 */ /* 0x000e220000000800 */
[C---:B--2---:R-:W-:Y:S01]  /*e550*/  VIADD R0, R18.reuse, 0x20 ;  /* 0x0000002012007836 */ /* 0x044fe20000000000 */
[----:B------:R-:W-:Y:S01]  /*e560*/  BSSY B1, `(.L_x_1682) ;  /* 0x00000fc000017945 */ /* 0x000fe20003800000 */
[C---:B----4-:R-:W-:Y:S01]  /*e570*/  VIADD R20, R18.reuse, 0x40 ;  /* 0x0000004012147836 */ /* 0x050fe20000000000 */
[-C--:B0-----:R-:W-:Y:S02]  /*e580*/  ISETP.GE.AND P0, PT, R18, R3.reuse, PT ;  /* 0x000000031200720c */ /* 0x081fe40003f06270 */
[-C--:B------:R-:W-:Y:S02]  /*e590*/  ISETP.GE.AND P1, PT, R0, R3.reuse, PT ;  /* 0x000000030000720c */ /* 0x080fe40003f26270 */
[----:B------:R-:W-:-:S09]  /*e5a0*/  ISETP.GE.AND P2, PT, R20, R3, PT ;  /* 0x000000031400720c */ /* 0x000fd20003f46270 */
[----:B------:R-:W-:Y:S05]  /*e5b0*/  @P0 BRA `(.L_x_1683) ;  /* 0x0000000c00d80947 */ /* 0x000fea0003800000 */
[----:B-----5:R-:W-:Y:S02]  /*e5c0*/  SHF.R.U32.HI R0, RZ, 0x8, R24 ;  /* 0x00000008ff007819 */ /* 0x020fe40000011618 */
[----:B------:R-:W-:Y:S02]  /*e5d0*/  LOP3.LUT R20, R24, 0xff, RZ, 0xc0, !PT ;  /* 0x000000ff18147812 */ /* 0x000fe400078ec0ff */
[----:B---3--:R-:W-:Y:S02]  /*e5e0*/  LOP3.LUT R21, R0, 0xff, RZ, 0xc0, !PT ;  /* 0x000000ff00157812 */ /* 0x008fe400078ec0ff */
[----:B------:R-:W-:Y:S02]  /*e5f0*/  LEA.HI R0, R3, R208, RZ, 0x1c ;  /* 0x000000d003007211 */ /* 0x000fe400078fe0ff */
[----:B------:R-:W-:Y:S02]  /*e600*/  PRMT R45, R21, 0x7604, R20 ;  /* 0x00007604152d7816 */ /* 0x000fe40000000014 */
[----:B------:R-:W-:-:S02]  /*e610*/  SHF.R.S32.HI R21, RZ, 0x1f, R0 ;  /* 0x0000001fff157819 */ /* 0x000fc40000011400 */
[----:B------:R-:W-:Y:S02]  /*e620*/  SHF.R.U32.HI R37, RZ, 0x8, R25 ;  /* 0x00000008ff257819 */ /* 0x000fe40000011619 */
[----:B------:R-:W-:Y:S01]  /*e630*/  LEA.HI R20, R21, R0, RZ, 0x2 ;  /* 0x0000000015147211 */ /* 0x000fe200078f10ff */
[----:B------:R-:W-:Y:S01]  /*e640*/  IMAD.SHL.U32 R0, R0, 0x10, RZ ;  /* 0x0000001000007824 */ /* 0x000fe200078e00ff */
[----:B------:R-:W-:Y:S02]  /*e650*/  SHF.R.U32.HI R39, RZ, 0x8, R26 ;  /* 0x00000008ff277819 */ /* 0x000fe4000001161a */
[----:B------:R-:W-:Y:S01]  /*e660*/  LOP3.LUT R36, R25, 0xff, RZ, 0xc0, !PT ;  /* 0x000000ff19247812 */ /* 0x000fe200078ec0ff */
[----:B------:R-:W-:Y:S01]  /*e670*/  IMAD.SHL.U32 R20, R20, 0x800, RZ ;  /* 0x0000080014147824 */ /* 0x000fe200078e00ff */
[----:B------:R-:W-:Y:S02]  /*e680*/  LOP3.LUT R21, R181, 0x30, R0, 0xf8, !PT ;  /* 0x00000030b5157812 */ /* 0x000fe400078ef800 */
[----:B------:R-:W-:-:S02]  /*e690*/  LOP3.LUT R38, R26, 0xff, RZ, 0xc0, !PT ;  /* 0x000000ff1a267812 */ /* 0x000fc400078ec0ff */
[----:B------:R-:W-:Y:S02]  /*e6a0*/  LOP3.LUT R21, R21, R182, RZ, 0x3c, !PT ;  /* 0x000000b615157212 */ /* 0x000fe400078e3cff */
[----:B------:R-:W-:Y:S02]  /*e6b0*/  LOP3.LUT R20, R20, 0xffffe000, RZ, 0xc0, !PT ;  /* 0xffffe00014147812 */ /* 0x000fe400078ec0ff */
[----:B------:R-:W-:Y:S02]  /*e6c0*/  LOP3.LUT R37, R37, 0xff, RZ, 0xc0, !PT ;  /* 0x000000ff25257812 */ /* 0x000fe400078ec0ff */
[----:B------:R-:W-:Y:S02]  /*e6d0*/  LOP3.LUT R39, R39, 0xff, RZ, 0xc0, !PT ;  /* 0x000000ff27277812 */ /* 0x000fe400078ec0ff */
[----:B------:R-:W-:Y:S02]  /*e6e0*/  IADD3 R21, R21, R183, R20 ;  /* 0x000000b715157210 */ /* 0x000fe40007ffe014 */
[----:B------:R-:W-:-:S02]  /*e6f0*/  PRMT R46, R37, 0x7604, R36 ;  /* 0x00007604252e7816 */ /* 0x000fc40000000024 */
[----:B------:R-:W-:Y:S01]  /*e700*/  PRMT R47, R39, 0x7604, R38 ;  /* 0x00007604272f7816 */ /* 0x000fe20000000026 */
[----:B------:R-:W-:Y:S01]  /*e710*/  IMAD.IADD R0, R16, 0x1, R21 ;  /* 0x0000000110007824 */ /* 0x000fe200078e0215 */
[----:B------:R-:W-:Y:S02]  /*e720*/  SHF.R.U32.HI R37, RZ, 0x8, R27 ;  /* 0x00000008ff257819 */ /* 0x000fe4000001161b */
[----:B------:R-:W-:Y:S02]  /*e730*/  SHF.R.U32.HI R39, RZ, 0x8, R4 ;  /* 0x00000008ff277819 */ /* 0x000fe40000011604 */
[----:B------:R-:W-:Y:S02]  /*e740*/  SHF.R.U32.HI R40, RZ, 0x8, R5 ;  /* 0x00000008ff287819 */ /* 0x000fe40000011605 */
[----:B------:R-:W-:Y:S02]  /*e750*/  LOP3.LUT R36, R27, 0xff, RZ, 0xc0, !PT ;  /* 0x000000ff1b247812 */ /* 0x000fe400078ec0ff */
[----:B------:R-:W-:-:S02]  /*e760*/  LOP3.LUT R38, R4, 0xff, RZ, 0xc0, !PT ;  /* 0x000000ff04267812 */ /* 0x000fc400078ec0ff */
[----:B------:R-:W-:Y:S02]  /*e770*/  LOP3.LUT R37, R37, 0xff, RZ, 0xc0, !PT ;  /* 0x000000ff25257812 */ /* 0x000fe400078ec0ff */
[----:B------:R-:W-:Y:S02]  /*e780*/  LOP3.LUT R39, R39, 0xff, RZ, 0xc0, !PT ;  /* 0x000000ff27277812 */ /* 0x000fe400078ec0ff */
[----:B------:R-:W-:Y:S02]  /*e790*/  LOP3.LUT R21, R40, 0xff, RZ, 0xc0, !PT ;  /* 0x000000ff28157812 */ /* 0x000fe400078ec0ff */
[----:B------:R-:W0:Y:S01]  /*e7a0*/  LDS.128 R40, [R0+0x10400] ;  /* 0x0104000000287984 */ /* 0x000e220000000c00 */
[----:B------:R-:W-:Y:S02]  /*e7b0*/  PRMT R48, R37, 0x7604, R36 ;  /* 0x0000760425307816 */ /* 0x000fe40000000024 */
[----:B------:R-:W-:Y:S02]  /*e7c0*/  PRMT R53, R39, 0x7604, R38 ;  /* 0x0000760427357816 */ /* 0x000fe40000000026 */
[----:B------:R-:W2:Y:S01]  /*e7d0*/  LDS.128 R36, [R217+0x10400] ;  /* 0x01040000d9247984 */ /* 0x000ea20000000c00 */
[----:B------:R-:W-:-:S02]  /*e7e0*/  SHF.R.U32.HI R52, RZ, 0x8, R7 ;  /* 0x00000008ff347819 */ /* 0x000fc40000011607 */
[----:B------:R-:W-:Y:S02]  /*e7f0*/  LOP3.LUT R51, R7, 0xff, RZ, 0xc0, !PT ;  /* 0x000000ff07337812 */ /* 0x000fe400078ec0ff */
[----:B------:R-:W-:Y:S02]  /*e800*/  LOP3.LUT R52, R52, 0xff, RZ, 0xc0, !PT ;  /* 0x000000ff34347812 */ /* 0x000fe400078ec0ff */
[----:B------:R-:W-:Y:S02]  /*e810*/  LOP3.LUT R20, R5, 0xff, RZ, 0xc0, !PT ;  /* 0x000000ff05147812 */ /* 0x000fe400078ec0ff */
[----:B------:R-:W-:Y:S02]  /*e820*/  SHF.R.U32.HI R50, RZ, 0x8, R6 ;  /* 0x00000008ff327819 */ /* 0x000fe40000011606 */
[----:B------:R-:W-:Y:S02]  /*e830*/  PRMT R52, R52, 0x7604, R51 ;  /* 0x0000760434347816 */ /* 0x000fe40000000033 */
[----:B------:R-:W-:-:S02]  /*e840*/  LOP3.LUT R49, R6, 0xff, RZ, 0xc0, !PT ;  /* 0x000000ff06317812 */ /* 0x000fc400078ec0ff */
        /* <DEDUP_REMOVED lines=24> */
[----:B0-----:R-:W-:Y:S02]  /*e9d0*/  F2FP.F16.E4M3.UNPACK_B R24, R41 ;  /* 0x00000029ff18723e */ /* 0x001fe400020006ff */
[----:B------:R-:W-:Y:S01]  /*e9e0*/  F2FP.F16.E4M3.UNPACK_B R26, R52 ;  /* 0x00000034ff1a723e */ /* 0x000fe200020006ff */
[----:B------:R-:W-:Y:S01]  /*e9f0*/  HADD2.F32 R58, -RZ, R27.H0_H0 ;  /* 0x2000001bff3a7230 */ /* 0x000fe20000004100 */
[----:B------:R-:W-:Y:S01]  /*ea00*/  LOP3.LUT R56, R21, 0xff000000, R4, 0xf8, !PT ;  /* 0xff00000015387812 */ /* 0x000fe200078ef804 */
[----:B------:R-:W-:Y:S01]  /*ea10*/  HADD2.F32 R5, -RZ, R24.H0_H0 ;  /* 0x20000018ff057230 */ /* 0x000fe20000004100 */
[----:B--2---:R-:W-:Y:S01]  /*ea20*/  F2FP.F16.E4M3.UNPACK_B R21, R37 ;  /* 0x00000025ff15723e */ /* 0x004fe200020006ff */
[----:B------:R-:W-:Y:S01]  /*ea30*/  HADD2.F32 R54, -RZ, R26.H0_H0 ;  /* 0x2000001aff367230 */ /* 0x000fe20000004100 */
[----:B------:R-:W-:Y:S01]  /*ea40*/  LOP3.LUT R57, R57, 0xff0000, R6, 0xf8, !PT ;  /* 0x00ff000039397812 */ /* 0x000fe200078ef806 */
[----:B------:R-:W-:Y:S01]  /*ea50*/  HADD2.F32 R24, -RZ, R24.H1_H1 ;  /* 0x30000018ff187230 */ /* 0x000fe20000004100 */
[----:B------:R-:W-:Y:S01]  /*ea60*/  F2FP.F16.E4M3.UNPACK_B R47, R41.H1 ;  /* 0x00000029ff2f723e */ /* 0x000fe200030006ff */
[--C-:B------:R-:W-:Y:S01]  /*ea70*/  HADD2.F32 R25, -RZ, R21.reuse.H0_H0 ;  /* 0x20000015ff197230 */ /* 0x100fe20000004100 */
[-C--:B------:R-:W-:Y:S01]  /*ea80*/  F2FP.F16.E4M3.UNPACK_B R49, R43.reuse ;  /* 0x0000002bff31723e */ /* 0x080fe200020006ff */
[----:B------:R-:W-:Y:S01]  /*ea90*/  HADD2.F32 R21, -RZ, R21.H1_H1 ;  /* 0x30000015ff157230 */ /* 0x000fe20000004100 */
[----:B------:R-:W-:-:S02]  /*eaa0*/  F2FP.F16.E4M3.UNPACK_B R50, R43.H1 ;  /* 0x0000002bff32723e */ /* 0x000fc400030006ff */
[-C--:B------:R-:W-:Y:S02]  /*eab0*/  F2FP.F16.E4M3.UNPACK_B R41, R40.reuse ;  /* 0x00000028ff29723e */ /* 0x080fe400020006ff */
[----:B------:R-:W-:Y:S01]  /*eac0*/  F2FP.F16.E4M3.UNPACK_B R43, R40.H1 ;  /* 0x00000028ff2b723e */ /* 0x000fe200030006ff */
[----:B------:R-:W-:Y:S01]  /*ead0*/  FMUL.FTZ R40, R5, R58 ;  /* 0x0000003a05287220 */ /* 0x000fe20000410000 */
[----:B------:R-:W-:Y:S01]  /*eae0*/  LOP3.LUT R6, R57, 0xff000000, R6, 0xf8, !PT ;  /* 0xff00000039067812 */ /* 0x000fe200078ef806 */
[-C--:B------:R-:W-:Y:S01]  /*eaf0*/  FMUL.FTZ R57, R5, R54.reuse ;  /* 0x0000003605397220 */ /* 0x080fe20000410000 */
[----:B------:R-:W-:Y:S01]  /*eb00*/  F2FP.F16.E4M3.UNPACK_B R55, R55.H1 ;  /* 0x00000037ff37723e */ /* 0x000fe200030006ff */
[C---:B------:R-:W-:Y:S01]  /*eb10*/  FFMA.FTZ R5, R25.reuse, R54, -R40 ;  /* 0x0000003619057223 */ /* 0x040fe20000010828 */
[----:B------:R-:W-:Y:S01]  /*eb20*/  F2FP.F16.E4M3.UNPACK_B R52, R52.H1 ;  /* 0x00000034ff34723e */ /* 0x000fe200030006ff */
[----:B------:R-:W-:Y:S01]  /*eb30*/  FFMA.FTZ R25, R25, R58, R57 ;  /* 0x0000003a19197223 */ /* 0x000fe20000010039 */
[----:B------:R-:W-:Y:S01]  /*eb40*/  LOP3.LUT R59, R59, 0xff000000, R7, 0xf8, !PT ;  /* 0xff0000003b3b7812 */ /* 0x000fe200078ef807 */
[----:B------:R-:W-:Y:S01]  /*eb50*/  HADD2.F32 R40, -RZ, R26.H1_H1 ;  /* 0x3000001aff287230 */ /* 0x000fe20000004100 */
[----:B------:R-:W-:Y:S01]  /*eb60*/  F2FP.F16.E4M3.UNPACK_B R45, R37.H1 ;  /* 0x00000025ff2d723e */ /* 0x000fe200030006ff */
[----:B------:R-:W-:Y:S01]  /*eb70*/  HADD2.F32 R54, -RZ, R27.H1_H1 ;  /* 0x3000001bff367230 */ /* 0x000fe20000004100 */
[-C--:B------:R-:W-:Y:S01]  /*eb80*/  F2FP.F16.E4M3.UNPACK_B R7, R42.reuse ;  /* 0x0000002aff07723e */ /* 0x080fe200020006ff */
[----:B------:R-:W-:Y:S01]  /*eb90*/  HADD2.F32 R57, -RZ, R55.H0_H0 ;  /* 0x20000037ff397230 */ /* 0x000fe20000004100 */
[----:B------:R-:W-:Y:S01]  /*eba0*/  F2FP.F16.E4M3.UNPACK_B R48, R42.H1 ;  /* 0x0000002aff30723e */ /* 0x000fe200030006ff */
[----:B------:R-:W-:-:S02]  /*ebb0*/  HADD2.F32 R26, -RZ, R47.H0_H0 ;  /* 0x2000002fff1a7230 */ /* 0x000fc40000004100 */
[C---:B------:R-:W-:Y:S01]  /*ebc0*/  FMUL.FTZ R58, R24.reuse, R54 ;  /* 0x00000036183a7220 */ /* 0x040fe20000410000 */
[----:B------:R-:W-:Y:S02]  /*ebd0*/  HADD2.F32 R42, -RZ, R52.H0_H0 ;  /* 0x20000034ff2a7230 */ /* 0x000fe40000004100 */
[-C--:B------:R-:W-:Y:S01]  /*ebe0*/  FMUL.FTZ R61, R24, R40.reuse ;  /* 0x00000028183d7220 */ /* 0x080fe20000410000 */
[----:B------:R-:W-:Y:S02]  /*ebf0*/  HADD2.F32 R27, -RZ, R45.H0_H0 ;  /* 0x2000002dff1b7230 */ /* 0x000fe40000004100 */
[C---:B------:R-:W-:Y:S01]  /*ec00*/  FMUL.FTZ R60, R26.reuse, R57 ;  /* 0x000000391a3c7220 */ /* 0x040fe20000410000 */
[C---:B------:R-:W-:Y:S01]  /*ec10*/  FFMA.FTZ R24, R21.reuse, R40, -R58 ;  /* 0x0000002815187223 */ /* 0x040fe2000001083a */
[----:B------:R-:W-:Y:S01]  /*ec20*/  FMUL.FTZ R62, R26, R42 ;  /* 0x0000002a1a3e7220 */ /* 0x000fe20000410000 */
[----:B------:R-:W-:Y:S01]  /*ec30*/  FFMA.FTZ R26, R21, R54, R61 ;  /* 0x00000036151a7223 */ /* 0x000fe2000001003d */
[C---:B------:R-:W-:Y:S01]  /*ec40*/  FFMA.FTZ R21, R27.reuse, R42, -R60 ;  /* 0x0000002a1b157223 */ /* 0x040fe2000001083c */
[----:B------:R-:W-:Y:S01]  /*ec50*/  F2FP.F16.E4M3.UNPACK_B R54, R53 ;  /* 0x00000035ff36723e */ /* 0x000fe200020006ff */
[----:B------:R-:W-:Y:S01]  /*ec60*/  FFMA.FTZ R27, R27, R57, R62 ;  /* 0x000000391b1b7223 */ /* 0x000fe2000001003e */
[----:B------:R-:W-:Y:S01]  /*ec70*/  F2FP.F16.E4M3.UNPACK_B R57, R59 ;  /* 0x0000003bff39723e */ /* 0x000fe200020006ff */
[----:B------:R-:W-:Y:S01]  /*ec80*/  HADD2.F32 R58, -RZ, R55.H1_H1 ;  /* 0x30000037ff3a7230 */ /* 0x000fe20000004100 */
[----:B------:R-:W-:Y:S01]  /*ec90*/  F2FP.F16.E4M3.UNPACK_B R46, R39 ;  /* 0x00000027ff2e723e */ /* 0x000fe200020006ff */
[----:B------:R-:W-:Y:S01]  /*eca0*/  HADD2.F32 R47, -RZ, R47.H1_H1 ;  /* 0x3000002fff2f7230 */ /* 0x000fe20000004100 */
[----:B------:R-:W-:Y:S01]  /*ecb0*/  F2FP.F16.E4M3.UNPACK_B R59, R59.H1 ;  /* 0x0000003bff3b723e */ /* 0x000fe200030006ff */
[----:B------:R-:W-:Y:S01]  /*ecc0*/  HADD2.F32 R61, -RZ, R57.H0_H0 ;  /* 0x20000039ff3d7230 */ /* 0x000fe20000004100 */
[----:B------:R-:W-:Y:S01]  /*ecd0*/  F2FP.F16.E4M3.UNPACK_B R53, R53.H1 ;  /* 0x00000035ff35723e */ /* 0x000fe200030006ff */
[----:B------:R-:W-:-:S02]  /*ece0*/  HADD2.F32 R42, -RZ, R49.H0_H0 ;  /* 0x20000031ff2a7230 */ /* 0x000fc40000004100 */
[C---:B------:R-:W-:Y:S01]  /*ecf0*/  FMUL.FTZ R60, R47.reuse, R58 ;  /* 0x0000003a2f3c7220 */ /* 0x040fe20000410000 */
[----:B------:R-:W-:Y:S01]  /*ed00*/  HADD2.F32 R52, -RZ, R52.H1_H1 ;  /* 0x30000034ff347230 */ /* 0x000fe20000004100 */
[----:B------:R-:W-:Y:S01]  /*ed10*/  F2FP.F16.E4M3.UNPACK_B R39, R39.H1 ;  /* 0x00000027ff27723e */ /* 0x000fe200030006ff */
[----:B------:R-:W-:Y:S02]  /*ed20*/  HADD2.F32 R55, -RZ, R54.H0_H0 ;  /* 0x20000036ff377230 */ /* 0x000fe40000004100 */
[C---:B------:R-:W-:Y:S01]  /*ed30*/  FMUL.FTZ R63, R42.reuse, R61 ;  /* 0x0000003d2a3f7220 */ /* 0x040fe20000410000 */
[----:B------:R-:W-:Y:S02]  /*ed40*/  HADD2.F32 R45, -RZ, R45.H1_H1 ;  /* 0x3000002dff2d7230 */ /* 0x000fe40000004100 */
[----:B------:R-:W-:Y:S01]  /*ed50*/  FMUL.FTZ R47, R47, R52 ;  /* 0x000000342f2f7220 */ /* 0x000fe20000410000 */
[----:B------:R-:W-:Y:S02]  /*ed60*/  HADD2.F32 R40, -RZ, R46.H0_H0 ;  /* 0x2000002eff287230 */ /* 0x000fe40000004100 */
[----:B------:R-:W-:Y:S01]  /*ed70*/  FMUL.FTZ R42, R42, R55 ;  /* 0x000000372a2a7220 */ /* 0x000fe20000410000 */
[----:B------:R-:W-:-:S02]  /*ed80*/  HADD2.F32 R54, -RZ, R54.H1_H1 ;  /* 0x30000036ff367230 */ /* 0x000fc40000004100 */
[C---:B------:R-:W-:Y:S01]  /*ed90*/  FFMA.FTZ R58, R45.reuse, R58, R47 ;  /* 0x0000003a2d3a7223 */ /* 0x040fe2000001002f */
[----:B------:R-:W-:Y:S02]  /*eda0*/  HADD2.F32 R57, -RZ, R57.H1_H1 ;  /* 0x30000039ff397230 */ /* 0x000fe40000004100 */
[C---:B------:R-:W-:Y:S01]  /*edb0*/  FFMA.FTZ R61, R40.reuse, R61, R42 ;  /* 0x0000003d283d7223 */ /* 0x040fe2000001002a */
[----:B------:R-:W-:Y:S02]  /*edc0*/  HADD2.F32 R49, -RZ, R49.H1_H1 ;  /* 0x30000031ff317230 */ /* 0x000fe40000004100 */
[----:B------:R-:W-:Y:S01]  /*edd0*/  FFMA.FTZ R60, R45, R52, -R60 ;  /* 0x000000342d3c7223 */ /* 0x000fe2000001083c */
[----:B------:R-:W-:Y:S02]  /*ede0*/  HADD2.F32 R47, -RZ, R59.H0_H0 ;  /* 0x2000003bff2f7230 */ /* 0x000fe40000004100 */
[----:B------:R-:W-:Y:S01]  /*edf0*/  FFMA.FTZ R63, R40, R55, -R63 ;  /* 0x00000037283f7223 */ /* 0x000fe2000001083f */
        /* <DEDUP_REMOVED lines=8> */
[----:B------:R-:W-:Y:S01]  /*ee80*/  F2FP.F16.E4M3.UNPACK_B R37, R36 ;  /* 0x00000024ff25723e */ /* 0x000fe200020006ff */
[----:B------:R-:W-:Y:S01]  /*ee90*/  FFMA.FTZ R64, R46, R57, R52 ;  /* 0x000000392e407223 */ /* 0x000fe20000010034 */
[----:B------:R-:W-:-:S02]  /*eea0*/  HADD2.F32 R53, -RZ, R53.H1_H1 ;  /* 0x30000035ff357230 */ /* 0x000fc40000004100 */
[C---:B------:R-:W-:Y:S01]  /*eeb0*/  FFMA.FTZ R65, R40.reuse, R47, R42 ;  /* 0x0000002f28417223 */ /* 0x040fe2000001002a */
[----:B------:R-:W-:Y:S01]  /*eec0*/  FFMA.FTZ R57, R40, R45, -R49 ;  /* 0x0000002d28397223 */ /* 0x000fe20000010831 */
[----:B------:R-:W-:Y:S01]  /*eed0*/  F2FP.F16.E4M3.UNPACK_B R47, R56.H1 ;  /* 0x00000038ff2f723e */ /* 0x000fe200030006ff */
[----:B------:R-:W-:Y:S01]  /*eee0*/  HADD2.F32 R59, -RZ, R59.H1_H1 ;  /* 0x3000003bff3b7230 */ /* 0x000fe20000004100 */
[----:B------:R-:W-:Y:S01]  /*eef0*/  F2FP.F16.E4M3.UNPACK_B R45, R51.H1 ;  /* 0x00000033ff2d723e */ /* 0x000fe200030006ff */
[----:B------:R-:W-:Y:S01]  /*ef00*/  HADD2.F32 R50, -RZ, R50.H1_H1 ;  /* 0x30000032ff327230 */ /* 0x000fe20000004100 */
[----:B------:R-:W-:Y:S01]  /*ef10*/  F2FP.F16.E4M3.UNPACK_B R36, R36.H1 ;  /* 0x00000024ff24723e */ /* 0x000fe200030006ff */
[----:B------:R-:W-:Y:S01]  /*ef20*/  FFMA.FTZ R62, R46, R54, -R55 ;  /* 0x000000362e3e7223 */ /* 0x000fe20000010837 */
[----:B------:R-:W-:Y:S01]  /*ef30*/  HADD2.F32 R49, -RZ, R47.H0_H0 ;  /* 0x2000002fff317230 */ /* 0x000fe20000004100 */
[----:B------:R-:W-:Y:S01]  /*ef40*/  F2FP.F16.E4M3.UNPACK_B R56, R56 ;  /* 0x00000038ff38723e */ /* 0x000fe200020006ff */
        /* <DEDUP_REMOVED lines=9> */
[C---:B------:R-:W-:Y:S01]  /*efe0*/  FFMA.FTZ R66, R40.reuse, R53, -R55 ;  /* 0x0000003528427223 */ /* 0x040fe20000010837 */
[----:B------:R-:W-:Y:S02]  /*eff0*/  HADD2.F32 R43, -RZ, R43.H1_H1 ;  /* 0x3000002bff2b7230 */ /* 0x000fe40000004100 */
        /* <DEDUP_REMOVED lines=9> */
[----:B------:R-:W-:Y:S01]  /*f090*/  F2FP.F16.E4M3.UNPACK_B R4, R38 ;  /* 0x00000026ff04723e */ /* 0x000fe200020006ff */
[----:B------:R-:W-:-:S02]  /*f0a0*/  HADD2.F32 R39, -RZ, R41.H0_H0 ;  /* 0x20000029ff277230 */ /* 0x000fc40000004100 */
[C---:B------:R-:W-:Y:S01]  /*f0b0*/  FFMA.FTZ R53, R36.reuse, R45, -R53 ;  /* 0x0000002d24357223 */ /* 0x040fe20000010835 */
[----:B------:R-:W-:Y:S01]  /*f0c0*/  FFMA.FTZ R52, R36, R47, R40 ;  /* 0x0000002f24347223 */ /* 0x000fe20000010028 */
[----:B------:R-:W-:Y:S01]  /*f0d0*/  HADD2.F32 R40, -RZ, R51.H0_H0 ;  /* 0x20000033ff287230 */ /* 0x000fe20000004100 */
[----:B------:R-:W-:Y:S01]  /*f0e0*/  F2FP.F16.E4M3.UNPACK_B R38, R38.H1 ;  /* 0x00000026ff26723e */ /* 0x000fe200030006ff */
        /* <DEDUP_REMOVED lines=34> */
[----:B------:R-:W-:Y:S01]  /*f310*/  F2FP.SATFINITE.E4M3.F32.PACK_AB_MERGE_C R27, R58, R27, RZ ;  /* 0x0000001b3a1b723e */ /* 0x000fe200048070ff */
[----:B------:R-:W-:Y:S01]  /*f320*/  FFMA.FTZ R48, R38, R41, -R37 ;  /* 0x0000002926307223 */ /* 0x000fe20000010825 */
[----:B------:R-:W-:-:S02]  /*f330*/  HADD2.F32 R37, -RZ, R20.H0_H0 ;  /* 0x20000014ff257230 */ /* 0x000fc40000004100 */
[----:B------:R-:W-:Y:S01]  /*f340*/  FFMA.FTZ R55, R38, R43, R54 ;  /* 0x0000002b26377223 */ /* 0x000fe20000010036 */
[--C-:B------:R-:W-:Y:S01]  /*f350*/  HADD2.F32 R20, -RZ, R7.reuse.H0_H0 ;  /* 0x20000007ff147230 */ /* 0x100fe20000004100 */
[----:B------:R-:W-:Y:S01]  /*f360*/  F2FP.SATFINITE.E4M3.F32.PACK_AB_MERGE_C R65, R68, R65, RZ ;  /* 0x000000414441723e */ /* 0x000fe200048070ff */
        /* <DEDUP_REMOVED lines=16> */
[----:B------:R-:W-:Y:S02]  /*f470*/  F2FP.SATFINITE.E4M3.F32.PACK_AB_MERGE_C R40, R55, R40, RZ ;  /* 0x000000283728723e */ /* 0x000fe400048070ff */
[----:B------:R-:W-:Y:S02]  /*f480*/  F2FP.SATFINITE.E4M3.F32.PACK_AB_MERGE_C R5, R24, R5, R21 ;  /* 0x000000051805723e */ /* 0x000fe40004807015 */
[----:B------:R-:W-:Y:S02]  /*f490*/  F2FP.SATFINITE.E4M3.F32.PACK_AB_MERGE_C R7, R62, R63, R7 ;  /* 0x0000003f3e07723e */ /* 0x000fe40004807007 */
        /* <DEDUP_REMOVED lines=8> */
.L_x_1683:
[----:B------:R-:W-:Y:S05]  /*f520*/  BSYNC B1 ;  /* 0x0000000000017941 */ /* 0x000fea0003800000 */
.L_x_1682:
[----:B------:R-:W-:Y:S04]  /*f530*/  BSSY B1, `(.L_x_1684) ;  /* 0x0000100000017945 */ /* 0x000fe80003800000 */
[----:B------:R-:W-:Y:S05]  /*f540*/  @P1 BRA `(.L_x_1685) ;  /* 0x0000000c00f81947 */ /* 0x000fea0003800000 */
[----:B0----5:R-:W-:Y:S02]  /*f550*/  SHF.R.U32.HI R0, RZ, 0x8, R28 ;  /* 0x00000008ff007819 */ /* 0x021fe4000001161c */
[----:B------:R-:W-:Y:S02]  /*f560*/  LOP3.LUT R5, R28, 0xff, RZ, 0xc0, !PT ;  /* 0x000000ff1c057812 */ /* 0x000fe400078ec0ff */
[----:B------:R-:W-:Y:S02]  /*f570*/  LOP3.LUT R4, R0, 0xff, RZ, 0xc0, !PT ;  /* 0x000000ff00047812 */ /* 0x000fe400078ec0ff */
[----:B------:R-:W-:Y:S02]  /*f580*/  LEA.HI R0, R3, R179, RZ, 0x1c ;  /* 0x000000b303007211 */ /* 0x000fe400078fe0ff */
[----:B------:R-:W-:Y:S02]  /*f590*/  PRMT R37, R4, 0x7604, R5 ;  /* 0x0000760404257816 */ /* 0x000fe40000000005 */
[----:B------:R-:W-:-:S02]  /*f5a0*/  SHF.R.S32.HI R5, RZ, 0x1f, R0 ;  /* 0x0000001fff057819 */ /* 0x000fc40000011400 */
[----:B------:R-:W-:Y:S02]  /*f5b0*/  SHF.R.U32.HI R24, RZ, 0x8, R31 ;  /* 0x00000008ff187819 */ /* 0x000fe4000001161f */
[----:B------:R-:W-:Y:S01]  /*f5c0*/  LEA.HI R4, R5, R0, RZ, 0x2 ;  /* 0x0000000005047211 */ /* 0x000fe200078f10ff */
[----:B------:R-:W-:Y:S01]  /*f5d0*/  IMAD.SHL.U32 R0, R0, 0x10, RZ ;  /* 0x0000001000007824 */ /* 0x000fe200078e00ff */
[----:B---3--:R-:W-:Y:S02]  /*f5e0*/  LOP3.LUT R21, R31, 0xff, RZ, 0xc0, !PT ;  /* 0x000000ff1f157812 */ /* 0x008fe400078ec0ff */
[----:B------:R-:W-:Y:S01]  /*f5f0*/  SHF.R.U32.HI R20, RZ, 0x8, R8 ;  /* 0x00000008ff147819 */ /* 0x000fe20000011608 */
[----:B------:R-:W-:Y:S01]  /*f600*/  IMAD.SHL.U32 R4, R4, 0x800, RZ ;  /* 0x0000080004047824 */ /* 0x000fe200078e00ff */
[----:B------:R-:W-:Y:S02]  /*f610*/  LOP3.LUT R5, R181, 0x30, R0, 0xf8, !PT ;  /* 0x00000030b5057812 */ /* 0x000fe400078ef800 */
[----:B------:R-:W-:-:S02]  /*f620*/  LOP3.LUT R0, R24, 0xff, RZ, 0xc0, !PT ;  /* 0x000000ff18007812 */ /* 0x000fc400078ec0ff */
[----:B------:R-:W-:Y:S02]  /*f630*/  SHF.R.U32.HI R6, RZ, 0x8, R29 ;  /* 0x00000008ff067819 */ /* 0x000fe4000001161d */
[----:B------:R-:W-:Y:S02]  /*f640*/  LOP3.LUT R25, R8, 0xff, RZ, 0xc0, !PT ;  /* 0x000000ff08197812 */ /* 0x000fe400078ec0ff */
[----:B------:R-:W-:Y:S02]  /*f650*/  LOP3.LUT R20, R20, 0xff, RZ, 0xc0, !PT ;  /* 0x000000ff14147812 */ /* 0x000fe400078ec0ff */
[----:B------:R-:W-:Y:S02]  /*f660*/  PRMT R41, R0, 0x7604, R21 ;  /* 0x0000760400297816 */ /* 0x000fe40000000015 */
[----:B------:R-:W-:Y:S02]  /*f670*/  LOP3.LUT R5, R5, R182, RZ, 0x3c, !PT ;  /* 0x000000b605057212 */ /* 0x000fe400078e3cff */
[----:B------:R-:W-:-:S02]  /*f680*/  LOP3.LUT R4, R4, 0xffffe000, RZ, 0xc0, !PT ;  /* 0xffffe00004047812 */ /* 0x000fc400078ec0ff */
[----:B------:R-:W-:Y:S02]  /*f690*/  SHF.R.U32.HI R0, RZ, 0x8, R9 ;  /* 0x00000008ff007819 */ /* 0x000fe40000011609 */
[----:B------:R-:W-:Y:S02]  /*f6a0*/  LOP3.LUT R7, R29, 0xff, RZ, 0xc0, !PT ;  /* 0x000000ff1d077812 */ /* 0x000fe400078ec0ff */
[----:B------:R-:W-:Y:S02]  /*f6b0*/  LOP3.LUT R6, R6, 0xff, RZ, 0xc0, !PT ;  /* 0x000000ff06067812 */ /* 0x000fe400078ec0ff */
[----:B------:R-:W-:Y:S02]  /*f6c0*/  PRMT R45, R20, 0x7604, R25 ;  /* 0x00007604142d7816 */ /* 0x000fe40000000019 */
[----:B------:R-:W-:Y:S02]  /*f6d0*/  IADD3 R21, R5, R183, R4 ;  /* 0x000000b705157210 */ /* 0x000fe40007ffe004 */
[----:B------:R-:W-:-:S02]  /*f6e0*/  LOP3.LUT R25, R9, 0xff, RZ, 0xc0, !PT ;  /* 0x000000ff09197812 */ /* 0x000fc400078ec0ff */
[----:B------:R-:W-:Y:S02]  /*f6f0*/  SHF.R.U32.HI R24, RZ, 0x8, R11 ;  /* 0x00000008ff187819 */ /* 0x000fe4000001160b */
[----:B------:R-:W-:Y:S02]  /*f700*/  LOP3.LUT R0, R0, 0xff, RZ, 0xc0, !PT ;  /* 0x000000ff00007812 */ /* 0x000fe400078ec0ff */
[----:B------:R-:W-:Y:S02]  /*f710*/  SHF.R.U32.HI R20, RZ, 0x8, R10 ;  /* 0x00000008ff147819 */ /* 0x000fe4000001160a */
[----:B------:R-:W-:Y:S02]  /*f720*/  PRMT R36, R6, 0x7604, R7 ;  /* 0x0000760406247816 */ /* 0x000fe40000000007 */
[----:B------:R-:W-:Y:S02]  /*f730*/  SHF.R.U32.HI R6, RZ, 0x8, R30 ;  /* 0x00000008ff067819 */ /* 0x000fe4000001161e */
[----:B------:R-:W-:-:S02]  /*f740*/  LOP3.LUT R27, R10, 0xff, RZ, 0xc0, !PT ;  /* 0x000000ff0a1b7812 */ /* 0x000fc400078ec0ff */
[----:B------:R-:W-:Y:S02]  /*f750*/  LOP3.LUT R24, R24, 0xff, RZ, 0xc0, !PT ;  /* 0x000000ff18187812 */ /* 0x000fe400078ec0ff */
[----:B------:R-:W-:Y:S01]  /*f760*/  PRMT R49, R0, 0x7604, R25 ;  /* 0x0000760400317816 */ /* 0x000fe20000000019 */
[----:B------:R-:W-:Y:S01]  /*f770*/  IMAD.IADD R0, R16, 0x1, R21 ;  /* 0x0000000110007824 */ /* 0x000fe200078e0215 */
[----:B------:R-:W-:Y:S02]  /*f780*/  LOP3.LUT R20, R20, 0xff, RZ, 0xc0, !PT ;  /* 0x000000ff14147812 */ /* 0x000fe400078ec0ff */
[----:B------:R-:W-:Y:S02]  /*f790*/  LOP3.LUT R43, R11, 0xff, RZ, 0xc0, !PT ;  /* 0x000000ff0b2b7812 */ /* 0x000fe400078ec0ff */
[----:B------:R-:W-:Y:S02]  /*f7a0*/  LOP3.LUT R7, R30, 0xff, RZ, 0xc0, !PT ;  /* 0x000000ff1e077812 */ /* 0x000fe400078ec0ff */
[----:B------:R-:W-:-:S02]  /*f7b0*/  LOP3.LUT R6, R6, 0xff, RZ, 0xc0, !PT ;  /* 0x000000ff06067812 */ /* 0x000fc400078ec0ff */
[----:B------:R-:W-:Y:S02]  /*f7c0*/  PRMT R51, R20, 0x7604, R27 ;  /* 0x0000760414337816 */ /* 0x000fe4000000001b */
[----:B------:R-:W-:Y:S02]  /*f7d0*/  PRMT R53, R24, 0x7604, R43 ;  /* 0x0000760418357816 */ /* 0x000fe4000000002b */
[----:B------:R-:W0:Y:S01]  /*f7e0*/  LDS.128 R24, [R0+0x10400] ;  /* 0x0104000000187984 */ /* 0x000e220000000c00 */
[----:B------:R-:W-:Y:S02]  /*f7f0*/  PRMT R39, R6, 0x7604, R7 ;  /* 0x0000760406277816 */ /* 0x000fe40000000007 */
[----:B------:R-:W-:Y:S01]  /*f800*/  SHF.R.U32.HI R21, RZ, 0x10, R29 ;  /* 0x00000010ff157819 */ /* 0x000fe2000001161d */
[----:B------:R-:W2:Y:S01]  /*f810*/  LDS.128 R4, [R216+0x10400] ;  /* 0x01040000d8047984 */ /* 0x000ea20000000c00 */
[----:B------:R-:W-:Y:S02]  /*f820*/  SHF.R.U32.HI R20, RZ, 0x10, R28 ;  /* 0x00000010ff147819 */ /* 0x000fe4000001161c */
[----:B------:R-:W-:-:S02]  /*f830*/  LOP3.LUT R21, R21, 0xff, RZ, 0xc0, !PT ;  /* 0x000000ff15157812 */ /* 0x000fc400078ec0ff */
[----:B------:R-:W-:Y:S02]  /*f840*/  SHF.R.U32.HI R38, RZ, 0x10, R30 ;  /* 0x00000010ff267819 */ /* 0x000fe4000001161e */
[----:B------:R-:W-:Y:S02]  /*f850*/  PRMT R21, R21, 0x7054, R36 ;  /* 0x0000705415157816 */ /* 0x000fe40000000024 */
[----:B------:R-:W-:Y:S02]  /*f860*/  SHF.R.U32.HI R36, RZ, 0x10, R9 ;  /* 0x00000010ff247819 */ /* 0x000fe40000011609 */
[----:B------:R-:W-:Y:S02]  /*f870*/  LOP3.LUT R20, R20, 0xff, RZ, 0xc0, !PT ;  /* 0x000000ff14147812 */ /* 0x000fe400078ec0ff */
[----:B------:R-:W-:Y:S02]  /*f880*/  LOP3.LUT R38, R38, 0xff, RZ, 0xc0, !PT ;  /* 0x000000ff26267812 */ /* 0x000fe400078ec0ff */
[----:B------:R-:W-:-:S02]  /*f890*/  LOP3.LUT R36, R36, 0xff, RZ, 0xc0, !PT ;  /* 0x000000ff24247812 */ /* 0x000fc400078ec0ff */
[----:B------:R-:W-:Y:S02]  /*f8a0*/  PRMT R37, R20, 0x7054, R37 ;  /* 0x0000705414257816 */ /* 0x000fe40000000025 */
[----:B------:R-:W-:Y:S02]  /*f8b0*/  SHF.R.U32.HI R40, RZ, 0x10, R31 ;  /* 0x00000010ff287819 */ /* 0x000fe4000001161f */
[----:B------:R-:W-:Y:S02]  /*f8c0*/  PRMT R39, R38, 0x7054, R39 ;  /* 0x0000705426277816 */ /* 0x000fe40000000027 */
[----:B------:R-:W-:Y:S02]  /*f8d0*/  SHF.R.U32.HI R20, RZ, 0x10, R8 ;  /* 0x00000010ff147819 */ /* 0x000fe40000011608 */
[----:B------:R-:W-:Y:S02]  /*f8e0*/  SHF.R.U32.HI R38, RZ, 0x10, R10 ;  /* 0x00000010ff267819 */ /* 0x000fe4000001160a */
[----:B------:R-:W-:-:S02]  /*f8f0*/  PRMT R49, R36, 0x7054, R49 ;  /* 0x0000705424317816 */ /* 0x000fc40000000031 */
[----:B------:R-:W-:Y:S02]  /*f900*/  LOP3.LUT R40, R40, 0xff, RZ, 0xc0, !PT ;  /* 0x000000ff28287812 */ /* 0x000fe400078ec0ff */
[----:B------:R-:W-:Y:S02]  /*f910*/  LOP3.LUT R20, R20, 0xff, RZ, 0xc0, !PT ;  /* 0x000000ff14147812 */ /* 0x000fe400078ec0ff */
[----:B------:R-:W-:Y:S02]  /*f920*/  LOP3.LUT R38, R38, 0xff, RZ, 0xc0, !PT ;  /* 0x000000ff26267812 */ /* 0x000fe400078ec0ff */
[----:B------:R-:W-:Y:S02]  /*f930*/  LOP3.LUT R49, R49, 0xff000000, R9, 0xf8, !PT ;  /* 0xff00000031317812 */ /* 0x000fe400078ef809 */
[----:B------:R-:W-:Y:S02]  /*f940*/  PRMT R43, R40, 0x7054, R41 ;  /* 0x00007054282b7816 */ /* 0x000fe40000000029 */
[----:B------:R-:W-:-:S02]  /*f950*/  PRMT R47, R20, 0x7054, R45 ;  /* 0x00007054142f7816 */ /* 0x000fc4000000002d */
        /* <DEDUP_REMOVED lines=10> */
[-C--:B--2---:R-:W-:Y:S02]  /*fa00*/  F2FP.F16.E4M3.UNPACK_B R10, R5.reuse ;  /* 0x00000005ff0a723e */ /* 0x084fe400020006ff */
[----:B------:R-:W-:Y:S01]  /*fa10*/  F2FP.F16.E4M3.UNPACK_B R21, R5.H1 ;  /* 0x00000005ff15723e */ /* 0x000fe200030006ff */
[----:B------:R-:W-:Y:S01]  /*fa20*/  HADD2.F32 R5, -RZ, R36.H0_H0 ;  /* 0x20000024ff057230 */ /* 0x000fe20000004100 */
[----:B------:R-:W-:Y:S01]  /*fa30*/  LOP3.LUT R40, R40, 0xff, RZ, 0xc0, !PT ;  /* 0x000000ff28287812 */ /* 0x000fe200078ec0ff */
[----:B------:R-:W-:Y:S01]  /*fa40*/  HADD2.F32 R46, -RZ, R42.H0_H0 ;  /* 0x2000002aff2e7230 */ /* 0x000fe20000004100 */
[----:B------:R-:W-:Y:S01]  /*fa50*/  LOP3.LUT R20, R39, 0xff000000, R30, 0xf8, !PT ;  /* 0xff00000027147812 */ /* 0x000fe200078ef81e */
[----:B------:R-:W-:Y:S01]  /*fa60*/  HADD2.F32 R9, -RZ, R10.H0_H0 ;  /* 0x2000000aff097230 */ /* 0x000fe20000004100 */
[----:B------:R-:W-:Y:S01]  /*fa70*/  LOP3.LUT R45, R43, 0xff000000, R31, 0xf8, !PT ;  /* 0xff0000002b2d7812 */ /* 0x000fe200078ef81f */
[----:B------:R-:W-:Y:S01]  /*fa80*/  HADD2.F32 R36, -RZ, R36.H1_H1 ;  /* 0x30000024ff247230 */ /* 0x000fe20000004100 */
[-C--:B------:R-:W-:Y:S01]  /*fa90*/  F2FP.F16.E4M3.UNPACK_B R38, R27.reuse ;  /* 0x0000001bff26723e */ /* 0x080fe200020006ff */
[----:B------:R-:W-:Y:S01]  /*faa0*/  HADD2.F32 R43, -RZ, R42.H1_H1 ;  /* 0x3000002aff2b7230 */ /* 0x000fe20000004100 */
[----:B------:R-:W-:-:S02]  /*fab0*/  F2FP.F16.E4M3.UNPACK_B R39, R27.H1 ;  /* 0x0000001bff27723e */ /* 0x000fc400030006ff */
[----:B------:R-:W-:Y:S01]  /*fac0*/  PRMT R53, R40, 0x7054, R53 ;  /* 0x0000705428357816 */ /* 0x000fe20000000035 */
[C---:B------:R-:W-:Y:S01]  /*fad0*/  FMUL.FTZ R55, R36.reuse, R51 ;  /* 0x0000003324377220 */ /* 0x040fe20000410000 */
[-C--:B------:R-:W-:Y:S01]  /*fae0*/  F2FP.F16.E4M3.UNPACK_B R27, R24.reuse ;  /* 0x00000018ff1b723e */ /* 0x080fe200020006ff */
[----:B------:R-:W-:Y:S01]  /*faf0*/  FMUL.FTZ R36, R36, R43 ;  /* 0x0000002b24247220 */ /* 0x000fe20000410000 */
[----:B------:R-:W-:Y:S01]  /*fb00*/  F2FP.F16.E4M3.UNPACK_B R31, R24.H1 ;  /* 0x00000018ff1f723e */ /* 0x000fe200030006ff */
[----:B------:R-:W-:Y:S01]  /*fb10*/  FMUL.FTZ R24, R5, R50 ;  /* 0x0000003205187220 */ /* 0x000fe20000410000 */
[----:B------:R-:W-:Y:S02]  /*fb20*/  LOP3.LUT R40, R37, 0xff000000, R28, 0xf8, !PT ;  /* 0xff00000025287812 */ /* 0x000fe400078ef81c */
[----:B------:R-:W-:Y:S01]  /*fb30*/  F2FP.F16.E4M3.UNPACK_B R37, R25.H1 ;  /* 0x00000019ff25723e */ /* 0x000fe200030006ff */
[-C--:B------:R-:W-:Y:S01]  /*fb40*/  FMUL.FTZ R25, R5, R46.reuse ;  /* 0x0000002e05197220 */ /* 0x080fe20000410000 */
[----:B------:R-:W-:Y:S01]  /*fb50*/  F2FP.F16.E4M3.UNPACK_B R49, R49.H1 ;  /* 0x00000031ff31723e */ /* 0x000fe200030006ff */
[----:B------:R-:W-:Y:S01]  /*fb60*/  FFMA.FTZ R5, R9, R46, -R24 ;  /* 0x0000002e09057223 */ /* 0x000fe20000010818 */
[----:B------:R-:W-:Y:S01]  /*fb70*/  F2FP.F16.E4M3.UNPACK_B R41, R41.H1 ;  /* 0x00000029ff29723e */ /* 0x000fe200030006ff */
[----:B------:R-:W-:-:S02]  /*fb80*/  HADD2.F32 R24, -RZ, R10.H1_H1 ;  /* 0x3000000aff187230 */ /* 0x000fc40000004100 */
[----:B------:R-:W-:Y:S01]  /*fb90*/  FFMA.FTZ R9, R9, R50, R25 ;  /* 0x0000003209097223 */ /* 0x000fe20000010019 */
[----:B------:R-:W-:Y:S01]  /*fba0*/  HADD2.F32 R46, -RZ, R49.H0_H0 ;  /* 0x20000031ff2e7230 */ /* 0x000fe20000004100 */
[----:B------:R-:W-:Y:S01]  /*fbb0*/  LOP3.LUT R53, R53, 0xff000000, R11, 0xf8, !PT ;  /* 0xff00000035357812 */ /* 0x000fe200078ef80b */
[----:B------:R-:W-:Y:S01]  /*fbc0*/  HADD2.F32 R10, -RZ, R37.H0_H0 ;  /* 0x20000025ff0a7230 */ /* 0x000fe20000004100 */
[-C--:B------:R-:W-:Y:S01]  /*fbd0*/  F2FP.F16.E4M3.UNPACK_B R29, R7.reuse ;  /* 0x00000007ff1d723e */ /* 0x080fe200020006ff */
[----:B------:R-:W-:Y:S01]  /*fbe0*/  HADD2.F32 R42, -RZ, R41.H0_H0 ;  /* 0x20000029ff2a7230 */ /* 0x000fe20000004100 */
[----:B------:R-:W-:Y:S01]  /*fbf0*/  F2FP.F16.E4M3.UNPACK_B R30, R7.H1 ;  /* 0x00000007ff1e723e */ /* 0x000fe200030006ff */
[----:B------:R-:W-:Y:S02]  /*fc00*/  HADD2.F32 R25, -RZ, R21.H0_H0 ;  /* 0x20000015ff197230 */ /* 0x000fe40000004100 */
[----:B------:R-:W-:Y:S01]  /*fc10*/  FMUL.FTZ R48, R10, R46 ;  /* 0x0000002e0a307220 */ /* 0x000fe20000410000 */
[----:B------:R-:W-:-:S02]  /*fc20*/  HADD2.F32 R37, -RZ, R37.H1_H1 ;  /* 0x30000025ff257230 */ /* 0x000fc40000004100 */
        /* <DEDUP_REMOVED lines=37> */
[-C--:B------:R-:W-:Y:S01]  /*fe80*/  F2FP.F16.E4M3.UNPACK_B R37, R47.reuse.H1 ;  /* 0x0000002fff25723e */ /* 0x080fe200030006ff */
[----:B------:R-:W-:Y:S01]  /*fe90*/  FMUL.FTZ R25, R25, R36 ;  /* 0x0000002419197220 */ /* 0x000fe20000410000 */
[----:B------:R-:W-:Y:S01]  /*fea0*/  F2FP.F16.E4M3.UNPACK_B R29, R40.H1 ;  /* 0x00000028ff1d723e */ /* 0x000fe200030006ff */
[C---:B------:R-:W-:Y:S01]  /*feb0*/  FFMA.FTZ R59, R21.reuse, R36, -R38 ;  /* 0x00000024153b7223 */ /* 0x040fe20000010826 */
[----:B------:R-:W-:Y:S01]  /*fec0*/  F2FP.F16.E4M3.UNPACK_B R11, R4.H1 ;  /* 0x00000004ff0b723e */ /* 0x000fe200030006ff */
[----:B------:R-:W-:Y:S01]  /*fed0*/  FFMA.FTZ R60, R21, R42, R25 ;  /* 0x0000002a153c7223 */ /* 0x000fe20000010019 */
[----:B------:R-:W-:Y:S01]  /*fee0*/  HADD2.F32 R53, -RZ, R53.H1_H1 ;  /* 0x30000035ff357230 */ /* 0x000fe20000004100 */
[----:B------:R-:W-:Y:S01]  /*fef0*/  F2FP.F16.E4M3.UNPACK_B R47, R47 ;  /* 0x0000002fff2f723e */ /* 0x000fe200020006ff */
[----:B------:R-:W-:Y:S01]  /*ff00*/  HADD2.F32 R39, -RZ, R39.H1_H1 ;  /* 0x30000027ff277230 */ /* 0x000fe20000004100 */
[----:B------:R-:W-:Y:S01]  /*ff10*/  F2FP.F16.E4M3.UNPACK_B R7, R4 ;  /* 0x00000004ff07723e */ /* 0x000fe200020006ff */
[----:B------:R-:W-:Y:S01]  /*ff20*/  HADD2.F32 R38, -RZ, R37.H0_H0 ;  /* 0x20000025ff267230 */ /* 0x000fe20000004100 */
[----:B------:R-:W-:Y:S01]  /*ff30*/  F2FP.F16.E4M3.UNPACK_B R40, R40 ;  /* 0x00000028ff28723e */ /* 0x000fe200020006ff */
[----:B------:R-:W-:-:S02]  /*ff40*/  HADD2.F32 R25, -RZ, R31.H0_H0 ;  /* 0x2000001fff197230 */ /* 0x000fc40000004100 */
[----:B------:R-:W-:Y:S01]  /*ff50*/  FMUL.FTZ R41, R39, R53 ;  /* 0x0000003527297220 */ /* 0x000fe20000410000 */
[----:B------:R-:W-:Y:S01]  /*ff60*/  HADD2.F32 R36, -RZ, R29.H0_H0 ;  /* 0x2000001dff247230 */ /* 0x000fe20000004100 */
[----:B------:R-:W-:Y:S01]  /*ff70*/  F2FP.F16.E4M3.UNPACK_B R4, R6 ;  /* 0x00000006ff04723e */ /* 0x000fe200020006ff */
[----:B------:R-:W-:Y:S02]  /*ff80*/  HADD2.F32 R45, -RZ, R45.H1_H1 ;  /* 0x3000002dff2d7230 */ /* 0x000fe40000004100 */
[C---:B------:R-:W-:Y:S01]  /*ff90*/  FMUL.FTZ R42, R25.reuse, R38 ;  /* 0x00000026192a7220 */ /* 0x040fe20000410000 */
[----:B------:R-:W-:Y:S02]  /*ffa0*/  HADD2.F32 R30, -RZ, R30.H1_H1 ;  /* 0x3000001eff1e7230 */ /* 0x000fe40000004100 */
[----:B------:R-:W-:Y:S01]  /*ffb0*/  FMUL.FTZ R25, R25, R36 ;  /* 0x0000002419197220 */ /* 0x000fe20000410000 */
[----:B------:R-:W-:Y:S02]  /*ffc0*/  HADD2.F32 R21, -RZ, R11.H0_H0 ;  /* 0x2000000bff157230 */ /* 0x000fe40000004100 */
[----:B------:R-:W-:Y:S01]  /*ffd0*/  FMUL.FTZ R46, R39, R45 ;  /* 0x0000002d272e7220 */ /* 0x000fe20000410000 */
[----:B------:R-:W-:-:S02]  /*ffe0*/  HADD2.F32 R31, -RZ, R31.H1_H1 ;  /* 0x3000001fff1f7230 */ /* 0x000fc40000004100 */
[C---:B------:R-:W-:Y:S01]  /*fff0*/  FFMA.FTZ R62, R30.reuse, R45, -R41 ;  /* 0x0000002d1e3e7223 */ /* 0x040fe20000010829 */
[----:B------:R-:W-:Y:S02]  /*10000*/  HADD2.F32 R11, -RZ, R11.H1_H1 ;  /* 0x3000000bff0b7230 */ /* 0x000fe40000004100 */
[C---:B------:R-:W-:Y:S01]  /*10010*/  FFMA.FTZ R41, R21.reuse, R38, R25 ;  /* 0x0000002615297223 */ /* 0x040fe20000010019 */
[----:B------:R-:W-:Y:S01]  /*10020*/  FFMA.FTZ R53, R30, R53, R46 ;  /* 0x000000351e357223 */ /* 0x000fe2000001002e */
[----:B------:R-:W-:Y:S02]  /*10030*/  HADD2.F32 R38, -RZ, R37.H1_H1 ;  /* 0x30000025ff267230 */ /* 0x000fe40000004100 */
[----:B------:R-:W-:Y:S01]  /*10040*/  FFMA.FTZ R39, R21, R36, -R42 ;  /* 0x0000002415277223 */ /* 0x000fe2000001082a */
[----:B------:R-:W-:Y:S01]  /*10050*/  HADD2.F32 R30, -RZ, R29.H1_H1 ;  /* 0x3000001dff1e7230 */ /* 0x000fe20000004100 */
[----:B------:R-:W-:Y:S01]  /*10060*/  F2FP.F16.E4M3.UNPACK_B R28, R6.H1 ;  /* 0x00000006ff1c723e */ /* 0x000fe200030006ff */
[----:B------:R-:W-:-:S02]  /*10070*/  HADD2.F32 R36, -RZ, R47.H0_H0 ;  /* 0x2000002fff247230 */ /* 0x000fc40000004100 */
[C---:B------:R-:W-:Y:S01]  /*10080*/  FMUL.FTZ R42, R31.reuse, R38 ;  /* 0x000000261f2a7220 */ /* 0x040fe20000410000 */
[--C-:B------:R-:W-:Y:S02]  /*10090*/  HADD2.F32 R21, -RZ, R27.reuse.H0_H0 ;  /* 0x2000001bff157230 */ /* 0x100fe40000004100 */
[-C--:B------:R-:W-:Y:S01]  /*100a0*/  FMUL.FTZ R31, R31, R30.reuse ;  /* 0x0000001e1f1f7220 */ /* 0x080fe20000410000 */
[----:B------:R-:W-:Y:S02]  /*100b0*/  HADD2.F32 R27, -RZ, R27.H1_H1 ;  /* 0x3000001bff1b7230 */ /* 0x000fe40000004100 */
[C---:B------:R-:W-:Y:S01]  /*100c0*/  FFMA.FTZ R48, R11.reuse, R30, -R42 ;  /* 0x0000001e0b307223 */ /* 0x040fe2000001082a */
[----:B------:R-:W-:Y:S02]  /*100d0*/  HADD2.F32 R30, -RZ, R40.H0_H0 ;  /* 0x20000028ff1e7230 */ /* 0x000fe40000004100 */
[----:B------:R-:W-:Y:S01]  /*100e0*/  FFMA.FTZ R50, R11, R38, R31 ;  /* 0x000000260b327223 */ /* 0x000fe2000001001f */
[----:B------:R-:W-:-:S02]  /*100f0*/  HADD2.F32 R11, -RZ, R7.H0_H0 ;  /* 0x20000007ff0b7230 */ /* 0x000fc40000004100 */
[C---:B------:R-:W-:Y:S01]  /*10100*/  FMUL.FTZ R42, R21.reuse, R36 ;  /* 0x00000024152a7220 */ /* 0x040fe20000410000 */
[----:B------:R-:W-:Y:S01]  /*10110*/  HADD2.F32 R38, -RZ, R47.H1_H1 ;  /* 0x3000002fff267230 */ /* 0x000fe20000004100 */
[----:B------:R-:W-:Y:S01]  /*10120*/  F2FP.F16.E4M3.UNPACK_B R6, R26 ;  /* 0x0000001aff06723e */ /* 0x000fe200020006ff */
[----:B------:R-:W-:Y:S02]  /*10130*/  HADD2.F32 R40, -RZ, R40.H1_H1 ;  /* 0x30000028ff287230 */ /* 0x000fe40000004100 */
        /* <DEDUP_REMOVED lines=63> */
.L_x_1685:
[----:B------:R-:W-:Y:S05]  /*10530*/  BSYNC B1 ;  /* 0x0000000000017941 */ /* 0x000fea0003800000 */
.L_x_1684:
[----:B------:R-:W-:Y:S05]  /*10540*/  @P2 BRA `(.L_x_1666) ;  /* 0x0000000c00d82947 */ /* 0x000fea0003800000 */
[----:B0-2--5:R-:W-:Y:S02]  /*10550*/  SHF.R.U32.HI R4, RZ, 0x8, R32 ;  /* 0x00000008ff047819 */ /* 0x025fe40000011620 */
[----:B------:R-:W-:Y:S02]  /*10560*/  LOP3.LUT R0, R32, 0xff, RZ, 0xc0, !PT ;  /* 0x000000ff20007812 */ /* 0x000fe400078ec0ff */
[----:B------:R-:W-:Y:S02]  /*10570*/  SHF.R.U32.HI R8, RZ, 0x8, R34 ;  /* 0x00000008ff087819 */ /* 0x000fe40000011622 */
[----:B------:R-:W-:Y:S02]  /*10580*/  LOP3.LUT R5, R4, 0xff, RZ, 0xc0, !PT ;  /* 0x000000ff04057812 */ /* 0x000fe400078ec0ff */
[----:B------:R-:W-:Y:S02]  /*10590*/  LEA.HI R3, R3, R180, RZ, 0x1c ;  /* 0x000000b403037211 */ /* 0x000fe400078fe0ff */
[----:B------:R-:W-:-:S02]  /*105a0*/  LOP3.LUT R4, R34, 0xff, RZ, 0xc0, !PT ;  /* 0x000000ff22047812 */ /* 0x000fc400078ec0ff */
[----:B------:R-:W-:Y:S02]  /*105b0*/  LOP3.LUT R9, R8, 0xff, RZ, 0xc0, !PT ;  /* 0x000000ff08097812 */ /* 0x000fe400078ec0ff */
[----:B---3--:R-:W-:Y:S02]  /*105c0*/  PRMT R21, R5, 0x7604, R0 ;  /* 0x0000760405157816 */ /* 0x008fe40000000000 */
        /* <DEDUP_REMOVED lines=13> */
[----:B------:R-:W-:Y:S02]  /*106a0*/  LOP3.LUT R7, R12, 0xff, RZ, 0xc0, !PT ;  /* 0x000000ff0c077812 */ /* 0x000fe400078ec0ff */
[----:B------:R-:W-:Y:S02]  /*106b0*/  LOP3.LUT R8, R8, 0xff, RZ, 0xc0, !PT ;  /* 0x000000ff08087812 */ /* 0x000fe400078ec0ff */
[----:B------:R-:W-:Y:S02]  /*106c0*/  IADD3 R3, R3, R183, R0 ;  /* 0x000000b703037210 */ /* 0x000fe40007ffe000 */
[----:B------:R-:W-:Y:S02]  /*106d0*/  PRMT R29, R8, 0x7604, R7 ;  /* 0x00007604081d7816 */ /* 0x000fe40000000007 */
[----:B------:R-:W-:Y:S01]  /*106e0*/  SHF.R.U32.HI R6, RZ, 0x8, R35 ;  /* 0x00000008ff067819 */ /* 0x000fe20000011623 */
[----:B------:R-:W-:Y:S01]  /*106f0*/  IMAD.IADD R0, R16, 0x1, R3 ;  /* 0x0000000110007824 */ /* 0x000fe200078e0203 */
[----:B------:R-:W-:-:S02]  /*10700*/  SHF.R.U32.HI R8, RZ, 0x8, R13 ;  /* 0x00000008ff087819 */ /* 0x000fc4000001160d */
[----:B------:R-:W-:Y:S02]  /*10710*/  LOP3.LUT R5, R35, 0xff, RZ, 0xc0, !PT ;  /* 0x000000ff23057812 */ /* 0x000fe400078ec0ff */
[----:B------:R-:W-:Y:S02]  /*10720*/  LOP3.LUT R6, R6, 0xff, RZ, 0xc0, !PT ;  /* 0x000000ff06067812 */ /* 0x000fe400078ec0ff */
[----:B------:R-:W-:Y:S02]  /*10730*/  LOP3.LUT R3, R8, 0xff, RZ, 0xc0, !PT ;  /* 0x000000ff08037812 */ /* 0x000fe400078ec0ff */
[----:B------:R-:W0:Y:S01]  /*10740*/  LDS.128 R8, [R0+0x10400] ;  /* 0x0104000000087984 */ /* 0x000e220000000c00 */
[----:B------:R-:W-:Y:S02]  /*10750*/  PRMT R24, R6, 0x7604, R5 ;  /* 0x0000760406187816 */ /* 0x000fe40000000005 */
[----:B------:R-:W-:Y:S01]  /*10760*/  SHF.R.U32.HI R31, RZ, 0x8, R15 ;  /* 0x00000008ff1f7819 */ /* 0x000fe2000001160f */
[----:B------:R-:W2:Y:S01]  /*10770*/  LDS.128 R4, [R215+0x10400] ;  /* 0x01040000d7047984 */ /* 0x000ea20000000c00 */
[----:B------:R-:W-:-:S02]  /*10780*/  LOP3.LUT R30, R15, 0xff, RZ, 0xc0, !PT ;  /* 0x000000ff0f1e7812 */ /* 0x000fc400078ec0ff */
[----:B------:R-:W-:Y:S02]  /*10790*/  LOP3.LUT R31, R31, 0xff, RZ, 0xc0, !PT ;  /* 0x000000ff1f1f7812 */ /* 0x000fe400078ec0ff */
[----:B------:R-:W-:Y:S02]  /*107a0*/  LOP3.LUT R26, R13, 0xff, RZ, 0xc0, !PT ;  /* 0x000000ff0d1a7812 */ /* 0x000fe400078ec0ff */
[----:B------:R-:W-:Y:S02]  /*107b0*/  SHF.R.U32.HI R28, RZ, 0x8, R14 ;  /* 0x00000008ff1c7819 */ /* 0x000fe4000001160e */
[----:B------:R-:W-:Y:S02]  /*107c0*/  PRMT R30, R31, 0x7604, R30 ;  /* 0x000076041f1e7816 */ /* 0x000fe4000000001e */
[----:B------:R-:W-:Y:S02]  /*107d0*/  PRMT R26, R3, 0x7604, R26 ;  /* 0x00007604031a7816 */ /* 0x000fe4000000001a */
[----:B------:R-:W-:-:S02]  /*107e0*/  SHF.R.U32.HI R31, RZ, 0x10, R13 ;  /* 0x00000010ff1f7819 */ /* 0x000fc4000001160d */
[----:B------:R-:W-:Y:S02]  /*107f0*/  LOP3.LUT R27, R14, 0xff, RZ, 0xc0, !PT ;  /* 0x000000ff0e1b7812 */ /* 0x000fe400078ec0ff */
[----:B------:R-:W-:Y:S01]  /*10800*/  LOP3.LUT R28, R28, 0xff, RZ, 0xc0, !PT ;  /* 0x000000ff1c1c7812 */ /* 0x000fe200078ec0ff */
[----:B------:R-:W-:Y:S01]  /*10810*/  IMAD.U32 R31, R31, 0x10000, RZ ;  /* 0x000100001f1f7824 */ /* 0x000fe200078e00ff */
[----:B------:R-:W-:Y:S02]  /*10820*/  SHF.R.U32.HI R3, RZ, 0x10, R33 ;  /* 0x00000010ff037819 */ /* 0x000fe40000011621 */
[----:B------:R-:W-:Y:S02]  /*10830*/  PRMT R37, R28, 0x7604, R27 ;  /* 0x000076041c257816 */ /* 0x000fe4000000001b */
[----:B------:R-:W-:Y:S01]  /*10840*/  SHF.R.U32.HI R39, RZ, 0x10, R15 ;  /* 0x00000010ff277819 */ /* 0x000fe2000001160f */
[----:B------:R-:W-:Y:S01]  /*10850*/  IMAD.U32 R3, R3, 0x10000, RZ ;  /* 0x0001000003037824 */ /* 0x000fe200078e00ff */
[----:B------:R-:W-:-:S02]  /*10860*/  SHF.R.U32.HI R27, RZ, 0x10, R35 ;  /* 0x00000010ff1b7819 */ /* 0x000fc40000011623 */
[----:B------:R-:W-:Y:S02]  /*10870*/  SHF.L.U32 R39, R39, 0x10, RZ ;  /* 0x0000001027277819 */ /* 0x000fe400000006ff */
[----:B------:R-:W-:Y:S01]  /*10880*/  LOP3.LUT R21, R21, 0xff0000, R32, 0xf8, !PT ;  /* 0x00ff000015157812 */ /* 0x000fe200078ef820 */
[----:B------:R-:W-:Y:S01]  /*10890*/  IMAD.U32 R27, R27, 0x10000, RZ ;  /* 0x000100001b1b7824 */ /* 0x000fe200078e00ff */
        /* <DEDUP_REMOVED lines=13> */
[----:B------:R-:W-:Y:S01]  /*10970*/  LOP3.LUT R20, R25, 0xff000000, R34, 0xf8, !PT ;  /* 0xff00000019147812 */ /* 0x000fe200078ef822 */
[--C-:B------:R-:W-:Y:S01]  /*10980*/  HADD2.F32 R38, -RZ, R37.reuse.H0_H0 ;  /* 0x20000025ff267230 */ /* 0x100fe20000004100 */
[----:B------:R-:W-:Y:S01]  /*10990*/  F2FP.F16.E4M3.UNPACK_B R31, R32 ;  /* 0x00000020ff1f723e */ /* 0x000fe200020006ff */
[----:B------:R-:W-:Y:S01]  /*109a0*/  HADD2.F32 R37, -RZ, R37.H1_H1 ;  /* 0x30000025ff257230 */ /* 0x000fe20000004100 */
[----:B------:R-:W-:-:S02]  /*109b0*/  LOP3.LUT R34, R27, 0xff000000, R35, 0xf8, !PT ;  /* 0xff0000001b227812 */ /* 0x000fc400078ef823 */
[----:B------:R-:W-:Y:S01]  /*109c0*/  LOP3.LUT R35, R29, 0xff000000, R12, 0xf8, !PT ;  /* 0xff0000001d237812 */ /* 0x000fe200078ef80c */
[--C-:B------:R-:W-:Y:S01]  /*109d0*/  HADD2.F32 R33, -RZ, R31.reuse.H0_H0 ;  /* 0x2000001fff217230 */ /* 0x100fe20000004100 */
[-C--:B--2---:R-:W-:Y:S01]  /*109e0*/  F2FP.F16.E4M3.UNPACK_B R12, R5.reuse ;  /* 0x00000005ff0c723e */ /* 0x084fe200020006ff */
[----:B------:R-:W-:Y:S01]  /*109f0*/  HADD2.F32 R31, -RZ, R31.H1_H1 ;  /* 0x3000001fff1f7230 */ /* 0x000fe20000004100 */
[----:B------:R-:W-:Y:S01]  /*10a00*/  F2FP.F16.E4M3.UNPACK_B R13, R5.H1 ;  /* 0x00000005ff0d723e */ /* 0x000fe200030006ff */
[--C-:B------:R-:W-:Y:S01]  /*10a10*/  HADD2.F32 R5, -RZ, R24.reuse.H0_H0 ;  /* 0x20000018ff057230 */ /* 0x100fe20000004100 */
[-C--:B------:R-:W-:Y:S01]  /*10a20*/  F2FP.F16.E4M3.UNPACK_B R3, R6.reuse ;  /* 0x00000006ff03723e */ /* 0x080fe200020006ff */
[----:B------:R-:W-:Y:S01]  /*10a30*/  HADD2.F32 R24, -RZ, R24.H1_H1 ;  /* 0x30000018ff187230 */ /* 0x000fe20000004100 */
[----:B------:R-:W-:Y:S01]  /*10a40*/  F2FP.F16.E4M3.UNPACK_B R14, R6.H1 ;  /* 0x00000006ff0e723e */ /* 0x000fe200030006ff */
[--C-:B------:R-:W-:Y:S01]  /*10a50*/  HADD2.F32 R6, -RZ, R12.reuse.H0_H0 ;  /* 0x2000000cff067230 */ /* 0x100fe20000004100 */
        /* <DEDUP_REMOVED lines=8> */
[-C--:B------:R-:W-:Y:S01]  /*10ae0*/  F2FP.F16.E4M3.UNPACK_B R26, R10.reuse ;  /* 0x0000000aff1a723e */ /* 0x080fe200020006ff */
[----:B------:R-:W-:Y:S01]  /*10af0*/  HADD2.F32 R12, -RZ, R12.H1_H1 ;  /* 0x3000000cff0c7230 */ /* 0x000fe20000004100 */
[----:B------:R-:W-:Y:S01]  /*10b00*/  F2FP.F16.E4M3.UNPACK_B R27, R10.H1 ;  /* 0x0000000aff1b723e */ /* 0x000fe200030006ff */
[----:B------:R-:W-:-:S02]  /*10b10*/  HADD2.F32 R39, -RZ, R36.H0_H0 ;  /* 0x20000024ff277230 */ /* 0x000fc40000004100 */
[C---:B------:R-:W-:Y:S01]  /*10b20*/  FMUL.FTZ R43, R24.reuse, R37 ;  /* 0x00000025182b7220 */ /* 0x040fe20000410000 */
[----:B------:R-:W-:Y:S02]  /*10b30*/  HADD2.F32 R10, -RZ, R25.H0_H0 ;  /* 0x20000019ff0a7230 */ /* 0x000fe40000004100 */
[----:B------:R-:W-:Y:S01]  /*10b40*/  FMUL.FTZ R24, R24, R31 ;  /* 0x0000001f18187220 */ /* 0x000fe20000410000 */
[----:B------:R-:W-:Y:S01]  /*10b50*/  HADD2.F32 R33, -RZ, R32.H0_H0 ;  /* 0x20000020ff217230 */ /* 0x000fe20000004100 */
[----:B------:R-:W-:Y:S01]  /*10b60*/  F2FP.F16.E4M3.UNPACK_B R28, R11 ;  /* 0x0000000bff1c723e */ /* 0x000fe200020006ff */
[----:B------:R-:W-:Y:S02]  /*10b70*/  HADD2.F32 R6, -RZ, R13.H0_H0 ;  /* 0x2000000dff067230 */ /* 0x000fe40000004100 */
[----:B------:R-:W-:Y:S01]  /*10b80*/  FMUL.FTZ R45, R10, R39 ;  /* 0x000000270a2d7220 */ /* 0x000fe20000410000 */
[----:B------:R-:W-:Y:S01]  /*10b90*/  FFMA.FTZ R42, R12, R37, R24 ;  /* 0x000000250c2a7223 */ /* 0x000fe20000010018 */
[----:B------:R-:W-:Y:S01]  /*10ba0*/  FMUL.FTZ R10, R10, R33 ;  /* 0x000000210a0a7220 */ /* 0x000fe20000410000 */
[----:B------:R-:W-:Y:S01]  /*10bb0*/  FFMA.FTZ R38, R12, R31, -R43 ;  /* 0x0000001f0c267223 */ /* 0x000fe2000001082b */
[----:B------:R-:W-:Y:S01]  /*10bc0*/  F2FP.F16.E4M3.UNPACK_B R24, R41 ;  /* 0x00000029ff18723e */ /* 0x000fe200020006ff */
[C---:B------:R-:W-:Y:S01]  /*10bd0*/  FFMA.FTZ R45, R6.reuse, R33, -R45 ;  /* 0x00000021062d7223 */ /* 0x040fe2000001082d */
[-C--:B------:R-:W-:Y:S01]  /*10be0*/  F2FP.F16.E4M3.UNPACK_B R12, R34.reuse ;  /* 0x00000022ff0c723e */ /* 0x080fe200020006ff */
[----:B------:R-:W-:Y:S01]  /*10bf0*/  FFMA.FTZ R39, R6, R39, R10 ;  /* 0x0000002706277223 */ /* 0x000fe2000001000a */
[----:B------:R-:W-:Y:S01]  /*10c00*/  F2FP.F16.E4M3.UNPACK_B R15, R7 ;  /* 0x00000007ff0f723e */ /* 0x000fe200020006ff */
[----:B------:R-:W-:Y:S01]  /*10c10*/  HADD2.F32 R36, -RZ, R36.H1_H1 ;  /* 0x30000024ff247230 */ /* 0x000fe20000004100 */
[----:B------:R-:W-:Y:S01]  /*10c20*/  F2FP.F16.E4M3.UNPACK_B R29, R11.H1 ;  /* 0x0000000bff1d723e */ /* 0x000fe200030006ff */
        /* <DEDUP_REMOVED lines=8> */
[--C-:B------:R-:W-:Y:S02]  /*10cb0*/  HADD2.F32 R31, -RZ, R12.reuse.H0_H0 ;  /* 0x2000000cff1f7230 */ /* 0x100fe40000004100 */
        /* <DEDUP_REMOVED lines=11> */
[----:B------:R-:W-:Y:S01]  /*10d70*/  FFMA.FTZ R37, R6, R31, -R37 ;  /* 0x0000001f06257223 */ /* 0x000fe20000010825 */
[----:B------:R-:W-:Y:S01]  /*10d80*/  HADD2.F32 R15, -RZ, R15.H1_H1 ;  /* 0x3000000fff0f7230 */ /* 0x000fe20000004100 */
[----:B------:R-:W-:Y:S01]  /*10d90*/  F2FP.F16.E4M3.UNPACK_B R11, R8 ;  /* 0x00000008ff0b723e */ /* 0x000fe200020006ff */
[----:B------:R-:W-:-:S02]  /*10da0*/  HADD2.F32 R25, -RZ, R41.H0_H0 ;  /* 0x20000029ff197230 */ /* 0x000fc40000004100 */
[C---:B------:R-:W-:Y:S01]  /*10db0*/  FMUL.FTZ R32, R28.reuse, R24 ;  /* 0x000000181c207220 */ /* 0x040fe20000410000 */
[----:B------:R-:W-:Y:S02]  /*10dc0*/  HADD2.F32 R10, -RZ, R29.H0_H0 ;  /* 0x2000001dff0a7230 */ /* 0x000fe40000004100 */
[-C--:B------:R-:W-:Y:S01]  /*10dd0*/  FMUL.FTZ R31, R28, R12.reuse ;  /* 0x0000000c1c1f7220 */ /* 0x080fe20000410000 */
[--C-:B------:R-:W-:Y:S02]  /*10de0*/  HADD2.F32 R13, -RZ, R34.reuse.H0_H0 ;  /* 0x20000022ff0d7230 */ /* 0x100fe40000004100 */
[C---:B------:R-:W-:Y:S01]  /*10df0*/  FFMA.FTZ R48, R15.reuse, R12, -R32 ;  /* 0x0000000c0f307223 */ /* 0x040fe20000010820 */
[----:B------:R-:W-:Y:S02]  /*10e00*/  HADD2.F32 R6, -RZ, R21.H0_H0 ;  /* 0x20000015ff067230 */ /* 0x000fe40000004100 */
[C---:B------:R-:W-:Y:S01]  /*10e10*/  FMUL.FTZ R33, R10.reuse, R25 ;  /* 0x000000190a217220 */ /* 0x040fe20000410000 */
[----:B------:R-:W-:Y:S01]  /*10e20*/  FFMA.FTZ R50, R15, R24, R31 ;  /* 0x000000180f327223 */ /* 0x000fe2000001001f */
[----:B------:R-:W-:Y:S01]  /*10e30*/  F2FP.F16.E4M3.UNPACK_B R8, R8.H1 ;  /* 0x00000008ff08723e */ /* 0x000fe200030006ff */
[----:B------:R-:W-:Y:S01]  /*10e40*/  FMUL.FTZ R10, R10, R13 ;  /* 0x0000000d0a0a7220 */ /* 0x000fe20000410000 */
[----:B------:R-:W-:Y:S01]  /*10e50*/  F2FP.F16.E4M3.UNPACK_B R15, R35.H1 ;  /* 0x00000023ff0f723e */ /* 0x000fe200030006ff */
[----:B------:R-:W-:Y:S01]  /*10e60*/  HADD2.F32 R34, -RZ, R34.H1_H1 ;  /* 0x30000022ff227230 */ /* 0x000fe20000004100 */
[----:B------:R-:W-:Y:S01]  /*10e70*/  F2FP.F16.E4M3.UNPACK_B R7, R4 ;  /* 0x00000004ff07723e */ /* 0x000fe200020006ff */
[----:B------:R-:W-:Y:S01]  /*10e80*/  HADD2.F32 R24, -RZ, R41.H1_H1 ;  /* 0x30000029ff187230 */ /* 0x000fe20000004100 */
[----:B------:R-:W-:Y:S01]  /*10e90*/  F2FP.F16.E4M3.UNPACK_B R12, R30.H1 ;  /* 0x0000001eff0c723e */ /* 0x000fe200030006ff */
[----:B------:R-:W-:Y:S01]  /*10ea0*/  HADD2.F32 R29, -RZ, R29.H1_H1 ;  /* 0x3000001dff1d7230 */ /* 0x000fe20000004100 */
[----:B------:R-:W-:Y:S01]  /*10eb0*/  F2FP.F16.E4M3.UNPACK_B R4, R4.H1 ;  /* 0x00000004ff04723e */ /* 0x000fe200030006ff */
[----:B------:R-:W-:Y:S01]  /*10ec0*/  FFMA.FTZ R49, R6, R25, R10 ;  /* 0x0000001906317223 */ /* 0x000fe2000001000a */
[----:B------:R-:W-:-:S02]  /*10ed0*/  HADD2.F32 R25, -RZ, R15.H0_H0 ;  /* 0x2000000fff197230 */ /* 0x000fc40000004100 */
[----:B------:R-:W-:Y:S01]  /*10ee0*/  FFMA.FTZ R47, R6, R13, -R33 ;  /* 0x0000000d062f7223 */ /* 0x000fe20000010821 */
[----:B------:R-:W-:Y:S02]  /*10ef0*/  HADD2.F32 R10, -RZ, R8.H0_H0 ;  /* 0x20000008ff0a7230 */ /* 0x000fe40000004100 */
[C---:B------:R-:W-:Y:S01]  /*10f00*/  FMUL.FTZ R28, R29.reuse, R24 ;  /* 0x000000181d1c7220 */ /* 0x040fe20000410000 */
[----:B------:R-:W-:Y:S02]  /*10f10*/  HADD2.F32 R21, -RZ, R21.H1_H1 ;  /* 0x30000015ff157230 */ /* 0x000fe40000004100 */
[----:B------:R-:W-:Y:S01]  /*10f20*/  FMUL.FTZ R31, R29, R34 ;  /* 0x000000221d1f7220 */ /* 0x000fe20000410000 */
[----:B------:R-:W-:Y:S02]  /*10f30*/  HADD2.F32 R13, -RZ, R12.H0_H0 ;  /* 0x2000000cff0d7230 */ /* 0x000fe40000004100 */
[----:B------:R-:W-:Y:S01]  /*10f40*/  FMUL.FTZ R29, R10, R25 ;  /* 0x000000190a1d7220 */ /* 0x000fe20000410000 */
[----:B------:R-:W-:-:S02]  /*10f50*/  HADD2.F32 R6, -RZ, R4.H0_H0 ;  /* 0x20000004ff067230 */ /* 0x000fc40000004100 */
[C---:B------:R-:W-:Y:S01]  /*10f60*/  FFMA.FTZ R52, R21.reuse, R34, -R28 ;  /* 0x0000002215347223 */ /* 0x040fe2000001081c */
[----:B------:R-:W-:Y:S01]  /*10f70*/  FFMA.FTZ R54, R21, R24, R31 ;  /* 0x0000001815367223 */ /* 0x000fe2000001001f */
[-C--:B------:R-:W-:Y:S01]  /*10f80*/  FMUL.FTZ R10, R10, R13.reuse ;  /* 0x0000000d0a0a7220 */ /* 0x080fe20000410000 */
[----:B------:R-:W-:Y:S02]  /*10f90*/  HADD2.F32 R21, -RZ, R15.H1_H1 ;  /* 0x3000000fff157230 */ /* 0x000fe40000004100 */
[C---:B------:R-:W-:Y:S01]  /*10fa0*/  FFMA.FTZ R29, R6.reuse, R13, -R29 ;  /* 0x0000000d061d7223 */ /* 0x040fe2000001081d */
[----:B------:R-:W-:Y:S02]  /*10fb0*/  HADD2.F32 R8, -RZ, R8.H1_H1 ;  /* 0x30000008ff087230 */ /* 0x000fe40000004100 */
[----:B------:R-:W-:Y:S01]  /*10fc0*/  FFMA.FTZ R24, R6, R25, R10 ;  /* 0x0000001906187223 */ /* 0x000fe2000001000a */
[----:B------:R-:W-:Y:S01]  /*10fd0*/  HADD2.F32 R13, -RZ, R12.H1_H1 ;  /* 0x3000000cff0d7230 */ /* 0x000fe20000004100 */
[----:B------:R-:W-:Y:S01]  /*10fe0*/  F2FP.F16.E4M3.UNPACK_B R35, R35 ;  /* 0x00000023ff23723e */ /* 0x000fe200020006ff */
[----:B------:R-:W-:Y:S01]  /*10ff0*/  HADD2.F32 R4, -RZ, R4.H1_H1 ;  /* 0x30000004ff047230 */ /* 0x000fe20000004100 */
[----:B------:R-:W-:Y:S01]  /*11000*/  F2FP.F16.E4M3.UNPACK_B R30, R30 ;  /* 0x0000001eff1e723e */ /* 0x000fe200020006ff */
[C---:B------:R-:W-:Y:S01]  /*11010*/  FMUL.FTZ R25, R8.reuse, R21 ;  /* 0x0000001508197220 */ /* 0x040fe20000410000 */
[-C--:B------:R-:W-:Y:S01]  /*11020*/  FMUL.FTZ R8, R8, R13.reuse ;  /* 0x0000000d08087220 */ /* 0x080fe20000410000 */
[----:B------:R-:W-:Y:S01]  /*11030*/  HADD2.F32 R15, -RZ, R35.H0_H0 ;  /* 0x20000023ff0f7230 */ /* 0x000fe20000004100 */
[----:B------:R-:W-:Y:S01]  /*11040*/  F2FP.F16.E4M3.UNPACK_B R10, R40.H1 ;  /* 0x00000028ff0a723e */ /* 0x000fe200030006ff */
[----:B------:R-:W-:Y:S01]  /*11050*/  FFMA.FTZ R28, R4, R13, -R25 ;  /* 0x0000000d041c7223 */ /* 0x000fe20000010819 */
[----:B------:R-:W-:-:S02]  /*11060*/  HADD2.F32 R6, -RZ, R11.H0_H0 ;  /* 0x2000000bff067230 */ /* 0x000fc40000004100 */
[----:B------:R-:W-:Y:S01]  /*11070*/  FFMA.FTZ R31, R4, R21, R8 ;  /* 0x00000015041f7223 */ /* 0x000fe20000010008 */
[--C-:B------:R-:W-:Y:S01]  /*11080*/  HADD2.F32 R13, -RZ, R30.reuse.H0_H0 ;  /* 0x2000001eff0d7230 */ /* 0x100fe20000004100 */
[----:B------:R-:W-:Y:S01]  /*11090*/  F2FP.F16.E4M3.UNPACK_B R40, R40 ;  /* 0x00000028ff28723e */ /* 0x000fe200020006ff */
[----:B------:R-:W-:Y:S02]  /*110a0*/  HADD2.F32 R8, -RZ, R35.H1_H1 ;  /* 0x30000023ff087230 */ /* 0x000fe40000004100 */
[C---:B------:R-:W-:Y:S01]  /*110b0*/  FMUL.FTZ R21, R6.reuse, R15 ;  /* 0x0000000f06157220 */ /* 0x040fe20000410000 */
[----:B------:R-:W-:Y:S02]  /*110c0*/  HADD2.F32 R11, -RZ, R11.H1_H1 ;  /* 0x3000000bff0b7230 */ /* 0x000fe40000004100 */
[----:B------:R-:W-:Y:S01]  /*110d0*/  FMUL.FTZ R25, R6, R13 ;  /* 0x0000000d06197220 */ /* 0x000fe20000410000 */
[----:B------:R-:W-:Y:S01]  /*110e0*/  HADD2.F32 R4, -RZ, R7.H0_H0 ;  /* 0x20000007ff047230 */ /* 0x000fe20000004100 */
[----:B------:R-:W-:Y:S01]  /*110f0*/  F2FP.SATFINITE.E4M3.F32.PACK_AB_MERGE_C R45, R46, R45, RZ ;  /* 0x0000002d2e2d723e */ /* 0x000fe200048070ff */
[----:B------:R-:W-:-:S02]  /*11100*/  HADD2.F32 R30, -RZ, R30.H1_H1 ;  /* 0x3000001eff1e7230 */ /* 0x000fc40000004100 */
[C---:B------:R-:W-:Y:S01]  /*11110*/  FMUL.FTZ R6, R11.reuse, R8 ;  /* 0x000000080b067220 */ /* 0x040fe20000410000 */
[----:B------:R-:W-:Y:S02]  /*11120*/  HADD2.F32 R7, -RZ, R7.H1_H1 ;  /* 0x30000007ff077230 */ /* 0x000fe40000004100 */
[C---:B------:R-:W-:Y:S01]  /*11130*/  FFMA.FTZ R21, R4.reuse, R13, -R21 ;  /* 0x0000000d04157223 */ /* 0x040fe20000010815 */
        /* <DEDUP_REMOVED lines=9> */
[----:B------:R-:W-:Y:S01]  /*111d0*/  F2FP.SATFINITE.E4M3.F32.PACK_AB_MERGE_C R36, R36, R39, RZ ;  /* 0x000000272424723e */ /* 0x000fe200048070ff */
[----:B------:R-:W-:Y:S02]  /*111e0*/  HADD2.F32 R8, -RZ, R4.H1_H1 ;  /* 0x30000004ff087230 */ /* 0x000fe40000004100 */
[C---:B------:R-:W-:Y:S01]  /*111f0*/  FMUL.FTZ R13, R6.reuse, R11 ;  /* 0x0000000b060d7220 */ /* 0x040fe20000410000 */
[----:B------:R-:W-:Y:S02]  /*11200*/  HADD2.F32 R4, -RZ, R14.H0_H0 ;  /* 0x2000000eff047230 */ /* 0x000fe40000004100 */
[----:B------:R-:W-:Y:S01]  /*11210*/  FMUL.FTZ R15, R6, R7 ;  /* 0x00000007060f7220 */ /* 0x000fe20000410000 */
[----:B------:R-:W-:Y:S01]  /*11220*/  HADD2.F32 R10, -RZ, R10.H1_H1 ;  /* 0x3000000aff0a7230 */ /* 0x000fe20000004100 */
[----:B------:R-:W-:Y:S01]  /*11230*/  F2FP.SATFINITE.E4M3.F32.PACK_AB_MERGE_C R5, R38, R5, R45 ;  /* 0x000000052605723e */ /* 0x000fe2000480702d */
[----:B------:R-:W-:-:S02]  /*11240*/  HADD2.F32 R27, -RZ, R27.H1_H1 ;  /* 0x3000001bff1b7230 */ /* 0x000fc40000004100 */
[----:B------:R-:W-:Y:S01]  /*11250*/  FFMA.FTZ R32, R4, R7, -R13 ;  /* 0x0000000704207223 */ /* 0x000fe2000001080d */
[----:B------:R-:W-:Y:S01]  /*11260*/  HADD2.F32 R14, -RZ, R14.H1_H1 ;  /* 0x3000000eff0e7230 */ /* 0x000fe20000004100 */
[----:B------:R-:W-:Y:S01]  /*11270*/  F2FP.SATFINITE.E4M3.F32.PACK_AB_MERGE_C R9, R42, R9, R36 ;  /* 0x000000092a09723e */ /* 0x000fe20004807024 */
[----:B------:R-:W-:Y:S02]  /*11280*/  HADD2.F32 R6, -RZ, R26.H0_H0 ;  /* 0x2000001aff067230 */ /* 0x000fe40000004100 */
[C---:B------:R-:W-:Y:S01]  /*11290*/  FMUL.FTZ R7, R27.reuse, R10 ;  /* 0x0000000a1b077220 */ /* 0x040fe20000410000 */
[-C--:B------:R-:W-:Y:S01]  /*112a0*/  FMUL.FTZ R13, R27, R8.reuse ;  /* 0x000000081b0d7220 */ /* 0x080fe20000410000 */
[----:B------:R-:W-:Y:S01]  /*112b0*/  FFMA.FTZ R27, R4, R11, R15 ;  /* 0x0000000b041b7223 */ /* 0x000fe2000001000f */
[----:B------:R-:W-:Y:S02]  /*112c0*/  HADD2.F32 R11, -RZ, R40.H0_H0 ;  /* 0x20000028ff0b7230 */ /* 0x000fe40000004100 */
[----:B------:R-:W-:Y:S01]  /*112d0*/  FFMA.FTZ R33, R14, R8, -R7 ;  /* 0x000000080e217223 */ /* 0x000fe20000010807 */
[----:B------:R-:W-:-:S02]  /*112e0*/  HADD2.F32 R7, -RZ, R20.H0_H0 ;  /* 0x20000014ff077230 */ /* 0x000fc40000004100 */
[----:B------:R-:W-:Y:S01]  /*112f0*/  FFMA.FTZ R34, R14, R10, R13 ;  /* 0x0000000a0e227223 */ /* 0x000fe2000001000d */
[----:B------:R-:W-:Y:S02]  /*11300*/  HADD2.F32 R40, -RZ, R40.H1_H1 ;  /* 0x30000028ff287230 */ /* 0x000fe40000004100 */
[C---:B------:R-:W-:Y:S01]  /*11310*/  FMUL.FTZ R13, R6.reuse, R11 ;  /* 0x0000000b060d7220 */ /* 0x040fe20000410000 */
[----:B------:R-:W-:Y:S02]  /*11320*/  HADD2.F32 R26, -RZ, R26.H1_H1 ;  /* 0x3000001aff1a7230 */ /* 0x000fe40000004100 */
[----:B------:R-:W-:Y:S01]  /*11330*/  FMUL.FTZ R8, R6, R7 ;  /* 0x0000000706087220 */ /* 0x000fe20000410000 */
[----:B------:R-:W-:Y:S01]  /*11340*/  HADD2.F32 R20, -RZ, R20.H1_H1 ;  /* 0x30000014ff147230 */ /* 0x000fe20000004100 */
[----:B------:R-:W-:Y:S01]  /*11350*/  F2FP.SATFINITE.E4M3.F32.PACK_AB_MERGE_C R32, R33, R32, RZ ;  /* 0x000000202120723e */ /* 0x000fe200048070ff */
[--C-:B------:R-:W-:Y:S02]  /*11360*/  HADD2.F32 R4, -RZ, R3.reuse.H0_H0 ;  /* 0x20000003ff047230 */ /* 0x100fe40000004100 */
[----:B------:R-:W-:Y:S01]  /*11370*/  FMUL.FTZ R14, R26, R40 ;  /* 0x000000281a0e7220 */ /* 0x000fe20000410000 */
[----:B------:R-:W-:-:S02]  /*11380*/  HADD2.F32 R3, -RZ, R3.H1_H1 ;  /* 0x30000003ff037230 */ /* 0x000fc40000004100 */
[-C--:B------:R-:W-:Y:S01]  /*11390*/  FMUL.FTZ R15, R26, R20.reuse ;  /* 0x000000141a0f7220 */ /* 0x080fe20000410000 */
[----:B------:R-:W-:Y:S01]  /*113a0*/  F2FP.SATFINITE.E4M3.F32.PACK_AB_MERGE_C R27, R34, R27, RZ ;  /* 0x0000001b221b723e */ /* 0x000fe200048070ff */
        /* <DEDUP_REMOVED lines=16> */
.L_x_1666:
[----:B------:R-:W-:Y:S05]  /*114b0*/  BSYNC B0 ;  /* 0x0000000000007941 */ /* 0x000fea0003800000 */
.L_x_1659:
        /* <DEDUP_REMOVED lines=8> */
.L_x_1657:
[----:B0-23--:R-:W-:-:S05]  /*11540*/  IMAD.U32 R0, RZ, RZ, UR41 ;  /* 0x00000029ff007e24 */ /* 0x00dfca000f8e00ff */
[----:B------:R-:W-:-:S13]  /*11550*/  ISETP.NE.AND P0, PT, R0, 0x3, PT ;  /* 0x000000030000780c */ /* 0x000fda0003f05270 */
[----:B------:R-:W-:Y:S05]  /*11560*/  @!P0 BRA `(.L_x_1686) ;  /* 0x0000000000048947 */ /* 0x000fea0003800000 */
[----:B------:R-:W-:Y:S01]  /*11570*/  BPT.TRAP 0x1 ;  /* 0x000000040000795c */ /* 0x000fe20000300000 */
.L_x_1686:
[----:B-----5:R-:W-:Y:S01]  /*11580*/  IMAD R8, R168, 0x8, R16 ;  /* 0x00000008a8087824 */ /* 0x020fe200078e0210 */
[----:B------:R-:W-:-:S04]  /*11590*/  SHF.L.U32 R3, R169, 0x1f, RZ ;  /* 0x0000001fa9037819 */ /* 0x000fc800000006ff */
[----:B------:R0:W2:Y:S01]  /*115a0*/  SYNCS.PHASECHK.TRANS64.TRYWAIT P1, [R8+URZ+0x22830], R3 ;  /* 0x02283003080075a7 */ /* 0x0000a2000802017f */
[----:B------:R-:W-:Y:S05]  /*115b0*/  @!P0 BRA `(.L_x_1687) ;  /* 0x0000000000048947 */ /* 0x000fea0003800000 */
[----:B------:R-:W-:Y:S01]  /*115c0*/  BPT.TRAP 0x1 ;  /* 0x000000040000795c */ /* 0x000fe20000300000 */
.L_x_1687:
[----:B--2---:R-:W-:Y:S05]  /*115d0*/  @P1 BRA `(.L_x_1688) ;  /* 0x0000000000081947 */ /* 0x004fea0003800000 */
[----:B------:R-:W2:Y:S02]  /*115e0*/  SYNCS.PHASECHK.TRANS64.TRYWAIT P1, [R8+URZ+0x22830], R3 ;  /* 0x02283003080075a7 */ /* 0x000ea4000802017f */
[----:B--2---:R-:W-:Y:S05]  /*115f0*/  @!P1 BRA `(.L_x_1689) ;  /* 0x0000018800449947 */ /* 0x004fea0003800000 */
.L_x_1688:
[----:B------:R-:W-:Y:S05]  /*11600*/  WARPSYNC.ALL ;  /* 0x0000000000007948 */ /* 0x000fea0003800000 */
[----:B------:R-:W-:Y:S01]  /*11610*/  VIADD R0, R16, 0x16400 ;  /* 0x0001640010007836 */ /* 0x000fe20000000000 */
[----:B------:R-:W-:Y:S01]  /*11620*/  R2UR UR28, R44 ;  /* 0x000000002c1c72ca */ /* 0x000fe200000e0000 */
[----:B----4-:R-:W-:Y:S01]  /*11630*/  IMAD.MOV.U32 R7, RZ, RZ, -0x7fffffe0 ;  /* 0x80000020ff077424 */ /* 0x010fe200078e00ff */
[----:B------:R-:W-:Y:S01]  /*11640*/  WARPGROUP.ARRIVE ;  /* 0x00000000000079c5 */ /* 0x000fe20000000000 */
[----:B------:R-:W-:Y:S01]  /*11650*/  UMOV UR29, 0x80000020 ;  /* 0x80000020001d7882 */ /* 0x000fe20000000000 */
[----:B------:R-:W-:Y:S01]  /*11660*/  SHF.R.U32.HI R0, RZ, 0x4, R0 ;  /* 0x00000004ff007819 */ /* 0x000fe20000011600 */
[----:B------:R-:W-:Y:S01]  /*11670*/  IMAD.MOV.U32 R11, RZ, RZ, -0x7fffffe0 ;  /* 0x80000020ff0b7424 */ /* 0x000fe200078e00ff */
[----:B------:R-:W-:Y:S01]  /*11680*/  R2UR UR31, R7 ;  /* 0x00000000071f72ca */ /* 0x000fe200000e0000 */
[----:B------:R-:W-:Y:S01]  /*11690*/  UMOV UR9, 0x80000020 ;  /* 0x8000002000097882 */ /* 0x000fe20000000000 */
[----:B------:R-:W-:Y:S01]  /*116a0*/  LOP3.LUT R0, R0, 0x3fff, RZ, 0xc0, !PT ;  /* 0x00003fff00007812 */ /* 0x000fe200078ec0ff */
[----:B------:R-:W-:Y:S01]  /*116b0*/  UMOV UR13, 0x80000020 ;  /* 0x80000020000d7882 */ /* 0x000fe20000000000 */
[----:B------:R-:W-:Y:S01]  /*116c0*/  R2UR UR11, R11 ;  /* 0x000000000b0b72ca */ /* 0x000fe200000e0000 */
[----:B------:R-:W-:Y:S01]  /*116d0*/  IMAD.MOV.U32 R11, RZ, RZ, -0x7fffffe0 ;  /* 0x80000020ff0b7424 */ /* 0x000fe200078e00ff */
[----:B------:R-:W-:Y:S01]  /*116e0*/  LOP3.LUT R5, R0, 0x10000, RZ, 0xfc, !PT ;  /* 0x0001000000057812 */ /* 0x000fe200078efcff */
[----:B------:R-:W-:Y:S01]  /*116f0*/  ULOP3.LUT UR28, UR28, 0x10000, URZ, 0xfc, !UPT ;  /* 0x000100001c1c7892 */ /* 0x000fe2000f8efc3f */
[----:B------:R-:W-:Y:S01]  /*11700*/  IMAD.MOV.U32 R7, RZ, RZ, -0x7fffffe0 ;  /* 0x80000020ff077424 */ /* 0x000fe200078e00ff */
[----:B------:R-:W-:Y:S01]  /*11710*/  UMOV UR17, 0x80000020 ;  /* 0x8000002000117882 */ /* 0x000fe20000000000 */
[----:B------:R-:W-:Y:S01]  /*11720*/  R2UR UR15, R11 ;  /* 0x000000000b0f72ca */ /* 0x000fe200000e0000 */
[----:B------:R-:W-:Y:S01]  /*11730*/  IMAD R6, R168, 0x600, R5 ;  /* 0x00000600a8067824 */ /* 0x000fe200078e0205 */
[----:B------:R-:W-:Y:S01]  /*11740*/  UIADD3 UR8, UR28, 0x2, URZ ;  /* 0x000000021c087890 */ /* 0x000fe2000fffe03f */
[----:B------:R-:W-:Y:S01]  /*11750*/  IMAD.MOV.U32 R11, RZ, RZ, -0x7fffffe0 ;  /* 0x80000020ff0b7424 */ /* 0x000fe200078e00ff */
[----:B------:R-:W-:Y:S01]  /*11760*/  UIADD3 UR12, UR28, 0x200, URZ ;  /* 0x000002001c0c7890 */ /* 0x000fe2000fffe03f */
[C---:B------:R-:W-:Y:S01]  /*11770*/  VIADD R10, R6.reuse, 0x2 ;  /* 0x00000002060a7836 */ /* 0x040fe20000000000 */
[----:B------:R-:W-:Y:S01]  /*11780*/  R2UR UR30, R6 ;  /* 0x00000000061e72ca */ /* 0x000fe200000e0000 */
[----:B------:R-:W-:Y:S01]  /*11790*/  UIADD3 UR16, UR28, 0x202, URZ ;  /* 0x000002021c107890 */ /* 0x000fe2000fffe03f */
[----:B------:R-:W-:Y:S01]  /*117a0*/  R2UR UR19, R11 ;  /* 0x000000000b1372ca */ /* 0x000fe200000e0000 */
[----:B------:R-:W-:Y:S01]  /*117b0*/  UIADD3 UR20, UR28, 0x400, URZ ;  /* 0x000004001c147890 */ /* 0x000fe2000fffe03f */
[----:B------:R-:W-:Y:S01]  /*117c0*/  R2UR UR10, R10 ;  /* 0x000000000a0a72ca */ /* 0x000fe200000e0000 */
[----:B------:R-:W-:Y:S01]  /*117d0*/  VIADD R10, R6, 0x200 ;  /* 0x00000200060a7836 */ /* 0x000fe20000000000 */
[----:B------:R-:W-:Y:S01]  /*117e0*/  MOV R11, 0x80000020 ;  /* 0x80000020000b7802 */ /* 0x000fe20000000f00 */
[----:B------:R-:W-:Y:S01]  /*117f0*/  UMOV UR21, 0x80000020 ;  /* 0x8000002000157882 */ /* 0x000fe20000000000 */
[----:B------:R-:W-:Y:S01]  /*11800*/  R2UR UR27, R7 ;  /* 0x00000000071b72ca */ /* 0x000fe200000e0000 */
[----:B------:R-:W-:Y:S01]  /*11810*/  UIADD3 UR24, UR28, 0x402, URZ ;  /* 0x000004021c187890 */ /* 0x000fe2000fffe03f */
[----:B------:R-:W-:Y:S01]  /*11820*/  R2UR UR14, R10 ;  /* 0x000000000a0e72ca */ /* 0x000fe200000e0000 */
[----:B------:R-:W-:Y:S01]  /*11830*/  VIADD R10, R6, 0x202 ;  /* 0x00000202060a7836 */ /* 0x000fe20000000000 */
[----:B------:R-:W-:Y:S01]  /*11840*/  R2UR UR23, R11 ;  /* 0x000000000b1772ca */ /* 0x000fe200000e0000 */
[----:B------:R-:W-:Y:S01]  /*11850*/  QGMMA.64x128x32.F32.E4M3.E4M3 R24, gdesc[UR28], RZ, !UPT, gsb0 ;  /* 0x01e000001c1879f3 */ /* 0x000fe2000c0008ff */
[----:B------:R-:W-:-:S02]  /*11860*/  UMOV UR25, 0x80000020 ;  /* 0x8000002000197882 */ /* 0x000fc40000000000 */
[----:B------:R-:W-:Y:S01]  /*11870*/  R2UR UR18, R10 ;  /* 0x000000000a1272ca */ /* 0x000fe200000e0000 */
[C---:B------:R-:W-:Y:S02]  /*11880*/  VIADD R10, R6.reuse, 0x400 ;  /* 0x00000400060a7836 */ /* 0x040fe40000000000 */
[----:B------:R-:W-:-:S03]  /*11890*/  VIADD R6, R6, 0x402 ;  /* 0x0000040206067836 */ /* 0x000fc60000000000 */
[----:B------:R-:W-:Y:S02]  /*118a0*/  R2UR UR22, R10 ;  /* 0x000000000a1672ca */ /* 0x000fe400000e0000 */
[----:B------:R-:W-:Y:S01]  /*118b0*/  R2UR UR26, R6 ;  /* 0x00000000061a72ca */ /* 0x000fe200000e0000 */
        /* <DEDUP_REMOVED lines=18> */
.L_x_1690:
[----:B------:R-:W3:Y:S01]  /*119e0*/  LDC R6, c[0x0][0x448] ;  /* 0x00011200ff067b82 */ /* 0x000ee20000000800 */
[C---:B------:R-:W-:Y:S01]  /*119f0*/  FMUL.FTZ R10, R2.reuse, R30 ;  /* 0x0000001e020a7220 */ /* 0x040fe20000410000 */
[C---:B------:R-:W-:Y:S01]  /*11a00*/  FMUL.FTZ R30, R2.reuse, R54 ;  /* 0x00000036021e7220 */ /* 0x040fe20000410000 */
[----:B------:R-:W-:Y:S01]  /*11a10*/  FMUL.FTZ R54, R2, R78 ;  /* 0x0000004e02367220 */ /* 0x000fe20000410000 */
[----:B------:R-:W-:Y:S02]  /*11a20*/  IMAD.IADD R78, R194, 0x1, R178 ;  /* 0x00000001c24e7824 */ /* 0x000fe400078e02b2 */
[C---:B------:R-:W-:Y:S01]  /*11a30*/  FMUL.FTZ R92, R2.reuse, R52 ;  /* 0x00000034025c7220 */ /* 0x040fe20000410000 */
[----:B------:R-:W-:Y:S02]  /*11a40*/  IMAD.MOV.U32 R52, RZ, RZ, -0x80 ;  /* 0xffffff80ff347424 */ /* 0x000fe400078e00ff */
[----:B------:R-:W-:Y:S01]  /*11a50*/  FMUL.FTZ R94, R2, R60 ;  /* 0x0000003c025e7220 */ /* 0x000fe20000410000 */
[----:B0-2---:R-:W-:-:S02]  /*11a60*/  VIADD R8, R8, 0x22840 ;  /* 0x0002284008087836 */ /* 0x005fc40000000000 */
[C---:B------:R-:W-:Y:S01]  /*11a70*/  FMUL.FTZ R3, R2.reuse, R27 ;  /* 0x0000001b02037220 */ /* 0x040fe20000410000 */
[----:B------:R-:W-:Y:S02]  /*11a80*/  IMAD R100, R89, R52, 0x80 ;  /* 0x0000008059647424 */ /* 0x000fe400078e0234 */
        /* <DEDUP_REMOVED lines=13> */
[----:B---3--:R-:W-:Y:S01]  /*11b60*/  ISETP.NE.AND P1, PT, R6, 0x1, PT ;  /* 0x000000010600780c */ /* 0x008fe20003f25270 */
        /* <DEDUP_REMOVED lines=20> */
[----:B------:R-:W2:Y:S01]  /*11cb0*/  @P1 LDC R9, c[0x0][0x450] ;  /* 0x00011400ff091b82 */ /* 0x000ea20000000800 */
        /* <DEDUP_REMOVED lines=23> */
[----:B--2---:R-:W-:Y:S01]  /*11e30*/  @P1 SHF.R.U32.HI R78, RZ, R9, R6 ;  /* 0x00000009ff4e1219 */ /* 0x004fe20000011606 */
[----:B------:R-:W-:Y:S01]  /*11e40*/  IMAD.U32 R9, RZ, RZ, UR40 ;  /* 0x00000028ff097e24 */ /* 0x000fe2000f8e00ff */
[----:B------:R-:W0:Y:S01]  /*11e50*/  LDC.64 R6, c[0x0][0x9e0] ;  /* 0x00027800ff067b82 */ /* 0x000e220000000a00 */
[C---:B------:R-:W-:Y:S01]  /*11e60*/  FMUL.FTZ R84, R2.reuse, R84 ;  /* 0x0000005402547220 */ /* 0x040fe20000410000 */
[----:B------:R-:W-:Y:S01]  /*11e70*/  FMUL.FTZ R85, R2, R85 ;  /* 0x0000005502557220 */ /* 0x000fe20000410000 */
[----:B------:R-:W2:Y:S01]  /*11e80*/  SHFL.IDX PT, R60, R78, RZ, 0x1c1f ;  /* 0x001c1fff4e3c7589 */ /* 0x000ea200000e0000 */
[----:B------:R-:W-:Y:S01]  /*11e90*/  PRMT R8, R9, 0x654, R8 ;  /* 0x0000065409087816 */ /* 0x000fe20000000008 */
[----:B------:R-:W-:-:S02]  /*11ea0*/  VIADD R9, R100, 0x1 ;  /* 0x0000000164097836 */ /* 0x000fc40000000000 */
[C---:B------:R-:W-:Y:S01]  /*11eb0*/  FMUL.FTZ R52, R2.reuse, R86 ;  /* 0x0000005602347220 */ /* 0x040fe20000410000 */
[----:B------:R-:W-:Y:S01]  /*11ec0*/  FMUL.FTZ R53, R2, R87 ;  /* 0x0000005702357220 */ /* 0x000fe20000410000 */
[----:B------:R3:W-:Y:S01]  /*11ed0*/  SYNCS.ARRIVE.TRANS64.RED.A1T0 RZ, [R8+URZ], RZ ;  /* 0x000000ff08ff79a7 */ /* 0x0007e2000810043f */
[----:B------:R-:W4:Y:S01]  /*11ee0*/  MUFU.TANH R13, R13 ;  /* 0x0000000d000d7308 */ /* 0x000f220000002400 */
[----:B------:R-:W-:Y:S01]  /*11ef0*/  ULDC UR43, c[0x0][0x9dc] ;  /* 0x00027700002b7ab9 */ /* 0x000fe20000000800 */
[----:B------:R-:W-:Y:S01]  /*11f00*/  LEA R82, R89, 0xffffff80, 0x7 ;  /* 0xffffff8059527811 */ /* 0x000fe200078e38ff */
[----:B------:R-:W-:Y:S01]  /*11f10*/  ULOP3.LUT UR43, URZ, UR43, URZ, 0x33, !UPT ;  /* 0x0000002b3f2b7292 */ /* 0x000fe2000f8e333f */
[----:B---3--:R-:W-:-:S04]  /*11f20*/  IMAD R8, R172, -0x2, R9 ;  /* 0xfffffffeac087824 */ /* 0x008fc800078e0209 */
[----:B------:R-:W3:Y:S01]  /*11f30*/  MUFU.TANH R90, R90 ;  /* 0x0000005a005a7308 */ /* 0x000ee20000002400 */
[----:B------:R-:W-:Y:S01]  /*11f40*/  IMAD.IADD R9, R171, 0x1, R100 ;  /* 0x00000001ab097824 */ /* 0x000fe200078e0264 */
[----:B------:R-:W-:-:S03]  /*11f50*/  IADD3 R59, -R170, R8, R171 ;  /* 0x00000008aa3b7210 */ /* 0x000fc60007ffe1ab */
[----:B------:R-:W-:Y:S01]  /*11f60*/  IMAD R81, R172, -0x2, R9 ;  /* 0xfffffffeac517824 */ /* 0x000fe200078e0209 */
[----:B0-----:R-:W-:Y:S02]  /*11f70*/  ISETP.GE.AND P2, PT, R7, 0x1, PT ;  /* 0x000000010700780c */ /* 0x001fe40003f46270 */
[----:B------:R-:W0:Y:S01]  /*11f80*/  MUFU.TANH R0, R0 ;  /* 0x0000000000007308 */ /* 0x000e220000002400 */
[C---:B------:R-:W-:Y:S02]  /*11f90*/  IMAD.IADD R86, R59.reuse, 0x1, R6 ;  /* 0x000000013b567824 */ /* 0x040fe400078e0206 */
[----:B------:R-:W-:-:S03]  /*11fa0*/  VIADD R83, R59, UR43 ;  /* 0x0000002b3b537c36 */ /* 0x000fc60008000000 */
[----:B--2---:R-:W-:Y:S01]  /*11fb0*/  VIADDMNMX R80, R60, R86, R81, PT ;  /* 0x000000563c507246 */ /* 0x004fe20003800151 */
[----:B------:R-:W-:Y:S01]  /*11fc0*/  IMAD.IADD R79, R83, 0x1, R60 ;  /* 0x00000001534f7824 */ /* 0x000fe200078e023c */
        /* <DEDUP_REMOVED lines=61> */
[----:B--234-:R-:W-:Y:S05]  /*123a0*/  @!P2 BRA `(.L_x_1691) ;  /* 0x000000000050a947 */ /* 0x01cfea0003800000 */
[----:B------:R-:W-:Y:S01]  /*123b0*/  IADD3 R59, -R170, R171, R60 ;  /* 0x000000abaa3b7210 */ /* 0x000fe20007ffe13c */
[----:B------:R-:W-:Y:S03]  /*123c0*/  BSSY B0, `(.L_x_1692) ;  /* 0x000000e000007945 */ /* 0x000fe60003800000 */
[----:B------:R-:W-:-:S13]  /*123d0*/  ISETP.GT.AND P3, PT, R59, -0x1, PT ;  /* 0xffffffff3b00780c */ /* 0x000fda0003f64270 */
[----:B------:R-:W-:Y:S05]  /*123e0*/  @P3 BRA `(.L_x_1693) ;  /* 0x00000000001c3947 */ /* 0x000fea0003800000 */
[----:B------:R-:W-:Y:S02]  /*123f0*/  ISETP.NE.AND P3, PT, R7, 0x1, PT ;  /* 0x000000010700780c */ /* 0x000fe40003f65270 */
[----:B------:R-:W-:-:S11]  /*12400*/  LOP3.LUT R59, RZ, R59, RZ, 0x33, !PT ;  /* 0x0000003bff3b7212 */ /* 0x000fd600078e33ff */
[----:B------:R-:W2:Y:S02]  /*12410*/  @P3 LDC.64 R8, c[0x0][0x9e8] ;  /* 0x00027a00ff083b82 */ /* 0x000ea40000000a00 */
[----:B--2---:R-:W-:-:S05]  /*12420*/  @P3 IMAD.HI.U32 R8, R59, R8, RZ ;  /* 0x000000083b083227 */ /* 0x004fca00078e00ff */
[----:B------:R-:W-:-:S04]  /*12430*/  @P3 SHF.R.U32.HI R59, RZ, R9, R8 ;  /* 0x00000009ff3b3219 */ /* 0x000fc80000011608 */
[----:B------:R-:W-:Y:S01]  /*12440*/  LOP3.LUT R59, RZ, R59, RZ, 0x33, !PT ;  /* 0x0000003bff3b7212 */ /* 0x000fe200078e33ff */
[----:B------:R-:W-:Y:S06]  /*12450*/  BRA `(.L_x_1694) ;  /* 0x0000000000107947 */ /* 0x000fec0003800000 */
.L_x_1693:
[----:B------:R-:W-:-:S13]  /*12460*/  ISETP.NE.AND P3, PT, R7, 0x1, PT ;  /* 0x000000010700780c */ /* 0x000fda0003f65270 */
[----:B------:R-:W2:Y:S02]  /*12470*/  @P3 LDC.64 R8, c[0x0][0x9e8] ;  /* 0x00027a00ff083b82 */ /* 0x000ea40000000a00 */
[----:B--2---:R-:W-:-:S05]  /*12480*/  @P3 IMAD.HI.U32 R8, R59, R8, RZ ;  /* 0x000000083b083227 */ /* 0x004fca00078e00ff */
[----:B------:R-:W-:-:S07]  /*12490*/  @P3 SHF.R.U32.HI R59, RZ, R9, R8 ;  /* 0x00000009ff3b3219 */ /* 0x000fce0000011608 */
.L_x_1694:
[----:B------:R-:W-:Y:S05]  /*124a0*/  BSYNC B0 ;  /* 0x0000000000007941 */ /* 0x000fea0003800000 */
.L_x_1692:
[----:B------:R-:W-:-:S04]  /*124b0*/  IMAD R59, R59, R7, -R82 ;  /* 0x000000073b3b7224 */ /* 0x000fc800078e0a52 */
[----:B------:R-:W-:-:S05]  /*124c0*/  IMAD R8, R172, -0x2, R59 ;  /* 0xfffffffeac087824 */ /* 0x000fca00078e023b */
[----:B------:R-:W-:Y:S02]  /*124d0*/  VIMNMX R79, R79, R8, !PT ;  /* 0x000000084f4f7248 */ /* 0x000fe40007fe0100 */
[----:B------:R-:W-:-:S07]  /*124e0*/  VIADDMNMX R80, R8, R7, R80, PT ;  /* 0x0000000708507246 */ /* 0x000fce0003800150 */
.L_x_1691:
[C---:B------:R-:W-:Y:S02]  /*124f0*/  ISETP.GE.AND P3, PT, R100.reuse, 0x2, PT ;  /* 0x000000026400780c */ /* 0x040fe40003f66270 */
[----:B------:R-:W-:Y:S02]  /*12500*/  ISETP.GE.AND P5, PT, R100, 0x9, PT ;  /* 0x000000096400780c */ /* 0x000fe40003fa6270 */
[----:B------:R-:W-:Y:S02]  /*12510*/  ISETP.GT.AND P4, PT, R79, 0x1, !P3 ;  /* 0x000000014f00780c */ /* 0x000fe40005f84270 */
[----:B------:R-:W-:Y:S02]  /*12520*/  P2R R87, PR, RZ, 0x20 ;  /* 0x00000020ff577803 */ /* 0x000fe40000000000 */
[----:B------:R-:W-:-:S04]  /*12530*/  ISETP.LT.OR P4, PT, R80, 0x2, P4 ;  /* 0x000000025000780c */ /* 0x000fc80002781670 */
[----:B------:R-:W-:Y:S02]  /*12540*/  FSEL R90, R90, -INF , !P4 ;  /* 0xff8000005a5a7808 */ /* 0x000fe40006000000 */
[----:B------:R-:W-:Y:S02]  /*12550*/  ISETP.GT.AND P4, PT, R79, 0x8, !P5 ;  /* 0x000000084f00780c */ /* 0x000fe40006f84270 */
[----:B------:R-:W-:Y:S02]  /*12560*/  ISETP.GE.AND P5, PT, R100, 0xa, PT ;  /* 0x0000000a6400780c */ /* 0x000fe40003fa6270 */
[----:B------:R-:W-:Y:S02]  /*12570*/  ISETP.LT.OR P4, PT, R80, 0x9, P4 ;  /* 0x000000095000780c */ /* 0x000fe40002781670 */
[----:B------:R-:W-:Y:S02]  /*12580*/  P2R R101, PR, RZ, 0x20 ;  /* 0x00000020ff657803 */ /* 0x000fe40000000000 */
[----:B0-----:R-:W-:-:S02]  /*12590*/  FSEL R91, R91, -INF , !P4 ;  /* 0xff8000005b5b7808 */ /* 0x001fc40006000000 */
[----:B------:R-:W-:Y:S02]  /*125a0*/  ISETP.GT.AND P4, PT, R79, 0x9, !P5 ;  /* 0x000000094f00780c */ /* 0x000fe40006f84270 */
[----:B------:R-:W-:Y:S02]  /*125b0*/  ISETP.GE.AND P5, PT, R100, 0x11, PT ;  /* 0x000000116400780c */ /* 0x000fe40003fa6270 */
[----:B------:R-:W-:Y:S02]  /*125c0*/  ISETP.LT.OR P4, PT, R80, 0xa, P4 ;  /* 0x0000000a5000780c */ /* 0x000fe40002781670 */
[----:B------:R-:W-:Y:S02]  /*125d0*/  P2R R102, PR, RZ, 0x20 ;  /* 0x00000020ff667803 */ /* 0x000fe40000000000 */
[----:B------:R-:W-:Y:S02]  /*125e0*/  FSEL R73, R29, -INF , !P4 ;  /* 0xff8000001d497808 */ /* 0x000fe40006000000 */
[----:B------:R-:W-:-:S02]  /*125f0*/  ISETP.GT.AND P4, PT, R79, 0x10, !P5 ;  /* 0x000000104f00780c */ /* 0x000fc40006f84270 */
[----:B------:R-:W-:Y:S02]  /*12600*/  ISETP.GE.AND P5, PT, R100, 0x12, PT ;  /* 0x000000126400780c */ /* 0x000fe40003fa6270 */
[----:B------:R-:W-:Y:S02]  /*12610*/  ISETP.LT.OR P4, PT, R80, 0x11, P4 ;  /* 0x000000115000780c */ /* 0x000fe40002781670 */
[----:B------:R-:W-:Y:S02]  /*12620*/  P2R R103, PR, RZ, 0x20 ;  /* 0x00000020ff677803 */ /* 0x000fe40000000000 */
[----:B------:R-:W-:Y:S02]  /*12630*/  FSEL R72, R32, -INF , !P4 ;  /* 0xff80000020487808 */ /* 0x000fe40006000000 */
[----:B------:R-:W-:Y:S02]  /*12640*/  ISETP.GT.AND P4, PT, R79, 0x11, !P5 ;  /* 0x000000114f00780c */ /* 0x000fe40006f84270 */
[----:B------:R-:W-:-:S02]  /*12650*/  ISETP.GE.AND P5, PT, R100, 0x19, PT ;  /* 0x000000196400780c */ /* 0x000fc40003fa6270 */
[----:B------:R-:W-:Y:S02]  /*12660*/  ISETP.LT.OR P4, PT, R80, 0x12, P4 ;  /* 0x000000125000780c */ /* 0x000fe40002781670 */
[----:B------:R-:W-:Y:S02]  /*12670*/  P2R R104, PR, RZ, 0x20 ;  /* 0x00000020ff687803 */ /* 0x000fe40000000000 */
[----:B------:R-:W-:Y:S02]  /*12680*/  FSEL R69, R33, -INF , !P4 ;  /* 0xff80000021457808 */ /* 0x000fe40006000000 */
[----:B------:R-:W-:Y:S02]  /*12690*/  ISETP.GT.AND P4, PT, R79, 0x18, !P5 ;  /* 0x000000184f00780c */ /* 0x000fe40006f84270 */
[----:B------:R-:W-:Y:S02]  /*126a0*/  ISETP.GE.AND P5, PT, R100, 0x1a, PT ;  /* 0x0000001a6400780c */ /* 0x000fe40003fa6270 */
[----:B------:R-:W-:-:S02]  /*126b0*/  ISETP.LT.OR P4, PT, R80, 0x19, P4 ;  /* 0x000000195000780c */ /* 0x000fc40002781670 */
[----:B------:R-:W-:Y:S02]  /*126c0*/  P2R R105, PR, RZ, 0x20 ;  /* 0x00000020ff697803 */ /* 0x000fe40000000000 */
[----:B------:R-:W-:Y:S02]  /*126d0*/  FSEL R68, R36, -INF , !P4 ;  /* 0xff80000024447808 */ /* 0x000fe40006000000 */
[----:B------:R-:W-:Y:S02]  /*126e0*/  ISETP.GT.AND P4, PT, R79, 0x19, !P5 ;  /* 0x000000194f00780c */ /* 0x000fe40006f84270 */
[----:B------:R-:W-:Y:S02]  /*126f0*/  ISETP.GE.AND P5, PT, R100, 0x21, PT ;  /* 0x000000216400780c */ /* 0x000fe40003fa6270 */
[----:B------:R-:W-:Y:S02]  /*12700*/  ISETP.LT.OR P4, PT, R80, 0x1a, P4 ;  /* 0x0000001a5000780c */ /* 0x000fe40002781670 */
[----:B------:R-:W-:-:S02]  /*12710*/  P2R R106, PR, RZ, 0x20 ;  /* 0x00000020ff6a7803 */ /* 0x000fc40000000000 */
[----:B------:R-:W-:Y:S02]  /*12720*/  FSEL R67, R37, -INF , !P4 ;  /* 0xff80000025437808 */ /* 0x000fe40006000000 */
[----:B------:R-:W-:Y:S02]  /*12730*/  ISETP.GT.AND P4, PT, R79, 0x20, !P5 ;  /* 0x000000204f00780c */ /* 0x000fe40006f84270 */
[----:B------:R-:W-:Y:S02]  /*12740*/  ISETP.GE.AND P5, PT, R100, 0x22, PT ;  /* 0x000000226400780c */ /* 0x000fe40003fa6270 */
[----:B------:R-:W-:Y:S02]  /*12750*/  ISETP.LT.OR P4, PT, R80, 0x21, P4 ;  /* 0x000000215000780c */ /* 0x000fe40002781670 */
[----:B------:R-:W-:Y:S02]  /*12760*/  P2R R107, PR, RZ, 0x20 ;  /* 0x00000020ff6b7803 */ /* 0x000fe40000000000 */
[----:B------:R-:W-:-:S02]  /*12770*/  FSEL R66, R40, -INF , !P4 ;  /* 0xff80000028427808 */ /* 0x000fc40006000000 */
        /* <DEDUP_REMOVED lines=47> */
[----:B------:R-:W-:-:S04]  /*12a70*/  ISETP.LT.OR P4, PT, R80, 0x49, P4 ;  /* 0x000000495000780c */ /* 0x000fc80002781670 */
[----:B------:R-:W-:Y:S02]  /*12a80*/  FSEL R57, R94, -INF , !P4 ;  /* 0xff8000005e397808 */ /* 0x000fe40006000000 */
[----:B------:R-:W-:Y:S02]  /*12a90*/  ISETP.GT.AND P4, PT, R79, 0x49, !P5 ;  /* 0x000000494f00780c */ /* 0x000fe40006f84270 */
[----:B------:R-:W-:Y:S02]  /*12aa0*/  P2R R94, PR, RZ, 0x20 ;  /* 0x00000020ff5e7803 */ /* 0x000fe40000000000 */
[----:B------:R-:W-:Y:S02]  /*12ab0*/  ISETP.LT.OR P4, PT, R80, 0x4a, P4 ;  /* 0x0000004a5000780c */ /* 0x000fe40002781670 */
[----:B------:R-:W-:Y:S02]  /*12ac0*/  ISETP.GE.AND P5, PT, R100, 0x51, PT ;  /* 0x000000516400780c */ /* 0x000fe40003fa6270 */
[----:B------:R-:W-:-:S02]  /*12ad0*/  FSEL R40, R95, -INF , !P4 ;  /* 0xff8000005f287808 */ /* 0x000fc40006000000 */
[C---:B------:R-:W-:Y:S02]  /*12ae0*/  ISETP.GT.AND P4, PT, R79.reuse, 0x50, !P5 ;  /* 0x000000504f00780c */ /* 0x040fe40006f84270 */
        /* <DEDUP_REMOVED lines=34> */
[----:B------:R-:W-:Y:S01]  /*12d10*/  ISETP.GT.AND P4, PT, R79, 0x69, !P5 ;  /* 0x000000694f00780c */ /* 0x000fe20006f84270 */
[----:B------:R-:W0:Y:S01]  /*12d20*/  SHFL.IDX PT, R74, R78, 0x1, 0x1c1f ;  /* 0x003c1f004e4a7f89 */ /* 0x000e2200000e0000 */
[----:B------:R-:W-:-:S02]  /*12d30*/  P2R R119, PR, RZ, 0x20 ;  /* 0x00000020ff777803 */ /* 0x000fc40000000000 */
[----:B------:R-:W-:Y:S02]  /*12d40*/  ISETP.LT.OR P4, PT, R80, 0x6a, P4 ;  /* 0x0000006a5000780c */ /* 0x000fe40002781670 */
[----:B------:R-:W-:Y:S02]  /*12d50*/  ISETP.GE.AND P5, PT, R100, 0x71, PT ;  /* 0x000000716400780c */ /* 0x000fe40003fa6270 */
[----:B------:R-:W-:Y:S02]  /*12d60*/  FSEL R41, R75, -INF , !P4 ;  /* 0xff8000004b297808 */ /* 0x000fe40006000000 */
[----:B------:R-:W-:Y:S02]  /*12d70*/  ISETP.GT.AND P4, PT, R79, 0x70, !P5 ;  /* 0x000000704f00780c */ /* 0x000fe40006f84270 */
[----:B------:R-:W-:Y:S02]  /*12d80*/  P2R R120, PR, RZ, 0x20 ;  /* 0x00000020ff787803 */ /* 0x000fe40000000000 */
[----:B------:R-:W-:-:S04]  /*12d90*/  ISETP.LT.OR P4, PT, R80, 0x71, P4 ;  /* 0x000000715000780c */ /* 0x000fc80002781670 */
[----:B------:R-:W-:Y:S02]  /*12da0*/  FSEL R36, R76, -INF , !P4 ;  /* 0xff8000004c247808 */ /* 0x000fe40006000000 */
[----:B------:R-:W-:-:S04]  /*12db0*/  ISETP.GE.AND P4, PT, R100, 0x72, PT ;  /* 0x000000726400780c */ /* 0x000fc80003f86270 */
[----:B------:R-:W-:Y:S02]  /*12dc0*/  ISETP.GT.AND P5, PT, R79, 0x71, !P4 ;  /* 0x000000714f00780c */ /* 0x000fe400067a4270 */
[----:B0-----:R-:W-:Y:S02]  /*12dd0*/  VIADDMNMX R70, R74, R86, R81, PT ;  /* 0x000000564a467246 */ /* 0x001fe40003800151 */
[----:B------:R-:W-:Y:S02]  /*12de0*/  ISETP.LT.OR P5, PT, R80, 0x72, P5 ;  /* 0x000000725000780c */ /* 0x000fe40002fa1670 */
[----:B------:R-:W-:Y:S02]  /*12df0*/  IADD3 R71, R83, R74, RZ ;  /* 0x0000004a53477210 */ /* 0x000fe40007ffe0ff */
        /* <DEDUP_REMOVED lines=10> */
[----:B------:R-:W-:-:S04]  /*12ea0*/  ISETP.GE.AND P6, PT, R100, 0x7a, PT ;  /* 0x0000007a6400780c */ /* 0x000fc80003fc6270 */
[----:B------:R-:W-:Y:S02]  /*12eb0*/  P2R R76, PR, RZ, 0x40 ;  /* 0x00000040ff4c7803 */ /* 0x000fe40000000000 */
[----:B------:R-:W-:-:S04]  /*12ec0*/  ISETP.GT.AND P6, PT, R79, 0x79, !P6 ;  /* 0x000000794f00780c */ /* 0x000fc800077c4270 */
[----:B------:R-:W-:-:S04]  /*12ed0*/  ISETP.LT.OR P6, PT, R80, 0x7a, P6 ;  /* 0x0000007a5000780c */ /* 0x000fc800037c1670 */
[----:B------:R-:W-:Y:S01]  /*12ee0*/  FSEL R13, R85, -INF , !P6 ;  /* 0xff800000550d7808 */ /* 0x000fe20007000000 */
[----:B------:R-:W-:Y:S08]  /*12ef0*/  @!P2 BRA `(.L_x_1695) ;  /* 0x000000000050a947 */ /* 0x000ff00003800000 */
[----:B------:R-:W-:Y:S01]  /*12f00*/  IADD3 R74, -R170, R171, R74 ;  /* 0x000000abaa4a7210 */ /* 0x000fe20007ffe14a */
[----:B------:R-:W-:Y:S03]  /*12f10*/  BSSY B0, `(.L_x_1696) ;  /* 0x000000e000007945 */ /* 0x000fe60003800000 */
        /* <DEDUP_REMOVED lines=9> */
.L_x_1697:
[----:B------:R-:W-:-:S13]  /*12fb0*/  ISETP.NE.AND P6, PT, R7, 0x1, PT ;  /* 0x000000010700780c */ /* 0x000fda0003fc5270 */
[----:B------:R-:W0:Y:S02]  /*12fc0*/  @P6 LDC.64 R8, c[0x0][0x9e8] ;  /* 0x00027a00ff086b82 */ /* 0x000e240000000a00 */
[----:B0-----:R-:W-:-:S05]  /*12fd0*/  @P6 IMAD.HI.U32 R8, R74, R8, RZ ;  /* 0x000000084a086227 */ /* 0x001fca00078e00ff */
[----:B------:R-:W-:-:S07]  /*12fe0*/  @P6 SHF.R.U32.HI R74, RZ, R9, R8 ;  /* 0x00000009ff4a6219 */ /* 0x000fce0000011608 */
.L_x_1698:
[----:B------:R-:W-:Y:S05]  /*12ff0*/  BSYNC B0 ;  /* 0x0000000000007941 */ /* 0x000fea0003800000 */
.L_x_1696:
[----:B------:R-:W-:-:S04]  /*13000*/  IMAD R9, R74, R7, -R82 ;  /* 0x000000074a097224 */ /* 0x000fc800078e0a52 */
[----:B------:R-:W-:-:S05]  /*13010*/  IMAD R8, R172, -0x2, R9 ;  /* 0xfffffffeac087824 */ /* 0x000fca00078e0209 */
[----:B------:R-:W-:Y:S02]  /*13020*/  VIMNMX R71, R71, R8, !PT ;  /* 0x0000000847477248 */ /* 0x000fe40007fe0100 */
[----:B------:R-:W-:-:S07]  /*13030*/  VIADDMNMX R70, R8, R7, R70, PT ;  /* 0x0000000708467246 */ /* 0x000fce0003800146 */
.L_x_1695:
[C---:B------:R-:W-:Y:S01]  /*13040*/  ISETP.GT.AND P3, PT, R71.reuse, 0x1, !P3 ;  /* 0x000000014700780c */ /* 0x040fe20005f64270 */
[----:B------:R-:W-:Y:S01]  /*13050*/  ULDC UR35, c[0x0][0x988] ;  /* 0x0002620000237ab9 */ /* 0x000fe20000000800 */
[----:B------:R-:W-:Y:S01]  /*13060*/  ISETP.NE.AND P6, PT, R104, RZ, PT ;  /* 0x000000ff6800720c */ /* 0x000fe20003fc5270 */
[----:B------:R-:W-:Y:S01]  /*13070*/  IMAD.U32 R78, RZ, RZ, UR35 ;  /* 0x00000023ff4e7e24 */ /* 0x000fe2000f8e00ff */
[----:B------:R-:W-:Y:S02]  /*13080*/  ISETP.LT.OR P3, PT, R70, 0x2, P3 ;  /* 0x000000024600780c */ /* 0x000fe40001f61670 */
[----:B------:R-:W-:Y:S02]  /*13090*/  ISETP.GT.AND P4, PT, R71, 0x71, !P4 ;  /* 0x000000714700780c */ /* 0x000fe40006784270 */
[----:B------:R-:W-:Y:S02]  /*130a0*/  FSEL R9, R3, -INF , !P3 ;  /* 0xff80000003097808 */ /* 0x000fe40005800000 */
[----:B------:R-:W-:-:S02]  /*130b0*/  ISETP.NE.AND P3, PT, R87, RZ, PT ;  /* 0x000000ff5700720c */ /* 0x000fc40003f65270 */
[C---:B------:R-:W-:Y:S02]  /*130c0*/  ISETP.GT.AND P5, PT, R71.reuse, 0x78, !P5 ;  /* 0x000000784700780c */ /* 0x040fe40006fa4270 */
[----:B------:R-:W-:Y:S02]  /*130d0*/  ISETP.GT.AND P3, PT, R71, 0x8, !P3 ;  /* 0x000000084700780c */ /* 0x000fe40005f64270 */
[C---:B------:R-:W-:Y:S02]  /*130e0*/  ISETP.LT.OR P4, PT, R70.reuse, 0x72, P4 ;  /* 0x000000724600780c */ /* 0x040fe40002781670 */
[C---:B------:R-:W-:Y:S02]  /*130f0*/  ISETP.LT.OR P3, PT, R70.reuse, 0x9, P3 ;  /* 0x000000094600780c */ /* 0x040fe40001f61670 */
[----:B------:R-:W-:Y:S02]  /*13100*/  ISETP.LT.OR P5, PT, R70, 0x79, P5 ;  /* 0x000000794600780c */ /* 0x000fe40002fa1670 */
[----:B------:R-:W-:-:S02]  /*13110*/  FSEL R8, R10, -INF , !P3 ;  /* 0xff8000000a087808 */ /* 0x000fc40005800000 */
[----:B------:R-:W-:Y:S02]  /*13120*/  ISETP.NE.AND P3, PT, R101, RZ, PT ;  /* 0x000000ff6500720c */ /* 0x000fe40003f65270 */
[----:B------:R-:W-:Y:S02]  /*13130*/  FMNMX.FTZ R10, R75, R90, !PT ;  /* 0x0000005a4b0a7209 */ /* 0x000fe40007810000 */
[----:B------:R-:W-:Y:S02]  /*13140*/  ISETP.GT.AND P3, PT, R71, 0x9, !P3 ;  /* 0x000000094700780c */ /* 0x000fe40005f64270 */
[----:B------:R-:W-:Y:S02]  /*13150*/  FMNMX.FTZ R10, R91, R10, !PT ;  /* 0x0000000a5b0a7209 */ /* 0x000fe40007810000 */
[----:B------:R-:W-:Y:S02]  /*13160*/  ISETP.LT.OR P3, PT, R70, 0xa, P3 ;  /* 0x0000000a4600780c */ /* 0x000fe40001f61670 */
[----:B------:R-:W-:-:S02]  /*13170*/  FSEL R24, R24, -INF , !P4 ;  /* 0xff80000018187808 */ /* 0x000fc40006000000 */
[----:B------:R-:W-:Y:S02]  /*13180*/  FSEL R4, R4, -INF , !P3 ;  /* 0xff80000004047808 */ /* 0x000fe40005800000 */
[----:B------:R-:W-:Y:S02]  /*13190*/  ISETP.NE.AND P3, PT, R102, RZ, PT ;  /* 0x000000ff6600720c */ /* 0x000fe40003f65270 */
[----:B------:R-:W-:Y:S02]  /*131a0*/  FSEL R52, R52, -INF , !P5 ;  /* 0xff80000034347808 */ /* 0x000fe40006800000 */
        /* <DEDUP_REMOVED lines=22> */
[----:B------:R-:W-:Y:S02]  /*13310*/  ISETP.NE.AND P6, PT, R115, RZ, PT ;  /* 0x000000ff7300720c */ /* 0x000fe40003fc5270 */
        /* <DEDUP_REMOVED lines=54> */
[----:B------:R-:W-:-:S03]  /*13680*/  ISETP.GT.AND P3, PT, R71, 0x40, !P3 ;  /* 0x000000404700780c */ /* 0x000fc60005f64270 */
[----:B------:R-:W0:Y:S01]  /*13690*/  SHFL.BFLY PT, R11, R10, 0x2, 0x1f ;  /* 0x0c401f000a0b7f89 */ /* 0x000e2200000e0000 */
[----:B------:R-:W-:-:S04]  /*136a0*/  ISETP.LT.OR P3, PT, R70, 0x41, P3 ;  /* 0x000000414600780c */ /* 0x000fc80001f61670 */
[----:B------:R-:W-:Y:S02]  /*136b0*/  FSEL R34, R34, -INF , !P3 ;  /* 0xff80000022227808 */ /* 0x000fe40005800000 */
[----:B------:R-:W-:Y:S02]  /*136c0*/  ISETP.GT.AND P3, PT, R71, 0x41, !P6 ;  /* 0x000000414700780c */ /* 0x000fe40007764270 */
[----:B------:R-:W-:Y:S02]  /*136d0*/  ISETP.NE.AND P6, PT, R120, RZ, PT ;  /* 0x000000ff7800720c */ /* 0x000fe40003fc5270 */
[----:B------:R-:W-:-:S04]  /*136e0*/  ISETP.LT.OR P3, PT, R70, 0x42, P3 ;  /* 0x000000424600780c */ /* 0x000fc80001f61670 */
[----:B------:R-:W-:Y:S02]  /*136f0*/  FSEL R35, R35, -INF , !P3 ;  /* 0xff80000023237808 */ /* 0x000fe40005800000 */
[----:B------:R-:W-:-:S04]  /*13700*/  ISETP.NE.AND P3, PT, R116, RZ, PT ;  /* 0x000000ff7400720c */ /* 0x000fc80003f65270 */
[----:B------:R-:W-:Y:S02]  /*13710*/  ISETP.GT.AND P3, PT, R71, 0x48, !P3 ;  /* 0x000000484700780c */ /* 0x000fe40005f64270 */
[----:B0-----:R-:W-:Y:S02]  /*13720*/  FMNMX.FTZ R74, R10, R11, !PT ;  /* 0x0000000b0a4a7209 */ /* 0x001fe40007810000 */
[----:B------:R-:W-:-:S03]  /*13730*/  ISETP.LT.OR P3, PT, R70, 0x49, P3 ;  /* 0x000000494600780c */ /* 0x000fc60001f61670 */
[----:B------:R-:W0:Y:S01]  /*13740*/  SHFL.BFLY PT, R11, R74, 0x1, 0x1f ;  /* 0x0c201f004a0b7f89 */ /* 0x000e2200000e0000 */
[----:B------:R-:W-:Y:S02]  /*13750*/  FSEL R38, R38, -INF , !P3 ;  /* 0xff80000026267808 */ /* 0x000fe40005800000 */
[----:B------:R-:W-:-:S04]  /*13760*/  ISETP.NE.AND P3, PT, R94, RZ, PT ;  /* 0x000000ff5e00720c */ /* 0x000fc80003f65270 */
[----:B------:R-:W-:-:S04]  /*13770*/  ISETP.GT.AND P3, PT, R71, 0x49, !P3 ;  /* 0x000000494700780c */ /* 0x000fc80005f64270 */
[----:B------:R-:W-:-:S04]  /*13780*/  ISETP.LT.OR P3, PT, R70, 0x4a, P3 ;  /* 0x0000004a4600780c */ /* 0x000fc80001f61670 */
[----:B------:R-:W-:Y:S02]  /*13790*/  FSEL R39, R39, -INF , !P3 ;  /* 0xff80000027277808 */ /* 0x000fe40005800000 */
[----:B------:R-:W-:-:S04]  /*137a0*/  ISETP.NE.AND P3, PT, R95, RZ, PT ;  /* 0x000000ff5f00720c */ /* 0x000fc80003f65270 */
[----:B------:R-:W-:Y:S02]  /*137b0*/  ISETP.GT.AND P3, PT, R71, 0x50, !P3 ;  /* 0x000000504700780c */ /* 0x000fe40005f64270 */
[----:B0-----:R-:W-:Y:S02]  /*137c0*/  FMNMX.FTZ R11, R74, R11, !PT ;  /* 0x0000000b4a0b7209 */ /* 0x001fe40007810000 */
[----:B------:R-:W-:-:S03]  /*137d0*/  ISETP.LT.OR P3, PT, R70, 0x51, P3 ;  /* 0x000000514600780c */ /* 0x000fc60001f61670 */
[----:B------:R-:W-:Y:S01]  /*137e0*/  FFMA.FTZ R78, R11, R78, -8 ;  /* 0xc10000000b4e7423 */ /* 0x000fe2000001004e */
        /* <DEDUP_REMOVED lines=33> */
[----:B------:R-:W-:-:S04]  /*13a00*/  FSETP.NEU.FTZ.AND P3, PT, R11, -INF , PT ;  /* 0xff8000000b00780b */ /* 0x000fc80003f7d000 */
[----:B------:R-:W-:Y:S02]  /*13a10*/  FSEL R78, R78, RZ, P3 ;  /* 0x000000ff4e4e7208 */ /* 0x000fe40001800000 */
[----:B------:R-:W-:Y:S02]  /*13a20*/  ISETP.GT.AND P3, PT, R71, RZ, !P6 ;  /* 0x000000ff4700720c */ /* 0x000fe40007764270 */
[----:B------:R-:W-:Y:S01]  /*13a30*/  ISETP.NE.AND P6, PT, R76, RZ, PT ;  /* 0x000000ff4c00720c */ /* 0x000fe20003fc5270 */
[----:B------:R-:W-:-:S01]  /*13a40*/  FFMA.FTZ R59, R59, UR35, -R78 ;  /* 0x000000233b3b7c23 */ /* 0x000fc2000801084e */
[----:B------:R-:W-:Y:S01]  /*13a50*/  ISETP.LT.OR P3, PT, R70, 0x1, P3 ;  /* 0x000000014600780c */ /* 0x000fe20001f61670 */
[----:B------:R-:W-:-:S01]  /*13a60*/  FFMA.FTZ R74, R91, UR35, -R78 ;  /* 0x000000235b4a7c23 */ /* 0x000fc2000801084e */
[--C-:B------:R-:W-:Y:S01]  /*13a70*/  FFMA.FTZ R73, R73, UR35, -R78.reuse ;  /* 0x0000002349497c23 */ /* 0x100fe2000801084e */
[----:B------:R-:W-:-:S01]  /*13a80*/  FFMA.FTZ R72, R72, UR35, -R78 ;  /* 0x0000002348487c23 */ /* 0x000fc2000801084e */
[----:B------:R-:W-:Y:S01]  /*13a90*/  FSEL R76, R0, -INF , !P3 ;  /* 0xff800000004c7808 */ /* 0x000fe20005800000 */
[----:B------:R-:W-:-:S01]  /*13aa0*/  FFMA.FTZ R0, R75, UR35, -R78 ;  /* 0x000000234b007c23 */ /* 0x000fc2000801084e */
[----:B------:R-:W-:Y:S01]  /*13ab0*/  ISETP.GT.AND P3, PT, R71, 0x79, !P6 ;  /* 0x000000794700780c */ /* 0x000fe20007764270 */
[----:B------:R-:W-:-:S01]  /*13ac0*/  FFMA.FTZ R75, R90, UR35, -R78 ;  /* 0x000000235a4b7c23 */ /* 0x000fc2000801084e */
[----:B------:R-:W-:Y:S01]  /*13ad0*/  FMNMX.FTZ R77, R76, R9, !PT ;  /* 0x000000094c4d7209 */ /* 0x000fe20007810000 */
[----:B------:R-:W-:Y:S01]  /*13ae0*/  MUFU.EX2 R74, R74 ;  /* 0x0000004a004a7308 */ /* 0x000fe20000000800 */
[----:B------:R-:W-:Y:S01]  /*13af0*/  ISETP.LT.OR P3, PT, R70, 0x7a, P3 ;  /* 0x0000007a4600780c */ /* 0x000fe20001f61670 */
[--C-:B------:R-:W-:Y:S01]  /*13b00*/  FFMA.FTZ R69, R69, UR35, -R78.reuse ;  /* 0x0000002345457c23 */ /* 0x100fe2000801084e */
[----:B------:R-:W-:Y:S01]  /*13b10*/  FMNMX.FTZ R77, R8, R77, !PT ;  /* 0x0000004d084d7209 */ /* 0x000fe20007810000 */
[--C-:B------:R-:W-:Y:S01]  /*13b20*/  FFMA.FTZ R68, R68, UR35, -R78.reuse ;  /* 0x0000002344447c23 */ /* 0x100fe2000801084e */
[----:B------:R-:W-:Y:S01]  /*13b30*/  FSEL R53, R53, -INF , !P3 ;  /* 0xff80000035357808 */ /* 0x000fe20005800000 */
[--C-:B------:R-:W-:Y:S01]  /*13b40*/  FFMA.FTZ R67, R67, UR35, -R78.reuse ;  /* 0x0000002343437c23 */ /* 0x100fe2000801084e */
[----:B------:R-:W-:Y:S01]  /*13b50*/  FMNMX.FTZ R77, R4, R77, !PT ;  /* 0x0000004d044d7209 */ /* 0x000fe20007810000 */
[----:B------:R0:W-:Y:S01]  /*13b60*/  MUFU.EX2 R70, R59 ;  /* 0x0000003b00467308 */ /* 0x0001e20000000800 */
[----:B------:R-:W-:-:S01]  /*13b70*/  FFMA.FTZ R66, R66, UR35, -R78 ;  /* 0x0000002342427c23 */ /* 0x000fc2000801084e */
[--C-:B------:R-:W-:Y:S01]  /*13b80*/  FFMA.FTZ R63, R63, UR35, -R78.reuse ;  /* 0x000000233f3f7c23 */ /* 0x100fe2000801084e */
[----:B------:R-:W-:Y:S01]  /*13b90*/  FMNMX.FTZ R10, R12, R77, !PT ;  /* 0x0000004d0c0a7209 */ /* 0x000fe20007810000 */
[--C-:B------:R-:W-:Y:S01]  /*13ba0*/  FFMA.FTZ R60, R60, UR35, -R78.reuse ;  /* 0x000000233c3c7c23 */ /* 0x100fe2000801084e */
[----:B------:R-:W-:-:S01]  /*13bb0*/  FFMA.FTZ R64, R64, UR35, -R78 ;  /* 0x0000002340407c23 */ /* 0x000fc2000801084e */
[--C-:B------:R-:W-:Y:S01]  /*13bc0*/  FFMA.FTZ R61, R61, UR35, -R78.reuse ;  /* 0x000000233d3d7c23 */ /* 0x100fe2000801084e */
[----:B------:R-:W-:Y:S01]  /*13bd0*/  FMNMX.FTZ R10, R3, R10, !PT ;  /* 0x0000000a030a7209 */ /* 0x000fe20007810000 */
[----:B------:R-:W-:Y:S01]  /*13be0*/  MUFU.EX2 R0, R0 ;  /* 0x0000000000007308 */ /* 0x000fe20000000800 */
[----:B0-----:R-:W-:-:S01]  /*13bf0*/  FFMA.FTZ R59, R56, UR35, -R78 ;  /* 0x00000023383b7c23 */ /* 0x001fc2000801084e */
[--C-:B------:R-:W-:Y:S01]  /*13c00*/  FFMA.FTZ R56, R33, UR35, -R78.reuse ;  /* 0x0000002321387c23 */ /* 0x100fe2000801084e */
[----:B------:R-:W-:Y:S01]  /*13c10*/  FMNMX.FTZ R77, R15, R10, !PT ;  /* 0x0000000a0f4d7209 */ /* 0x000fe20007810000 */
[--C-:B------:R-:W-:Y:S01]  /*13c20*/  FFMA.FTZ R33, R44, UR35, -R78.reuse ;  /* 0x000000232c217c23 */ /* 0x100fe2000801084e */
[----:B------:R-:W-:-:S01]  /*13c30*/  FFMA.FTZ R44, R41, UR35, -R78 ;  /* 0x00000023292c7c23 */ /* 0x000fc2000801084e */
[----:B------:R-:W-:Y:S01]  /*13c40*/  IMAD.U32 R41, RZ, RZ, UR35 ;  /* 0x00000023ff297e24 */ /* 0x000fe2000f8e00ff */
[----:B------:R-:W-:Y:S01]  /*13c50*/  FMNMX.FTZ R77, R14, R77, !PT ;  /* 0x0000004d0e4d7209 */ /* 0x000fe20007810000 */
[----:B------:R-:W-:Y:S01]  /*13c60*/  MUFU.EX2 R75, R75 ;  /* 0x0000004b004b7308 */ /* 0x000fe20000000800 */
        /* <DEDUP_REMOVED lines=17> */
[----:B------:R-:W-:Y:S01]  /*13d80*/  FFMA.FTZ R78, R13, UR35, -R78 ;  /* 0x000000230d4e7c23 */ /* 0x000fe2000801084e */
[----:B------:R-:W-:Y:S01]  /*13d90*/  FMNMX.FTZ R77, R27, R10, !PT ;  /* 0x0000000a1b4d7209 */ /* 0x000fe20007810000 */
[----:B------:R-:W0:Y:S03]  /*13da0*/  MUFU.EX2 R73, R73 ;  /* 0x0000004900497308 */ /* 0x000e260000000800 */
[----:B------:R-:W-:-:S04]  /*13db0*/  FMNMX.FTZ R77, R28, R77, !PT ;  /* 0x0000004d1c4d7209 */ /* 0x000fc80007810000 */
[----:B------:R-:W-:Y:S01]  /*13dc0*/  FMNMX.FTZ R10, R30, R77, !PT ;  /* 0x0000004d1e0a7209 */ /* 0x000fe20007810000 */
[----:B------:R-:W-:Y:S03]  /*13dd0*/  MUFU.EX2 R72, R72 ;  /* 0x0000004800487308 */ /* 0x000fe60000000800 */
[----:B------:R-:W-:-:S04]  /*13de0*/  FMNMX.FTZ R77, R31, R10, !PT ;  /* 0x0000000a1f4d7209 */ /* 0x000fc80007810000 */
[----:B------:R-:W-:Y:S01]  /*13df0*/  FMNMX.FTZ R10, R34, R77, !PT ;  /* 0x0000004d220a7209 */ /* 0x000fe20007810000 */
[----:B------:R-:W-:Y:S01]  /*13e00*/  MUFU.EX2 R69, R69 ;  /* 0x0000004500457308 */ /* 0x000fe20000000800 */
[----:B0-----:R-:W-:Y:S02]  /*13e10*/  F2FP.SATFINITE.E4M3.F32.PACK_AB_MERGE_C R164, R73, R74, RZ ;  /* 0x0000004a49a4723e */ /* 0x001fe400048070ff */
[----:B------:R-:W-:Y:S02]  /*13e20*/  FMNMX.FTZ R79, R35, R10, !PT ;  /* 0x0000000a234f7209 */ /* 0x000fe40007810000 */
[----:B------:R-:W-:Y:S02]  /*13e30*/  F2FP.SATFINITE.E4M3.F32.PACK_AB_MERGE_C R164, R75, R0, R164 ;  /* 0x000000004ba4723e */ /* 0x000fe400048070a4 */
[----:B------:R-:W-:Y:S01]  /*13e40*/  FMNMX.FTZ R10, R38, R79, !PT ;  /* 0x0000004f260a7209 */ /* 0x000fe20007810000 */
[----:B------:R-:W-:Y:S03]  /*13e50*/  MUFU.EX2 R68, R68 ;  /* 0x0000004400447308 */ /* 0x000fe60000000800 */
[----:B------:R-:W-:-:S04]  /*13e60*/  FMNMX.FTZ R79, R39, R10, !PT ;  /* 0x0000000a274f7209 */ /* 0x000fc80007810000 */
        /* <DEDUP_REMOVED lines=19> */
[----:B------:R-:W-:-:S05]  /*13fa0*/  FMNMX.FTZ R10, R53, R10, !PT ;  /* 0x0000000a350a7209 */ /* 0x000fca0007810000 */
[----:B------:R-:W0:Y:S01]  /*13fb0*/  SHFL.BFLY PT, R71, R10, 0x2, 0x1f ;  /* 0x0c401f000a477f89 */ /* 0x000e2200000e0000 */
[----:B------:R-:W-:Y:S08]  /*13fc0*/  MUFU.EX2 R62, R62 ;  /* 0x0000003e003e7308 */ /* 0x000ff00000000800 */
[----:B------:R-:W-:Y:S08]  /*13fd0*/  MUFU.EX2 R64, R92 ;  /* 0x0000005c00407308 */ /* 0x000ff00000000800 */
[----:B------:R-:W-:Y:S01]  /*13fe0*/  MUFU.EX2 R79, R93 ;  /* 0x0000005d004f7308 */ /* 0x000fe20000000800 */
[----:B0-----:R-:W-:-:S07]  /*13ff0*/  FMNMX.FTZ R71, R10, R71, !PT ;  /* 0x000000470a477209 */ /* 0x001fce0007810000 */
[----:B------:R-:W-:Y:S01]  /*14000*/  MUFU.EX2 R57, R57 ;  /* 0x0000003900397308 */ /* 0x000fe20000000800 */
[----:B------:R-:W0:Y:S07]  /*14010*/  SHFL.BFLY PT, R10, R71, 0x1, 0x1f ;  /* 0x0c201f00470a7f89 */ /* 0x000e2e00000e0000 */
[----:B------:R-:W-:Y:S08]  /*14020*/  MUFU.EX2 R40, R40 ;  /* 0x0000002800287308 */ /* 0x000ff00000000800 */
[----:B------:R-:W-:Y:S08]  /*14030*/  MUFU.EX2 R65, R65 ;  /* 0x0000004100417308 */ /* 0x000ff00000000800 */
[----:B------:R-:W-:Y:S01]  /*14040*/  MUFU.EX2 R49, R49 ;  /* 0x0000003100317308 */ /* 0x000fe20000000800 */
[----:B0-----:R-:W-:-:S04]  /*14050*/  FMNMX.FTZ R10, R71, R10, !PT ;  /* 0x0000000a470a7209 */ /* 0x001fc80007810000 */
[C---:B------:R-:W-:Y:S01]  /*14060*/  FSETP.NEU.FTZ.AND P3, PT, R10.reuse, -INF , PT ;  /* 0xff8000000a00780b */ /* 0x040fe20003f7d000 */
[----:B------:R-:W-:-:S02]  /*14070*/  FFMA.FTZ R41, R10, R41, -8 ;  /* 0xc10000000a297423 */ /* 0x000fc40000010029 */
[----:B------:R-:W-:Y:S03]  /*14080*/  MUFU.EX2 R48, R48 ;  /* 0x0000003000307308 */ /* 0x000fe60000000800 */
[----:B------:R-:W-:-:S05]  /*14090*/  FSEL R41, R41, RZ, P3 ;  /* 0x000000ff29297208 */ /* 0x000fca0001800000 */
[----:B------:R-:W-:Y:S01]  /*140a0*/  MUFU.EX2 R32, R32 ;  /* 0x0000002000207308 */ /* 0x000fe20000000800 */
[----:B------:R-:W-:-:S01]  /*140b0*/  FFMA.FTZ R13, R76, UR35, -R41 ;  /* 0x000000234c0d7c23 */ /* 0x000fc20008010829 */
[--C-:B------:R-:W-:Y:S01]  /*140c0*/  FFMA.FTZ R76, R9, UR35, -R41.reuse ;  /* 0x00000023094c7c23 */ /* 0x100fe20008010829 */
[----:B------:R-:W-:-:S01]  /*140d0*/  FFMA.FTZ R71, R8, UR35, -R41 ;  /* 0x0000002308477c23 */ /* 0x000fc20008010829 */
[--C-:B------:R-:W-:Y:S01]  /*140e0*/  FFMA.FTZ R80, R4, UR35, -R41.reuse ;  /* 0x0000002304507c23 */ /* 0x100fe20008010829 */
[----:B------:R-:W-:-:S01]  /*140f0*/  FFMA.FTZ R4, R12, UR35, -R41 ;  /* 0x000000230c047c23 */ /* 0x000fc20008010829 */
[----:B------:R-:W-:Y:S01]  /*14100*/  FFMA.FTZ R12, R27, UR35, -R41 ;  /* 0x000000231b0c7c23 */ /* 0x000fe20008010829 */
[----:B------:R-:W-:-:S01]  /*14110*/  FADD.FTZ R27, R0, R75 ;  /* 0x0000004b001b7221 */ /* 0x000fc20000010000 */
[----:B------:R-:W-:Y:S01]  /*14120*/  MUFU.EX2 R13, R13 ;  /* 0x0000000d000d7308 */ /* 0x000fe20000000800 */
[----:B------:R-:W-:-:S01]  /*14130*/  FFMA.FTZ R8, R20, UR35, -R41 ;  /* 0x0000002314087c23 */ /* 0x000fc20008010829 */
[----:B------:R-:W-:Y:S01]  /*14140*/  FFMA.FTZ R3, R3, UR35, -R41 ;  /* 0x0000002303037c23 */ /* 0x000fe20008010829 */
[----:B------:R-:W-:-:S01]  /*14150*/  FADD.FTZ R20, R74, R27 ;  /* 0x0000001b4a147221 */ /* 0x000fc20000010000 */
[--C-:B------:R-:W-:Y:S01]  /*14160*/  FFMA.FTZ R15, R15, UR35, -R41.reuse ;  /* 0x000000230f0f7c23 */ /* 0x100fe20008010829 */
[----:B------:R-:W-:-:S01]  /*14170*/  FFMA.FTZ R9, R21, UR35, -R41 ;  /* 0x0000002315097c23 */ /* 0x000fc20008010829 */
[----:B------:R-:W-:Y:S01]  /*14180*/  FFMA.FTZ R21, R35, UR35, -R41 ;  /* 0x0000002323157c23 */ /* 0x000fe20008010829 */
[----:B------:R-:W-:-:S01]  /*14190*/  FADD.FTZ R27, R73, R20 ;  /* 0x00000014491b7221 */ /* 0x000fc20000010000 */
        /* <DEDUP_REMOVED lines=9> */
[----:B------:R-:W-:-:S01]  /*14230*/  FFMA.FTZ R42, R42, UR35, -R41 ;  /* 0x000000232a2a7c23 */ /* 0x000fc20008010829 */
[--C-:B------:R-:W-:Y:S01]  /*14240*/  FFMA.FTZ R43, R43, UR35, -R41.reuse ;  /* 0x000000232b2b7c23 */ /* 0x100fe20008010829 */
[----:B------:R-:W-:-:S01]  /*14250*/  FFMA.FTZ R46, R46, UR35, -R41 ;  /* 0x000000232e2e7c23 */ /* 0x000fc20008010829 */
[--C-:B------:R-:W-:Y:S01]  /*14260*/  FFMA.FTZ R47, R47, UR35, -R41.reuse ;  /* 0x000000232f2f7c23 */ /* 0x100fe20008010829 */
[----:B------:R-:W-:-:S01]  /*14270*/  FFMA.FTZ R50, R50, UR35, -R41 ;  /* 0x0000002332327c23 */ /* 0x000fc20008010829 */
[--C-:B------:R-:W-:Y:S01]  /*14280*/  FFMA.FTZ R51, R51, UR35, -R41.reuse ;  /* 0x0000002333337c23 */ /* 0x100fe20008010829 */
[----:B------:R-:W-:-:S01]  /*14290*/  FFMA.FTZ R54, R54, UR35, -R41 ;  /* 0x0000002336367c23 */ /* 0x000fc20008010829 */
[----:B------:R-:W3:Y:S01]  /*142a0*/  MUFU.EX2 R80, R80 ;  /* 0x0000005000507308 */ /* 0x000ee20000000800 */
[----:B0-----:R-:W-:-:S01]  /*142b0*/  FADD.FTZ R20, R13, R76 ;  /* 0x0000004c0d147221 */ /* 0x001fc20000010000 */
[--C-:B------:R-:W-:Y:S01]  /*142c0*/  FFMA.FTZ R55, R55, UR35, -R41.reuse ;  /* 0x0000002337377c23 */ /* 0x100fe20008010829 */
[----:B------:R-:W-:-:S01]  /*142d0*/  FFMA.FTZ R58, R58, UR35, -R41 ;  /* 0x000000233a3a7c23 */ /* 0x000fc20008010829 */
[--C-:B------:R-:W-:Y:S01]  /*142e0*/  FFMA.FTZ R24, R24, UR35, -R41.reuse ;  /* 0x0000002318187c23 */ /* 0x100fe20008010829 */
[----:B------:R-:W-:-:S03]  /*142f0*/  FFMA.FTZ R52, R52, UR35, -R41 ;  /* 0x0000002334347c23 */ /* 0x000fc60008010829 */
[----:B------:R-:W0:Y:S08]  /*14300*/  MUFU.EX2 R4, R4 ;  /* 0x0000000400047308 */ /* 0x000e300000000800 */
[----:B------:R4:W-:Y:S08]  /*14310*/  MUFU.EX2 R81, R15 ;  /* 0x0000000f00517308 */ /* 0x0009f00000000800 */
[----:B------:R-:W5:Y:S01]  /*14320*/  MUFU.EX2 R3, R3 ;  /* 0x0000000300037308 */ /* 0x000f620000000800 */
[----:B----4-:R-:W-:-:S01]  /*14330*/  FFMA.FTZ R15, R28, UR35, -R41 ;  /* 0x000000231c0f7c23 */ /* 0x010fc20008010829 */
[----:B------:R-:W-:Y:S01]  /*14340*/  FADD.FTZ R28, R72, R27 ;  /* 0x0000001b481c7221 */ /* 0x000fe20000010000 */
[----:B--2---:R-:W-:-:S01]  /*14350*/  FADD.FTZ R27, R71, R20 ;  /* 0x00000014471b7221 */ /* 0x004fc20000010000 */
[----:B---3--:R-:W-:-:S02]  /*14360*/  F2FP.SATFINITE.E4M3.F32.PACK_AB_MERGE_C R71, R80, R71, RZ ;  /* 0x000000475047723e */ /* 0x008fc400048070ff */
[----:B------:R-:W-:-:S01]  /*14370*/  FADD.FTZ R35, R69, R28 ;  /* 0x0000001c45237221 */ /* 0x000fc20000010000 */
[----:B------:R-:W-:Y:S01]  /*14380*/  FADD.FTZ R27, R80, R27 ;  /* 0x0000001b501b7221 */ /* 0x000fe20000010000 */
[----:B------:R2:W3:Y:S01]  /*14390*/  MUFU.EX2 R82, R14 ;  /* 0x0000000e00527308 */ /* 0x0004e20000000800 */
[----:B------:R-:W-:Y:S01]  /*143a0*/  F2FP.SATFINITE.E4M3.F32.PACK_AB_MERGE_C R165, R76, R13, R71 ;  /* 0x0000000d4ca5723e */ /* 0x000fe20004807047 */
[----:B------:R-:W-:-:S04]  /*143b0*/  FADD.FTZ R20, R68, R35 ;  /* 0x0000002344147221 */ /* 0x000fc80000010000 */
[----:B------:R-:W-:Y:S01]  /*143c0*/  FADD.FTZ R35, R67, R20 ;  /* 0x0000001443237221 */ /* 0x000fe20000010000 */
[----:B0-----:R-:W-:-:S01]  /*143d0*/  FADD.FTZ R20, R4, R27 ;  /* 0x0000001b04147221 */ /* 0x001fc20000010000 */
[----:B------:R-:W0:Y:S01]  /*143e0*/  MUFU.EX2 R8, R8 ;  /* 0x0000000800087308 */ /* 0x000e220000000800 */
[----:B--2---:R-:W-:-:S01]  /*143f0*/  FFMA.FTZ R14, R34, UR35, -R41 ;  /* 0x00000023220e7c23 */ /* 0x004fc20008010829 */
[----:B------:R-:W-:Y:S01]  /*14400*/  FADD.FTZ R28, R66, R35 ;  /* 0x00000023421c7221 */ /* 0x000fe20000010000 */
[----:B-----5:R-:W-:-:S01]  /*14410*/  FADD.FTZ R20, R3, R20 ;  /* 0x0000001403147221 */ /* 0x020fc20000010000 */
[----:B------:R-:W-:Y:S02]  /*14420*/  FFMA.FTZ R41, R53, UR35, -R41 ;  /* 0x0000002335297c23 */ /* 0x000fe40008010829 */
[----:B------:R-:W-:-:S01]  /*14430*/  FADD.FTZ R35, R63, R28 ;  /* 0x0000001c3f237221 */ /* 0x000fc20000010000 */
[----:B------:R-:W-:Y:S01]  /*14440*/  FADD.FTZ R27, R81, R20 ;  /* 0x00000014511b7221 */ /* 0x000fe20000010000 */
[----:B------:R-:W2:Y:S01]  /*14450*/  MUFU.EX2 R9, R9 ;  /* 0x0000000900097308 */ /* 0x000ea20000000800 */
[----:B---3--:R-:W-:Y:S01]  /*14460*/  F2FP.SATFINITE.E4M3.F32.PACK_AB_MERGE_C R81, R82, R81, RZ ;  /* 0x000000515251723e */ /* 0x008fe200048070ff */
[----:B------:R-:W-:Y:S01]  /*14470*/  FADD.FTZ R0, R60, R35 ;  /* 0x000000233c007221 */ /* 0x000fe20000010000 */
[----:B------:R-:W-:-:S01]  /*14480*/  FADD.FTZ R27, R82, R27 ;  /* 0x0000001b521b7221 */ /* 0x000fc20000010000 */
[----:B------:R-:W-:-:S02]  /*14490*/  F2FP.SATFINITE.E4M3.F32.PACK_AB_MERGE_C R60, R77, R60, RZ ;  /* 0x0000003c4d3c723e */ /* 0x000fc400048070ff */
[----:B------:R-:W-:-:S01]  /*144a0*/  FADD.FTZ R20, R77, R0 ;  /* 0x000000004d147221 */ /* 0x000fc20000010000 */
[----:B------:R-:W-:Y:S01]  /*144b0*/  F2FP.SATFINITE.E4M3.F32.PACK_AB_MERGE_C R167, R3, R4, R81 ;  /* 0x0000000403a7723e */ /* 0x000fe20004807051 */
[----:B------:R-:W3:Y:S01]  /*144c0*/  MUFU.EX2 R25, R25 ;  /* 0x0000001900197308 */ /* 0x000ee20000000800 */
[----:B0-----:R-:W-:-:S01]  /*144d0*/  FADD.FTZ R0, R8, R27 ;  /* 0x0000001b08007221 */ /* 0x001fc20000010000 */
[----:B------:R-:W-:Y:S01]  /*144e0*/  FADD.FTZ R27, R61, R20 ;  /* 0x000000143d1b7221 */ /* 0x000fe20000010000 */
[----:B------:R-:W-:Y:S02]  /*144f0*/  F2FP.SATFINITE.E4M3.F32.PACK_AB_MERGE_C R20, R79, R64, RZ ;  /* 0x000000404f14723e */ /* 0x000fe400048070ff */
[----:B------:R-:W-:Y:S01]  /*14500*/  F2FP.SATFINITE.E4M3.F32.PACK_AB_MERGE_C R160, R63, R66, R60 ;  /* 0x000000423fa0723e */ /* 0x000fe2000480703c */
[----:B------:R-:W-:-:S01]  /*14510*/  FADD.FTZ R35, R62, R27 ;  /* 0x0000001b3e237221 */ /* 0x000fc20000010000 */
[----:B------:R-:W-:Y:S01]  /*14520*/  F2FP.SATFINITE.E4M3.F32.PACK_AB_MERGE_C R162, R62, R61, R20 ;  /* 0x0000003d3ea2723e */ /* 0x000fe20004807014 */
[----:B------:R-:W0:Y:S01]  /*14530*/  MUFU.EX2 R26, R26 ;  /* 0x0000001a001a7308 */ /* 0x000e220000000800 */
[----:B--2---:R-:W-:-:S01]  /*14540*/  FADD.FTZ R0, R9, R0 ;  /* 0x0000000009007221 */ /* 0x004fc20000010000 */
[----:B------:R-:W-:Y:S01]  /*14550*/  FADD.FTZ R64, R64, R35 ;  /* 0x0000002340407221 */ /* 0x000fe20000010000 */
[----:B------:R-:W-:-:S03]  /*14560*/  F2FP.SATFINITE.E4M3.F32.PACK_AB_MERGE_C R20, R40, R57, RZ ;  /* 0x000000392814723e */ /* 0x000fc600048070ff */
[----:B------:R-:W-:Y:S01]  /*14570*/  FADD.FTZ R64, R79, R64 ;  /* 0x000000404f407221 */ /* 0x000fe20000010000 */
[----:B------:R-:W-:Y:S01]  /*14580*/  F2FP.SATFINITE.E4M3.F32.PACK_AB_MERGE_C R156, R70, R65, R20 ;  /* 0x00000041469c723e */ /* 0x000fe20004807014 */
[----:B------:R-:W2:Y:S01]  /*14590*/  MUFU.EX2 R12, R12 ;  /* 0x0000000c000c7308 */ /* 0x000ea20000000800 */
[----:B---3--:R-:W-:-:S01]  /*145a0*/  FADD.FTZ R27, R25, R0 ;  /* 0x00000000191b7221 */ /* 0x008fc20000010000 */
[----:B------:R-:W-:Y:S01]  /*145b0*/  FADD.FTZ R65, R65, R64 ;  /* 0x0000004041417221 */ /* 0x000fe20000010000 */
[----:B------:R-:W-:-:S03]  /*145c0*/  F2FP.SATFINITE.E4M3.F32.PACK_AB_MERGE_C R20, R48, R49, RZ ;  /* 0x000000313014723e */ /* 0x000fc600048070ff */
[----:B------:R-:W-:Y:S02]  /*145d0*/  FADD.FTZ R70, R70, R65 ;  /* 0x0000004146467221 */ /* 0x000fe40000010000 */
[----:B------:R-:W3:Y:S01]  /*145e0*/  MUFU.EX2 R15, R15 ;  /* 0x0000000f000f7308 */ /* 0x000ee20000000800 */
[----:B0-----:R-:W-:-:S01]  /*145f0*/  FADD.FTZ R27, R26, R27 ;  /* 0x0000001b1a1b7221 */ /* 0x001fc20000010000 */
[----:B------:R-:W-:Y:S01]  /*14600*/  F2FP.SATFINITE.E4M3.F32.PACK_AB_MERGE_C R26, R26, R25, RZ ;  /* 0x000000191a1a723e */ /* 0x000fe200048070ff */
[----:B------:R-:W-:-:S03]  /*14610*/  FADD.FTZ R57, R57, R70 ;  /* 0x0000004639397221 */ /* 0x000fc60000010000 */
[----:B------:R-:W-:Y:S01]  /*14620*/  F2FP.SATFINITE.E4M3.F32.PACK_AB_MERGE_C R161, R9, R8, R26 ;  /* 0x0000000809a1723e */ /* 0x000fe2000480701a */
[----:B------:R-:W-:-:S01]  /*14630*/  FADD.FTZ R57, R40, R57 ;  /* 0x0000003928397221 */ /* 0x000fc20000010000 */
[----:B------:R-:W0:Y:S01]  /*14640*/  MUFU.EX2 R30, R30 ;  /* 0x0000001e001e7308 */ /* 0x000e220000000800 */
[----:B--2---:R-:W-:-:S01]  /*14650*/  FADD.FTZ R0, R12, R27 ;  /* 0x0000001b0c007221 */ /* 0x004fc20000010000 */
[----:B------:R-:W-:-:S06]  /*14660*/  IMAD.MOV.U32 R9, RZ, RZ, R178 ;  /* 0x000000ffff097224 */ /* 0x000fcc00078e00b2 */
[----:B------:R-:W2:Y:S01]  /*14670*/  MUFU.EX2 R31, R31 ;  /* 0x0000001f001f7308 */ /* 0x000ea20000000800 */
[----:B---3--:R-:W-:-:S07]  /*14680*/  FADD.FTZ R27, R15, R0 ;  /* 0x000000000f1b7221 */ /* 0x008fce0000010000 */
[----:B------:R-:W3:Y:S01]  /*14690*/  MUFU.EX2 R14, R14 ;  /* 0x0000000e000e7308 */ /* 0x000ee20000000800 */
[----:B0-----:R-:W-:-:S07]  /*146a0*/  FADD.FTZ R0, R30, R27 ;  /* 0x0000001b1e007221 */ /* 0x001fce0000010000 */
[----:B------:R-:W0:Y:S01]  /*146b0*/  MUFU.EX2 R21, R21 ;  /* 0x0000001500157308 */ /* 0x000e220000000800 */
[----:B--2---:R-:W-:-:S01]  /*146c0*/  FADD.FTZ R27, R31, R0 ;  /* 0x000000001f1b7221 */ /* 0x004fc20000010000 */
[----:B------:R-:W-:-:S04]  /*146d0*/  F2FP.SATFINITE.E4M3.F32.PACK_AB_MERGE_C R30, R31, R30, RZ ;  /* 0x0000001e1f1e723e */ /* 0x000fc800048070ff */
[----:B------:R-:W-:Y:S02]  /*146e0*/  F2FP.SATFINITE.E4M3.F32.PACK_AB_MERGE_C R163, R15, R12, R30 ;  /* 0x0000000c0fa3723e */ /* 0x000fe4000480701e */
[----:B------:R-:W2:Y:S01]  /*146f0*/  MUFU.EX2 R38, R38 ;  /* 0x0000002600267308 */ /* 0x000ea20000000800 */
[----:B---3--:R-:W-:-:S07]  /*14700*/  FADD.FTZ R0, R14, R27 ;  /* 0x0000001b0e007221 */ /* 0x008fce0000010000 */
[----:B------:R-:W3:Y:S01]  /*14710*/  MUFU.EX2 R39, R39 ;  /* 0x0000002700277308 */ /* 0x000ee20000000800 */
[----:B0-----:R-:W-:-:S07]  /*14720*/  FADD.FTZ R27, R21, R0 ;  /* 0x00000000151b7221 */ /* 0x001fce0000010000 */
[----:B------:R-:W0:Y:S01]  /*14730*/  MUFU.EX2 R42, R42 ;  /* 0x0000002a002a7308 */ /* 0x000e220000000800 */
[----:B--2---:R-:W-:-:S07]  /*14740*/  FADD.FTZ R0, R38, R27 ;  /* 0x0000001b26007221 */ /* 0x004fce0000010000 */
[----:B------:R-:W2:Y:S01]  /*14750*/  MUFU.EX2 R59, R59 ;  /* 0x0000003b003b7308 */ /* 0x000ea20000000800 */
[----:B---3--:R-:W-:-:S01]  /*14760*/  FADD.FTZ R25, R39, R0 ;  /* 0x0000000027197221 */ /* 0x008fc20000010000 */
[----:B------:R-:W-:-:S04]  /*14770*/  F2FP.SATFINITE.E4M3.F32.PACK_AB_MERGE_C R38, R39, R38, RZ ;  /* 0x000000262726723e */ /* 0x000fc800048070ff */
[----:B------:R-:W-:Y:S02]  /*14780*/  F2FP.SATFINITE.E4M3.F32.PACK_AB_MERGE_C R157, R21, R14, R38 ;  /* 0x0000000e159d723e */ /* 0x000fe40004807026 */
[----:B------:R-:W3:Y:S01]  /*14790*/  MUFU.EX2 R43, R43 ;  /* 0x0000002b002b7308 */ /* 0x000ee20000000800 */
[----:B0-----:R-:W-:-:S07]  /*147a0*/  FADD.FTZ R0, R42, R25 ;  /* 0x000000192a007221 */ /* 0x001fce0000010000 */
[----:B------:R-:W0:Y:S01]  /*147b0*/  MUFU.EX2 R46, R46 ;  /* 0x0000002e002e7308 */ /* 0x000e220000000800 */
[C---:B--2---:R-:W-:Y:S01]  /*147c0*/  F2FP.SATFINITE.E4M3.F32.PACK_AB_MERGE_C R158, R59.reuse, R32, R20 ;  /* 0x000000203b9e723e */ /* 0x044fe20004807014 */
[----:B------:R-:W-:Y:S01]  /*147d0*/  FADD.FTZ R32, R32, R57 ;  /* 0x0000003920207221 */ /* 0x000fe20000010000 */
[----:B------:R-:W2:Y:S03]  /*147e0*/  @P1 LDC R20, c[0x0][0x450] ;  /* 0x00011400ff141b82 */ /* 0x000ea60000000800 */
[----:B------:R-:W-:-:S02]  /*147f0*/  FADD.FTZ R32, R59, R32 ;  /* 0x000000203b207221 */ /* 0x000fc40000010000 */
[----:B------:R-:W-:Y:S01]  /*14800*/  MUFU.EX2 R33, R33 ;  /* 0x0000002100217308 */ /* 0x000fe20000000800 */
[----:B---3--:R-:W-:-:S01]  /*14810*/  FADD.FTZ R25, R43, R0 ;  /* 0x000000002b197221 */ /* 0x008fc20000010000 */
[----:B------:R-:W-:-:S04]  /*14820*/  FADD.FTZ R49, R49, R32 ;  /* 0x0000002031317221 */ /* 0x000fc80000010000 */
[----:B------:R-:W-:Y:S02]  /*14830*/  FADD.FTZ R48, R48, R49 ;  /* 0x0000003130307221 */ /* 0x000fe40000010000 */
[----:B------:R-:W3:Y:S01]  /*14840*/  MUFU.EX2 R44, R44 ;  /* 0x0000002c002c7308 */ /* 0x000ee20000000800 */
[----:B0-----:R-:W-:-:S02]  /*14850*/  FADD.FTZ R0, R46, R25 ;  /* 0x000000192e007221 */ /* 0x001fc40000010000 */
[----:B------:R-:W0:Y:S05]  /*14860*/  @P1 LDC R25, c[0x0][0x44c] ;  /* 0x00011300ff191b82 */ /* 0x000e2a0000000800 */
[----:B------:R-:W4:Y:S08]  /*14870*/  MUFU.EX2 R47, R47 ;  /* 0x0000002f002f7308 */ /* 0x000f300000000800 */
[----:B------:R-:W-:Y:S01]  /*14880*/  MUFU.EX2 R45, R45 ;  /* 0x0000002d002d7308 */ /* 0x000fe20000000800 */
[----:B---3--:R-:W-:-:S07]  /*14890*/  F2FP.SATFINITE.E4M3.F32.PACK_AB_MERGE_C R3, R44, R33, RZ ;  /* 0x000000212c03723e */ /* 0x008fce00048070ff */
[----:B------:R-:W3:Y:S01]  /*148a0*/  MUFU.EX2 R56, R56 ;  /* 0x0000003800387308 */ /* 0x000ee20000000800 */
[C---:B----4-:R-:W-:Y:S01]  /*148b0*/  F2FP.SATFINITE.E4M3.F32.PACK_AB_MERGE_C R46, R47.reuse, R46, RZ ;  /* 0x0000002e2f2e723e */ /* 0x050fe200048070ff */
[----:B------:R-:W-:Y:S01]  /*148c0*/  FADD.FTZ R47, R47, R0 ;  /* 0x000000002f2f7221 */ /* 0x000fe20000010000 */
[----:B0-----:R-:W-:Y:S02]  /*148d0*/  @P1 IMAD.HI.U32 R25, R178, R25, RZ ;  /* 0x00000019b2191227 */ /* 0x001fe400078e00ff */
[----:B------:R-:W-:-:S03]  /*148e0*/  F2FP.SATFINITE.E4M3.F32.PACK_AB_MERGE_C R159, R43, R42, R46 ;  /* 0x0000002a2b9f723e */ /* 0x000fc6000480702e */
[----:B------:R-:W0:Y:S01]  /*148f0*/  MUFU.EX2 R50, R50 ;  /* 0x0000003200327308 */ /* 0x000e220000000800 */
[----:B--2---:R-:W-:-:S05]  /*14900*/  @P1 SHF.R.U32.HI R9, RZ, R20, R25 ;  /* 0x00000014ff091219 */ /* 0x004fca0000011619 */
[----:B------:R-:W-:Y:S02]  /*14910*/  IMAD.IADD R9, R88, 0x1, R9 ;  /* 0x0000000158097824 */ /* 0x000fe400078e0209 */
[----:B------:R-:W2:Y:S01]  /*14920*/  MUFU.EX2 R51, R51 ;  /* 0x0000003300337308 */ /* 0x000ea20000000800 */
[----:B---3--:R-:W-:Y:S01]  /*14930*/  F2FP.SATFINITE.E4M3.F32.PACK_AB_MERGE_C R152, R56, R45, R3 ;  /* 0x0000002d3898723e */ /* 0x008fe20004807003 */
[----:B------:R-:W-:Y:S01]  /*14940*/  FADD.FTZ R45, R45, R48 ;  /* 0x000000302d2d7221 */ /* 0x000fe20000010000 */
[----:B------:R-:W-:-:S03]  /*14950*/  IMAD.IADD R6, R9, 0x1, R6 ;  /* 0x0000000109067824 */ /* 0x000fc600078e0206 */
[----:B------:R-:W-:Y:S02]  /*14960*/  FADD.FTZ R56, R56, R45 ;  /* 0x0000002d38387221 */ /* 0x000fe40000010000 */
[----:B------:R-:W3:Y:S01]  /*14970*/  MUFU.EX2 R54, R54 ;  /* 0x0000003600367308 */ /* 0x000ee20000000800 */
[----:B0-----:R-:W-:-:S01]  /*14980*/  FADD.FTZ R0, R50, R47 ;  /* 0x0000002f32007221 */ /* 0x001fc20000010000 */
[----:B------:R-:W-:-:S04]  /*14990*/  FADD.FTZ R33, R33, R56 ;  /* 0x0000003821217221 */ /* 0x000fc80000010000 */
[----:B------:R-:W-:Y:S02]  /*149a0*/  FADD.FTZ R33, R44, R33 ;  /* 0x000000212c217221 */ /* 0x000fe40000010000 */
[----:B------:R-:W-:Y:S01]  /*149b0*/  MUFU.EX2 R29, R29 ;  /* 0x0000001d001d7308 */ /* 0x000fe20000000800 */
[----:B--2---:R-:W-:-:S07]  /*149c0*/  FADD.FTZ R3, R51, R0 ;  /* 0x0000000033037221 */ /* 0x004fce0000010000 */
[----:B------:R-:W0:Y:S01]  /*149d0*/  MUFU.EX2 R78, R78 ;  /* 0x0000004e004e7308 */ /* 0x000e220000000800 */
[----:B---3--:R-:W-:-:S07]  /*149e0*/  FADD.FTZ R0, R54, R3 ;  /* 0x0000000336007221 */ /* 0x008fce0000010000 */
[----:B------:R-:W2:Y:S08]  /*149f0*/  MUFU.EX2 R55, R55 ;  /* 0x0000003700377308 */ /* 0x000eb00000000800 */
[----:B------:R-:W-:Y:S01]  /*14a00*/  MUFU.EX2 R36, R36 ;  /* 0x0000002400247308 */ /* 0x000fe20000000800 */
[----:B0-----:R-:W-:-:S07]  /*14a10*/  F2FP.SATFINITE.E4M3.F32.PACK_AB_MERGE_C R3, R78, R29, RZ ;  /* 0x0000001d4e03723e */ /* 0x001fce00048070ff */
[----:B------:R-:W0:Y:S01]  /*14a20*/  MUFU.EX2 R37, R37 ;  /* 0x0000002500257308 */ /* 0x000e220000000800 */
[C---:B--2---:R-:W-:Y:S01]  /*14a30*/  F2FP.SATFINITE.E4M3.F32.PACK_AB_MERGE_C R54, R55.reuse, R54, RZ ;  /* 0x000000363736723e */ /* 0x044fe200048070ff */
[----:B------:R-:W-:-:S03]  /*14a40*/  FADD.FTZ R55, R55, R0 ;  /* 0x0000000037377221 */ /* 0x000fc60000010000 */
[----:B------:R-:W-:-:S03]  /*14a50*/  F2FP.SATFINITE.E4M3.F32.PACK_AB_MERGE_C R153, R51, R50, R54 ;  /* 0x000000323399723e */ /* 0x000fc60004807036 */
[----:B------:R-:W2:Y:S08]  /*14a60*/  MUFU.EX2 R58, R58 ;  /* 0x0000003a003a7308 */ /* 0x000eb00000000800 */
[----:B------:R-:W3:Y:S01]  /*14a70*/  MUFU.EX2 R13, R24 ;  /* 0x00000018000d7308 */ /* 0x000ee20000000800 */
[----:B0-----:R-:W-:Y:S01]  /*14a80*/  F2FP.SATFINITE.E4M3.F32.PACK_AB_MERGE_C R154, R37, R36, R3 ;  /* 0x00000024259a723e */ /* 0x001fe20004807003 */
[----:B------:R-:W-:-:S04]  /*14a90*/  FADD.FTZ R36, R36, R33 ;  /* 0x0000002124247221 */ /* 0x000fc80000010000 */
[----:B------:R-:W-:Y:S02]  /*14aa0*/  FADD.FTZ R36, R37, R36 ;  /* 0x0000002425247221 */ /* 0x000fe40000010000 */
[----:B------:R-:W0:Y:S01]  /*14ab0*/  MUFU.EX2 R52, R52 ;  /* 0x0000003400347308 */ /* 0x000e220000000800 */
[----:B--2---:R-:W-:-:S01]  /*14ac0*/  FADD.FTZ R0, R58, R55 ;  /* 0x000000373a007221 */ /* 0x004fc20000010000 */
[----:B------:R-:W-:-:S06]  /*14ad0*/  FADD.FTZ R29, R29, R36 ;  /* 0x000000241d1d7221 */ /* 0x000fcc0000010000 */
[----:B------:R-:W2:Y:S01]  /*14ae0*/  MUFU.EX2 R41, R41 ;  /* 0x0000002900297308 */ /* 0x000ea20000000800 */
[----:B---3--:R-:W-:-:S04]  /*14af0*/  FADD.FTZ R3, R13, R0 ;  /* 0x000000000d037221 */ /* 0x008fc80000010000 */
[----:B0-----:R-:W-:Y:S01]  /*14b00*/  FADD.FTZ R0, R52, R3 ;  /* 0x0000000334007221 */ /* 0x001fe20000010000 */
[----:B------:R-:W-:-:S01]  /*14b10*/  FADD.FTZ R3, R78, R29 ;  /* 0x0000001d4e037221 */ /* 0x000fc20000010000 */
[C---:B--2---:R-:W-:Y:S02]  /*14b20*/  F2FP.SATFINITE.E4M3.F32.PACK_AB_MERGE_C R4, R41.reuse, R52, RZ ;  /* 0x000000342904723e */ /* 0x044fe400048070ff */
[----:B------:R-:W-:-:S02]  /*14b30*/  FADD.FTZ R0, R41, R0 ;  /* 0x0000000029007221 */ /* 0x000fc40000010000 */
[----:B------:R-:W-:Y:S01]  /*14b40*/  F2FP.SATFINITE.E4M3.F32.PACK_AB_MERGE_C R155, R13, R58, R4 ;  /* 0x0000003a0d9b723e */ /* 0x000fe20004807004 */
[----:B------:R-:W-:Y:S01]  /*14b50*/  VIADD R4, R89, 0xfffffffe ;  /* 0xfffffffe59047836 */ /* 0x000fe20000000000 */
        /* <DEDUP_REMOVED lines=12> */
.L_x_1701:
[----:B------:R-:W-:-:S13]  /*14c20*/  ISETP.NE.AND P3, PT, R7, 0x1, PT ;  /* 0x000000010700780c */ /* 0x000fda0003f65270 */
[----:B------:R-:W0:Y:S02]  /*14c30*/  @P3 LDC.64 R12, c[0x0][0x9e8] ;  /* 0x00027a00ff0c3b82 */ /* 0x000e240000000a00 */
[----:B0-----:R-:W-:-:S05]  /*14c40*/  @P3 IMAD.HI.U32 R12, R8, R12, RZ ;  /* 0x0000000c080c3227 */ /* 0x001fca00078e00ff */
[----:B------:R-:W-:-:S07]  /*14c50*/  @P3 SHF.R.U32.HI R8, RZ, R13, R12 ;  /* 0x0000000dff083219 */ /* 0x000fce000001160c */
.L_x_1702:
[----:B------:R-:W-:Y:S05]  /*14c60*/  BSYNC B0 ;  /* 0x0000000000007941 */ /* 0x000fea0003800000 */
.L_x_1700:
[----:B------:R-:W-:-:S05]  /*14c70*/  IMAD R7, R8, R7, R7 ;  /* 0x0000000708077224 */ /* 0x000fca00078e0207 */
[----:B------:R-:W-:-:S07]  /*14c80*/  VIMNMX R6, R6, R7, PT ;  /* 0x0000000706067248 */ /* 0x000fce0003fe0100 */
.L_x_1699:
[----:B------:R-:W-:Y:S01]  /*14c90*/  SHF.R.S32.HI R7, RZ, 0x1f, R6 ;  /* 0x0000001fff077819 */ /* 0x000fe20000011406 */
[----:B------:R-:W-:Y:S01]  /*14ca0*/  ULDC UR32, c[0x0][0x9e4] ;  /* 0x0002790000207ab9 */ /* 0x000fe20000000800 */
[----:B------:R-:W-:Y:S01]  /*14cb0*/  ULDC UR4, c[0x0][0x9e4] ;  /* 0x0002790000047ab9 */ /* 0x000fe20000000800 */
[----:B------:R-:W-:Y:S01]  /*14cc0*/  ULDC UR5, c[0x0][0x988] ;  /* 0x0002620000057ab9 */ /* 0x000fe20000000800 */
[----:B------:R-:W-:Y:S01]  /*14cd0*/  LEA.HI R7, R7, R6, RZ, 0x7 ;  /* 0x0000000607077211 */ /* 0x000fe200078f38ff */
[----:B------:R-:W-:Y:S01]  /*14ce0*/  ULDC UR7, c[0x0][0x988] ;  /* 0x0002620000077ab9 */ /* 0x000fe20000000800 */
[----:B------:R-:W-:Y:S01]  /*14cf0*/  ULDC UR6, c[0x0][0x988] ;  /* 0x0002620000067ab9 */ /* 0x000fe20000000800 */
[----:B------:R-:W-:Y:S01]  /*14d00*/  ULDC UR34, c[0x0][0x9e0] ;  /* 0x0002780000227ab9 */ /* 0x000fe20000000800 */
[----:B------:R-:W-:Y:S01]  /*14d10*/  SHF.R.S32.HI R7, RZ, 0x7, R7 ;  /* 0x00000007ff077819 */ /* 0x000fe20000011407 */
[----:B------:R-:W-:Y:S01]  /*14d20*/  ULDC UR33, c[0x0][0x9e0] ;  /* 0x0002780000217ab9 */ /* 0x000fe20000000800 */
[----:B------:R-:W-:-:S02]  /*14d30*/  CS2R R150, SRZ ;  /* 0x0000000000967805 */ /* 0x000fc4000001ff00 */
[----:B------:R-:W-:Y:S02]  /*14d40*/  CS2R R148, SRZ ;  /* 0x0000000000947805 */ /* 0x000fe4000001ff00 */
[----:B------:R-:W-:Y:S02]  /*14d50*/  VIMNMX R12, R198, R7, !PT ;  /* 0x00000007c60c7248 */ /* 0x000fe40007fe0100 */
[----:B------:R-:W-:Y:S02]  /*14d60*/  CS2R R146, SRZ ;  /* 0x0000000000927805 */ /* 0x000fe4000001ff00 */
[----:B------:R-:W-:Y:S02]  /*14d70*/  CS2R R144, SRZ ;  /* 0x0000000000907805 */ /* 0x000fe4000001ff00 */
        /* <DEDUP_REMOVED lines=29> */
[----:B------:R-:W-:Y:S06]  /*14f50*/  @!P3 BRA `(.L_x_1703) ;  /* 0x000000380018b947 */ /* 0x000fec0003800000 */
[----:B------:R-:W-:-:S07]  /*14f60*/  IMAD.MOV.U32 R151, RZ, RZ, RZ ;  /* 0x000000ffff977224 */ /* 0x000fce00078e00ff */
.L_x_1723:
[----:B------:R-:W-:Y:S01]  /*14f70*/  ISETP.NE.AND P3, PT, R184, RZ, PT ;  /* 0x000000ffb800720c */ /* 0x000fe20003f65270 */
[----:B------:R-:W-:Y:S01]  /*14f80*/  VIADD R13, R168, 0x1 ;  /* 0x00000001a80d7836 */ /* 0x000fe20000000000 */
[----:B------:R-:W-:Y:S05]  /*14f90*/  YIELD ;  /* 0x0000000000007946 */ /* 0x000fea0003800000 */
[----:B------:R-:W-:-:S04]  /*14fa0*/  ISETP.NE.AND P4, PT, R13, 0x2, PT ;  /* 0x000000020d00780c */ /* 0x000fc80003f85270 */
[----:B------:R-:W-:Y:S02]  /*14fb0*/  SEL R14, RZ, 0x1, P4 ;  /* 0x00000001ff0e7807 */ /* 0x000fe40002000000 */
[----:B------:R-:W-:Y:S02]  /*14fc0*/  SEL R13, R13, RZ, P4 ;  /* 0x000000ff0d0d7207 */ /* 0x000fe40002000000 */
[----:B------:R-:W-:Y:S01]  /*14fd0*/  LOP3.LUT R14, R169, R14, RZ, 0x3c, !PT ;  /* 0x0000000ea90e7212 */ /* 0x000fe200078e3cff */
[----:B------:R-:W-:Y:S06]  /*14fe0*/  @P3 BRA `(.L_x_1704) ;  /* 0x0000000000303947 */ /* 0x000fec0003800000 */
[----:B------:R-:W-:Y:S05]  /*14ff0*/  @!P0 BRA `(.L_x_1705) ;  /* 0x0000000000048947 */ /* 0x000fea0003800000 */
[----:B------:R-:W-:Y:S01]  /*15000*/  BPT.TRAP 0x1 ;  /* 0x000000040000795c */ /* 0x000fe20000300000 */
.L_x_1705:
[----:B------:R-:W-:Y:S01]  /*15010*/  IMAD R7, R13, 0x8, R16 ;  /* 0x000000080d077824 */ /* 0x000fe200078e0210 */
[----:B------:R-:W-:-:S04]  /*15020*/  SHF.L.U32 R6, R14, 0x1f, RZ ;  /* 0x0000001f0e067819 */ /* 0x000fc800000006ff */
[----:B------:R0:W2:Y:S01]  /*15030*/  SYNCS.PHASECHK.TRANS64.TRYWAIT P4, [R7+URZ+0x22830], R6 ;  /* 0x02283006070075a7 */ /* 0x0000a2000808017f */
[----:B------:R-:W-:Y:S05]  /*15040*/  @!P0 BRA `(.L_x_1706) ;  /* 0x0000000000048947 */ /* 0x000fea0003800000 */
[----:B------:R-:W-:Y:S01]  /*15050*/  BPT.TRAP 0x1 ;  /* 0x000000040000795c */ /* 0x000fe20000300000 */
.L_x_1706:
[----:B------:R-:W-:Y:S04]  /*15060*/  BSSY B0, `(.L_x_1704) ;  /* 0x0000004000007945 */ /* 0x000fe80003800000 */
[----:B--2---:R-:W-:Y:S05]  /*15070*/  @P4 BRA `(.L_x_1707) ;  /* 0x0000000000084947 */ /* 0x004fea0003800000 */
[----:B------:R-:W2:Y:S02]  /*15080*/  SYNCS.PHASECHK.TRANS64.TRYWAIT P4, [R7+URZ+0x22830], R6 ;  /* 0x02283006070075a7 */ /* 0x000ea4000808017f */
[----:B--2---:R-:W-:Y:S05]  /*15090*/  @!P4 BRA `(.L_x_1708) ;  /* 0x0000014c00b0c947 */ /* 0x004fea0003800000 */
.L_x_1707:
[----:B------:R-:W-:Y:S05]  /*150a0*/  BSYNC B0 ;  /* 0x0000000000007941 */ /* 0x000fea0003800000 */
.L_x_1704:
[----:B------:R-:W3:Y:S01]  /*150b0*/  S2R R8, SR_TID.X ;  /* 0x0000000000087919 */ /* 0x000ee20000002100 */
[----:B0-2---:R-:W-:Y:S01]  /*150c0*/  MOV R7, 0x80000020 ;  /* 0x8000002000077802 */ /* 0x005fe20000000f00 */
[----:B------:R-:W-:Y:S05]  /*150d0*/  WARPSYNC.ALL ;  /* 0x0000000000007948 */ /* 0x000fea0003800000 */
[----:B------:R-:W-:Y:S01]  /*150e0*/  R2UR UR31, R7 ;  /* 0x00000000071f72ca */ /* 0x000fe200000e0000 */
[----:B------:R-:W-:Y:S02]  /*150f0*/  IMAD R6, R13, 0x600, R5 ;  /* 0x000006000d067824 */ /* 0x000fe400078e0205 */
[----:B------:R-:W-:-:S03]  /*15100*/  IMAD.MOV.U32 R9, RZ, RZ, -0x7fffffe0 ;  /* 0x80000020ff097424 */ /* 0x000fc600078e00ff */
[----:B------:R-:W-:Y:S02]  /*15110*/  R2UR UR30, R6 ;  /* 0x00000000061e72ca */ /* 0x000fe400000e0000 */
[----:B------:R-:W-:Y:S01]  /*15120*/  R2UR UR11, R9 ;  /* 0x00000000090b72ca */ /* 0x000fe200000e0000 */
[----:B------:R-:W-:-:S05]  /*15130*/  IMAD.MOV.U32 R9, RZ, RZ, -0x7fffffe0 ;  /* 0x80000020ff097424 */ /* 0x000fca00078e00ff */
[----:B------:R-:W-:Y:S01]  /*15140*/  R2UR UR15, R9 ;  /* 0x00000000090f72ca */ /* 0x000fe200000e0000 */
[----:B------:R-:W-:-:S05]  /*15150*/  IMAD.MOV.U32 R9, RZ, RZ, -0x7fffffe0 ;  /* 0x80000020ff097424 */ /* 0x000fca00078e00ff */
[----:B------:R-:W-:Y:S01]  /*15160*/  R2UR UR19, R9 ;  /* 0x00000000091372ca */ /* 0x000fe200000e0000 */
[----:B------:R-:W-:Y:S01]  /*15170*/  IMAD.MOV.U32 R9, RZ, RZ, -0x7fffffe0 ;  /* 0x80000020ff097424 */ /* 0x000fe200078e00ff */
[----:B---3--:R-:W-:-:S04]  /*15180*/  SHF.R.U32.HI R8, RZ, 0x7, R8 ;  /* 0x00000007ff087819 */ /* 0x008fc80000011608 */
[----:B------:R-:W-:Y:S01]  /*15190*/  R2UR UR23, R9 ;  /* 0x00000000091772ca */ /* 0x000fe200000e0000 */
[----:B------:R-:W-:Y:S02]  /*151a0*/  VIADD R7, R8, 0x8 ;  /* 0x0000000808077836 */ /* 0x000fe40000000000 */
[----:B------:R-:W-:-:S03]  /*151b0*/  VIADD R8, R6, 0x2 ;  /* 0x0000000206087836 */ /* 0x000fc60000000000 */
[----:B------:R0:W-:Y:S02]  /*151c0*/  BAR.SYNC.DEFER_BLOCKING R7, 0x100 ;  /* 0x000400070000751d */ /* 0x0001e40000010000 */
[----:B------:R-:W-:Y:S01]  /*151d0*/  R2UR UR10, R8 ;  /* 0x00000000080a72ca */ /* 0x000fe200000e0000 */
[----:B------:R-:W-:-:S05]  /*151e0*/  VIADD R8, R6, 0x200 ;  /* 0x0000020006087836 */ /* 0x000fca0000000000 */
[----:B------:R-:W-:Y:S01]  /*151f0*/  R2UR UR14, R8 ;  /* 0x00000000080e72ca */ /* 0x000fe200000e0000 */
[----:B------:R-:W-:Y:S02]  /*15200*/  VIADD R8, R6, 0x202 ;  /* 0x0000020206087836 */ /* 0x000fe40000000000 */
[----:B0-----:R-:W-:-:S03]  /*15210*/  IMAD.MOV.U32 R7, RZ, RZ, -0x7fffffe0 ;  /* 0x80000020ff077424 */ /* 0x001fc600078e00ff */
[----:B------:R-:W-:Y:S01]  /*15220*/  R2UR UR18, R8 ;  /* 0x00000000081272ca */ /* 0x000fe200000e0000 */
[C---:B------:R-:W-:Y:S01]  /*15230*/  VIADD R8, R6.reuse, 0x400 ;  /* 0x0000040006087836 */ /* 0x040fe20000000000 */
[----:B------:R-:W-:Y:S01]  /*15240*/  R2UR UR27, R7 ;  /* 0x00000000071b72ca */ /* 0x000fe200000e0000 */
[----:B------:R-:W-:-:S03]  /*15250*/  VIADD R6, R6, 0x402 ;  /* 0x0000040206067836 */ /* 0x000fc60000000000 */
[----:B------:R-:W-:Y:S02]  /*15260*/  R2UR UR22, R8 ;  /* 0x00000000081672ca */ /* 0x000fe400000e0000 */
[----:B------:R-:W-:Y:S01]  /*15270*/  R2UR UR26, R6 ;  /* 0x00000000061a72ca */ /* 0x000fe200000e0000 */
        /* <DEDUP_REMOVED lines=18> */
[----:B------:R-:W-:Y:S05]  /*153a0*/  @P3 BRA `(.L_x_1709) ;  /* 0x0000000000283947 */ /* 0x000fea0003800000 */
[----:B------:R-:W-:Y:S05]  /*153b0*/  @!P0 BRA `(.L_x_1710) ;  /* 0x0000000000048947 */ /* 0x000fea0003800000 */
[----:B------:R-:W-:Y:S01]  /*153c0*/  BPT.TRAP 0x1 ;  /* 0x000000040000795c */ /* 0x000fe20000300000 */
.L_x_1710:
[----:B------:R-:W-:Y:S02]  /*153d0*/  SHF.L.U32 R6, R169, 0x1f, RZ ;  /* 0x0000001fa9067819 */ /* 0x000fe400000006ff */
[----:B------:R-:W-:-:S04]  /*153e0*/  LEA R7, R168, R16, 0x3 ;  /* 0x00000010a8077211 */ /* 0x000fc800078e18ff */
[----:B------:R0:W2:Y:S01]  /*153f0*/  SYNCS.PHASECHK.TRANS64.TRYWAIT P3, [R7+URZ+0x22850], R6 ;  /* 0x02285006070075a7 */ /* 0x0000a2000806017f */
[----:B------:R-:W-:Y:S05]  /*15400*/  @!P0 BRA `(.L_x_1711) ;  /* 0x0000000000048947 */ /* 0x000fea0003800000 */
[----:B------:R-:W-:Y:S01]  /*15410*/  BPT.TRAP 0x1 ;  /* 0x000000040000795c */ /* 0x000fe20000300000 */
.L_x_1711:
[----:B--2---:R-:W-:Y:S05]  /*15420*/  @P3 BRA `(.L_x_1709) ;  /* 0x0000000000083947 */ /* 0x004fea0003800000 */
[----:B------:R-:W2:Y:S02]  /*15430*/  SYNCS.PHASECHK.TRANS64.TRYWAIT P3, [R7+URZ+0x22850], R6 ;  /* 0x02285006070075a7 */ /* 0x000ea4000806017f */
[----:B--2---:R-:W-:Y:S05]  /*15440*/  @!P3 BRA `(.L_x_1712) ;  /* 0x0000014800d8b947 */ /* 0x004fea0003800000 */
.L_x_1709:
[----:B0-2---:R-:W-:Y:S01]  /*15450*/  VIADD R6, R16, 0x400 ;  /* 0x0000040010067836 */ /* 0x005fe20000000000 */
[----:B------:R-:W-:Y:S05]  /*15460*/  WARPSYNC.ALL ;  /* 0x0000000000007948 */ /* 0x000fea0003800000 */
[----:B------:R-:W-:Y:S01]  /*15470*/  SHF.R.U32.HI R6, RZ, 0x4, R6 ;  /* 0x00000004ff067819 */ /* 0x000fe20000011606 */
[----:B------:R-:W-:Y:S01]  /*15480*/  WARPGROUP.ARRIVE ;  /* 0x00000000000079c5 */ /* 0x000fe20000000000 */
[----:B------:R-:W-:-:S05]  /*15490*/  IMAD.MOV.U32 R9, RZ, RZ, 0x40000040 ;  /* 0x40000040ff097424 */ /* 0x000fca00078e00ff */
[----:B------:R-:W0:Y:S01]  /*154a0*/  S2R R15, SR_TID.X ;  /* 0x00000000000f7919 */ /* 0x000e220000002100 */
[----:B------:R-:W-:-:S04]  /*154b0*/  LOP3.LUT R6, R6, 0x3fff, RZ, 0xc0, !PT ;  /* 0x00003fff06067812 */ /* 0x000fc800078ec0ff */
[----:B------:R-:W-:-:S05]  /*154c0*/  LOP3.LUT R7, R6, 0x10000, RZ, 0xfc, !PT ;  /* 0x0001000006077812 */ /* 0x000fca00078efcff */
[----:B------:R-:W-:Y:S02]  /*154d0*/  IMAD R6, R168, 0x400, R7 ;  /* 0x00000400a8067824 */ /* 0x000fe400078e0207 */
[----:B------:R-:W-:Y:S02]  /*154e0*/  IMAD.MOV.U32 R7, RZ, RZ, 0x40000040 ;  /* 0x40000040ff077424 */ /* 0x000fe400078e00ff */
[C---:B------:R-:W-:Y:S01]  /*154f0*/  VIADD R8, R6.reuse, 0x2 ;  /* 0x0000000206087836 */ /* 0x040fe20000000000 */
[----:B------:R-:W-:Y:S02]  /*15500*/  R2UR UR10, R6 ;  /* 0x00000000060a72ca */ /* 0x000fe400000e0000 */
[----:B------:R-:W-:Y:S01]  /*15510*/  R2UR UR11, R7 ;  /* 0x00000000070b72ca */ /* 0x000fe200000e0000 */
[----:B------:R-:W-:-:S12]  /*15520*/  IMAD.MOV.U32 R7, RZ, RZ, 0x40000040 ;  /* 0x40000040ff077424 */ /* 0x000fd800078e00ff */
[----:B------:R-:W-:Y:S01]  /*15530*/  QGMMA.64x128x32.F32.E4M3.E4M3 R88, R164, gdesc[UR8], R88, gsb0 ;  /* 0x01e00008a4587df3 */ /* 0x000fe20008000858 */
[----:B------:R-:W-:Y:S01]  /*15540*/  R2UR UR10, R8 ;  /* 0x00000000080a72ca */ /* 0x000fe200000e0000 */
[C---:B------:R-:W-:Y:S01]  /*15550*/  VIADD R8, R6.reuse, 0x4 ;  /* 0x0000000406087836 */ /* 0x040fe20000000000 */
[----:B------:R-:W-:Y:S01]  /*15560*/  R2UR UR11, R9 ;  /* 0x00000000090b72ca */ /* 0x000fe200000e0000 */
[----:B------:R-:W-:Y:S01]  /*15570*/  IMAD.MOV.U32 R9, RZ, RZ, 0x40000040 ;  /* 0x40000040ff097424 */ /* 0x000fe200078e00ff */
[----:B0-----:R-:W-:Y:S01]  /*15580*/  SHF.R.U32.HI R15, RZ, 0x7, R15 ;  /* 0x00000007ff0f7819 */ /* 0x001fe2000001160f */
[----:B------:R-:W-:Y:S01]  /*15590*/  VIADD R6, R6, 0x6 ;  /* 0x0000000606067836 */ /* 0x000fe20000000000 */
[----:B------:R-:W-:Y:S02]  /*155a0*/  WARPGROUP.DEPBAR.LE gsb0, 0x0 ;  /* 0x00008000000079c5 */ /* 0x000fe40000010000 */
[----:B------:R-:W-:-:S07]  /*155b0*/  WARPGROUP.ARRIVE ;  /* 0x00000000000079c5 */ /* 0x000fce0000000000 */
[----:B------:R-:W-:Y:S01]  /*155c0*/  QGMMA.64x128x32.F32.E4M3.E4M3 R88, R160, gdesc[UR8], R88, gsb0 ;  /* 0x01e00008a0587df3 */ /* 0x000fe20008000858 */
[----:B------:R-:W-:Y:S02]  /*155d0*/  R2UR UR10, R8 ;  /* 0x00000000080a72ca */ /* 0x000fe400000e0000 */
[----:B------:R-:W-:Y:S01]  /*155e0*/  R2UR UR11, R9 ;  /* 0x00000000090b72ca */ /* 0x000fe200000e0000 */
[----:B------:R-:W-:Y:S02]  /*155f0*/  WARPGROUP.DEPBAR.LE gsb0, 0x0 ;  /* 0x00008000000079c5 */ /* 0x000fe40000010000 */
[----:B------:R-:W-:-:S10]  /*15600*/  WARPGROUP.ARRIVE ;  /* 0x00000000000079c5 */ /* 0x000fd40000000000 */
[----:B------:R-:W-:Y:S01]  /*15610*/  QGMMA.64x128x32.F32.E4M3.E4M3 R88, R156, gdesc[UR8], R88, gsb0 ;  /* 0x01e000089c587df3 */ /* 0x000fe20008000858 */
[----:B------:R-:W-:Y:S02]  /*15620*/  R2UR UR10, R6 ;  /* 0x00000000060a72ca */ /* 0x000fe400000e0000 */
[----:B------:R-:W-:Y:S02]  /*15630*/  R2UR UR11, R7 ;  /* 0x00000000070b72ca */ /* 0x000fe400000e0000 */
[----:B------:R-:W-:Y:S01]  /*15640*/  IADD3 R6, -R15, 0xb, RZ ;  /* 0x0000000b0f067810 */ /* 0x000fe20007ffe1ff */
[----:B------:R-:W-:Y:S02]  /*15650*/  WARPGROUP.DEPBAR.LE gsb0, 0x0 ;  /* 0x00008000000079c5 */ /* 0x000fe40000010000 */
[----:B------:R-:W-:-:S08]  /*15660*/  WARPGROUP.ARRIVE ;  /* 0x00000000000079c5 */ /* 0x000fd00000000000 */
[----:B------:R-:W-:Y:S03]  /*15670*/  QGMMA.64x128x32.F32.E4M3.E4M3 R88, R152, gdesc[UR8], R88, gsb0 ;  /* 0x01e0000898587df3 */ /* 0x000fe60008000858 */
[----:B------:R-:W-:Y:S02]  /*15680*/  WARPGROUP.DEPBAR.LE gsb0, 0x0 ;  /* 0x00008000000079c5 */ /* 0x000fe40000010000 */
[----:B------:R0:W-:Y:S06]  /*15690*/  BAR.ARV R6, 0x100 ;  /* 0x000400060000751d */ /* 0x0001ec0000002000 */
[----:B------:R-:W-:Y:S05]  /*156a0*/  @!P0 BRA `(.L_x_1713) ;  /* 0x0000000000048947 */ /* 0x000fea0003800000 */
[----:B------:R-:W-:Y:S01]  /*156b0*/  BPT.TRAP 0x1 ;  /* 0x000000040000795c */ /* 0x000fe20000300000 */
.L_x_1713:
[----:B0-----:R-:W0:Y:S01]  /*156c0*/  @P1 LDC R6, c[0x0][0x44c] ;  /* 0x00011300ff061b82 */ /* 0x001e220000000800 */
        /* <DEDUP_REMOVED lines=12> */
[----:B------:R-:W-:Y:S01]  /*15790*/  FMUL.FTZ R76, R2, R83 ;  /* 0x00000053024c7220 */ /* 0x000fe20000410000 */
[----:B------:R-:W-:-:S02]  /*157a0*/  IMAD.IADD R83, R194, 0x1, R178 ;  /* 0x00000001c2537824 */ /* 0x000fc400078e02b2 */
        /* <DEDUP_REMOVED lines=18> */
[----:B------:R-:W-:Y:S02]  /*158d0*/  IMAD R6, R13, 0x8, R16 ;  /* 0x000000080d067824 */ /* 0x000fe400078e0210 */
        /* <DEDUP_REMOVED lines=15> */
[----:B------:R-:W-:-:S02]  /*159d0*/  VIADD R6, R6, 0x22840 ;  /* 0x0002284006067836 */ /* 0x000fc40000000000 */
[C---:B------:R-:W-:Y:S01]  /*159e0*/  FMUL.FTZ R54, R2.reuse, R57 ;  /* 0x0000003902367220 */ /* 0x040fe20000410000 */
[C---:B------:R-:W-:Y:S01]  /*159f0*/  FMUL.FTZ R52, R2.reuse, R59 ;  /* 0x0000003b02347220 */ /* 0x040fe20000410000 */
[----:B------:R-:W-:Y:S01]  /*15a00*/  FMUL.FTZ R55, R2, R62 ;  /* 0x0000003e02377220 */ /* 0x000fe20000410000 */
[----:B------:R-:W-:Y:S01]  /*15a10*/  MOV R7, UR40 ;  /* 0x0000002800077c02 */ /* 0x000fe20008000f00 */
[----:B------:R-:W0:Y:S01]  /*15a20*/  SHFL.IDX PT, R153, R83, RZ, 0x1c1f ;  /* 0x001c1fff53997589 */ /* 0x000e2200000e0000 */
[----:B------:R-:W-:Y:S02]  /*15a30*/  IMAD.SHL.U32 R78, R4, 0x80, RZ ;  /* 0x00000080044e7824 */ /* 0x000fe400078e00ff */
        /* <DEDUP_REMOVED lines=12> */
[----:B------:R-:W-:Y:S01]  /*15b00*/  PRMT R6, R7, 0x654, R6 ;  /* 0x0000065407067816 */ /* 0x000fe20000000006 */
[C---:B------:R-:W-:Y:S01]  /*15b10*/  FMUL.FTZ R77, R2.reuse, R80 ;  /* 0x00000050024d7220 */ /* 0x040fe20000410000 */
[C---:B------:R-:W-:Y:S01]  /*15b20*/  FMUL.FTZ R79, R2.reuse, R81 ;  /* 0x00000051024f7220 */ /* 0x040fe20000410000 */
[----:B------:R-:W-:Y:S01]  /*15b30*/  FMUL.FTZ R82, R2, R84 ;  /* 0x0000005402527220 */ /* 0x000fe20000410000 */
[----:B------:R-:W-:Y:S01]  /*15b40*/  IADD3 R7, -R78, 0x1, RZ ;  /* 0x000000014e077810 */ /* 0x000fe20007ffe1ff */
[C---:B------:R-:W-:Y:S01]  /*15b50*/  FMUL.FTZ R84, R2.reuse, R85 ;  /* 0x0000005502547220 */ /* 0x040fe20000410000 */
[C---:B------:R-:W-:Y:S01]  /*15b60*/  FMUL.FTZ R80, R2.reuse, R86 ;  /* 0x0000005602507220 */ /* 0x040fe20000410000 */
[----:B------:R-:W-:Y:S01]  /*15b70*/  FMUL.FTZ R81, R2, R87 ;  /* 0x0000005702517220 */ /* 0x000fe20000410000 */
[----:B------:R-:W2:Y:S01]  /*15b80*/  MUFU.TANH R15, R15 ;  /* 0x0000000f000f7308 */ /* 0x000ea20000002400 */
[----:B------:R-:W-:Y:S01]  /*15b90*/  IMAD R7, R172, -0x2, R7 ;  /* 0xfffffffeac077824 */ /* 0x000fe200078e0207 */
[----:B------:R3:W-:Y:S04]  /*15ba0*/  SYNCS.ARRIVE.TRANS64.RED.A1T0 RZ, [R6+URZ], RZ ;  /* 0x000000ff06ff79a7 */ /* 0x0007e8000810043f */
[----:B------:R-:W-:-:S02]  /*15bb0*/  IADD3 R7, -R170, R7, R171 ;  /* 0x00000007aa077210 */ /* 0x000fc40007ffe1ab */
[----:B------:R-:W4:Y:S03]  /*15bc0*/  MUFU.TANH R20, R20 ;  /* 0x0000001400147308 */ /* 0x000f260000002400 */
[C---:B------:R-:W-:Y:S02]  /*15bd0*/  VIADD R152, R7.reuse, UR34 ;  /* 0x0000002207987c36 */ /* 0x040fe40008000000 */
[----:B------:R-:W-:Y:S02]  /*15be0*/  VIADD R87, R7, UR43 ;  /* 0x0000002b07577c36 */ /* 0x000fe40008000000 */
[--C-:B0-----:R-:W-:Y:S01]  /*15bf0*/  IMAD.IADD R86, R152, 0x1, R153.reuse ;  /* 0x0000000198567824 */ /* 0x101fe200078e0299 */
        /* <DEDUP_REMOVED lines=68> */
[----:B------:R-:W-:Y:S01]  /*16040*/  IMAD.U32 R154, RZ, RZ, UR32 ;  /* 0x00000020ff9a7e24 */ /* 0x000fe2000f8e00ff */
[----:B------:R-:W-:-:S04]  /*16050*/  LOP3.LUT R153, RZ, R153, RZ, 0x33, !PT ;  /* 0x00000099ff997212 */ /* 0x000fc800078e33ff */
[----:B------:R-:W-:-:S13]  /*16060*/  ISETP.NE.AND P3, PT, R154, 0x1, PT ;  /* 0x000000019a00780c */ /* 0x000fda0003f65270 */
[----:B------:R-:W2:Y:S02]  /*16070*/  @P3 LDC.64 R6, c[0x0][0x9e8] ;  /* 0x00027a00ff063b82 */ /* 0x000ea40000000a00 */
[----:B--2---:R-:W-:-:S05]  /*16080*/  @P3 IMAD.HI.U32 R6, R153, R6, RZ ;  /* 0x0000000699063227 */ /* 0x004fca00078e00ff */
[----:B------:R-:W-:-:S04]  /*16090*/  @P3 SHF.R.U32.HI R153, RZ, R7, R6 ;  /* 0x00000007ff993219 */ /* 0x000fc80000011606 */
[----:B------:R-:W-:Y:S01]  /*160a0*/  LOP3.LUT R153, RZ, R153, RZ, 0x33, !PT ;  /* 0x00000099ff997212 */ /* 0x000fe200078e33ff */
[----:B------:R-:W-:Y:S06]  /*160b0*/  BRA `(.L_x_1717) ;  /* 0x0000000000147947 */ /* 0x000fec0003800000 */
.L_x_1716:
[----:B------:R-:W-:-:S05]  /*160c0*/  IMAD.U32 R154, RZ, RZ, UR32 ;  /* 0x00000020ff9a7e24 */ /* 0x000fca000f8e00ff */
[----:B------:R-:W-:-:S13]  /*160d0*/  ISETP.NE.AND P3, PT, R154, 0x1, PT ;  /* 0x000000019a00780c */ /* 0x000fda0003f65270 */
[----:B------:R-:W2:Y:S02]  /*160e0*/  @P3 LDC.64 R6, c[0x0][0x9e8] ;  /* 0x00027a00ff063b82 */ /* 0x000ea40000000a00 */
[----:B--2---:R-:W-:-:S05]  /*160f0*/  @P3 IMAD.HI.U32 R6, R153, R6, RZ ;  /* 0x0000000699063227 */ /* 0x004fca00078e00ff */
[----:B------:R-:W-:-:S07]  /*16100*/  @P3 SHF.R.U32.HI R153, RZ, R7, R6 ;  /* 0x00000007ff993219 */ /* 0x000fce0000011606 */
.L_x_1717:
[----:B------:R-:W-:Y:S05]  /*16110*/  BSYNC B0 ;  /* 0x0000000000007941 */ /* 0x000fea0003800000 */
.L_x_1715:
[----:B------:R-:W-:-:S04]  /*16120*/  IMAD R153, R153, R154, -R78 ;  /* 0x0000009a99997224 */ /* 0x000fc800078e0a4e */
[----:B------:R-:W-:-:S05]  /*16130*/  IMAD R153, R172, -0x2, R153 ;  /* 0xfffffffeac997824 */ /* 0x000fca00078e0299 */
[----:B------:R-:W-:Y:S02]  /*16140*/  VIADDMNMX R86, R153, R154, R86, PT ;  /* 0x0000009a99567246 */ /* 0x000fe40003800156 */
[----:B------:R-:W-:-:S07]  /*16150*/  VIMNMX R85, R85, R153, !PT ;  /* 0x0000009955557248 */ /* 0x000fce0007fe0100 */
.L_x_1714:
[----:B------:R-:W-:-:S04]  /*16160*/  ISETP.GT.AND P3, PT, R4, -0x1, PT ;  /* 0xffffffff0400780c */ /* 0x000fc80003f64270 */
[C---:B------:R-:W-:Y:S02]  /*16170*/  ISETP.GT.AND P5, PT, R85.reuse, RZ, P3 ;  /* 0x000000ff5500720c */ /* 0x040fe40001fa4270 */
[----:B------:R-:W-:Y:S02]  /*16180*/  ISETP.GT.AND P4, PT, R85, 0x1, P3 ;  /* 0x000000015500780c */ /* 0x000fe40001f84270 */
[C---:B------:R-:W-:Y:S02]  /*16190*/  ISETP.LT.OR P5, PT, R86.reuse, 0x1, P5 ;  /* 0x000000015600780c */ /* 0x040fe40002fa1670 */
[----:B------:R-:W-:Y:S02]  /*161a0*/  ISETP.LT.OR P4, PT, R86, 0x2, P4 ;  /* 0x000000025600780c */ /* 0x000fe40002781670 */
[----:B------:R-:W-:Y:S02]  /*161b0*/  FSEL R154, R15, -INF , !P5 ;  /* 0xff8000000f9a7808 */ /* 0x000fe40006800000 */
[----:B------:R-:W-:Y:S01]  /*161c0*/  FSEL R20, R20, -INF , !P4 ;  /* 0xff80000014147808 */ /* 0x000fe20006000000 */
[----:B------:R-:W2:Y:S01]  /*161d0*/  SHFL.IDX PT, R15, R83, 0x1, 0x1c1f ;  /* 0x003c1f00530f7f89 */ /* 0x000ea200000e0000 */
[----:B------:R-:W-:-:S02]  /*161e0*/  ISETP.GT.AND P5, PT, R85, 0x8, P3 ;  /* 0x000000085500780c */ /* 0x000fc40001fa4270 */
[----:B------:R-:W-:Y:S02]  /*161f0*/  ISETP.GT.AND P4, PT, R85, 0x9, P3 ;  /* 0x000000095500780c */ /* 0x000fe40001f84270 */
[C---:B------:R-:W-:Y:S02]  /*16200*/  ISETP.LT.OR P5, PT, R86.reuse, 0x9, P5 ;  /* 0x000000095600780c */ /* 0x040fe40002fa1670 */
[----:B------:R-:W-:Y:S02]  /*16210*/  ISETP.LT.OR P4, PT, R86, 0xa, P4 ;  /* 0x0000000a5600780c */ /* 0x000fe40002781670 */
[----:B0-----:R-:W-:Y:S02]  /*16220*/  FSEL R25, R25, -INF , !P5 ;  /* 0xff80000019197808 */ /* 0x001fe40006800000 */
[----:B------:R-:W-:Y:S02]  /*16230*/  FSEL R26, R26, -INF , !P4 ;  /* 0xff8000001a1a7808 */ /* 0x000fe40006000000 */
[----:B------:R-:W-:-:S02]  /*16240*/  ISETP.GT.AND P5, PT, R85, 0x10, P3 ;  /* 0x000000105500780c */ /* 0x000fc40001fa4270 */
[----:B------:R-:W-:Y:S02]  /*16250*/  ISETP.GT.AND P4, PT, R85, 0x11, P3 ;  /* 0x000000115500780c */ /* 0x000fe40001f84270 */
[C---:B------:R-:W-:Y:S02]  /*16260*/  ISETP.LT.OR P5, PT, R86.reuse, 0x11, P5 ;  /* 0x000000115600780c */ /* 0x040fe40002fa1670 */
[----:B------:R-:W-:Y:S02]  /*16270*/  ISETP.LT.OR P4, PT, R86, 0x12, P4 ;  /* 0x000000125600780c */ /* 0x000fe40002781670 */
[----:B------:R-:W-:Y:S02]  /*16280*/  FSEL R29, R29, -INF , !P5 ;  /* 0xff8000001d1d7808 */ /* 0x000fe40006800000 */
[----:B------:R-:W-:Y:S01]  /*16290*/  FSEL R30, R30, -INF , !P4 ;  /* 0xff8000001e1e7808 */ /* 0x000fe20006000000 */
[--C-:B--2---:R-:W-:Y:S01]  /*162a0*/  IMAD.IADD R152, R152, 0x1, R15.reuse ;  /* 0x0000000198987824 */ /* 0x104fe200078e020f */
[----:B------:R-:W-:Y:S01]  /*162b0*/  ISETP.GT.AND P5, PT, R85, 0x18, P3 ;  /* 0x000000185500780c */ /* 0x000fe20001fa4270 */
[----:B------:R-:W-:Y:S01]  /*162c0*/  IMAD.IADD R87, R87, 0x1, R15 ;  /* 0x0000000157577824 */ /* 0x000fe200078e020f */
[----:B------:R-:W-:-:S02]  /*162d0*/  ISETP.GT.AND P4, PT, R85, 0x19, P3 ;  /* 0x000000195500780c */ /* 0x000fc40001f84270 */
[C---:B------:R-:W-:Y:S02]  /*162e0*/  ISETP.LT.OR P5, PT, R86.reuse, 0x19, P5 ;  /* 0x000000195600780c */ /* 0x040fe40002fa1670 */
[----:B------:R-:W-:Y:S02]  /*162f0*/  ISETP.LT.OR P4, PT, R86, 0x1a, P4 ;  /* 0x0000001a5600780c */ /* 0x000fe40002781670 */
[----:B------:R-:W-:Y:S02]  /*16300*/  FSEL R33, R33, -INF , !P5 ;  /* 0xff80000021217808 */ /* 0x000fe40006800000 */
[----:B------:R-:W-:Y:S02]  /*16310*/  FSEL R34, R34, -INF , !P4 ;  /* 0xff80000022227808 */ /* 0x000fe40006000000 */
[C---:B------:R-:W-:Y:S02]  /*16320*/  ISETP.GT.AND P5, PT, R85.reuse, 0x20, P3 ;  /* 0x000000205500780c */ /* 0x040fe40001fa4270 */
        /* <DEDUP_REMOVED lines=70> */
[----:B------:R-:W-:Y:S01]  /*16790*/  FSEL R84, R84, -INF , !P4 ;  /* 0xff80000054547808 */ /* 0x000fe20006000000 */
[----:B------:R-:W-:Y:S08]  /*167a0*/  @!P2 BRA `(.L_x_1718) ;  /* 0x000000000058a947 */ /* 0x000ff00003800000 */
        /* <DEDUP_REMOVED lines=12> */
.L_x_1720:
[----:B------:R-:W-:-:S04]  /*16870*/  MOV R83, UR32 ;  /* 0x0000002000537c02 */ /* 0x000fc80008000f00 */
[----:B------:R-:W-:-:S13]  /*16880*/  ISETP.NE.AND P4, PT, R83, 0x1, PT ;  /* 0x000000015300780c */ /* 0x000fda0003f85270 */
[----:B------:R-:W0:Y:S02]  /*16890*/  @P4 LDC.64 R6, c[0x0][0x9e8] ;  /* 0x00027a00ff064b82 */ /* 0x000e240000000a00 */
[----:B0-----:R-:W-:-:S05]  /*168a0*/  @P4 IMAD.HI.U32 R6, R15, R6, RZ ;  /* 0x000000060f064227 */ /* 0x001fca00078e00ff */
[----:B------:R-:W-:-:S07]  /*168b0*/  @P4 SHF.R.U32.HI R15, RZ, R7, R6 ;  /* 0x00000007ff0f4219 */ /* 0x000fce0000011606 */
.L_x_1721:
[----:B------:R-:W-:Y:S05]  /*168c0*/  BSYNC B0 ;  /* 0x0000000000007941 */ /* 0x000fea0003800000 */
.L_x_1719:
[----:B------:R-:W-:-:S04]  /*168d0*/  IMAD R15, R15, R83, -R78 ;  /* 0x000000530f0f7224 */ /* 0x000fc800078e0a4e */
[----:B------:R-:W-:-:S05]  /*168e0*/  IMAD R15, R172, -0x2, R15 ;  /* 0xfffffffeac0f7824 */ /* 0x000fca00078e020f */
[----:B------:R-:W-:Y:S02]  /*168f0*/  VIADDMNMX R152, R15, R83, R152, PT ;  /* 0x000000530f987246 */ /* 0x000fe40003800198 */
[----:B------:R-:W-:-:S07]  /*16900*/  VIMNMX R87, R87, R15, !PT ;  /* 0x0000000f57577248 */ /* 0x000fce0007fe0100 */
.L_x_1718:
[----:B------:R-:W-:Y:S01]  /*16910*/  FMNMX.FTZ R7, R154, R11, !PT ;  /* 0x0000000b9a077209 */ /* 0x000fe20007810000 */
[----:B------:R-:W-:Y:S01]  /*16920*/  UMOV UR35, UR7 ;  /* 0x0000000700237c82 */ /* 0x000fe20008000000 */
        /* <DEDUP_REMOVED lines=63> */
[C---:B------:R-:W-:Y:S01]  /*16d20*/  ISETP.LT.OR P4, PT, R152.reuse, 0x22, P4 ;  /* 0x000000229800780c */ /* 0x040fe20002781670 */
[----:B------:R-:W0:Y:S01]  /*16d30*/  SHFL.BFLY PT, R6, R7, 0x2, 0x1f ;  /* 0x0c401f0007067f89 */ /* 0x000e2200000e0000 */
[----:B------:R-:W-:-:S02]  /*16d40*/  ISETP.LT.OR P5, PT, R152, 0x39, P5 ;  /* 0x000000399800780c */ /* 0x000fc40002fa1670 */
[----:B------:R-:W-:Y:S02]  /*16d50*/  FSEL R36, R36, -INF , !P4 ;  /* 0xff80000024247808 */ /* 0x000fe40006000000 */
[----:B------:R-:W-:Y:S02]  /*16d60*/  ISETP.GT.AND P4, PT, R87, 0x29, P3 ;  /* 0x000000295700780c */ /* 0x000fe40001f84270 */
[----:B------:R-:W-:Y:S02]  /*16d70*/  FSEL R47, R47, -INF , !P5 ;  /* 0xff8000002f2f7808 */ /* 0x000fe40006800000 */
[----:B------:R-:W-:Y:S02]  /*16d80*/  ISETP.GT.AND P5, PT, R87, 0x40, P3 ;  /* 0x000000405700780c */ /* 0x000fe40001fa4270 */
[C---:B------:R-:W-:Y:S02]  /*16d90*/  ISETP.LT.OR P4, PT, R152.reuse, 0x2a, P4 ;  /* 0x0000002a9800780c */ /* 0x040fe40002781670 */
[----:B------:R-:W-:-:S02]  /*16da0*/  ISETP.LT.OR P5, PT, R152, 0x41, P5 ;  /* 0x000000419800780c */ /* 0x000fc40002fa1670 */
[----:B------:R-:W-:Y:S02]  /*16db0*/  FSEL R40, R40, -INF , !P4 ;  /* 0xff80000028287808 */ /* 0x000fe40006000000 */
[----:B------:R-:W-:Y:S02]  /*16dc0*/  ISETP.GT.AND P4, PT, R87, 0x31, P3 ;  /* 0x000000315700780c */ /* 0x000fe40001f84270 */
[----:B------:R-:W-:Y:S02]  /*16dd0*/  FSEL R51, R51, -INF , !P5 ;  /* 0xff80000033337808 */ /* 0x000fe40006800000 */
[----:B------:R-:W-:Y:S02]  /*16de0*/  ISETP.GT.AND P5, PT, R87, 0x41, P3 ;  /* 0x000000415700780c */ /* 0x000fe40001fa4270 */
[----:B------:R-:W-:Y:S02]  /*16df0*/  ISETP.LT.OR P4, PT, R152, 0x32, P4 ;  /* 0x000000329800780c */ /* 0x000fe40002781670 */
[----:B0-----:R-:W-:-:S02]  /*16e00*/  FMNMX.FTZ R6, R7, R6, !PT ;  /* 0x0000000607067209 */ /* 0x001fc40007810000 */
[----:B------:R-:W-:Y:S02]  /*16e10*/  ISETP.LT.OR P5, PT, R152, 0x42, P5 ;  /* 0x000000429800780c */ /* 0x000fe40002fa1670 */
[----:B------:R-:W-:Y:S01]  /*16e20*/  FSEL R44, R44, -INF , !P4 ;  /* 0xff8000002c2c7808 */ /* 0x000fe20006000000 */
[----:B------:R-:W0:Y:S01]  /*16e30*/  SHFL.BFLY PT, R7, R6, 0x1, 0x1f ;  /* 0x0c201f0006077f89 */ /* 0x000e2200000e0000 */
[C---:B------:R-:W-:Y:S02]  /*16e40*/  ISETP.GT.AND P4, PT, R87.reuse, 0x39, P3 ;  /* 0x000000395700780c */ /* 0x040fe40001f84270 */
[----:B------:R-:W-:Y:S02]  /*16e50*/  FSEL R52, R52, -INF , !P5 ;  /* 0xff80000034347808 */ /* 0x000fe40006800000 */
[----:B------:R-:W-:Y:S02]  /*16e60*/  ISETP.GT.AND P5, PT, R87, 0x48, P3 ;  /* 0x000000485700780c */ /* 0x000fe40001fa4270 */
[----:B------:R-:W-:-:S02]  /*16e70*/  ISETP.LT.OR P4, PT, R152, 0x3a, P4 ;  /* 0x0000003a9800780c */ /* 0x000fc40002781670 */
[----:B------:R-:W-:Y:S02]  /*16e80*/  ISETP.LT.OR P5, PT, R152, 0x49, P5 ;  /* 0x000000499800780c */ /* 0x000fe40002fa1670 */
[----:B------:R-:W-:Y:S02]  /*16e90*/  FSEL R48, R48, -INF , !P4 ;  /* 0xff80000030307808 */ /* 0x000fe40006000000 */
[----:B------:R-:W-:Y:S02]  /*16ea0*/  FSEL R55, R55, -INF , !P5 ;  /* 0xff80000037377808 */ /* 0x000fe40006800000 */
[----:B------:R-:W-:-:S04]  /*16eb0*/  ISETP.GT.AND P5, PT, R87, RZ, P3 ;  /* 0x000000ff5700720c */ /* 0x000fc80001fa4270 */
[----:B------:R-:W-:Y:S02]  /*16ec0*/  ISETP.LT.OR P5, PT, R152, 0x1, P5 ;  /* 0x000000019800780c */ /* 0x000fe40002fa1670 */
[----:B0-----:R-:W-:Y:S01]  /*16ed0*/  FMNMX.FTZ R6, R6, R7, !PT ;  /* 0x0000000706067209 */ /* 0x001fe20007810000 */
[----:B------:R-:W-:-:S03]  /*16ee0*/  IMAD.U32 R7, RZ, RZ, UR35 ;  /* 0x00000023ff077e24 */ /* 0x000fc6000f8e00ff */
[C---:B------:R-:W-:Y:S01]  /*16ef0*/  FSETP.NEU.FTZ.AND P4, PT, R6.reuse, -INF , PT ;  /* 0xff8000000600780b */ /* 0x040fe20003f9d000 */
[----:B------:R-:W-:-:S05]  /*16f00*/  FFMA.FTZ R7, R6, R7, -8 ;  /* 0xc100000006077423 */ /* 0x000fca0000010007 */
[----:B------:R-:W-:-:S05]  /*16f10*/  FSEL R7, R7, RZ, P4 ;  /* 0x000000ff07077208 */ /* 0x000fca0002000000 */
[--C-:B------:R-:W-:Y:S01]  /*16f20*/  FFMA.FTZ R86, R29, UR35, -R7.reuse ;  /* 0x000000231d567c23 */ /* 0x100fe20008010807 */
[----:B------:R-:W-:Y:S01]  /*16f30*/  FSEL R29, R8, -INF , !P5 ;  /* 0xff800000081d7808 */ /* 0x000fe20006800000 */
[--C-:B------:R-:W-:Y:S01]  /*16f40*/  FFMA.FTZ R15, R20, UR35, -R7.reuse ;  /* 0x00000023140f7c23 */ /* 0x100fe20008010807 */
[----:B------:R-:W-:-:S01]  /*16f50*/  FFMA.FTZ R20, R25, UR35, -R7 ;  /* 0x0000002319147c23 */ /* 0x000fc20008010807 */
[--C-:B------:R-:W-:Y:S01]  /*16f60*/  FFMA.FTZ R25, R26, UR35, -R7.reuse ;  /* 0x000000231a197c23 */ /* 0x100fe20008010807 */
[----:B------:R-:W-:Y:S01]  /*16f70*/  FMNMX.FTZ R26, R29, R10, !PT ;  /* 0x0000000a1d1a7209 */ /* 0x000fe20007810000 */
[--C-:B------:R-:W-:Y:S01]  /*16f80*/  FFMA.FTZ R83, R30, UR35, -R7.reuse ;  /* 0x000000231e537c23 */ /* 0x100fe20008010807 */
[----:B------:R-:W-:Y:S01]  /*16f90*/  ISETP.GT.AND P5, PT, R87, 0x49, P3 ;  /* 0x000000495700780c */ /* 0x000fe20001fa4270 */
[----:B------:R0:W-:Y:S01]  /*16fa0*/  MUFU.EX2 R8, R86 ;  /* 0x0000005600087308 */ /* 0x0001e20000000800 */
[----:B------:R-:W-:Y:S01]  /*16fb0*/  FMNMX.FTZ R26, R9, R26, !PT ;  /* 0x0000001a091a7209 */ /* 0x000fe20007810000 */
[--C-:B------:R-:W-:Y:S01]  /*16fc0*/  FFMA.FTZ R153, R38, UR35, -R7.reuse ;  /* 0x0000002326997c23 */ /* 0x100fe20008010807 */
[----:B------:R-:W-:Y:S01]  /*16fd0*/  ISETP.LT.OR P5, PT, R152, 0x4a, P5 ;  /* 0x0000004a9800780c */ /* 0x000fe20002fa1670 */
[--C-:B------:R-:W-:Y:S01]  /*16fe0*/  FFMA.FTZ R78, R154, UR35, -R7.reuse ;  /* 0x000000239a4e7c23 */ /* 0x100fe20008010807 */
[----:B------:R-:W-:Y:S01]  /*16ff0*/  FMNMX.FTZ R85, R21, R26, !PT ;  /* 0x0000001a15557209 */ /* 0x000fe20007810000 */
[--C-:B------:R-:W-:Y:S01]  /*17000*/  FFMA.FTZ R26, R33, UR35, -R7.reuse ;  /* 0x00000023211a7c23 */ /* 0x100fe20008010807 */
[----:B------:R-:W-:Y:S01]  /*17010*/  FSEL R56, R56, -INF , !P5 ;  /* 0xff80000038387808 */ /* 0x000fe20006800000 */
[----:B------:R-:W-:Y:S01]  /*17020*/  MUFU.EX2 R15, R15 ;  /* 0x0000000f000f7308 */ /* 0x000fe20000000800 */
[----:B------:R-:W-:Y:S01]  /*17030*/  FMNMX.FTZ R30, R24, R85, !PT ;  /* 0x00000055181e7209 */ /* 0x000fe20007810000 */
[----:B0-----:R-:W-:Y:S01]  /*17040*/  FFMA.FTZ R86, R34, UR35, -R7 ;  /* 0x0000002322567c23 */ /* 0x001fe20008010807 */
[----:B------:R-:W-:-:S02]  /*17050*/  ISETP.GT.AND P5, PT, R87, 0x50, P3 ;  /* 0x000000505700780c */ /* 0x000fc40001fa4270 */
[----:B------:R-:W-:Y:S02]  /*17060*/  FMNMX.FTZ R33, R27, R30, !PT ;  /* 0x0000001e1b217209 */ /* 0x000fe40007810000 */
[----:B------:R-:W-:Y:S01]  /*17070*/  ISETP.LT.OR P5, PT, R152, 0x51, P5 ;  /* 0x000000519800780c */ /* 0x000fe20002fa1670 */
[----:B------:R-:W-:Y:S01]  /*17080*/  MUFU.EX2 R78, R78 ;  /* 0x0000004e004e7308 */ /* 0x000fe20000000800 */
[----:B------:R-:W-:Y:S02]  /*17090*/  FMNMX.FTZ R30, R28, R33, !PT ;  /* 0x000000211c1e7209 */ /* 0x000fe40007810000 */
[----:B------:R-:W-:Y:S02]  /*170a0*/  FSEL R59, R59, -INF , !P5 ;  /* 0xff8000003b3b7808 */ /* 0x000fe40006800000 */
[----:B------:R-:W-:Y:S01]  /*170b0*/  FMNMX.FTZ R85, R31, R30, !PT ;  /* 0x0000001e1f557209 */ /* 0x000fe20007810000 */
[----:B------:R-:W-:Y:S01]  /*170c0*/  FFMA.FTZ R30, R37, UR35, -R7 ;  /* 0x00000023251e7c23 */ /* 0x000fe20008010807 */
[----:B------:R-:W-:Y:S01]  /*170d0*/  ISETP.GT.AND P5, PT, R87, 0x51, P3 ;  /* 0x000000515700780c */ /* 0x000fe20001fa4270 */
[----:B------:R0:W-:Y:S01]  /*170e0*/  MUFU.EX2 R33, R86 ;  /* 0x0000005600217308 */ /* 0x0001e20000000800 */
[----:B------:R-:W-:-:S02]  /*170f0*/  FMNMX.FTZ R34, R32, R85, !PT ;  /* 0x0000005520227209 */ /* 0x000fc40007810000 */
[----:B------:R-:W-:Y:S02]  /*17100*/  ISETP.LT.OR P5, PT, R152, 0x52, P5 ;  /* 0x000000529800780c */ /* 0x000fe40002fa1670 */
[----:B------:R-:W-:Y:S02]  /*17110*/  FMNMX.FTZ R37, R35, R34, !PT ;  /* 0x0000002223257209 */ /* 0x000fe40007810000 */
[----:B------:R-:W-:Y:S01]  /*17120*/  FSEL R60, R60, -INF , !P5 ;  /* 0xff8000003c3c7808 */ /* 0x000fe20006800000 */
[----:B------:R-:W-:Y:S01]  /*17130*/  MUFU.EX2 R20, R20 ;  /* 0x0000001400147308 */ /* 0x000fe20000000800 */
[----:B------:R-:W-:Y:S01]  /*17140*/  ISETP.GT.AND P5, PT, R87, 0x58, P3 ;  /* 0x000000585700780c */ /* 0x000fe20001fa4270 */
[----:B0-----:R-:W-:Y:S01]  /*17150*/  FFMA.FTZ R86, R42, UR35, -R7 ;  /* 0x000000232a567c23 */ /* 0x001fe20008010807 */
[----:B------:R-:W-:Y:S02]  /*17160*/  FMNMX.FTZ R34, R36, R37, !PT ;  /* 0x0000002524227209 */ /* 0x000fe40007810000 */
[----:B------:R-:W-:-:S02]  /*17170*/  ISETP.LT.OR P5, PT, R152, 0x59, P5 ;  /* 0x000000599800780c */ /* 0x000fc40002fa1670 */
[----:B------:R-:W-:Y:S01]  /*17180*/  FMNMX.FTZ R85, R39, R34, !PT ;  /* 0x0000002227557209 */ /* 0x000fe20007810000 */
[--C-:B------:R-:W-:Y:S01]  /*17190*/  FFMA.FTZ R34, R41, UR35, -R7.reuse ;  /* 0x0000002329227c23 */ /* 0x100fe20008010807 */
[----:B------:R-:W-:Y:S01]  /*171a0*/  FSEL R63, R63, -INF , !P5 ;  /* 0xff8000003f3f7808 */ /* 0x000fe20006800000 */
[----:B------:R0:W-:Y:S01]  /*171b0*/  MUFU.EX2 R37, R153 ;  /* 0x0000009900257308 */ /* 0x0001e20000000800 */
[----:B------:R-:W-:Y:S02]  /*171c0*/  FMNMX.FTZ R38, R40, R85, !PT ;  /* 0x0000005528267209 */ /* 0x000fe40007810000 */
[----:B------:R-:W-:Y:S02]  /*171d0*/  ISETP.GT.AND P5, PT, R87, 0x59, P3 ;  /* 0x000000595700780c */ /* 0x000fe40001fa4270 */
[----:B------:R-:W-:Y:S02]  /*171e0*/  FMNMX.FTZ R41, R43, R38, !PT ;  /* 0x000000262b297209 */ /* 0x000fe40007810000 */
[----:B------:R-:W-:Y:S01]  /*171f0*/  ISETP.LT.OR P5, PT, R152, 0x5a, P5 ;  /* 0x0000005a9800780c */ /* 0x000fe20002fa1670 */
[----:B------:R-:W-:Y:S01]  /*17200*/  MUFU.EX2 R25, R25 ;  /* 0x0000001900197308 */ /* 0x000fe20000000800 */
[----:B------:R-:W-:Y:S01]  /*17210*/  FMNMX.FTZ R38, R44, R41, !PT ;  /* 0x000000292c267209 */ /* 0x000fe20007810000 */
[----:B0-----:R-:W-:Y:S01]  /*17220*/  FFMA.FTZ R153, R46, UR35, -R7 ;  /* 0x000000232e997c23 */ /* 0x001fe20008010807 */
[----:B------:R-:W-:-:S02]  /*17230*/  FSEL R64, R64, -INF , !P5 ;  /* 0xff80000040407808 */ /* 0x000fc40006800000 */
[----:B------:R-:W-:Y:S02]  /*17240*/  ISETP.GT.AND P5, PT, R87, 0x60, P3 ;  /* 0x000000605700780c */ /* 0x000fe40001fa4270 */
[----:B------:R-:W-:Y:S01]  /*17250*/  FMNMX.FTZ R85, R47, R38, !PT ;  /* 0x000000262f557209 */ /* 0x000fe20007810000 */
[----:B------:R-:W-:Y:S01]  /*17260*/  FFMA.FTZ R38, R45, UR35, -R7 ;  /* 0x000000232d267c23 */ /* 0x000fe20008010807 */
[----:B------:R-:W-:Y:S01]  /*17270*/  ISETP.LT.OR P5, PT, R152, 0x61, P5 ;  /* 0x000000619800780c */ /* 0x000fe20002fa1670 */
[----:B------:R0:W-:Y:S01]  /*17280*/  MUFU.EX2 R41, R86 ;  /* 0x0000005600297308 */ /* 0x0001e20000000800 */
[----:B------:R-:W-:Y:S02]  /*17290*/  FMNMX.FTZ R42, R48, R85, !PT ;  /* 0x00000055302a7209 */ /* 0x000fe40007810000 */
[----:B------:R-:W-:Y:S02]  /*172a0*/  FSEL R67, R67, -INF , !P5 ;  /* 0xff80000043437808 */ /* 0x000fe40006800000 */
[----:B------:R-:W-:-:S02]  /*172b0*/  ISETP.GT.AND P5, PT, R87, 0x61, P3 ;  /* 0x000000615700780c */ /* 0x000fc40001fa4270 */
[----:B------:R-:W-:Y:S01]  /*172c0*/  FMNMX.FTZ R45, R51, R42, !PT ;  /* 0x0000002a332d7209 */ /* 0x000fe20007810000 */
[----:B------:R-:W-:Y:S01]  /*172d0*/  MUFU.EX2 R83, R83 ;  /* 0x0000005300537308 */ /* 0x000fe20000000800 */
[----:B------:R-:W-:Y:S01]  /*172e0*/  ISETP.LT.OR P5, PT, R152, 0x62, P5 ;  /* 0x000000629800780c */ /* 0x000fe20002fa1670 */
[--C-:B0-----:R-:W-:Y:S01]  /*172f0*/  FFMA.FTZ R86, R50, UR35, -R7.reuse ;  /* 0x0000002332567c23 */ /* 0x101fe20008010807 */
[----:B------:R-:W-:Y:S02]  /*17300*/  FMNMX.FTZ R42, R52, R45, !PT ;  /* 0x0000002d342a7209 */ /* 0x000fe40007810000 */
[----:B------:R-:W-:Y:S02]  /*17310*/  FSEL R68, R68, -INF , !P5 ;  /* 0xff80000044447808 */ /* 0x000fe40006800000 */
[----:B------:R-:W-:Y:S01]  /*17320*/  ISETP.GT.AND P5, PT, R87, 0x68, P3 ;  /* 0x000000685700780c */ /* 0x000fe20001fa4270 */
[----:B------:R0:W-:Y:S01]  /*17330*/  MUFU.EX2 R45, R153 ;  /* 0x00000099002d7308 */ /* 0x0001e20000000800 */
[----:B------:R-:W-:Y:S01]  /*17340*/  FMNMX.FTZ R85, R55, R42, !PT ;  /* 0x0000002a37557209 */ /* 0x000fe20007810000 */
[----:B------:R-:W-:Y:S01]  /*17350*/  FFMA.FTZ R42, R49, UR35, -R7 ;  /* 0x00000023312a7c23 */ /* 0x000fe20008010807 */
[----:B------:R-:W-:-:S02]  /*17360*/  ISETP.LT.OR P5, PT, R152, 0x69, P5 ;  /* 0x000000699800780c */ /* 0x000fc40002fa1670 */
[----:B------:R-:W-:Y:S02]  /*17370*/  FMNMX.FTZ R46, R56, R85, !PT ;  /* 0x00000055382e7209 */ /* 0x000fe40007810000 */
[----:B------:R-:W-:Y:S01]  /*17380*/  FSEL R71, R71, -INF , !P5 ;  /* 0xff80000047477808 */ /* 0x000fe20006800000 */
[----:B------:R-:W-:Y:S01]  /*17390*/  MUFU.EX2 R26, R26 ;  /* 0x0000001a001a7308 */ /* 0x000fe20000000800 */
[----:B------:R-:W-:Y:S01]  /*173a0*/  FMNMX.FTZ R49, R59, R46, !PT ;  /* 0x0000002e3b317209 */ /* 0x000fe20007810000 */
[--C-:B0-----:R-:W-:Y:S01]  /*173b0*/  FFMA.FTZ R153, R54, UR35, -R7.reuse ;  /* 0x0000002336997c23 */ /* 0x101fe20008010807 */
[----:B------:R-:W-:Y:S02]  /*173c0*/  ISETP.GT.AND P5, PT, R87, 0x69, P3 ;  /* 0x000000695700780c */ /* 0x000fe40001fa4270 */
[----:B------:R-:W-:Y:S02]  /*173d0*/  FMNMX.FTZ R46, R60, R49, !PT ;  /* 0x000000313c2e7209 */ /* 0x000fe40007810000 */
[----:B------:R-:W-:Y:S01]  /*173e0*/  ISETP.LT.OR P5, PT, R152, 0x6a, P5 ;  /* 0x0000006a9800780c */ /* 0x000fe20002fa1670 */
[----:B------:R0:W-:Y:S01]  /*173f0*/  MUFU.EX2 R49, R86 ;  /* 0x0000005600317308 */ /* 0x0001e20000000800 */
[----:B------:R-:W-:Y:S01]  /*17400*/  FMNMX.FTZ R85, R63, R46, !PT ;  /* 0x0000002e3f557209 */ /* 0x000fe20007810000 */
[----:B------:R-:W-:Y:S01]  /*17410*/  FFMA.FTZ R46, R53, UR35, -R7 ;  /* 0x00000023352e7c23 */ /* 0x000fe20008010807 */
[----:B------:R-:W-:-:S02]  /*17420*/  FSEL R72, R72, -INF , !P5 ;  /* 0xff80000048487808 */ /* 0x000fc40006800000 */
[----:B------:R-:W-:Y:S02]  /*17430*/  ISETP.GT.AND P5, PT, R87, 0x70, P3 ;  /* 0x000000705700780c */ /* 0x000fe40001fa4270 */
[----:B------:R-:W-:Y:S01]  /*17440*/  FMNMX.FTZ R50, R64, R85, !PT ;  /* 0x0000005540327209 */ /* 0x000fe20007810000 */
[----:B------:R-:W-:Y:S01]  /*17450*/  MUFU.EX2 R30, R30 ;  /* 0x0000001e001e7308 */ /* 0x000fe20000000800 */
[----:B------:R-:W-:Y:S02]  /*17460*/  ISETP.LT.OR P5, PT, R152, 0x71, P5 ;  /* 0x000000719800780c */ /* 0x000fe40002fa1670 */
[----:B------:R-:W-:Y:S02]  /*17470*/  FMNMX.FTZ R53, R67, R50, !PT ;  /* 0x0000003243357209 */ /* 0x000fe40007810000 */
[----:B------:R-:W-:Y:S02]  /*17480*/  FSEL R75, R75, -INF , !P5 ;  /* 0xff8000004b4b7808 */ /* 0x000fe40006800000 */
[----:B------:R-:W-:Y:S01]  /*17490*/  ISETP.GT.AND P5, PT, R87, 0x71, P3 ;  /* 0x000000715700780c */ /* 0x000fe20001fa4270 */
[----:B------:R-:W-:Y:S01]  /*174a0*/  MUFU.EX2 R34, R34 ;  /* 0x0000002200227308 */ /* 0x000fe20000000800 */
[----:B------:R-:W-:-:S02]  /*174b0*/  FMNMX.FTZ R50, R68, R53, !PT ;  /* 0x0000003544327209 */ /* 0x000fc40007810000 */
[----:B------:R-:W-:Y:S02]  /*174c0*/  ISETP.LT.OR P5, PT, R152, 0x72, P5 ;  /* 0x000000729800780c */ /* 0x000fe40002fa1670 */
[----:B------:R-:W-:Y:S01]  /*174d0*/  FMNMX.FTZ R85, R71, R50, !PT ;  /* 0x0000003247557209 */ /* 0x000fe20007810000 */
[--C-:B------:R-:W-:Y:S01]  /*174e0*/  FFMA.FTZ R50, R57, UR35, -R7.reuse ;  /* 0x0000002339327c23 */ /* 0x100fe20008010807 */
[----:B------:R-:W-:Y:S01]  /*174f0*/  FSEL R76, R76, -INF , !P5 ;  /* 0xff8000004c4c7808 */ /* 0x000fe20006800000 */
[----:B------:R-:W-:Y:S01]  /*17500*/  MUFU.EX2 R38, R38 ;  /* 0x0000002600267308 */ /* 0x000fe20000000800 */
[C---:B------:R-:W-:Y:S02]  /*17510*/  ISETP.GT.AND P5, PT, R87.reuse, 0x78, P3 ;  /* 0x000000785700780c */ /* 0x040fe40001fa4270 */
[----:B------:R-:W-:Y:S02]  /*17520*/  FMNMX.FTZ R54, R72, R85, !PT ;  /* 0x0000005548367209 */ /* 0x000fe40007810000 */
[----:B------:R-:W-:Y:S01]  /*17530*/  ISETP.GT.AND P3, PT, R87, 0x79, P3 ;  /* 0x000000795700780c */ /* 0x000fe20001f64270 */
[--C-:B------:R-:W-:Y:S01]  /*17540*/  FFMA.FTZ R87, R58, UR35, -R7.reuse ;  /* 0x000000233a577c23 */ /* 0x100fe20008010807 */
[----:B------:R-:W-:Y:S01]  /*17550*/  ISETP.LT.OR P5, PT, R152, 0x79, P5 ;  /* 0x000000799800780c */ /* 0x000fe20002fa1670 */
[--C-:B------:R-:W-:Y:S01]  /*17560*/  FFMA.FTZ R58, R65, UR35, -R7.reuse ;  /* 0x00000023413a7c23 */ /* 0x100fe20008010807 */
[----:B------:R-:W-:Y:S01]  /*17570*/  FMNMX.FTZ R57, R75, R54, !PT ;  /* 0x000000364b397209 */ /* 0x000fe20007810000 */
[--C-:B------:R-:W-:Y:S01]  /*17580*/  FFMA.FTZ R65, R66, UR35, -R7.reuse ;  /* 0x0000002342417c23 */ /* 0x100fe20008010807 */
[----:B------:R-:W-:Y:S01]  /*17590*/  ISETP.LT.OR P3, PT, R152, 0x7a, P3 ;  /* 0x0000007a9800780c */ /* 0x000fe20001f61670 */
[--C-:B------:R-:W-:Y:S01]  /*175a0*/  FFMA.FTZ R152, R61, UR35, -R7.reuse ;  /* 0x000000233d987c23 */ /* 0x100fe20008010807 */
[----:B------:R-:W-:Y:S01]  /*175b0*/  FSEL R80, R80, -INF , !P5 ;  /* 0xff80000050507808 */ /* 0x000fe20006800000 */
[--C-:B------:R-:W-:Y:S01]  /*175c0*/  FFMA.FTZ R61, R62, UR35, -R7.reuse ;  /* 0x000000233e3d7c23 */ /* 0x100fe20008010807 */
[----:B------:R-:W-:Y:S01]  /*175d0*/  FMNMX.FTZ R85, R76, R57, !PT ;  /* 0x000000394c557209 */ /* 0x000fe20007810000 */
[--C-:B------:R-:W-:Y:S01]  /*175e0*/  FFMA.FTZ R62, R69, UR35, -R7.reuse ;  /* 0x00000023453e7c23 */ /* 0x100fe20008010807 */
[----:B------:R-:W-:Y:S01]  /*175f0*/  FSEL R81, R81, -INF , !P3 ;  /* 0xff80000051517808 */ /* 0x000fe20005800000 */
        /* <DEDUP_REMOVED lines=9> */
[----:B------:R-:W-:Y:S01]  /*17690*/  FSEL R82, R6, RZ, P4 ;  /* 0x000000ff06527208 */ /* 0x000fe20002000000 */
[----:B0-----:R-:W0:Y:S01]  /*176a0*/  SHFL.BFLY PT, R86, R85, 0x2, 0x1f ;  /* 0x0c401f0055567f89 */ /* 0x001e2200000e0000 */
[----:B------:R-:W-:Y:S01]  /*176b0*/  IMAD.U32 R84, RZ, RZ, UR35 ;  /* 0x00000023ff547e24 */ /* 0x000fe2000f8e00ff */
[----:B------:R-:W-:Y:S02]  /*176c0*/  MUFU.EX2 R42, R42 ;  /* 0x0000002a002a7308 */ /* 0x000fe40000000800 */
[----:B------:R-:W-:-:S04]  /*176d0*/  FADD.FTZ R82, -R82, R11 ;  /* 0x0000000b52527221 */ /* 0x000fc80000010100 */
[----:B------:R-:W-:Y:S02]  /*176e0*/  FMUL.FTZ R11, R82, UR35 ;  /* 0x00000023520b7c20 */ /* 0x000fe40008410000 */
[----:B------:R-:W-:Y:S08]  /*176f0*/  MUFU.EX2 R46, R46 ;  /* 0x0000002e002e7308 */ /* 0x000ff00000000800 */
[----:B------:R-:W2:Y:S01]  /*17700*/  MUFU.EX2 R11, R11 ;  /* 0x0000000b000b7308 */ /* 0x000ea20000000800 */
        /* <DEDUP_REMOVED lines=19> */
[----:B------:R-:W-:Y:S01]  /*17840*/  FSEL R43, R7, RZ, P3 ;  /* 0x000000ff072b7208 */ /* 0x000fe20001800000 */
[----:B------:R-:W-:-:S01]  /*17850*/  FFMA.FTZ R29, R29, UR35, -R82 ;  /* 0x000000231d1d7c23 */ /* 0x000fc20008010852 */
[----:B------:R-:W-:Y:S01]  /*17860*/  MUFU.EX2 R84, R84 ;  /* 0x0000005400547308 */ /* 0x000fe20000000800 */
[----:B------:R-:W-:-:S01]  /*17870*/  FFMA.FTZ R24, R24, UR35, -R82 ;  /* 0x0000002318187c23 */ /* 0x000fc20008010852 */
[----:B------:R-:W-:Y:S01]  /*17880*/  FFMA.FTZ R28, R28, UR35, -R82 ;  /* 0x000000231c1c7c23 */ /* 0x000fe20008010852 */
[----:B------:R-:W-:-:S01]  /*17890*/  FADD.FTZ R43, -R43, R10 ;  /* 0x0000000a2b2b7221 */ /* 0x000fc20000010100 */
[--C-:B------:R-:W-:Y:S01]  /*178a0*/  FFMA.FTZ R85, R47, UR35, -R82.reuse ;  /* 0x000000232f557c23 */ /* 0x100fe20008010852 */
[----:B------:R-:W-:-:S01]  /*178b0*/  FFMA.FTZ R47, R51, UR35, -R82 ;  /* 0x00000023332f7c23 */ /* 0x000fc20008010852 */
[--C-:B------:R-:W-:Y:S01]  /*178c0*/  FFMA.FTZ R51, R55, UR35, -R82.reuse ;  /* 0x0000002337337c23 */ /* 0x100fe20008010852 */
[----:B------:R-:W-:Y:S01]  /*178d0*/  FMUL.FTZ R86, R43, UR35 ;  /* 0x000000232b567c20 */ /* 0x000fe20008410000 */
[----:B------:R-:W-:Y:S01]  /*178e0*/  MUFU.EX2 R29, R29 ;  /* 0x0000001d001d7308 */ /* 0x000fe20000000800 */
[----:B------:R-:W-:-:S01]  /*178f0*/  FFMA.FTZ R43, R48, UR35, -R82 ;  /* 0x00000023302b7c23 */ /* 0x000fc20008010852 */
[----:B------:R-:W-:Y:S01]  /*17900*/  FFMA.FTZ R48, R52, UR35, -R82 ;  /* 0x0000002334307c23 */ /* 0x000fe20008010852 */
[----:B--2---:R-:W-:-:S01]  /*17910*/  FFMA.FTZ R52, R11, R3, R78 ;  /* 0x000000030b347223 */ /* 0x004fc2000001004e */
[--C-:B------:R-:W-:Y:S01]  /*17920*/  FFMA.FTZ R32, R32, UR35, -R82.reuse ;  /* 0x0000002320207c23 */ /* 0x100fe20008010852 */
[----:B------:R-:W-:-:S01]  /*17930*/  FFMA.FTZ R36, R36, UR35, -R82 ;  /* 0x0000002324247c23 */ /* 0x000fc20008010852 */
[----:B------:R-:W-:Y:S01]  /*17940*/  FFMA.FTZ R40, R40, UR35, -R82 ;  /* 0x0000002328287c23 */ /* 0x000fe20008010852 */
[----:B------:R-:W-:-:S01]  /*17950*/  FADD.FTZ R55, R15, R52 ;  /* 0x000000340f377221 */ /* 0x000fc20000010000 */
[----:B------:R-:W0:Y:S01]  /*17960*/  MUFU.EX2 R86, R86 ;  /* 0x0000005600567308 */ /* 0x000e220000000800 */
[----:B------:R-:W-:-:S01]  /*17970*/  FFMA.FTZ R52, R56, UR35, -R82 ;  /* 0x0000002338347c23 */ /* 0x000fc20008010852 */
[----:B------:R-:W-:Y:S01]  /*17980*/  FFMA.FTZ R44, R44, UR35, -R82 ;  /* 0x000000232c2c7c23 */ /* 0x000fe20008010852 */
[----:B------:R-:W-:-:S01]  /*17990*/  FADD.FTZ R56, R20, R55 ;  /* 0x0000003714387221 */ /* 0x000fc20000010000 */
[--C-:B------:R-:W-:Y:S01]  /*179a0*/  FFMA.FTZ R55, R59, UR35, -R82.reuse ;  /* 0x000000233b377c23 */ /* 0x100fe20008010852 */
[----:B------:R-:W-:-:S03]  /*179b0*/  FFMA.FTZ R81, R81, UR35, -R82 ;  /* 0x0000002351517c23 */ /* 0x000fc60008010852 */
[----:B------:R-:W2:Y:S08]  /*179c0*/  MUFU.EX2 R9, R9 ;  /* 0x0000000900097308 */ /* 0x000eb00000000800 */
[----:B------:R-:W3:Y:S01]  /*179d0*/  MUFU.EX2 R24, R24 ;  /* 0x0000001800187308 */ /* 0x000ee20000000800 */
[----:B0-----:R-:W-:-:S04]  /*179e0*/  FFMA.FTZ R3, R86, R0, R29 ;  /* 0x0000000056037223 */ /* 0x001fc8000001001d */
[----:B------:R-:W-:-:S03]  /*179f0*/  FADD.FTZ R0, R84, R3 ;  /* 0x0000000354007221 */ /* 0x000fc60000010000 */
[----:B------:R-:W0:Y:S01]  /*17a00*/  MUFU.EX2 R21, R21 ;  /* 0x0000001500157308 */ /* 0x000e220000000800 */
[----:B--2---:R-:W-:-:S07]  /*17a10*/  FADD.FTZ R3, R9, R0 ;  /* 0x0000000009037221 */ /* 0x004fce0000010000 */
[----:B------:R-:W2:Y:S01]  /*17a20*/  MUFU.EX2 R28, R28 ;  /* 0x0000001c001c7308 */ /* 0x000ea20000000800 */
[----:B---3--:R-:W-:-:S07]  /*17a30*/  FADD.FTZ R0, R24, R3 ;  /* 0x0000000318007221 */ /* 0x008fce0000010000 */
[----:B------:R-:W3:Y:S01]  /*17a40*/  MUFU.EX2 R27, R27 ;  /* 0x0000001b001b7308 */ /* 0x000ee20000000800 */
[----:B0-----:R-:W-:-:S07]  /*17a50*/  FADD.FTZ R3, R21, R0 ;  /* 0x0000000015037221 */ /* 0x001fce0000010000 */
[----:B------:R0:W-:Y:S01]  /*17a60*/  MUFU.EX2 R10, R85 ;  /* 0x00000055000a7308 */ /* 0x0001e20000000800 */
[----:B--2---:R-:W-:-:S07]  /*17a70*/  FADD.FTZ R0, R28, R3 ;  /* 0x000000031c007221 */ /* 0x004fce0000010000 */
[----:B------:R-:W2:Y:S01]  /*17a80*/  MUFU.EX2 R32, R32 ;  /* 0x0000002000207308 */ /* 0x000ea20000000800 */
[----:B0-----:R-:W-:-:S01]  /*17a90*/  FADD.FTZ R85, R25, R56 ;  /* 0x0000003819557221 */ /* 0x001fc20000010000 */
[----:B---3--:R-:W-:-:S03]  /*17aa0*/  FADD.FTZ R3, R27, R0 ;  /* 0x000000001b037221 */ /* 0x008fc60000010000 */
[----:B------:R-:W-:-:S03]  /*17ab0*/  FADD.FTZ R56, R8, R85 ;  /* 0x0000005508387221 */ /* 0x000fc60000010000 */
[----:B------:R-:W0:Y:S01]  /*17ac0*/  MUFU.EX2 R31, R31 ;  /* 0x0000001f001f7308 */ /* 0x000e220000000800 */
[----:B------:R-:W-:-:S01]  /*17ad0*/  FADD.FTZ R59, R83, R56 ;  /* 0x00000038533b7221 */ /* 0x000fc20000010000 */
[----:B------:R-:W-:-:S03]  /*17ae0*/  FFMA.FTZ R56, R60, UR35, -R82 ;  /* 0x000000233c387c23 */ /* 0x000fc60008010852 */
[----:B------:R-:W-:Y:S01]  /*17af0*/  FADD.FTZ R60, R26, R59 ;  /* 0x0000003b1a3c7221 */ /* 0x000fe20000010000 */
[----:B------:R-:W-:-:S02]  /*17b00*/  FFMA.FTZ R59, R63, UR35, -R82 ;  /* 0x000000233f3b7c23 */ /* 0x000fc40008010852 */
[----:B------:R-:W3:Y:S01]  /*17b10*/  MUFU.EX2 R36, R36 ;  /* 0x0000002400247308 */ /* 0x000ee20000000800 */
[----:B------:R-:W-:-:S01]  /*17b20*/  FADD.FTZ R85, R33, R60 ;  /* 0x0000003c21557221 */ /* 0x000fc20000010000 */
[----:B--2---:R-:W-:-:S03]  /*17b30*/  FADD.FTZ R0, R32, R3 ;  /* 0x0000000320007221 */ /* 0x004fc60000010000 */
[----:B------:R-:W-:-:S03]  /*17b40*/  FADD.FTZ R60, R30, R85 ;  /* 0x000000551e3c7221 */ /* 0x000fc60000010000 */
[----:B------:R-:W2:Y:S01]  /*17b50*/  MUFU.EX2 R35, R35 ;  /* 0x0000002300237308 */ /* 0x000ea20000000800 */
[----:B0-----:R-:W-:-:S01]  /*17b60*/  FADD.FTZ R3, R31, R0 ;  /* 0x000000001f037221 */ /* 0x001fc20000010000 */
[----:B------:R-:W-:Y:S01]  /*17b70*/  FADD.FTZ R63, R37, R60 ;  /* 0x0000003c253f7221 */ /* 0x000fe20000010000 */
[----:B------:R-:W-:-:S03]  /*17b80*/  FFMA.FTZ R60, R64, UR35, -R82 ;  /* 0x00000023403c7c23 */ /* 0x000fc60008010852 */
[----:B------:R-:W-:Y:S01]  /*17b90*/  FADD.FTZ R64, R34, R63 ;  /* 0x0000003f22407221 */ /* 0x000fe20000010000 */
[----:B------:R-:W-:-:S01]  /*17ba0*/  FFMA.FTZ R63, R67, UR35, -R82 ;  /* 0x00000023433f7c23 */ /* 0x000fc20008010852 */
[----:B------:R-:W0:Y:S01]  /*17bb0*/  MUFU.EX2 R40, R40 ;  /* 0x0000002800287308 */ /* 0x000e220000000800 */
[----:B---3--:R-:W-:-:S01]  /*17bc0*/  FADD.FTZ R0, R36, R3 ;  /* 0x0000000324007221 */ /* 0x008fc20000010000 */
[----:B------:R-:W-:-:S04]  /*17bd0*/  FADD.FTZ R85, R41, R64 ;  /* 0x0000004029557221 */ /* 0x000fc80000010000 */
[----:B------:R-:W-:Y:S02]  /*17be0*/  FADD.FTZ R64, R38, R85 ;  /* 0x0000005526407221 */ /* 0x000fe40000010000 */
[----:B------:R-:W3:Y:S01]  /*17bf0*/  MUFU.EX2 R39, R39 ;  /* 0x0000002700277308 */ /* 0x000ee20000000800 */
[----:B--2---:R-:W-:-:S01]  /*17c00*/  FADD.FTZ R3, R35, R0 ;  /* 0x0000000023037221 */ /* 0x004fc20000010000 */
[----:B------:R-:W-:Y:S01]  /*17c10*/  FADD.FTZ R67, R45, R64 ;  /* 0x000000402d437221 */ /* 0x000fe20000010000 */
[----:B------:R-:W-:-:S05]  /*17c20*/  FFMA.FTZ R64, R68, UR35, -R82 ;  /* 0x0000002344407c23 */ /* 0x000fca0008010852 */
[----:B------:R-:W2:Y:S01]  /*17c30*/  MUFU.EX2 R44, R44 ;  /* 0x0000002c002c7308 */ /* 0x000ea20000000800 */
[----:B0-----:R-:W-:-:S07]  /*17c40*/  FADD.FTZ R0, R40, R3 ;  /* 0x0000000328007221 */ /* 0x001fce0000010000 */
[----:B------:R-:W0:Y:S01]  /*17c50*/  MUFU.EX2 R43, R43 ;  /* 0x0000002b002b7308 */ /* 0x000e220000000800 */
[----:B---3--:R-:W-:-:S01]  /*17c60*/  FADD.FTZ R3, R39, R0 ;  /* 0x0000000027037221 */ /* 0x008fc20000010000 */
[----:B------:R-:W-:Y:S01]  /*17c70*/  FADD.FTZ R0, R42, R67 ;  /* 0x000000432a007221 */ /* 0x000fe20000010000 */
[----:B------:R-:W-:-:S05]  /*17c80*/  FFMA.FTZ R67, R71, UR35, -R82 ;  /* 0x0000002347437c23 */ /* 0x000fca0008010852 */
[----:B------:R-:W3:Y:S01]  /*17c90*/  MUFU.EX2 R47, R47 ;  /* 0x0000002f002f7308 */ /* 0x000ee20000000800 */
[----:B--2---:R-:W-:-:S04]  /*17ca0*/  FADD.FTZ R3, R44, R3 ;  /* 0x000000032c037221 */ /* 0x004fc80000010000 */
[----:B------:R-:W-:Y:S01]  /*17cb0*/  FADD.FTZ R68, R10, R3 ;  /* 0x000000030a447221 */ /* 0x000fe20000010000 */
[----:B------:R-:W-:-:S02]  /*17cc0*/  FADD.FTZ R3, R49, R0 ;  /* 0x0000000031037221 */ /* 0x000fc40000010000 */
[----:B------:R-:W2:Y:S01]  /*17cd0*/  MUFU.EX2 R48, R48 ;  /* 0x0000003000307308 */ /* 0x000ea20000000800 */
[----:B0-----:R-:W-:-:S01]  /*17ce0*/  FADD.FTZ R68, R43, R68 ;  /* 0x000000442b447221 */ /* 0x001fc20000010000 */
[----:B------:R-:W-:-:S04]  /*17cf0*/  FADD.FTZ R0, R46, R3 ;  /* 0x000000032e007221 */ /* 0x000fc80000010000 */
[----:B------:R-:W-:Y:S02]  /*17d00*/  FADD.FTZ R71, R53, R0 ;  /* 0x0000000035477221 */ /* 0x000fe40000010000 */
[----:B------:R-:W0:Y:S01]  /*17d10*/  MUFU.EX2 R51, R51 ;  /* 0x0000003300337308 */ /* 0x000e220000000800 */
[----:B---3--:R-:W-:-:S01]  /*17d20*/  FADD.FTZ R3, R47, R68 ;  /* 0x000000442f037221 */ /* 0x008fc20000010000 */
[----:B------:R-:W-:Y:S01]  /*17d30*/  FFMA.FTZ R68, R72, UR35, -R82 ;  /* 0x0000002348447c23 */ /* 0x000fe20008010852 */
[----:B------:R-:W-:-:S01]  /*17d40*/  FADD.FTZ R72, R50, R71 ;  /* 0x0000004732487221 */ /* 0x000fc20000010000 */
[----:B------:R-:W-:-:S03]  /*17d50*/  FFMA.FTZ R71, R75, UR35, -R82 ;  /* 0x000000234b477c23 */ /* 0x000fc60008010852 */
[----:B------:R-:W-:Y:S01]  /*17d60*/  FADD.FTZ R85, R57, R72 ;  /* 0x0000004839557221 */ /* 0x000fe20000010000 */
[----:B------:R-:W3:Y:S01]  /*17d70*/  MUFU.EX2 R52, R52 ;  /* 0x0000003400347308 */ /* 0x000ee20000000800 */
[----:B--2---:R-:W-:-:S02]  /*17d80*/  FADD.FTZ R0, R48, R3 ;  /* 0x0000000330007221 */ /* 0x004fc40000010000 */
[----:B------:R-:W-:-:S04]  /*17d90*/  FADD.FTZ R72, R54, R85 ;  /* 0x0000005536487221 */ /* 0x000fc80000010000 */
[----:B------:R-:W-:Y:S01]  /*17da0*/  FADD.FTZ R75, R61, R72 ;  /* 0x000000483d4b7221 */ /* 0x000fe20000010000 */
[----:B------:R-:W2:Y:S01]  /*17db0*/  MUFU.EX2 R55, R55 ;  /* 0x0000003700377308 */ /* 0x000ea20000000800 */
[----:B0-----:R-:W-:-:S01]  /*17dc0*/  FADD.FTZ R3, R51, R0 ;  /* 0x0000000033037221 */ /* 0x001fc20000010000 */
[----:B------:R-:W-:Y:S01]  /*17dd0*/  FFMA.FTZ R72, R76, UR35, -R82 ;  /* 0x000000234c487c23 */ /* 0x000fe20008010852 */
[----:B------:R-:W-:-:S01]  /*17de0*/  FADD.FTZ R76, R58, R75 ;  /* 0x0000004b3a4c7221 */ /* 0x000fc20000010000 */
[----:B------:R-:W-:-:S04]  /*17df0*/  FFMA.FTZ R75, R80, UR35, -R82 ;  /* 0x00000023504b7c23 */ /* 0x000fc80008010852 */
[----:B------:R-:W0:Y:S01]  /*17e00*/  MUFU.EX2 R56, R56 ;  /* 0x0000003800387308 */ /* 0x000e220000000800 */
[----:B---3--:R-:W-:-:S07]  /*17e10*/  FADD.FTZ R0, R52, R3 ;  /* 0x0000000334007221 */ /* 0x008fce0000010000 */
[----:B------:R-:W3:Y:S01]  /*17e20*/  MUFU.EX2 R59, R59 ;  /* 0x0000003b003b7308 */ /* 0x000ee20000000800 */
[----:B--2---:R-:W-:-:S07]  /*17e30*/  FADD.FTZ R3, R55, R0 ;  /* 0x0000000037037221 */ /* 0x004fce0000010000 */
[----:B------:R-:W2:Y:S01]  /*17e40*/  MUFU.EX2 R65, R65 ;  /* 0x0000004100417308 */ /* 0x000ea20000000800 */
[----:B0-----:R-:W-:-:S07]  /*17e50*/  FADD.FTZ R0, R56, R3 ;  /* 0x0000000338007221 */ /* 0x001fce0000010000 */
        /* <DEDUP_REMOVED lines=33> */
[----:B--2---:R-:W-:-:S01]  /*18070*/  FADD.FTZ R0, R75, R0 ;  /* 0x000000004b007221 */ /* 0x004fc20000010000 */
[----:B0-----:R-:W-:-:S03]  /*18080*/  FADD.FTZ R3, R79, R76 ;  /* 0x0000004c4f037221 */ /* 0x001fc60000010000 */
[----:B---3--:R-:W-:Y:S01]  /*18090*/  FADD.FTZ R0, R81, R0 ;  /* 0x0000000051007221 */ /* 0x008fe20000010000 */
[----:B------:R-:W-:Y:S06]  /*180a0*/  @!P0 BRA `(.L_x_1722) ;  /* 0x0000000000048947 */ /* 0x000fec0003800000 */
[----:B------:R-:W-:Y:S01]  /*180b0*/  BPT.TRAP 0x1 ;  /* 0x000000040000795c */ /* 0x000fe20000300000 */
.L_x_1722:
[----:B------:R-:W-:Y:S01]  /*180c0*/  F2FP.SATFINITE.E4M3.F32.PACK_AB_MERGE_C R26, R33, R26, RZ ;  /* 0x0000001a211a723e */ /* 0x000fe200048070ff */
[----:B------:R-:W-:Y:S01]  /*180d0*/  FMUL.FTZ R88, R88, R11 ;  /* 0x0000000b58587220 */ /* 0x000fe20000410000 */
[----:B------:R-:W-:Y:S01]  /*180e0*/  F2FP.SATFINITE.E4M3.F32.PACK_AB_MERGE_C R9, R24, R9, RZ ;  /* 0x000000091809723e */ /* 0x000fe200048070ff */
[-C--:B------:R-:W-:Y:S01]  /*180f0*/  FMUL.FTZ R89, R89, R11.reuse ;  /* 0x0000000b59597220 */ /* 0x080fe20000410000 */
[----:B------:R-:W-:Y:S01]  /*18100*/  F2FP.SATFINITE.E4M3.F32.PACK_AB_MERGE_C R166, R83, R8, R26 ;  /* 0x0000000853a6723e */ /* 0x000fe2000480701a */
[----:B------:R-:W-:Y:S01]  /*18110*/  IMAD R8, R168, 0x8, R16 ;  /* 0x00000008a8087824 */ /* 0x000fe200078e0210 */
[----:B------:R-:W-:Y:S01]  /*18120*/  ISETP.GT.AND P3, PT, R4, R12, PT ;  /* 0x0000000c0400720c */ /* 0x000fe20003f64270 */
[----:B------:R-:W-:Y:S01]  /*18130*/  FMUL.FTZ R92, R92, R11 ;  /* 0x0000000b5c5c7220 */ /* 0x000fe20000410000 */
[----:B------:R-:W-:Y:S01]  /*18140*/  F2FP.SATFINITE.E4M3.F32.PACK_AB_MERGE_C R165, R84, R29, R9 ;  /* 0x0000001d54a5723e */ /* 0x000fe20004807009 */
[----:B------:R-:W-:Y:S01]  /*18150*/  IMAD.U32 R9, RZ, RZ, UR40 ;  /* 0x00000028ff097e24 */ /* 0x000fe2000f8e00ff */
        /* <DEDUP_REMOVED lines=9> */
[----:B------:R-:W-:Y:S01]  /*181f0*/  FMUL.FTZ R100, R100, R11 ;  /* 0x0000000b64647220 */ /* 0x000fe20000410000 */
[----:B------:R-:W-:Y:S01]  /*18200*/  F2FP.SATFINITE.E4M3.F32.PACK_AB_MERGE_C R35, R40, R35, RZ ;  /* 0x000000232823723e */ /* 0x000fe200048070ff */
[----:B------:R0:W-:Y:S01]  /*18210*/  SYNCS.ARRIVE.TRANS64.RED.A1T0 RZ, [R8+URZ], RZ ;  /* 0x000000ff08ff79a7 */ /* 0x0001e2000810043f */
        /* <DEDUP_REMOVED lines=83> */
[----:B------:R-:W-:Y:S02]  /*18750*/  IMAD.MOV.U32 R169, RZ, RZ, R14 ;  /* 0x000000ffffa97224 */ /* 0x000fe400078e000e */
[----:B------:R-:W-:Y:S01]  /*18760*/  IMAD.MOV.U32 R168, RZ, RZ, R13 ;  /* 0x000000ffffa87224 */ /* 0x000fe200078e000d */
[----:B0-----:R-:W-:Y:S06]  /*18770*/  @P3 BRA `(.L_x_1723) ;  /* 0xffffffc400fc3947 */ /* 0x001fec000383ffff */
[----:B------:R-:W-:Y:S01]  /*18780*/  IMAD.MOV.U32 R10, RZ, RZ, R7 ;  /* 0x000000ffff0a7224 */ /* 0x000fe200078e0007 */
[----:B------:R-:W-:Y:S01]  /*18790*/  MOV R11, R6 ;  /* 0x00000006000b7202 */ /* 0x000fe20000000f00 */
[----:B------:R-:W-:Y:S02]  /*187a0*/  IMAD.MOV.U32 R168, RZ, RZ, R13 ;  /* 0x000000ffffa87224 */ /* 0x000fe400078e000d */
[----:B------:R-:W-:-:S07]  /*187b0*/  IMAD.MOV.U32 R169, RZ, RZ, R14 ;  /* 0x000000ffffa97224 */ /* 0x000fce00078e000e */
.L_x_1703:
[----:B------:R-:W0:Y:S01]  /*187c0*/  LDC R6, c[0x0][0x448] ;  /* 0x00011200ff067b82 */ /* 0x000e220000000800 */
[----:B------:R-:W-:Y:S01]  /*187d0*/  IADD3 R9, R171, 0x1, -R170 ;  /* 0x00000001ab097810 */ /* 0x000fe20007ffe8aa */
[----:B------:R-:W-:-:S06]  /*187e0*/  ULDC UR10, c[0x0][0x9dc] ;  /* 0x00027700000a7ab9 */ /* 0x000fcc0000000800 */
[----:B------:R-:W2:Y:S01]  /*187f0*/  LDC R13, c[0x0][0x9e4] ;  /* 0x00027900ff0d7b82 */ /* 0x000ea20000000800 */
[----:B0-----:R-:W-:Y:S01]  /*18800*/  ISETP.NE.AND P4, PT, R6, 0x1, PT ;  /* 0x000000010600780c */ /* 0x001fe20003f85270 */
[----:B------:R-:W-:Y:S01]  /*18810*/  VIADD R6, R178, 0x7f ;  /* 0x0000007fb2067836 */ /* 0x000fe20000000000 */
[----:B--2---:R-:W-:-:S11]  /*18820*/  ISETP.GE.AND P5, PT, R13, 0x1, PT ;  /* 0x000000010d00780c */ /* 0x004fd60003fa6270 */
[----:B------:R-:W0:Y:S08]  /*18830*/  @P4 LDC R7, c[0x0][0x44c] ;  /* 0x00011300ff074b82 */ /* 0x000e300000000800 */
[----:B------:R-:W2:Y:S01]  /*18840*/  @P4 LDC R8, c[0x0][0x450] ;  /* 0x00011400ff084b82 */ /* 0x000ea20000000800 */
[----:B0-----:R-:W-:-:S05]  /*18850*/  @P4 IMAD.HI.U32 R7, R6, R7, RZ ;  /* 0x0000000706074227 */ /* 0x001fca00078e00ff */
[----:B--2---:R-:W-:-:S05]  /*18860*/  @P4 SHF.R.U32.HI R6, RZ, R8, R7 ;  /* 0x00000008ff064219 */ /* 0x004fca0000011607 */
        /* <DEDUP_REMOVED lines=13> */
.L_x_1726:
[----:B------:R-:W-:-:S13]  /*18940*/  ISETP.NE.AND P1, PT, R13, 0x1, PT ;  /* 0x000000010d00780c */ /* 0x000fda0003f25270 */
[----:B------:R-:W0:Y:S02]  /*18950*/  @P1 LDC.64 R8, c[0x0][0x9e8] ;  /* 0x00027a00ff081b82 */ /* 0x000e240000000a00 */
[----:B0-----:R-:W-:-:S05]  /*18960*/  @P1 IMAD.HI.U32 R8, R6, R8, RZ ;  /* 0x0000000806081227 */ /* 0x001fca00078e00ff */
[----:B------:R-:W-:-:S07]  /*18970*/  @P1 SHF.R.U32.HI R6, RZ, R9, R8 ;  /* 0x00000009ff061219 */ /* 0x000fce0000011608 */
.L_x_1727:
[----:B------:R-:W-:Y:S05]  /*18980*/  BSYNC B0 ;  /* 0x0000000000007941 */ /* 0x000fea0003800000 */
.L_x_1725:
[----:B------:R-:W-:-:S05]  /*18990*/  IMAD R6, R6, R13, RZ ;  /* 0x0000000d06067224 */ /* 0x000fca00078e02ff */
[----:B------:R-:W-:-:S07]  /*189a0*/  VIMNMX R7, R7, R6, !PT ;  /* 0x0000000607077248 */ /* 0x000fce0007fe0100 */
.L_x_1724:
[----:B------:R-:W-:-:S05]  /*189b0*/  VIADD R7, R7, 0x7f ;  /* 0x0000007f07077836 */ /* 0x000fca0000000000 */
[----:B------:R-:W-:-:S04]  /*189c0*/  SHF.R.S32.HI R6, RZ, 0x1f, R7 ;  /* 0x0000001fff067819 */ /* 0x000fc80000011407 */
[----:B------:R-:W-:-:S04]  /*189d0*/  LEA.HI R6, R6, R7, RZ, 0x7 ;  /* 0x0000000706067211 */ /* 0x000fc800078f38ff */
[----:B------:R-:W-:-:S04]  /*189e0*/  SHF.R.S32.HI R7, RZ, 0x7, R6 ;  /* 0x00000007ff077819 */ /* 0x000fc80000011406 */
[----:B------:R-:W-:-:S04]  /*189f0*/  VIMNMX R14, R198, R7, !PT ;  /* 0x00000007c60e7248 */ /* 0x000fc80007fe0100 */
[----:B------:R-:W-:-:S13]  /*18a00*/  ISETP.GE.AND P1, PT, R4, R14, PT ;  /* 0x0000000e0400720c */ /* 0x000fda0003f26270 */
[----:B------:R-:W-:Y:S05]  /*18a10*/  @!P1 BRA `(.L_x_1728) ;  /* 0x00000028000c9947 */ /* 0x000fea0003800000 */
[----:B------:R-:W-:Y:S02]  /*18a20*/  IMAD.MOV.U32 R13, RZ, RZ, R10 ;  /* 0x000000ffff0d7224 */ /* 0x000fe400078e000a */
[----:B------:R-:W-:Y:S02]  /*18a30*/  IMAD.MOV.U32 R12, RZ, RZ, R11 ;  /* 0x000000ffff0c7224 */ /* 0x000fe400078e000b */
[----:B------:R-:W-:Y:S02]  /*18a40*/  IMAD.MOV.U32 R20, RZ, RZ, R169 ;  /* 0x000000ffff147224 */ /* 0x000fe400078e00a9 */
[----:B------:R-:W-:-:S07]  /*18a50*/  IMAD.MOV.U32 R15, RZ, RZ, R168 ;  /* 0x000000ffff0f7224 */ /* 0x000fce00078e00a8 */
.L_x_1740:
        /* <DEDUP_REMOVED lines=8> */
.L_x_1730:
[----:B------:R-:W-:-:S05]  /*18ae0*/  VIADD R6, R15, 0x1 ;  /* 0x000000010f067836 */ /* 0x000fca0000000000 */
[----:B------:R-:W-:-:S04]  /*18af0*/  ISETP.NE.AND P2, PT, R6, 0x2, PT ;  /* 0x000000020600780c */ /* 0x000fc80003f45270 */
[----:B------:R-:W-:Y:S02]  /*18b00*/  SEL R7, R6, RZ, P2 ;  /* 0x000000ff06077207 */ /* 0x000fe40001000000 */
[----:B------:R-:W-:Y:S02]  /*18b10*/  SHF.L.U32 R6, R169, 0x1f, RZ ;  /* 0x0000001fa9067819 */ /* 0x000fe400000006ff */
[----:B------:R-:W-:-:S04]  /*18b20*/  LEA R7, R7, R16, 0x3 ;  /* 0x0000001007077211 */ /* 0x000fc800078e18ff */
[----:B------:R0:W2:Y:S01]  /*18b30*/  SYNCS.PHASECHK.TRANS64.TRYWAIT P2, [R7+URZ+0x22830], R6 ;  /* 0x02283006070075a7 */ /* 0x0000a2000804017f */
[----:B------:R-:W-:Y:S05]  /*18b40*/  @!P0 BRA `(.L_x_1731) ;  /* 0x0000000000048947 */ /* 0x000fea0003800000 */
[----:B------:R-:W-:Y:S01]  /*18b50*/  BPT.TRAP 0x1 ;  /* 0x000000040000795c */ /* 0x000fe20000300000 */
.L_x_1731:
[----:B------:R-:W-:Y:S04]  /*18b60*/  BSSY B0, `(.L_x_1729) ;  /* 0x0000004000007945 */ /* 0x000fe80003800000 */
[----:B--2---:R-:W-:Y:S05]  /*18b70*/  @P2 BRA `(.L_x_1732) ;  /* 0x0000000000082947 */ /* 0x004fea0003800000 */
[----:B------:R-:W2:Y:S02]  /*18b80*/  SYNCS.PHASECHK.TRANS64.TRYWAIT P2, [R7+URZ+0x22830], R6 ;  /* 0x02283006070075a7 */ /* 0x000ea4000804017f */
[----:B--2---:R-:W-:Y:S05]  /*18b90*/  @!P2 BRA `(.L_x_1733) ;  /* 0x000001140018a947 */ /* 0x004fea0003800000 */
.L_x_1732:
[----:B------:R-:W-:Y:S05]  /*18ba0*/  BSYNC B0 ;  /* 0x0000000000007941 */ /* 0x000fea0003800000 */
.L_x_1729:
[----:B------:R-:W3:Y:S01]  /*18bb0*/  S2R R8, SR_TID.X ;  /* 0x0000000000087919 */ /* 0x000ee20000002100 */
[----:B0-2---:R-:W-:Y:S01]  /*18bc0*/  IMAD.MOV.U32 R7, RZ, RZ, -0x7fffffe0 ;  /* 0x80000020ff077424 */ /* 0x005fe200078e00ff */
[----:B------:R-:W-:Y:S05]  /*18bd0*/  WARPSYNC.ALL ;  /* 0x0000000000007948 */ /* 0x000fea0003800000 */
[----:B------:R-:W-:Y:S01]  /*18be0*/  R2UR UR31, R7 ;  /* 0x00000000071f72ca */ /* 0x000fe200000e0000 */
[----:B------:R-:W-:Y:S02]  /*18bf0*/  VIADD R168, R15, 0x1 ;  /* 0x000000010fa87836 */ /* 0x000fe40000000000 */
[----:B------:R-:W-:-:S03]  /*18c00*/  IMAD.MOV.U32 R9, RZ, RZ, -0x7fffffe0 ;  /* 0x80000020ff097424 */ /* 0x000fc600078e00ff */
[C---:B------:R-:W-:Y:S02]  /*18c10*/  ISETP.NE.AND P2, PT, R168.reuse, 0x2, PT ;  /* 0x00000002a800780c */ /* 0x040fe40003f45270 */
[----:B------:R-:W-:Y:S01]  /*18c20*/  R2UR UR11, R9 ;  /* 0x00000000090b72ca */ /* 0x000fe200000e0000 */
[----:B------:R-:W-:Y:S01]  /*18c30*/  IMAD.MOV.U32 R9, RZ, RZ, -0x7fffffe0 ;  /* 0x80000020ff097424 */ /* 0x000fe200078e00ff */
[----:B------:R-:W-:-:S04]  /*18c40*/  SEL R168, R168, RZ, P2 ;  /* 0x000000ffa8a87207 */ /* 0x000fc80001000000 */
[----:B------:R-:W-:Y:S01]  /*18c50*/  R2UR UR15, R9 ;  /* 0x00000000090f72ca */ /* 0x000fe200000e0000 */
[----:B------:R-:W-:Y:S02]  /*18c60*/  IMAD R6, R168, 0x600, R5 ;  /* 0x00000600a8067824 */ /* 0x000fe400078e0205 */
[----:B------:R-:W-:-:S03]  /*18c70*/  IMAD.MOV.U32 R9, RZ, RZ, -0x7fffffe0 ;  /* 0x80000020ff097424 */ /* 0x000fc600078e00ff */
[----:B------:R-:W-:Y:S02]  /*18c80*/  R2UR UR30, R6 ;  /* 0x00000000061e72ca */ /* 0x000fe400000e0000 */
        /* <DEDUP_REMOVED lines=14> */
[----:B------:R-:W-:Y:S02]  /*18d70*/  IADD3 R6, R6, 0x402, RZ ;  /* 0x0000040206067810 */ /* 0x000fe40007ffe0ff */
[----:B------:R-:W-:Y:S02]  /*18d80*/  R2UR UR27, R7 ;  /* 0x00000000071b72ca */ /* 0x000fe400000e0000 */
        /* <DEDUP_REMOVED lines=23> */
.L_x_1735:
[----:B------:R-:W-:Y:S01]  /*18f00*/  SHF.L.U32 R6, R20, 0x1f, RZ ;  /* 0x0000001f14067819 */ /* 0x000fe200000006ff */
[----:B------:R-:W-:-:S04]  /*18f10*/  IMAD R7, R15, 0x8, R16 ;  /* 0x000000080f077824 */ /* 0x000fc800078e0210 */
[----:B------:R0:W2:Y:S01]  /*18f20*/  SYNCS.PHASECHK.TRANS64.TRYWAIT P1, [R7+URZ+0x22850], R6 ;  /* 0x02285006070075a7 */ /* 0x0000a2000802017f */
[----:B------:R-:W-:Y:S05]  /*18f30*/  @!P0 BRA `(.L_x_1736) ;  /* 0x0000000000048947 */ /* 0x000fea0003800000 */
[----:B------:R-:W-:Y:S01]  /*18f40*/  BPT.TRAP 0x1 ;  /* 0x000000040000795c */ /* 0x000fe20000300000 */
.L_x_1736:
[----:B--2---:R-:W-:Y:S05]  /*18f50*/  @P1 BRA `(.L_x_1734) ;  /* 0x0000000000081947 */ /* 0x004fea0003800000 */
[----:B------:R-:W2:Y:S02]  /*18f60*/  SYNCS.PHASECHK.TRANS64.TRYWAIT P1, [R7+URZ+0x22850], R6 ;  /* 0x02285006070075a7 */ /* 0x000ea4000802017f */
[----:B--2---:R-:W-:Y:S05]  /*18f70*/  @!P1 BRA `(.L_x_1737) ;  /* 0x0000011000349947 */ /* 0x004fea0003800000 */
.L_x_1734:
[----:B0-2---:R-:W-:Y:S01]  /*18f80*/  VIADD R6, R16, 0x400 ;  /* 0x0000040010067836 */ /* 0x005fe20000000000 */
[----:B------:R-:W-:Y:S05]  /*18f90*/  WARPSYNC.ALL ;  /* 0x0000000000007948 */ /* 0x000fea0003800000 */
[----:B------:R-:W-:Y:S01]  /*18fa0*/  SHF.R.U32.HI R6, RZ, 0x4, R6 ;  /* 0x00000004ff067819 */ /* 0x000fe20000011606 */
[----:B------:R-:W-:Y:S01]  /*18fb0*/  IMAD.MOV.U32 R7, RZ, RZ, 0x40000040 ;  /* 0x40000040ff077424 */ /* 0x000fe200078e00ff */
[----:B------:R-:W-:Y:S01]  /*18fc0*/  WARPGROUP.ARRIVE ;  /* 0x00000000000079c5 */ /* 0x000fe20000000000 */
[----:B------:R-:W-:Y:S01]  /*18fd0*/  IMAD.MOV.U32 R9, RZ, RZ, 0x40000040 ;  /* 0x40000040ff097424 */ /* 0x000fe200078e00ff */
[----:B------:R-:W-:-:S04]  /*18fe0*/  LOP3.LUT R6, R6, 0x3fff, RZ, 0xc0, !PT ;  /* 0x00003fff06067812 */ /* 0x000fc800078ec0ff */
[----:B------:R-:W0:Y:S01]  /*18ff0*/  S2R R10, SR_TID.X ;  /* 0x00000000000a7919 */ /* 0x000e220000002100 */
[----:B------:R-:W-:Y:S01]  /*19000*/  R2UR UR11, R7 ;  /* 0x00000000070b72ca */ /* 0x000fe200000e0000 */
[----:B------:R-:W-:Y:S01]  /*19010*/  IMAD.MOV.U32 R7, RZ, RZ, 0x40000040 ;  /* 0x40000040ff077424 */ /* 0x000fe200078e00ff */
[----:B------:R-:W-:-:S05]  /*19020*/  LOP3.LUT R6, R6, 0x10000, RZ, 0xfc, !PT ;  /* 0x0001000006067812 */ /* 0x000fca00078efcff */
[----:B------:R-:W-:-:S04]  /*19030*/  IMAD R6, R15, 0x400, R6 ;  /* 0x000004000f067824 */ /* 0x000fc800078e0206 */
[C---:B------:R-:W-:Y:S01]  /*19040*/  VIADD R8, R6.reuse, 0x2 ;  /* 0x0000000206087836 */ /* 0x040fe20000000000 */
[----:B------:R-:W-:-:S13]  /*19050*/  R2UR UR10, R6 ;  /* 0x00000000060a72ca */ /* 0x000fda00000e0000 */
[----:B------:R-:W-:Y:S01]  /*19060*/  QGMMA.64x128x32.F32.E4M3.E4M3 R88, R164, gdesc[UR8], R88, gsb0 ;  /* 0x01e00008a4587df3 */ /* 0x000fe20008000858 */
[----:B------:R-:W-:Y:S01]  /*19070*/  R2UR UR10, R8 ;  /* 0x00000000080a72ca */ /* 0x000fe200000e0000 */
[C---:B------:R-:W-:Y:S01]  /*19080*/  VIADD R8, R6.reuse, 0x4 ;  /* 0x0000000406087836 */ /* 0x040fe20000000000 */
[----:B------:R-:W-:Y:S01]  /*19090*/  R2UR UR11, R9 ;  /* 0x00000000090b72ca */ /* 0x000fe200000e0000 */
[----:B------:R-:W-:Y:S02]  /*190a0*/  IMAD.MOV.U32 R9, RZ, RZ, 0x40000040 ;  /* 0x40000040ff097424 */ /* 0x000fe400078e00ff */
[----:B------:R-:W-:Y:S01]  /*190b0*/  VIADD R6, R6, 0x6 ;  /* 0x0000000606067836 */ /* 0x000fe20000000000 */
[----:B0-----:R-:W-:Y:S01]  /*190c0*/  SHF.R.U32.HI R10, RZ, 0x7, R10 ;  /* 0x00000007ff0a7819 */ /* 0x001fe2000001160a */
[----:B------:R-:W-:Y:S02]  /*190d0*/  WARPGROUP.DEPBAR.LE gsb0, 0x0 ;  /* 0x00008000000079c5 */ /* 0x000fe40000010000 */
[----:B------:R-:W-:-:S06]  /*190e0*/  WARPGROUP.ARRIVE ;  /* 0x00000000000079c5 */ /* 0x000fcc0000000000 */
        /* <DEDUP_REMOVED lines=16> */
.L_x_1738:
        /* <DEDUP_REMOVED lines=65> */
[----:B------:R-:W-:Y:S01]  /*19600*/  FMUL.FTZ R69, R2, R75 ;  /* 0x0000004b02457220 */ /* 0x000fe20000410000 */
[----:B------:R-:W-:-:S04]  /*19610*/  UMOV UR35, UR6 ;  /* 0x0000000600237c82 */ /* 0x000fc80008000000 */
[----:B------:R-:W3:Y:S01]  /*19620*/  MUFU.TANH R26, R26 ;  /* 0x0000001a001a7308 */ /* 0x000ee20000002400 */
[----:B0-----:R-:W-:-:S07]  /*19630*/  FMNMX.FTZ R11, R21, R10, !PT ;  /* 0x0000000a150b7209 */ /* 0x001fce0007810000 */
[----:B------:R-:W0:Y:S01]  /*19640*/  MUFU.TANH R28, R28 ;  /* 0x0000001c001c7308 */ /* 0x000e220000002400 */
[----:B--2---:R-:W-:Y:S01]  /*19650*/  FMNMX.FTZ R71, R25, R70, !PT ;  /* 0x0000004619477209 */ /* 0x004fe20007810000 */
[----:B------:R-:W-:-:S06]  /*19660*/  FMUL.FTZ R70, R2, R76 ;  /* 0x0000004c02467220 */ /* 0x000fcc0000410000 */
[----:B------:R-:W2:Y:S01]  /*19670*/  MUFU.TANH R27, R27 ;  /* 0x0000001b001b7308 */ /* 0x000ea20000002400 */
[----:B---3--:R-:W-:-:S07]  /*19680*/  FMNMX.FTZ R10, R26, R11, !PT ;  /* 0x0000000b1a0a7209 */ /* 0x008fce0007810000 */
[----:B------:R-:W3:Y:S01]  /*19690*/  MUFU.TANH R29, R29 ;  /* 0x0000001d001d7308 */ /* 0x000ee20000002400 */
[----:B0-----:R-:W-:Y:S01]  /*196a0*/  FMNMX.FTZ R72, R28, R71, !PT ;  /* 0x000000471c487209 */ /* 0x001fe20007810000 */
[----:B------:R-:W-:-:S06]  /*196b0*/  FMUL.FTZ R71, R2, R77 ;  /* 0x0000004d02477220 */ /* 0x000fcc0000410000 */
[----:B------:R-:W0:Y:S01]  /*196c0*/  MUFU.TANH R30, R30 ;  /* 0x0000001e001e7308 */ /* 0x000e220000002400 */
[----:B--2---:R-:W-:-:S07]  /*196d0*/  FMNMX.FTZ R11, R27, R10, !PT ;  /* 0x0000000a1b0b7209 */ /* 0x004fce0007810000 */
[----:B------:R-:W2:Y:S01]  /*196e0*/  MUFU.TANH R32, R32 ;  /* 0x0000002000207308 */ /* 0x000ea20000002400 */
[----:B---3--:R-:W-:-:S07]  /*196f0*/  FMNMX.FTZ R73, R29, R72, !PT ;  /* 0x000000481d497209 */ /* 0x008fce0007810000 */
[----:B------:R-:W3:Y:S01]  /*19700*/  MUFU.TANH R31, R31 ;  /* 0x0000001f001f7308 */ /* 0x000ee20000002400 */
[----:B0-----:R-:W-:-:S07]  /*19710*/  FMNMX.FTZ R10, R30, R11, !PT ;  /* 0x0000000b1e0a7209 */ /* 0x001fce0007810000 */
[----:B------:R-:W0:Y:S01]  /*19720*/  MUFU.TANH R33, R33 ;  /* 0x0000002100217308 */ /* 0x000e220000002400 */
[----:B--2---:R-:W-:-:S07]  /*19730*/  FMNMX.FTZ R72, R32, R73, !PT ;  /* 0x0000004920487209 */ /* 0x004fce0007810000 */
        /* <DEDUP_REMOVED lines=8> */
[----:B---3--:R-:W-:Y:S01]  /*197c0*/  FMNMX.FTZ R74, R36, R73, !PT ;  /* 0x00000049244a7209 */ /* 0x008fe20007810000 */
[----:B------:R-:W-:-:S06]  /*197d0*/  FMUL.FTZ R73, R2, R79 ;  /* 0x0000004f02497220 */ /* 0x000fcc0000410000 */
[----:B------:R-:W3:Y:S01]  /*197e0*/  MUFU.TANH R38, R38 ;  /* 0x0000002600267308 */ /* 0x000ee20000002400 */
[----:B0-----:R-:W-:-:S07]  /*197f0*/  FMNMX.FTZ R11, R35, R10, !PT ;  /* 0x0000000a230b7209 */ /* 0x001fce0007810000 */
        /* <DEDUP_REMOVED lines=64> */
[----:B------:R-:W-:Y:S01]  /*19c00*/  FMUL.FTZ R80, R2, R86 ;  /* 0x0000005602507220 */ /* 0x000fe20000410000 */
[----:B------:R-:W-:-:S05]  /*19c10*/  MOV R86, UR35 ;  /* 0x0000002300567c02 */ /* 0x000fca0008000f00 */
[----:B------:R-:W3:Y:S01]  /*19c20*/  MUFU.TANH R67, R67 ;  /* 0x0000004300437308 */ /* 0x000ee20000002400 */
[----:B0-----:R-:W-:-:S07]  /*19c30*/  FMNMX.FTZ R10, R66, R11, !PT ;  /* 0x0000000b420a7209 */ /* 0x001fce0007810000 */
[----:B------:R-:W0:Y:S01]  /*19c40*/  MUFU.TANH R69, R69 ;  /* 0x0000004500457308 */ /* 0x000e220000002400 */
[----:B--2---:R-:W-:Y:S01]  /*19c50*/  FMNMX.FTZ R82, R68, R81, !PT ;  /* 0x0000005144527209 */ /* 0x004fe20007810000 */
[----:B------:R-:W-:Y:S01]  /*19c60*/  FMUL.FTZ R81, R2, R87 ;  /* 0x0000005702517220 */ /* 0x000fe20000410000 */
[----:B------:R-:W-:-:S05]  /*19c70*/  IMAD.U32 R87, RZ, RZ, UR40 ;  /* 0x00000028ff577e24 */ /* 0x000fca000f8e00ff */
        /* <DEDUP_REMOVED lines=23> */
[----:B--2---:R-:W-:Y:S02]  /*19df0*/  FMNMX.FTZ R82, R80, R83, !PT ;  /* 0x0000005350527209 */ /* 0x004fe40007810000 */
[----:B---3--:R-:W-:-:S05]  /*19e00*/  FMNMX.FTZ R83, R79, R10, !PT ;  /* 0x0000000a4f537209 */ /* 0x008fca0007810000 */
[----:B------:R-:W2:Y:S01]  /*19e10*/  SHFL.BFLY PT, R10, R83, 0x2, 0x1f ;  /* 0x0c401f00530a7f89 */ /* 0x000ea200000e0000 */
[----:B0-----:R-:W-:-:S05]  /*19e20*/  FMNMX.FTZ R82, R81, R82, !PT ;  /* 0x0000005251527209 */ /* 0x001fca0007810000 */
[----:B------:R-:W0:Y:S01]  /*19e30*/  SHFL.BFLY PT, R11, R82, 0x2, 0x1f ;  /* 0x0c401f00520b7f89 */ /* 0x000e2200000e0000 */
[----:B--2---:R-:W-:Y:S01]  /*19e40*/  FMNMX.FTZ R84, R83, R10, !PT ;  /* 0x0000000a53547209 */ /* 0x004fe20007810000 */
[----:B------:R-:W-:Y:S01]  /*19e50*/  IMAD.U32 R83, RZ, RZ, UR35 ;  /* 0x00000023ff537e24 */ /* 0x000fe2000f8e00ff */
[----:B0-----:R-:W-:-:S03]  /*19e60*/  FMNMX.FTZ R85, R82, R11, !PT ;  /* 0x0000000b52557209 */ /* 0x001fc60007810000 */
[----:B------:R-:W0:Y:S04]  /*19e70*/  SHFL.BFLY PT, R11, R84, 0x1, 0x1f ;  /* 0x0c201f00540b7f89 */ /* 0x000e2800000e0000 */
[----:B------:R-:W2:Y:S01]  /*19e80*/  SHFL.BFLY PT, R10, R85, 0x1, 0x1f ;  /* 0x0c201f00550a7f89 */ /* 0x000ea200000e0000 */
[----:B0-----:R-:W-:Y:S02]  /*19e90*/  FMNMX.FTZ R11, R84, R11, !PT ;  /* 0x0000000b540b7209 */ /* 0x001fe40007810000 */
[----:B--2---:R-:W-:-:S03]  /*19ea0*/  FMNMX.FTZ R10, R85, R10, !PT ;  /* 0x0000000a550a7209 */ /* 0x004fc60007810000 */
[C---:B------:R-:W-:Y:S01]  /*19eb0*/  FFMA.FTZ R82, R11.reuse, R86, -8 ;  /* 0xc10000000b527423 */ /* 0x040fe20000010056 */
[----:B------:R-:W-:-:S01]  /*19ec0*/  FADD.FTZ R12, -R11, R12 ;  /* 0x0000000c0b0c7221 */ /* 0x000fc20000010100 */
[----:B------:R-:W-:Y:S02]  /*19ed0*/  IMAD R85, R168, 0x8, R16 ;  /* 0x00000008a8557824 */ /* 0x000fe400078e0210 */
        /* <DEDUP_REMOVED lines=32> */
[----:B------:R-:W-:-:S01]  /*1a0e0*/  FADD.FTZ R13, -R10, R13 ;  /* 0x0000000d0a0d7221 */ /* 0x000fc20000010100 */
[----:B------:R-:W-:Y:S01]  /*1a0f0*/  FFMA.FTZ R82, R10, R83, -8 ;  /* 0xc10000000a527423 */ /* 0x000fe20000010053 */
[----:B------:R-:W-:Y:S01]  /*1a100*/  FMUL.FTZ R12, R12, UR35 ;  /* 0x000000230c0c7c20 */ /* 0x000fe20008410000 */
[----:B------:R-:W-:Y:S01]  /*1a110*/  MUFU.EX2 R7, R7 ;  /* 0x0000000700077308 */ /* 0x000fe20000000800 */
[----:B------:R-:W-:Y:S01]  /*1a120*/  FMUL.FTZ R13, R13, UR35 ;  /* 0x000000230d0d7c20 */ /* 0x000fe20008410000 */
        /* <DEDUP_REMOVED lines=23> */
[----:B0-----:R-:W-:-:S01]  /*1a2a0*/  FFMA.FTZ R3, R12, R3, R7 ;  /* 0x000000030c037223 */ /* 0x001fc20000010007 */
        /* <DEDUP_REMOVED lines=12> */
[----:B------:R-:W-:-:S02]  /*1a370*/  FFMA.FTZ R81, R81, UR35, -R82 ;  /* 0x0000002351517c23 */ /* 0x000fc40008010852 */
[----:B------:R-:W3:Y:S01]  /*1a380*/  MUFU.EX2 R9, R9 ;  /* 0x0000000900097308 */ /* 0x000ee20000000800 */
[----:B--2---:R-:W-:-:S07]  /*1a390*/  FFMA.FTZ R0, R13, R0, R8 ;  /* 0x000000000d007223 */ /* 0x004fce0000010008 */
        /* <DEDUP_REMOVED lines=90> */
[----:B------:R-:W-:-:S05]  /*1a940*/  VIADD R0, R85, 0x22840 ;  /* 0x0002284055007836 */ /* 0x000fca0000000000 */
[----:B------:R-:W-:Y:S01]  /*1a950*/  PRMT R0, R87, 0x654, R0 ;  /* 0x0000065457007816 */ /* 0x000fe20000000000 */
[----:B------:R-:W2:Y:S01]  /*1a960*/  MUFU.EX2 R68, R68 ;  /* 0x0000004400447308 */ /* 0x000ea20000000800 */
[----:B0-----:R-:W-:-:S02]  /*1a970*/  FADD.FTZ R83, R65, R84 ;  /* 0x0000005441537221 */ /* 0x001fc40000010000 */
[----:B------:R0:W-:Y:S05]  /*1a980*/  SYNCS.ARRIVE.TRANS64.RED.A1T0 RZ, [R0+URZ], RZ ;  /* 0x000000ff00ff79a7 */ /* 0x0001ea000810043f */
[----:B------:R-:W4:Y:S01]  /*1a990*/  MUFU.EX2 R67, R67 ;  /* 0x0000004300437308 */ /* 0x000f220000000800 */
[----:B---3--:R-:W-:-:S07]  /*1a9a0*/  FADD.FTZ R84, R66, R3 ;  /* 0x0000000342547221 */ /* 0x008fce0000010000 */
[----:B------:R-:W3:Y:S01]  /*1a9b0*/  MUFU.EX2 R69, R69 ;  /* 0x0000004500457308 */ /* 0x000ee20000000800 */
[----:B--2---:R-:W-:-:S07]  /*1a9c0*/  FADD.FTZ R86, R68, R83 ;  /* 0x0000005344567221 */ /* 0x004fce0000010000 */
[----:B------:R-:W2:Y:S01]  /*1a9d0*/  MUFU.EX2 R70, R70 ;  /* 0x0000004600467308 */ /* 0x000ea20000000800 */
[----:B----4-:R-:W-:-:S07]  /*1a9e0*/  FADD.FTZ R3, R67, R84 ;  /* 0x0000005443037221 */ /* 0x010fce0000010000 */
[----:B------:R-:W4:Y:S01]  /*1a9f0*/  MUFU.EX2 R72, R72 ;  /* 0x0000004800487308 */ /* 0x000f220000000800 */
[----:B---3--:R-:W-:-:S07]  /*1aa00*/  FADD.FTZ R83, R69, R86 ;  /* 0x0000005645537221 */ /* 0x008fce0000010000 */
[----:B------:R-:W3:Y:S01]  /*1aa10*/  MUFU.EX2 R71, R71 ;  /* 0x0000004700477308 */ /* 0x000ee20000000800 */
[----:B--2---:R-:W-:-:S07]  /*1aa20*/  FADD.FTZ R82, R70, R3 ;  /* 0x0000000346527221 */ /* 0x004fce0000010000 */
[----:B------:R-:W2:Y:S01]  /*1aa30*/  MUFU.EX2 R73, R73 ;  /* 0x0000004900497308 */ /* 0x000ea20000000800 */
[----:B----4-:R-:W-:-:S07]  /*1aa40*/  FADD.FTZ R84, R72, R83 ;  /* 0x0000005348547221 */ /* 0x010fce0000010000 */
        /* <DEDUP_REMOVED lines=20> */
.L_x_1739:
[----:B------:R-:W-:Y:S01]  /*1ab90*/  F2FP.SATFINITE.E4M3.F32.PACK_AB_MERGE_C R20, R21, R20, RZ ;  /* 0x000000141514723e */ /* 0x000fe200048070ff */
[----:B------:R-:W-:Y:S01]  /*1aba0*/  FMUL.FTZ R88, R88, R12 ;  /* 0x0000000c58587220 */ /* 0x000fe20000410000 */
[----:B------:R-:W-:Y:S01]  /*1abb0*/  ISETP.GT.AND P1, PT, R4, R14, PT ;  /* 0x0000000e0400720c */ /* 0x000fe20003f24270 */
[----:B------:R-:W-:Y:S01]  /*1abc0*/  FMUL.FTZ R89, R89, R12 ;  /* 0x0000000c59597220 */ /* 0x000fe20000410000 */
[----:B------:R-:W-:Y:S01]  /*1abd0*/  F2FP.SATFINITE.E4M3.F32.PACK_AB_MERGE_C R164, R6, R7, R20 ;  /* 0x0000000706a4723e */ /* 0x000fe20004807014 */
[----:B------:R-:W-:Y:S01]  /*1abe0*/  IMAD R6, R15, 0x8, R16 ;  /* 0x000000080f067824 */ /* 0x000fe200078e0210 */
[----:B------:R-:W-:Y:S01]  /*1abf0*/  F2FP.SATFINITE.E4M3.F32.PACK_AB_MERGE_C R24, R25, R24, RZ ;  /* 0x000000181918723e */ /* 0x000fe200048070ff */
        /* <DEDUP_REMOVED lines=8> */
[----:B------:R-:W-:Y:S01]  /*1ac80*/  FMUL.FTZ R96, R96, R12 ;  /* 0x0000000c60607220 */ /* 0x000fe20000410000 */
[----:B------:R-:W-:Y:S01]  /*1ac90*/  F2FP.SATFINITE.E4M3.F32.PACK_AB_MERGE_C R40, R41, R40, RZ ;  /* 0x000000282928723e */ /* 0x000fe200048070ff */
[----:B------:R-:W-:Y:S01]  /*1aca0*/  FMUL.FTZ R97, R97, R12 ;  /* 0x0000000c61617220 */ /* 0x000fe20000410000 */
[----:B------:R-:W-:Y:S01]  /*1acb0*/  F2FP.SATFINITE.E4M3.F32.PACK_AB_MERGE_C R46, R47, R46, RZ ;  /* 0x0000002e2f2e723e */ /* 0x000fe200048070ff */
[----:B------:R0:W-:Y:S01]  /*1acc0*/  SYNCS.ARRIVE.TRANS64.RED.A1T0 RZ, [R6+URZ], RZ ;  /* 0x000000ff06ff79a7 */ /* 0x0001e2000810043f */
        /* <DEDUP_REMOVED lines=87> */
[----:B0-----:R-:W-:Y:S06]  /*1b240*/  @P1 BRA `(.L_x_1740) ;  /* 0xffffffd800041947 */ /* 0x001fec000383ffff */
.L_x_1728:
[----:B------:R-:W-:-:S13]  /*1b250*/  ISETP.GE.AND P1, PT, R4, R198, PT ;  /* 0x000000c60400720c */ /* 0x000fda0003f26270 */
[----:B------:R-:W-:Y:S05]  /*1b260*/  @!P1 BRA `(.L_x_1741) ;  /* 0x0000003800289947 */ /* 0x000fea0003800000 */
[----:B------:R-:W-:Y:S02]  /*1b270*/  IMAD.MOV.U32 R12, RZ, RZ, R10 ;  /* 0x000000ffff0c7224 */ /* 0x000fe400078e000a */
[----:B------:R-:W-:Y:S02]  /*1b280*/  IMAD.MOV.U32 R13, RZ, RZ, R11 ;  /* 0x000000ffff0d7224 */ /* 0x000fe400078e000b */
[----:B------:R-:W-:Y:S02]  /*1b290*/  IMAD.MOV.U32 R15, RZ, RZ, R169 ;  /* 0x000000ffff0f7224 */ /* 0x000fe400078e00a9 */
[----:B------:R-:W-:-:S07]  /*1b2a0*/  IMAD.MOV.U32 R14, RZ, RZ, R168 ;  /* 0x000000ffff0e7224 */ /* 0x000fce00078e00a8 */
.L_x_1761:
        /* <DEDUP_REMOVED lines=8> */
.L_x_1743:
[----:B------:R-:W-:-:S05]  /*1b330*/  VIADD R6, R14, 0x1 ;  /* 0x000000010e067836 */ /* 0x000fca0000000000 */
[----:B------:R-:W-:-:S04]  /*1b340*/  ISETP.NE.AND P2, PT, R6, 0x2, PT ;  /* 0x000000020600780c */ /* 0x000fc80003f45270 */
[----:B------:R-:W-:Y:S02]  /*1b350*/  SEL R7, R6, RZ, P2 ;  /* 0x000000ff06077207 */ /* 0x000fe40001000000 */
[----:B------:R-:W-:-:S03]  /*1b360*/  SHF.L.U32 R6, R169, 0x1f, RZ ;  /* 0x0000001fa9067819 */ /* 0x000fc600000006ff */
[----:B------:R-:W-:-:S04]  /*1b370*/  IMAD R7, R7, 0x8, R16 ;  /* 0x0000000807077824 */ /* 0x000fc800078e0210 */
[----:B------:R0:W2:Y:S01]  /*1b380*/  SYNCS.PHASECHK.TRANS64.TRYWAIT P2, [R7+URZ+0x22830], R6 ;  /* 0x02283006070075a7 */ /* 0x0000a2000804017f */
[----:B------:R-:W-:Y:S05]  /*1b390*/  @!P0 BRA `(.L_x_1744) ;  /* 0x0000000000048947 */ /* 0x000fea0003800000 */
[----:B------:R-:W-:Y:S01]  /*1b3a0*/  BPT.TRAP 0x1 ;  /* 0x000000040000795c */ /* 0x000fe20000300000 */
.L_x_1744:
[----:B------:R-:W-:Y:S04]  /*1b3b0*/  BSSY B0, `(.L_x_1742) ;  /* 0x0000004000007945 */ /* 0x000fe80003800000 */
[----:B--2---:R-:W-:Y:S05]  /*1b3c0*/  @P2 BRA `(.L_x_1745) ;  /* 0x0000000000082947 */ /* 0x004fea0003800000 */
[----:B------:R-:W2:Y:S02]  /*1b3d0*/  SYNCS.PHASECHK.TRANS64.TRYWAIT P2, [R7+URZ+0x22830], R6 ;  /* 0x02283006070075a7 */ /* 0x000ea4000804017f */
[----:B--2---:R-:W-:Y:S05]  /*1b3e0*/  @!P2 BRA `(.L_x_1746) ;  /* 0x000000ec002ca947 */ /* 0x004fea0003800000 */
.L_x_1745:
[----:B------:R-:W-:Y:S05]  /*1b3f0*/  BSYNC B0 ;  /* 0x0000000000007941 */ /* 0x000fea0003800000 */
.L_x_1742:
        /* <DEDUP_REMOVED lines=21> */
[----:B------:R-:W-:Y:S02]  /*1b550*/  R2UR UR10, R8 ;  /* 0x00000000080a72ca */ /* 0x000fe400000e0000 */
[----:B------:R-:W-:-:S04]  /*1b560*/  IADD3 R8, R6, 0x200, RZ ;  /* 0x0000020006087810 */ /* 0x000fc80007ffe0ff */
        /* <DEDUP_REMOVED lines=30> */
.L_x_1748:
[----:B------:R-:W-:Y:S01]  /*1b750*/  SHF.L.U32 R6, R15, 0x1f, RZ ;  /* 0x0000001f0f067819 */ /* 0x000fe200000006ff */
[----:B------:R-:W-:-:S04]  /*1b760*/  IMAD R7, R14, 0x8, R16 ;  /* 0x000000080e077824 */ /* 0x000fc800078e0210 */
[----:B------:R0:W2:Y:S01]  /*1b770*/  SYNCS.PHASECHK.TRANS64.TRYWAIT P1, [R7+URZ+0x22850], R6 ;  /* 0x02285006070075a7 */ /* 0x0000a2000802017f */
[----:B------:R-:W-:Y:S05]  /*1b780*/  @!P0 BRA `(.L_x_1749) ;  /* 0x0000000000048947 */ /* 0x000fea0003800000 */
[----:B------:R-:W-:Y:S01]  /*1b790*/  BPT.TRAP 0x1 ;  /* 0x000000040000795c */ /* 0x000fe20000300000 */
.L_x_1749:
[----:B--2---:R-:W-:Y:S05]  /*1b7a0*/  @P1 BRA `(.L_x_1747) ;  /* 0x0000000000081947 */ /* 0x004fea0003800000 */
[----:B------:R-:W2:Y:S02]  /*1b7b0*/  SYNCS.PHASECHK.TRANS64.TRYWAIT P1, [R7+URZ+0x22850], R6 ;  /* 0x02285006070075a7 */ /* 0x000ea4000802017f */
[----:B--2---:R-:W-:Y:S05]  /*1b7c0*/  @!P1 BRA `(.L_x_1750) ;  /* 0x000000e800489947 */ /* 0x004fea0003800000 */
.L_x_1747:
        /* <DEDUP_REMOVED lines=9> */
[----:B------:R-:W-:-:S03]  /*1b860*/  IMAD.MOV.U32 R7, RZ, RZ, 0x40000040 ;  /* 0x40000040ff077424 */ /* 0x000fc600078e00ff */
[C---:B------:R-:W-:Y:S02]  /*1b870*/  R2UR UR10, R6.reuse ;  /* 0x00000000060a72ca */ /* 0x040fe400000e0000 */
[----:B------:R-:W-:Y:S01]  /*1b880*/  R2UR UR11, R7 ;  /* 0x00000000070b72ca */ /* 0x000fe200000e0000 */
[----:B------:R-:W-:Y:S01]  /*1b890*/  IMAD.MOV.U32 R7, RZ, RZ, 0x40000040 ;  /* 0x40000040ff077424 */ /* 0x000fe200078e00ff */
[----:B------:R-:W-:-:S11]  /*1b8a0*/  IADD3 R8, R6, 0x2, RZ ;  /* 0x0000000206087810 */ /* 0x000fd60007ffe0ff */
        /* <DEDUP_REMOVED lines=25> */
.L_x_1751:
        /* <DEDUP_REMOVED lines=31> */
[----:B------:R-:W-:Y:S01]  /*1bc30*/  FMUL.FTZ R80, R2, R84 ;  /* 0x0000005402507220 */ /* 0x000fe20000410000 */
[----:B--2---:R-:W-:Y:S01]  /*1bc40*/  @P4 SHF.R.U32.HI R81, RZ, R7, R6 ;  /* 0x00000007ff514219 */ /* 0x004fe20000011606 */
[----:B------:R-:W-:Y:S02]  /*1bc50*/  IMAD R6, R168, 0x8, R16 ;  /* 0x00000008a8067824 */ /* 0x000fe400078e0210 */
[C---:B------:R-:W-:Y:S01]  /*1bc60*/  FMUL.FTZ R37, R2.reuse, R46 ;  /* 0x0000002e02257220 */ /* 0x040fe20000410000 */
[----:B------:R-:W-:Y:S01]  /*1bc70*/  FMUL.FTZ R61, R2, R65 ;  /* 0x00000041023d7220 */ /* 0x000fe20000410000 */
[----:B------:R-:W-:-:S02]  /*1bc80*/  IMAD.U32 R84, RZ, RZ, UR40 ;  /* 0x00000028ff547e24 */ /* 0x000fc4000f8e00ff */
[----:B------:R-:W-:Y:S01]  /*1bc90*/  FMUL.FTZ R46, R2, R55 ;  /* 0x00000037022e7220 */ /* 0x000fe20000410000 */
[----:B------:R-:W-:Y:S02]  /*1bca0*/  VIADD R7, R6, 0x22840 ;  /* 0x0002284006077836 */ /* 0x000fe40000000000 */
        /* <DEDUP_REMOVED lines=14> */
[----:B------:R-:W0:Y:S01]  /*1bd90*/  SHFL.IDX PT, R6, R81, RZ, 0x1c1f ;  /* 0x001c1fff51067589 */ /* 0x000e2200000e0000 */
[----:B------:R-:W-:-:S02]  /*1bda0*/  IMAD.SHL.U32 R77, R4, 0x80, RZ ;  /* 0x00000080044d7824 */ /* 0x000fc400078e00ff */
[C---:B------:R-:W-:Y:S01]  /*1bdb0*/  FMUL.FTZ R36, R2.reuse, R41 ;  /* 0x0000002902247220 */ /* 0x040fe20000410000 */
[C---:B------:R-:W-:Y:S01]  /*1bdc0*/  FMUL.FTZ R38, R2.reuse, R47 ;  /* 0x0000002f02267220 */ /* 0x040fe20000410000 */
[----:B------:R-:W-:Y:S01]  /*1bdd0*/  FMUL.FTZ R43, R2, R48 ;  /* 0x00000030022b7220 */ /* 0x000fe20000410000 */
[----:B------:R-:W-:Y:S01]  /*1bde0*/  PRMT R79, R84, 0x654, R7 ;  /* 0x00000654544f7816 */ /* 0x000fe20000000007 */
        /* <DEDUP_REMOVED lines=12> */
[----:B------:R-:W-:Y:S01]  /*1beb0*/  IADD3 R7, -R77, 0x1, RZ ;  /* 0x000000014d077810 */ /* 0x000fe20007ffe1ff */
[----:B------:R2:W-:Y:S01]  /*1bec0*/  SYNCS.ARRIVE.TRANS64.RED.A1T0 RZ, [R79+URZ], RZ ;  /* 0x000000ff4fff79a7 */ /* 0x0005e2000810043f */
[C---:B------:R-:W-:Y:S01]  /*1bed0*/  FMUL.FTZ R74, R2.reuse, R83 ;  /* 0x00000053024a7220 */ /* 0x040fe20000410000 */
[C---:B------:R-:W-:Y:S01]  /*1bee0*/  FMUL.FTZ R82, R2.reuse, R85 ;  /* 0x0000005502527220 */ /* 0x040fe20000410000 */
[----:B------:R-:W-:Y:S01]  /*1bef0*/  FMUL.FTZ R76, R2, R86 ;  /* 0x00000056024c7220 */ /* 0x000fe20000410000 */
[----:B------:R-:W-:Y:S01]  /*1bf00*/  IMAD R7, R172, -0x2, R7 ;  /* 0xfffffffeac077824 */ /* 0x000fe200078e0207 */
[----:B------:R-:W3:Y:S01]  /*1bf10*/  MUFU.TANH R10, R10 ;  /* 0x0000000a000a7308 */ /* 0x000ee20000002400 */
[----:B--2---:R-:W-:-:S03]  /*1bf20*/  FMUL.FTZ R79, R2, R87 ;  /* 0x00000057024f7220 */ /* 0x004fc60000410000 */
[----:B------:R-:W-:-:S04]  /*1bf30*/  IADD3 R7, -R170, R7, R171 ;  /* 0x00000007aa077210 */ /* 0x000fc80007ffe1ab */
[----:B------:R-:W2:Y:S01]  /*1bf40*/  MUFU.TANH R11, R11 ;  /* 0x0000000b000b7308 */ /* 0x000ea20000002400 */
[C---:B------:R-:W-:Y:S01]  /*1bf50*/  IADD3 R85, R7.reuse, UR43, RZ ;  /* 0x0000002b07557c10 */ /* 0x040fe2000fffe0ff */
[----:B------:R-:W-:-:S04]  /*1bf60*/  VIADD R86, R7, UR33 ;  /* 0x0000002107567c36 */ /* 0x000fc80008000000 */
[--C-:B0-----:R-:W-:Y:S02]  /*1bf70*/  IMAD.IADD R84, R86, 0x1, R6.reuse ;  /* 0x0000000156547824 */ /* 0x101fe400078e0206 */
[----:B------:R-:W0:Y:S01]  /*1bf80*/  MUFU.TANH R8, R8 ;  /* 0x0000000800087308 */ /* 0x000e220000002400 */
[----:B------:R-:W-:-:S07]  /*1bf90*/  IMAD.IADD R83, R85, 0x1, R6 ;  /* 0x0000000155537824 */ /* 0x000fce00078e0206 */
        /* <DEDUP_REMOVED lines=74> */
.L_x_1754:
[----:B------:R-:W-:-:S05]  /*1c440*/  IMAD.U32 R152, RZ, RZ, UR4 ;  /* 0x00000004ff987e24 */ /* 0x000fca000f8e00ff */
[----:B------:R-:W-:-:S13]  /*1c450*/  ISETP.NE.AND P1, PT, R152, 0x1, PT ;  /* 0x000000019800780c */ /* 0x000fda0003f25270 */
[----:B------:R-:W2:Y:S02]  /*1c460*/  @P1 LDC.64 R6, c[0x0][0x9e8] ;  /* 0x00027a00ff061b82 */ /* 0x000ea40000000a00 */
[----:B--2---:R-:W-:-:S05]  /*1c470*/  @P1 IMAD.HI.U32 R6, R87, R6, RZ ;  /* 0x0000000657061227 */ /* 0x004fca00078e00ff */
[----:B------:R-:W-:-:S07]  /*1c480*/  @P1 SHF.R.U32.HI R87, RZ, R7, R6 ;  /* 0x00000007ff571219 */ /* 0x000fce0000011606 */
.L_x_1755:
[----:B------:R-:W-:Y:S05]  /*1c490*/  BSYNC B0 ;  /* 0x0000000000007941 */ /* 0x000fea0003800000 */
.L_x_1753:
[----:B------:R-:W-:-:S04]  /*1c4a0*/  IMAD R87, R87, R152, -R77 ;  /* 0x0000009857577224 */ /* 0x000fc800078e0a4d */
[----:B------:R-:W-:-:S05]  /*1c4b0*/  IMAD R87, R172, -0x2, R87 ;  /* 0xfffffffeac577824 */ /* 0x000fca00078e0257 */
[----:B------:R-:W-:Y:S02]  /*1c4c0*/  VIADDMNMX R84, R87, R152, R84, PT ;  /* 0x0000009857547246 */ /* 0x000fe40003800154 */
[----:B------:R-:W-:-:S07]  /*1c4d0*/  VIMNMX R83, R83, R87, !PT ;  /* 0x0000005753537248 */ /* 0x000fce0007fe0100 */
.L_x_1752:
[----:B------:R-:W-:-:S04]  /*1c4e0*/  ISETP.GT.AND P1, PT, R4, -0x1, PT ;  /* 0xffffffff0400780c */ /* 0x000fc80003f24270 */
[C---:B------:R-:W-:Y:S02]  /*1c4f0*/  ISETP.GT.AND P3, PT, R83.reuse, RZ, P1 ;  /* 0x000000ff5300720c */ /* 0x040fe40000f64270 */
[----:B------:R-:W-:Y:S02]  /*1c500*/  ISETP.GT.AND P2, PT, R83, 0x1, P1 ;  /* 0x000000015300780c */ /* 0x000fe40000f44270 */
[C---:B------:R-:W-:Y:S02]  /*1c510*/  ISETP.LT.OR P3, PT, R84.reuse, 0x1, P3 ;  /* 0x000000015400780c */ /* 0x040fe40001f61670 */
[----:B------:R-:W-:Y:S02]  /*1c520*/  ISETP.LT.OR P2, PT, R84, 0x2, P2 ;  /* 0x000000025400780c */ /* 0x000fe40001741670 */
[----:B------:R-:W-:Y:S02]  /*1c530*/  FSEL R10, R10, -INF , !P3 ;  /* 0xff8000000a0a7808 */ /* 0x000fe40005800000 */
[----:B------:R-:W-:-:S02]  /*1c540*/  FSEL R87, R11, -INF , !P2 ;  /* 0xff8000000b577808 */ /* 0x000fc40005000000 */
[C---:B------:R-:W-:Y:S01]  /*1c550*/  ISETP.GT.AND P3, PT, R83.reuse, 0x8, P1 ;  /* 0x000000085300780c */ /* 0x040fe20000f64270 */
[----:B------:R-:W2:Y:S01]  /*1c560*/  SHFL.IDX PT, R11, R81, 0x1, 0x1c1f ;  /* 0x003c1f00510b7f89 */ /* 0x000ea200000e0000 */
[----:B------:R-:W-:Y:S02]  /*1c570*/  ISETP.GT.AND P2, PT, R83, 0x9, P1 ;  /* 0x000000095300780c */ /* 0x000fe40000f44270 */
[C---:B------:R-:W-:Y:S02]  /*1c580*/  ISETP.LT.OR P3, PT, R84.reuse, 0x9, P3 ;  /* 0x000000095400780c */ /* 0x040fe40001f61670 */
[----:B------:R-:W-:Y:S02]  /*1c590*/  ISETP.LT.OR P2, PT, R84, 0xa, P2 ;  /* 0x0000000a5400780c */ /* 0x000fe40001741670 */
[----:B0-----:R-:W-:Y:S02]  /*1c5a0*/  FSEL R21, R21, -INF , !P3 ;  /* 0xff80000015157808 */ /* 0x001fe40005800000 */
[----:B------:R-:W-:-:S02]  /*1c5b0*/  FSEL R24, R24, -INF , !P2 ;  /* 0xff80000018187808 */ /* 0x000fc40005000000 */
[C---:B------:R-:W-:Y:S02]  /*1c5c0*/  ISETP.GT.AND P3, PT, R83.reuse, 0x10, P1 ;  /* 0x000000105300780c */ /* 0x040fe40000f64270 */
[----:B------:R-:W-:Y:S02]  /*1c5d0*/  ISETP.GT.AND P2, PT, R83, 0x11, P1 ;  /* 0x000000115300780c */ /* 0x000fe40000f44270 */
[C---:B------:R-:W-:Y:S02]  /*1c5e0*/  ISETP.LT.OR P3, PT, R84.reuse, 0x11, P3 ;  /* 0x000000115400780c */ /* 0x040fe40001f61670 */
[----:B------:R-:W-:Y:S02]  /*1c5f0*/  ISETP.LT.OR P2, PT, R84, 0x12, P2 ;  /* 0x000000125400780c */ /* 0x000fe40001741670 */
[----:B------:R-:W-:Y:S02]  /*1c600*/  FSEL R27, R27, -INF , !P3 ;  /* 0xff8000001b1b7808 */ /* 0x000fe40005800000 */
[----:B------:R-:W-:-:S02]  /*1c610*/  FSEL R28, R28, -INF , !P2 ;  /* 0xff8000001c1c7808 */ /* 0x000fc40005000000 */
[C---:B------:R-:W-:Y:S01]  /*1c620*/  ISETP.GT.AND P3, PT, R83.reuse, 0x18, P1 ;  /* 0x000000185300780c */ /* 0x040fe20000f64270 */
[--C-:B--2---:R-:W-:Y:S01]  /*1c630*/  IMAD.IADD R86, R86, 0x1, R11.reuse ;  /* 0x0000000156567824 */ /* 0x104fe200078e020b */
[----:B------:R-:W-:Y:S01]  /*1c640*/  ISETP.GT.AND P2, PT, R83, 0x19, P1 ;  /* 0x000000195300780c */ /* 0x000fe20000f44270 */
[----:B------:R-:W-:Y:S01]  /*1c650*/  IMAD.IADD R85, R85, 0x1, R11 ;  /* 0x0000000155557824 */ /* 0x000fe200078e020b */
[C---:B------:R-:W-:Y:S02]  /*1c660*/  ISETP.LT.OR P3, PT, R84.reuse, 0x19, P3 ;  /* 0x000000195400780c */ /* 0x040fe40001f61670 */
[----:B------:R-:W-:Y:S02]  /*1c670*/  ISETP.LT.OR P2, PT, R84, 0x1a, P2 ;  /* 0x0000001a5400780c */ /* 0x000fe40001741670 */
[----:B------:R-:W-:Y:S02]  /*1c680*/  FSEL R31, R31, -INF , !P3 ;  /* 0xff8000001f1f7808 */ /* 0x000fe40005800000 */
[----:B------:R-:W-:-:S02]  /*1c690*/  FSEL R32, R32, -INF , !P2 ;  /* 0xff80000020207808 */ /* 0x000fc40005000000 */
[C---:B------:R-:W-:Y:S02]  /*1c6a0*/  ISETP.GT.AND P3, PT, R83.reuse, 0x20, P1 ;  /* 0x000000205300780c */ /* 0x040fe40000f64270 */
[----:B------:R-:W-:Y:S02]  /*1c6b0*/  ISETP.GT.AND P2, PT, R83, 0x21, P1 ;  /* 0x000000215300780c */ /* 0x000fe40000f44270 */
        /* <DEDUP_REMOVED lines=83> */
.L_x_1758:
[----:B------:R-:W-:-:S05]  /*1cbf0*/  IMAD.U32 R84, RZ, RZ, UR4 ;  /* 0x00000004ff547e24 */ /* 0x000fca000f8e00ff */
[----:B------:R-:W-:-:S13]  /*1cc00*/  ISETP.NE.AND P2, PT, R84, 0x1, PT ;  /* 0x000000015400780c */ /* 0x000fda0003f45270 */
[----:B------:R-:W0:Y:S02]  /*1cc10*/  @P2 LDC.64 R6, c[0x0][0x9e8] ;  /* 0x00027a00ff062b82 */ /* 0x000e240000000a00 */
[----:B0-----:R-:W-:-:S05]  /*1cc20*/  @P2 IMAD.HI.U32 R6, R11, R6, RZ ;  /* 0x000000060b062227 */ /* 0x001fca00078e00ff */
[----:B------:R-:W-:-:S07]  /*1cc30*/  @P2 SHF.R.U32.HI R11, RZ, R7, R6 ;  /* 0x00000007ff0b2219 */ /* 0x000fce0000011606 */
.L_x_1759:
[----:B------:R-:W-:Y:S05]  /*1cc40*/  BSYNC B0 ;  /* 0x0000000000007941 */ /* 0x000fea0003800000 */
.L_x_1757:
[----:B------:R-:W-:-:S04]  /*1cc50*/  IMAD R11, R11, R84, -R77 ;  /* 0x000000540b0b7224 */ /* 0x000fc800078e0a4d */
[----:B------:R-:W-:-:S05]  /*1cc60*/  IMAD R11, R172, -0x2, R11 ;  /* 0xfffffffeac0b7824 */ /* 0x000fca00078e020b */
[----:B------:R-:W-:Y:S02]  /*1cc70*/  VIADDMNMX R86, R11, R84, R86, PT ;  /* 0x000000540b567246 */ /* 0x000fe40003800156 */
[----:B------:R-:W-:-:S07]  /*1cc80*/  VIMNMX R85, R85, R11, !PT ;  /* 0x0000000b55557248 */ /* 0x000fce0007fe0100 */
.L_x_1756:
        /* <DEDUP_REMOVED lines=69> */
[C---:B------:R-:W-:Y:S02]  /*1d0e0*/  ISETP.GT.AND P2, PT, R85.reuse, 0x29, P1 ;  /* 0x000000295500780c */ /* 0x040fe40000f44270 */
[----:B------:R-:W-:Y:S02]  /*1d0f0*/  FSEL R44, R44, -INF , !P3 ;  /* 0xff8000002c2c7808 */ /* 0x000fe40005800000 */
[----:B------:R-:W-:Y:S02]  /*1d100*/  ISETP.GT.AND P3, PT, R85, 0x40, P1 ;  /* 0x000000405500780c */ /* 0x000fe40000f64270 */
[C---:B------:R-:W-:Y:S02]  /*1d110*/  ISETP.LT.OR P2, PT, R86.reuse, 0x2a, P2 ;  /* 0x0000002a5600780c */ /* 0x040fe40001741670 */
[----:B------:R-:W-:-:S02]  /*1d120*/  ISETP.LT.OR P3, PT, R86, 0x41, P3 ;  /* 0x000000415600780c */ /* 0x000fc40001f61670 */
[----:B------:R-:W-:Y:S02]  /*1d130*/  FSEL R38, R38, -INF , !P2 ;  /* 0xff80000026267808 */ /* 0x000fe40005000000 */
[C---:B------:R-:W-:Y:S02]  /*1d140*/  ISETP.GT.AND P2, PT, R85.reuse, 0x31, P1 ;  /* 0x000000315500780c */ /* 0x040fe40000f44270 */
        /* <DEDUP_REMOVED lines=24> */
[----:B------:R-:W-:Y:S01]  /*1d2d0*/  ISETP.GT.AND P3, PT, R85, 0x49, P1 ;  /* 0x000000495500780c */ /* 0x000fe20000f64270 */
[--C-:B------:R-:W-:Y:S01]  /*1d2e0*/  FFMA.FTZ R77, R28, UR35, -R6.reuse ;  /* 0x000000231c4d7c23 */ /* 0x100fe20008010806 */
[----:B------:R-:W-:Y:S01]  /*1d2f0*/  FMNMX.FTZ R10, R27, R12, !PT ;  /* 0x0000000c1b0a7209 */ /* 0x000fe20007810000 */
[--C-:B------:R-:W-:Y:S01]  /*1d300*/  FFMA.FTZ R28, R31, UR35, -R6.reuse ;  /* 0x000000231f1c7c23 */ /* 0x100fe20008010806 */
[----:B------:R-:W-:Y:S01]  /*1d310*/  ISETP.LT.OR P3, PT, R86, 0x4a, P3 ;  /* 0x0000004a5600780c */ /* 0x000fe20001f61670 */
[----:B------:R0:W-:Y:S01]  /*1d320*/  MUFU.EX2 R8, R83 ;  /* 0x0000005300087308 */ /* 0x0001e20000000800 */
[----:B------:R-:W-:Y:S01]  /*1d330*/  FMNMX.FTZ R10, R9, R10, !PT ;  /* 0x0000000a090a7209 */ /* 0x000fe20007810000 */
[--C-:B------:R-:W-:Y:S01]  /*1d340*/  FFMA.FTZ R7, R87, UR35, -R6.reuse ;  /* 0x0000002357077c23 */ /* 0x100fe20008010806 */
[----:B------:R-:W-:Y:S01]  /*1d350*/  FSEL R54, R54, -INF , !P3 ;  /* 0xff80000036367808 */ /* 0x000fe20005800000 */
[--C-:B------:R-:W-:Y:S01]  /*1d360*/  FFMA.FTZ R87, R36, UR35, -R6.reuse ;  /* 0x0000002324577c23 */ /* 0x100fe20008010806 */
[----:B------:R-:W-:Y:S01]  /*1d370*/  FMNMX.FTZ R81, R15, R10, !PT ;  /* 0x0000000a0f517209 */ /* 0x000fe20007810000 */
[--C-:B------:R-:W-:Y:S01]  /*1d380*/  FFMA.FTZ R36, R39, UR35, -R6.reuse ;  /* 0x0000002327247c23 */ /* 0x100fe20008010806 */
[----:B------:R-:W-:Y:S01]  /*1d390*/  ISETP.GT.AND P3, PT, R85, 0x50, P1 ;  /* 0x000000505500780c */ /* 0x000fe20000f64270 */
[--C-:B------:R-:W-:Y:S01]  /*1d3a0*/  FFMA.FTZ R152, R53, UR35, -R6.reuse ;  /* 0x0000002335987c23 */ /* 0x100fe20008010806 */
[----:B------:R-:W-:Y:S01]  /*1d3b0*/  FMNMX.FTZ R10, R20, R81, !PT ;  /* 0x00000051140a7209 */ /* 0x000fe20007810000 */
[--C-:B0-----:R-:W-:Y:S01]  /*1d3c0*/  FFMA.FTZ R83, R32, UR35, -R6.reuse ;  /* 0x0000002320537c23 */ /* 0x101fe20008010806 */
[----:B------:R-:W-:Y:S01]  /*1d3d0*/  ISETP.LT.OR P3, PT, R86, 0x51, P3 ;  /* 0x000000515600780c */ /* 0x000fe20001f61670 */
[--C-:B------:R-:W-:Y:S01]  /*1d3e0*/  FFMA.FTZ R32, R35, UR35, -R6.reuse ;  /* 0x0000002323207c23 */ /* 0x100fe20008010806 */
        /* <DEDUP_REMOVED lines=9> */
[--C-:B------:R-:W-:Y:S01]  /*1d480*/  FFMA.FTZ R158, R69, UR35, -R6.reuse ;  /* 0x00000023459e7c23 */ /* 0x100fe20008010806 */
[----:B------:R-:W-:Y:S01]  /*1d490*/  ISETP.LT.OR P3, PT, R86, 0x52, P3 ;  /* 0x000000525600780c */ /* 0x000fe20001f61670 */
[--C-:B------:R-:W-:Y:S01]  /*1d4a0*/  FFMA.FTZ R160, R73, UR35, -R6.reuse ;  /* 0x0000002349a07c23 */ /* 0x100fe20008010806 */
[----:B------:R-:W-:Y:S01]  /*1d4b0*/  FMNMX.FTZ R10, R30, R81, !PT ;  /* 0x000000511e0a7209 */ /* 0x000fe20007810000 */
[--C-:B------:R-:W-:Y:S01]  /*1d4c0*/  FFMA.FTZ R61, R75, UR35, -R6.reuse ;  /* 0x000000234b3d7c23 */ /* 0x100fe20008010806 */
[----:B------:R-:W-:Y:S01]  /*1d4d0*/  FSEL R58, R58, -INF , !P3 ;  /* 0xff8000003a3a7808 */ /* 0x000fe20005800000 */
[--C-:B------:R-:W-:Y:S01]  /*1d4e0*/  FFMA.FTZ R78, R78, UR35, -R6.reuse ;  /* 0x000000234e4e7c23 */ /* 0x100fe20008010806 */
[----:B------:R-:W-:Y:S01]  /*1d4f0*/  FMNMX.FTZ R35, R33, R10, !PT ;  /* 0x0000000a21237209 */ /* 0x000fe20007810000 */
[----:B------:R-:W-:Y:S01]  /*1d500*/  FFMA.FTZ R82, R82, UR35, -R6 ;  /* 0x0000002352527c23 */ /* 0x000fe20008010806 */
[----:B------:R-:W-:Y:S01]  /*1d510*/  ISETP.GT.AND P3, PT, R85, 0x58, P1 ;  /* 0x000000585500780c */ /* 0x000fe20000f64270 */
[----:B------:R-:W-:Y:S01]  /*1d520*/  MUFU.EX2 R84, R84 ;  /* 0x0000005400547308 */ /* 0x000fe20000000800 */
[----:B------:R-:W-:-:S02]  /*1d530*/  FMNMX.FTZ R10, R34, R35, !PT ;  /* 0x00000023220a7209 */ /* 0x000fc40007810000 */
[----:B------:R-:W-:Y:S02]  /*1d540*/  ISETP.LT.OR P3, PT, R86, 0x59, P3 ;  /* 0x000000595600780c */ /* 0x000fe40001f61670 */
[----:B------:R-:W-:Y:S02]  /*1d550*/  FMNMX.FTZ R81, R37, R10, !PT ;  /* 0x0000000a25517209 */ /* 0x000fe40007810000 */
[----:B------:R-:W-:Y:S01]  /*1d560*/  FSEL R60, R60, -INF , !P3 ;  /* 0xff8000003c3c7808 */ /* 0x000fe20005800000 */
[----:B------:R-:W-:Y:S01]  /*1d570*/  MUFU.EX2 R7, R7 ;  /* 0x0000000700077308 */ /* 0x000fe20000000800 */
[----:B------:R-:W-:Y:S02]  /*1d580*/  FMNMX.FTZ R10, R38, R81, !PT ;  /* 0x00000051260a7209 */ /* 0x000fe40007810000 */
[----:B------:R-:W-:Y:S02]  /*1d590*/  ISETP.GT.AND P3, PT, R85, 0x59, P1 ;  /* 0x000000595500780c */ /* 0x000fe40000f64270 */
[----:B------:R-:W-:Y:S01]  /*1d5a0*/  FMNMX.FTZ R39, R41, R10, !PT ;  /* 0x0000000a29277209 */ /* 0x000fe20007810000 */
[--C-:B------:R-:W-:Y:S01]  /*1d5b0*/  FFMA.FTZ R10, R40, UR35, -R6.reuse ;  /* 0x00000023280a7c23 */ /* 0x100fe20008010806 */
[----:B------:R-:W-:Y:S01]  /*1d5c0*/  ISETP.LT.OR P3, PT, R86, 0x5a, P3 ;  /* 0x0000005a5600780c */ /* 0x000fe20001f61670 */
[--C-:B------:R-:W-:Y:S01]  /*1d5d0*/  FFMA.FTZ R40, R43, UR35, -R6.reuse ;  /* 0x000000232b287c23 */ /* 0x100fe20008010806 */
[----:B------:R-:W-:Y:S01]  /*1d5e0*/  FMNMX.FTZ R81, R42, R39, !PT ;  /* 0x000000272a517209 */ /* 0x000fe20007810000 */
[--C-:B------:R-:W-:Y:S01]  /*1d5f0*/  FFMA.FTZ R43, R45, UR35, -R6.reuse ;  /* 0x000000232d2b7c23 */ /* 0x100fe20008010806 */
[----:B------:R-:W-:Y:S01]  /*1d600*/  FSEL R62, R62, -INF , !P3 ;  /* 0xff8000003e3e7808 */ /* 0x000fe20005800000 */
        /* <DEDUP_REMOVED lines=9> */
[--C-:B0-----:R-:W-:Y:S01]  /*1d6a0*/  FFMA.FTZ R10, R49, UR35, -R6.reuse ;  /* 0x00000023310a7c23 */ /* 0x101fe20008010806 */
        /* <DEDUP_REMOVED lines=17> */
[----:B------:R-:W-:-:S02]  /*1d7c0*/  FMNMX.FTZ R81, R58, R81, !PT ;  /* 0x000000513a517209 */ /* 0x000fc40007810000 */
[----:B------:R-:W-:Y:S01]  /*1d7d0*/  ISETP.LT.OR P3, PT, R86, 0x6a, P3 ;  /* 0x0000006a5600780c */ /* 0x000fe20001f61670 */
[----:B------:R-:W-:Y:S01]  /*1d7e0*/  MUFU.EX2 R28, R28 ;  /* 0x0000001c001c7308 */ /* 0x000fe20000000800 */
[----:B------:R-:W-:Y:S02]  /*1d7f0*/  FMNMX.FTZ R81, R60, R81, !PT ;  /* 0x000000513c517209 */ /* 0x000fe40007810000 */
[----:B------:R-:W-:Y:S02]  /*1d800*/  FSEL R47, R70, -INF , !P3 ;  /* 0xff800000462f7808 */ /* 0x000fe40005800000 */
[----:B------:R-:W-:Y:S02]  /*1d810*/  ISETP.GT.AND P3, PT, R85, 0x70, P1 ;  /* 0x000000705500780c */ /* 0x000fe40000f64270 */
[----:B------:R-:W-:Y:S01]  /*1d820*/  FMNMX.FTZ R81, R62, R81, !PT ;  /* 0x000000513e517209 */ /* 0x000fe20007810000 */
[----:B------:R0:W-:Y:S01]  /*1d830*/  MUFU.EX2 R70, R10 ;  /* 0x0000000a00467308 */ /* 0x0001e20000000800 */
[----:B------:R-:W-:-:S02]  /*1d840*/  ISETP.LT.OR P3, PT, R86, 0x71, P3 ;  /* 0x000000715600780c */ /* 0x000fc40001f61670 */
[----:B------:R-:W-:Y:S02]  /*1d850*/  FMNMX.FTZ R81, R64, R81, !PT ;  /* 0x0000005140517209 */ /* 0x000fe40007810000 */
[----:B------:R-:W-:Y:S02]  /*1d860*/  FSEL R72, R72, -INF , !P3 ;  /* 0xff80000048487808 */ /* 0x000fe40005800000 */
[----:B------:R-:W-:Y:S01]  /*1d870*/  ISETP.GT.AND P3, PT, R85, 0x71, P1 ;  /* 0x000000715500780c */ /* 0x000fe20000f64270 */
[----:B------:R-:W-:Y:S01]  /*1d880*/  MUFU.EX2 R31, R83 ;  /* 0x00000053001f7308 */ /* 0x000fe20000000800 */
[----:B------:R-:W-:Y:S02]  /*1d890*/  FMNMX.FTZ R81, R66, R81, !PT ;  /* 0x0000005142517209 */ /* 0x000fe40007810000 */
[----:B------:R-:W-:Y:S02]  /*1d8a0*/  ISETP.LT.OR P3, PT, R86, 0x72, P3 ;  /* 0x000000725600780c */ /* 0x000fe40001f61670 */
[----:B0-----:R-:W-:-:S02]  /*1d8b0*/  FMNMX.FTZ R10, R68, R81, !PT ;  /* 0x00000051440a7209 */ /* 0x001fc40007810000 */
[----:B------:R-:W-:Y:S01]  /*1d8c0*/  FSEL R74, R74, -INF , !P3 ;  /* 0xff8000004a4a7808 */ /* 0x000fe20005800000 */
[----:B------:R-:W-:Y:S01]  /*1d8d0*/  MUFU.EX2 R32, R32 ;  /* 0x0000002000207308 */ /* 0x000fe20000000800 */
[----:B------:R-:W-:Y:S02]  /*1d8e0*/  ISETP.GT.AND P3, PT, R85, 0x78, P1 ;  /* 0x000000785500780c */ /* 0x000fe40000f64270 */
[----:B------:R-:W-:Y:S02]  /*1d8f0*/  FMNMX.FTZ R53, R47, R10, !PT ;  /* 0x0000000a2f357209 */ /* 0x000fe40007810000 */
[----:B------:R-:W-:Y:S02]  /*1d900*/  ISETP.GT.AND P1, PT, R85, 0x79, P1 ;  /* 0x000000795500780c */ /* 0x000fe40000f24270 */
[----:B------:R-:W-:Y:S01]  /*1d910*/  ISETP.LT.OR P3, PT, R86, 0x79, P3 ;  /* 0x000000795600780c */ /* 0x000fe20001f61670 */
[----:B------:R-:W-:Y:S01]  /*1d920*/  MUFU.EX2 R35, R87 ;  /* 0x0000005700237308 */ /* 0x000fe20000000800 */
[----:B------:R-:W-:-:S02]  /*1d930*/  FMNMX.FTZ R53, R72, R53, !PT ;  /* 0x0000003548357209 */ /* 0x000fc40007810000 */
[----:B------:R-:W-:Y:S01]  /*1d940*/  ISETP.LT.OR P1, PT, R86, 0x7a, P1 ;  /* 0x0000007a5600780c */ /* 0x000fe20000f21670 */
[----:B------:R-:W-:-:S01]  /*1d950*/  FFMA.FTZ R86, R57, UR35, -R6 ;  /* 0x0000002339567c23 */ /* 0x000fc20008010806 */
[----:B------:R-:W-:Y:S01]  /*1d960*/  FSEL R76, R76, -INF , !P3 ;  /* 0xff8000004c4c7808 */ /* 0x000fe20005800000 */
[----:B------:R-:W-:-:S01]  /*1d970*/  FFMA.FTZ R57, R67, UR35, -R6 ;  /* 0x0000002343397c23 */ /* 0x000fc20008010806 */
[----:B------:R-:W-:Y:S01]  /*1d980*/  FMNMX.FTZ R53, R74, R53, !PT ;  /* 0x000000354a357209 */ /* 0x000fe20007810000 */
[----:B------:R-:W-:Y:S01]  /*1d990*/  MUFU.EX2 R36, R36 ;  /* 0x0000002400247308 */ /* 0x000fe20000000800 */
[----:B------:R-:W-:Y:S02]  /*1d9a0*/  FSEL R79, R79, -INF , !P1 ;  /* 0xff8000004f4f7808 */ /* 0x000fe40004800000 */
[----:B------:R-:W-:Y:S01]  /*1d9b0*/  FMNMX.FTZ R10, R76, R53, !PT ;  /* 0x000000354c0a7209 */ /* 0x000fe20007810000 */
[----:B------:R-:W-:-:S03]  /*1d9c0*/  FFMA.FTZ R53, R59, UR35, -R6 ;  /* 0x000000233b357c23 */ /* 0x000fc60008010806 */
[----:B------:R-:W-:Y:S01]  /*1d9d0*/  FMNMX.FTZ R10, R79, R10, !PT ;  /* 0x0000000a4f0a7209 */ /* 0x000fe20007810000 */
[----:B------:R-:W-:Y:S04]  /*1d9e0*/  MUFU.EX2 R40, R40 ;  /* 0x0000002800287308 */ /* 0x000fe80000000800 */
[----:B------:R-:W0:Y:S04]  /*1d9f0*/  SHFL.BFLY PT, R59, R10, 0x2, 0x1f ;  /* 0x0c401f000a3b7f89 */ /* 0x000e2800000e0000 */
[----:B------:R-:W-:Y:S08]  /*1da00*/  MUFU.EX2 R43, R43 ;  /* 0x0000002b002b7308 */ /* 0x000ff00000000800 */
[----:B------:R-:W-:Y:S08]  /*1da10*/  MUFU.EX2 R45, R45 ;  /* 0x0000002d002d7308 */ /* 0x000ff00000000800 */
[----:B------:R-:W-:Y:S01]  /*1da20*/  MUFU.EX2 R49, R49 ;  /* 0x0000003100317308 */ /* 0x000fe20000000800 */
[----:B0-----:R-:W-:Y:S01]  /*1da30*/  FMNMX.FTZ R65, R10, R59, !PT ;  /* 0x0000003b0a417209 */ /* 0x001fe20007810000 */
[----:B------:R-:W-:Y:S01]  /*1da40*/  FFMA.FTZ R59, R71, UR35, -R6 ;  /* 0x00000023473b7c23 */ /* 0x000fe20008010806 */
[----:B------:R-:W-:-:S05]  /*1da50*/  FSEL R6, R11, RZ, P2 ;  /* 0x000000ff0b067208 */ /* 0x000fca0001000000 */
[----:B------:R-:W-:Y:S01]  /*1da60*/  MUFU.EX2 R152, R152 ;  /* 0x0000009800987308 */ /* 0x000fe20000000800 */
[----:B------:R-:W0:Y:S01]  /*1da70*/  SHFL.BFLY PT, R10, R65, 0x1, 0x1f ;  /* 0x0c201f00410a7f89 */ /* 0x000e2200000e0000 */
[----:B------:R-:W-:-:S04]  /*1da80*/  FADD.FTZ R13, -R6, R13 ;  /* 0x0000000d060d7221 */ /* 0x000fc80000010100 */
[----:B------:R-:W-:Y:S02]  /*1da90*/  FMUL.FTZ R13, R13, UR35 ;  /* 0x000000230d0d7c20 */ /* 0x000fe40008410000 */
[----:B------:R-:W-:Y:S08]  /*1daa0*/  MUFU.EX2 R51, R51 ;  /* 0x0000003300337308 */ /* 0x000ff00000000800 */
[----:B------:R-:W2:Y:S08]  /*1dab0*/  MUFU.EX2 R13, R13 ;  /* 0x0000000d000d7308 */ /* 0x000eb00000000800 */
[----:B------:R-:W-:Y:S01]  /*1dac0*/  MUFU.EX2 R86, R86 ;  /* 0x0000005600567308 */ /* 0x000fe20000000800 */
[----:B0-----:R-:W-:Y:S01]  /*1dad0*/  FMNMX.FTZ R10, R65, R10, !PT ;  /* 0x0000000a410a7209 */ /* 0x001fe20007810000 */
[----:B------:R-:W-:-:S03]  /*1dae0*/  IMAD.U32 R65, RZ, RZ, UR35 ;  /* 0x00000023ff417e24 */ /* 0x000fc6000f8e00ff */
[C---:B------:R-:W-:Y:S01]  /*1daf0*/  FSETP.NEU.FTZ.AND P1, PT, R10.reuse, -INF , PT ;  /* 0xff8000000a00780b */ /* 0x040fe20003f3d000 */
[----:B------:R-:W-:-:S02]  /*1db00*/  FFMA.FTZ R65, R10, R65, -8 ;  /* 0xc10000000a417423 */ /* 0x000fc40000010041 */
[----:B------:R-:W-:Y:S03]  /*1db10*/  MUFU.EX2 R53, R53 ;  /* 0x0000003500357308 */ /* 0x000fe60000000800 */
[----:B------:R-:W-:-:S05]  /*1db20*/  FSEL R65, R65, RZ, P1 ;  /* 0x000000ff41417208 */ /* 0x000fca0000800000 */
[--C-:B------:R-:W-:Y:S01]  /*1db30*/  FFMA.FTZ R80, R9, UR35, -R65.reuse ;  /* 0x0000002309507c23 */ /* 0x100fe20008010841 */
[----:B------:R-:W-:-:S01]  /*1db40*/  FFMA.FTZ R9, R15, UR35, -R65 ;  /* 0x000000230f097c23 */ /* 0x000fc20008010841 */
[--C-:B------:R-:W-:Y:S01]  /*1db50*/  FFMA.FTZ R15, R25, UR35, -R65.reuse ;  /* 0x00000023190f7c23 */ /* 0x100fe20008010841 */
[----:B------:R-:W-:-:S01]  /*1db60*/  FFMA.FTZ R25, R29, UR35, -R65 ;  /* 0x000000231d197c23 */ /* 0x000fc20008010841 */
[--C-:B------:R-:W-:Y:S01]  /*1db70*/  FFMA.FTZ R29, R33, UR35, -R65.reuse ;  /* 0x00000023211d7c23 */ /* 0x100fe20008010841 */
[----:B------:R-:W-:-:S01]  /*1db80*/  FFMA.FTZ R33, R37, UR35, -R65 ;  /* 0x0000002325217c23 */ /* 0x000fc20008010841 */
[--C-:B------:R-:W-:Y:S01]  /*1db90*/  FFMA.FTZ R37, R41, UR35, -R65.reuse ;  /* 0x0000002329257c23 */ /* 0x100fe20008010841 */
[----:B------:R-:W-:Y:S01]  /*1dba0*/  FSEL R41, R10, RZ, P1 ;  /* 0x000000ff0a297208 */ /* 0x000fe20000800000 */
[--C-:B------:R-:W-:Y:S01]  /*1dbb0*/  FFMA.FTZ R69, R44, UR35, -R65.reuse ;  /* 0x000000232c457c23 */ /* 0x100fe20008010841 */
[----:B------:R-:W-:-:S01]  /*1dbc0*/  FFMA.FTZ R27, R27, UR35, -R65 ;  /* 0x000000231b1b7c23 */ /* 0x000fc20008010841 */
[----:B------:R-:W-:Y:S01]  /*1dbd0*/  MUFU.EX2 R80, R80 ;  /* 0x0000005000507308 */ /* 0x000fe20000000800 */
[----:B------:R-:W-:-:S01]  /*1dbe0*/  FFMA.FTZ R20, R20, UR35, -R65 ;  /* 0x0000002314147c23 */ /* 0x000fc20008010841 */
[----:B------:R-:W-:Y:S01]  /*1dbf0*/  FADD.FTZ R41, -R41, R12 ;  /* 0x0000000c29297221 */ /* 0x000fe20000010100 */
[----:B------:R-:W-:-:S01]  /*1dc00*/  FFMA.FTZ R26, R26, UR35, -R65 ;  /* 0x000000231a1a7c23 */ /* 0x000fc20008010841 */
[----:B------:R-:W-:Y:S01]  /*1dc10*/  FFMA.FTZ R67, R50, UR35, -R65 ;  /* 0x0000002332437c23 */ /* 0x000fe20008010841 */
[----:B--2---:R-:W-:-:S01]  /*1dc20*/  FFMA.FTZ R50, R13, R3, R84 ;  /* 0x000000030d327223 */ /* 0x004fc20000010054 */
[----:B------:R-:W-:Y:S01]  /*1dc30*/  FMUL.FTZ R44, R41, UR35 ;  /* 0x00000023292c7c20 */ /* 0x000fe20008410000 */
[----:B------:R-:W-:-:S01]  /*1dc40*/  FFMA.FTZ R30, R30, UR35, -R65 ;  /* 0x000000231e1e7c23 */ /* 0x000fc20008010841 */
[----:B------:R-:W-:Y:S01]  /*1dc50*/  MUFU.EX2 R27, R27 ;  /* 0x0000001b001b7308 */ /* 0x000fe20000000800 */
[----:B------:R-:W-:-:S01]  /*1dc60*/  FADD.FTZ R50, R7, R50 ;  /* 0x0000003207327221 */ /* 0x000fc20000010000 */
[--C-:B------:R-:W-:Y:S01]  /*1dc70*/  FFMA.FTZ R41, R46, UR35, -R65.reuse ;  /* 0x000000232e297c23 */ /* 0x100fe20008010841 */
[----:B------:R-:W-:-:S01]  /*1dc80*/  FFMA.FTZ R34, R34, UR35, -R65 ;  /* 0x0000002322227c23 */ /* 0x000fc20008010841 */
[--C-:B------:R-:W-:Y:S01]  /*1dc90*/  FFMA.FTZ R46, R48, UR35, -R65.reuse ;  /* 0x00000023302e7c23 */ /* 0x100fe20008010841 */
[----:B------:R-:W-:-:S01]  /*1dca0*/  FFMA.FTZ R48, R52, UR35, -R65 ;  /* 0x0000002334307c23 */ /* 0x000fc20008010841 */
[--C-:B------:R-:W-:Y:S01]  /*1dcb0*/  FFMA.FTZ R38, R38, UR35, -R65.reuse ;  /* 0x0000002326267c23 */ /* 0x100fe20008010841 */
[----:B------:R-:W-:-:S01]  /*1dcc0*/  FFMA.FTZ R42, R42, UR35, -R65 ;  /* 0x000000232a2a7c23 */ /* 0x000fc20008010841 */
[----:B------:R-:W0:Y:S01]  /*1dcd0*/  MUFU.EX2 R44, R44 ;  /* 0x0000002c002c7308 */ /* 0x000e220000000800 */
[----:B------:R-:W-:-:S07]  /*1dce0*/  FFMA.FTZ R47, R47, UR35, -R65 ;  /* 0x000000232f2f7c23 */ /* 0x000fce0008010841 */
[----:B------:R-:W2:Y:S08]  /*1dcf0*/  MUFU.EX2 R9, R9 ;  /* 0x0000000900097308 */ /* 0x000eb00000000800 */
[----:B------:R-:W3:Y:S01]  /*1dd00*/  MUFU.EX2 R20, R20 ;  /* 0x0000001400147308 */ /* 0x000ee20000000800 */
[----:B0-----:R-:W-:-:S04]  /*1dd10*/  FFMA.FTZ R3, R44, R0, R27 ;  /* 0x000000002c037223 */ /* 0x001fc8000001001b */
[----:B------:R-:W-:Y:S01]  /*1dd20*/  FADD.FTZ R0, R80, R3 ;  /* 0x0000000350007221 */ /* 0x000fe20000010000 */
[----:B------:R-:W-:-:S01]  /*1dd30*/  FADD.FTZ R3, R21, R50 ;  /* 0x0000003215037221 */ /* 0x000fc20000010000 */
[----:B------:R-:W-:Y:S01]  /*1dd40*/  FFMA.FTZ R50, R56, UR35, -R65 ;  /* 0x0000002338327c23 */ /* 0x000fe20008010841 */
[----:B------:R-:W0:Y:S01]  /*1dd50*/  MUFU.EX2 R15, R15 ;  /* 0x0000000f000f7308 */ /* 0x000e220000000800 */
[----:B--2---:R-:W-:-:S01]  /*1dd60*/  FADD.FTZ R71, R9, R0 ;  /* 0x0000000009477221 */ /* 0x004fc20000010000 */
[----:B------:R-:W-:-:S04]  /*1dd70*/  FADD.FTZ R3, R24, R3 ;  /* 0x0000000318037221 */ /* 0x000fc80000010000 */
[----:B------:R-:W-:Y:S02]  /*1dd80*/  FADD.FTZ R52, R8, R3 ;  /* 0x0000000308347221 */ /* 0x000fe40000010000 */
[----:B------:R-:W2:Y:S01]  /*1dd90*/  MUFU.EX2 R26, R26 ;  /* 0x0000001a001a7308 */ /* 0x000ea20000000800 */
[----:B---3--:R-:W-:-:S01]  /*1dda0*/  FADD.FTZ R0, R20, R71 ;  /* 0x0000004714007221 */ /* 0x008fc20000010000 */
[----:B------:R-:W-:Y:S01]  /*1ddb0*/  FADD.FTZ R73, R77, R52 ;  /* 0x000000344d497221 */ /* 0x000fe20000010000 */
[----:B------:R-:W-:-:S03]  /*1ddc0*/  FFMA.FTZ R71, R58, UR35, -R65 ;  /* 0x000000233a477c23 */ /* 0x000fc60008010841 */
[----:B------:R-:W-:Y:S02]  /*1ddd0*/  FADD.FTZ R52, R28, R73 ;  /* 0x000000491c347221 */ /* 0x000fe40000010000 */
[----:B------:R-:W3:Y:S01]  /*1dde0*/  MUFU.EX2 R25, R25 ;  /* 0x0000001900197308 */ /* 0x000ee20000000800 */
[----:B0-----:R-:W-:-:S01]  /*1ddf0*/  FADD.FTZ R3, R15, R0 ;  /* 0x000000000f037221 */ /* 0x001fc20000010000 */
[----:B------:R-:W-:Y:S01]  /*1de00*/  FADD.FTZ R73, R31, R52 ;  /* 0x000000341f497221 */ /* 0x000fe20000010000 */
[----:B------:R-:W-:-:S05]  /*1de10*/  FFMA.FTZ R52, R60, UR35, -R65 ;  /* 0x000000233c347c23 */ /* 0x000fca0008010841 */
[----:B------:R-:W0:Y:S01]  /*1de20*/  MUFU.EX2 R30, R30 ;  /* 0x0000001e001e7308 */ /* 0x000e220000000800 */
[----:B--2---:R-:W-:-:S07]  /*1de30*/  FADD.FTZ R0, R26, R3 ;  /* 0x000000031a007221 */ /* 0x004fce0000010000 */
[----:B------:R-:W2:Y:S01]  /*1de40*/  MUFU.EX2 R29, R29 ;  /* 0x0000001d001d7308 */ /* 0x000ea20000000800 */
[----:B---3--:R-:W-:-:S07]  /*1de50*/  FADD.FTZ R3, R25, R0 ;  /* 0x0000000019037221 */ /* 0x008fce0000010000 */
[----:B------:R-:W3:Y:S01]  /*1de60*/  MUFU.EX2 R34, R34 ;  /* 0x0000002200227308 */ /* 0x000ee20000000800 */
[----:B0-----:R-:W-:-:S07]  /*1de70*/  FADD.FTZ R0, R30, R3 ;  /* 0x000000031e007221 */ /* 0x001fce0000010000 */
[----:B------:R-:W0:Y:S01]  /*1de80*/  MUFU.EX2 R33, R33 ;  /* 0x0000002100217308 */ /* 0x000e220000000800 */
[----:B--2---:R-:W-:-:S07]  /*1de90*/  FADD.FTZ R3, R29, R0 ;  /* 0x000000001d037221 */ /* 0x004fce0000010000 */
[----:B------:R-:W2:Y:S01]  /*1dea0*/  MUFU.EX2 R38, R38 ;  /* 0x0000002600267308 */ /* 0x000ea20000000800 */
[----:B---3--:R-:W-:-:S07]  /*1deb0*/  FADD.FTZ R0, R34, R3 ;  /* 0x0000000322007221 */ /* 0x008fce0000010000 */
[----:B------:R3:W-:Y:S01]  /*1dec0*/  MUFU.EX2 R12, R69 ;  /* 0x00000045000c7308 */ /* 0x0007e20000000800 */
[----:B0-----:R-:W-:-:S07]  /*1ded0*/  FADD.FTZ R3, R33, R0 ;  /* 0x0000000021037221 */ /* 0x001fce0000010000 */
[----:B------:R-:W0:Y:S01]  /*1dee0*/  MUFU.EX2 R37, R37 ;  /* 0x0000002500257308 */ /* 0x000e220000000800 */
[----:B---3--:R-:W-:-:S01]  /*1def0*/  FFMA.FTZ R69, R54, UR35, -R65 ;  /* 0x0000002336457c23 */ /* 0x008fc20008010841 */
[----:B------:R-:W-:Y:S01]  /*1df00*/  FADD.FTZ R54, R32, R73 ;  /* 0x0000004920367221 */ /* 0x000fe20000010000 */
[----:B--2---:R-:W-:-:S01]  /*1df10*/  FADD.FTZ R0, R38, R3 ;  /* 0x0000000326007221 */ /* 0x004fc20000010000 */
[----:B------:R-:W-:Y:S02]  /*1df20*/  FFMA.FTZ R73, R62, UR35, -R65 ;  /* 0x000000233e497c23 */ /* 0x000fe40008010841 */
[----:B------:R-:W-:-:S02]  /*1df30*/  FADD.FTZ R75, R35, R54 ;  /* 0x00000036234b7221 */ /* 0x000fc40000010000 */
[----:B------:R-:W2:Y:S02]  /*1df40*/  MUFU.EX2 R42, R42 ;  /* 0x0000002a002a7308 */ /* 0x000ea40000000800 */
[----:B------:R-:W-:-:S04]  /*1df50*/  FADD.FTZ R54, R36, R75 ;  /* 0x0000004b24367221 */ /* 0x000fc80000010000 */
[----:B------:R-:W-:Y:S01]  /*1df60*/  FADD.FTZ R75, R39, R54 ;  /* 0x00000036274b7221 */ /* 0x000fe20000010000 */
[----:B------:R-:W-:-:S01]  /*1df70*/  FFMA.FTZ R54, R64, UR35, -R65 ;  /* 0x0000002340367c23 */ /* 0x000fc20008010841 */
[----:B------:R-:W3:Y:S01]  /*1df80*/  MUFU.EX2 R41, R41 ;  /* 0x0000002900297308 */ /* 0x000ee20000000800 */
[----:B0-----:R-:W-:-:S01]  /*1df90*/  FADD.FTZ R3, R37, R0 ;  /* 0x0000000025037221 */ /* 0x001fc20000010000 */
[----:B------:R-:W-:Y:S01]  /*1dfa0*/  FADD.FTZ R56, R40, R75 ;  /* 0x0000004b28387221 */ /* 0x000fe20000010000 */
[----:B------:R-:W-:-:S03]  /*1dfb0*/  FFMA.FTZ R75, R66, UR35, -R65 ;  /* 0x00000023424b7c23 */ /* 0x000fc60008010841 */
[----:B------:R-:W-:Y:S02]  /*1dfc0*/  FADD.FTZ R56, R43, R56 ;  /* 0x000000382b387221 */ /* 0x000fe40000010000 */
[----:B------:R-:W0:Y:S01]  /*1dfd0*/  MUFU.EX2 R46, R46 ;  /* 0x0000002e002e7308 */ /* 0x000e220000000800 */
[----:B--2---:R-:W-:-:S01]  /*1dfe0*/  FADD.FTZ R3, R42, R3 ;  /* 0x000000032a037221 */ /* 0x004fc20000010000 */
[----:B------:R-:W-:Y:S01]  /*1dff0*/  FADD.FTZ R81, R45, R56 ;  /* 0x000000382d517221 */ /* 0x000fe20000010000 */
[----:B------:R-:W-:-:S02]  /*1e000*/  FFMA.FTZ R56, R68, UR35, -R65 ;  /* 0x0000002344387c23 */ /* 0x000fc40008010841 */
[----:B------:R-:W-:Y:S01]  /*1e010*/  FADD.FTZ R0, R12, R3 ;  /* 0x000000030c007221 */ /* 0x000fe20000010000 */
[----:B------:R-:W-:-:S02]  /*1e020*/  FADD.FTZ R58, R70, R81 ;  /* 0x00000051463a7221 */ /* 0x000fc40000010000 */
[----:B------:R-:W2:Y:S01]  /*1e030*/  MUFU.EX2 R67, R67 ;  /* 0x0000004300437308 */ /* 0x000ea20000000800 */
[----:B---3--:R-:W-:-:S01]  /*1e040*/  FADD.FTZ R3, R41, R0 ;  /* 0x0000000029037221 */ /* 0x008fc20000010000 */
[----:B------:R-:W-:-:S04]  /*1e050*/  FADD.FTZ R81, R49, R58 ;  /* 0x0000003a31517221 */ /* 0x000fc80000010000 */
[----:B------:R-:W-:Y:S02]  /*1e060*/  FADD.FTZ R58, R152, R81 ;  /* 0x00000051983a7221 */ /* 0x000fe40000010000 */
[----:B------:R-:W3:Y:S01]  /*1e070*/  MUFU.EX2 R48, R48 ;  /* 0x0000003000307308 */ /* 0x000ee20000000800 */
[----:B0-----:R-:W-:-:S01]  /*1e080*/  FADD.FTZ R0, R46, R3 ;  /* 0x000000032e007221 */ /* 0x001fc20000010000 */
[----:B------:R-:W-:Y:S01]  /*1e090*/  FADD.FTZ R81, R51, R58 ;  /* 0x0000003a33517221 */ /* 0x000fe20000010000 */
[----:B------:R-:W-:-:S03]  /*1e0a0*/  FFMA.FTZ R58, R72, UR35, -R65 ;  /* 0x00000023483a7c23 */ /* 0x000fc60008010841 */
[----:B------:R-:W-:Y:S02]  /*1e0b0*/  FADD.FTZ R60, R86, R81 ;  /* 0x00000051563c7221 */ /* 0x000fe40000010000 */
[----:B------:R-:W0:Y:S01]  /*1e0c0*/  MUFU.EX2 R69, R69 ;  /* 0x0000004500457308 */ /* 0x000e220000000800 */
[----:B--2---:R-:W-:-:S01]  /*1e0d0*/  FADD.FTZ R3, R67, R0 ;  /* 0x0000000043037221 */ /* 0x004fc20000010000 */
[----:B------:R-:W-:-:S06]  /*1e0e0*/  FADD.FTZ R81, R53, R60 ;  /* 0x0000003c35517221 */ /* 0x000fcc0000010000 */
        /* <DEDUP_REMOVED lines=8> */
[----:B------:R-:W-:-:S06]  /*1e170*/  FFMA.FTZ R81, R74, UR35, -R65 ;  /* 0x000000234a517c23 */ /* 0x000fcc0008010841 */
[----:B------:R-:W3:Y:S01]  /*1e180*/  MUFU.EX2 R52, R52 ;  /* 0x0000003400347308 */ /* 0x000ee20000000800 */
[----:B0-----:R-:W-:-:S07]  /*1e190*/  FADD.FTZ R3, R71, R0 ;  /* 0x0000000047037221 */ /* 0x001fce0000010000 */
[----:B------:R-:W0:Y:S01]  /*1e1a0*/  MUFU.EX2 R156, R156 ;  /* 0x0000009c009c7308 */ /* 0x000e220000000800 */
[----:B--2---:R-:W-:-:S01]  /*1e1b0*/  FADD.FTZ R83, R55, R60 ;  /* 0x0000003c37537221 */ /* 0x004fc20000010000 */
[--C-:B------:R-:W-:Y:S01]  /*1e1c0*/  FFMA.FTZ R60, R76, UR35, -R65.reuse ;  /* 0x000000234c3c7c23 */ /* 0x100fe20008010841 */
[----:B------:R-:W-:-:S05]  /*1e1d0*/  FFMA.FTZ R65, R79, UR35, -R65 ;  /* 0x000000234f417c23 */ /* 0x000fca0008010841 */
        /* <DEDUP_REMOVED lines=33> */
[----:B0-----:R-:W-:-:S01]  /*1e3f0*/  FADD.FTZ R0, R60, R3 ;  /* 0x000000033c007221 */ /* 0x001fc20000010000 */
[----:B--2---:R-:W-:-:S03]  /*1e400*/  FADD.FTZ R3, R6, R79 ;  /* 0x0000004f06037221 */ /* 0x004fc60000010000 */
[----:B---3--:R-:W-:Y:S01]  /*1e410*/  FADD.FTZ R0, R65, R0 ;  /* 0x0000000041007221 */ /* 0x008fe20000010000 */
[----:B------:R-:W-:Y:S06]  /*1e420*/  @!P0 BRA `(.L_x_1760) ;  /* 0x0000000000048947 */ /* 0x000fec0003800000 */
[----:B------:R-:W-:Y:S01]  /*1e430*/  BPT.TRAP 0x1 ;  /* 0x000000040000795c */ /* 0x000fe20000300000 */
.L_x_1760:
[----:B------:R-:W-:Y:S01]  /*1e440*/  F2FP.SATFINITE.E4M3.F32.PACK_AB_MERGE_C R63, R6, R63, RZ ;  /* 0x0000003f063f723e */ /* 0x000fe200048070ff */
[----:B------:R-:W-:Y:S01]  /*1e450*/  IMAD R6, R14, 0x8, R16 ;  /* 0x000000080e067824 */ /* 0x000fe200078e0210 */
[----:B------:R-:W-:Y:S01]  /*1e460*/  F2FP.SATFINITE.E4M3.F32.PACK_AB_MERGE_C R21, R24, R21, RZ ;  /* 0x000000151815723e */ /* 0x000fe200048070ff */
[-C--:B------:R-:W-:Y:S01]  /*1e470*/  FMUL.FTZ R88, R88, R13.reuse ;  /* 0x0000000d58587220 */ /* 0x080fe20000410000 */
[----:B------:R-:W-:Y:S01]  /*1e480*/  ISETP.GT.AND P1, PT, R4, R198, PT ;  /* 0x000000c60400720c */ /* 0x000fe20003f24270 */
[----:B------:R-:W-:Y:S01]  /*1e490*/  VIADD R6, R6, 0x22860 ;  /* 0x0002286006067836 */ /* 0x000fe20000000000 */
[----:B------:R-:W-:Y:S01]  /*1e4a0*/  F2FP.SATFINITE.E4M3.F32.PACK_AB_MERGE_C R164, R7, R84, R21 ;  /* 0x0000005407a4723e */ /* 0x000fe20004807015 */
[-C--:B------:R-:W-:Y:S01]  /*1e4b0*/  FMUL.FTZ R89, R89, R13.reuse ;  /* 0x0000000d59597220 */ /* 0x080fe20000410000 */
[----:B------:R-:W-:Y:S01]  /*1e4c0*/  MOV R7, UR40 ;  /* 0x0000002800077c02 */ /* 0x000fe20008000f00 */
        /* <DEDUP_REMOVED lines=13> */
[----:B------:R-:W-:Y:S01]  /*1e5a0*/  F2FP.SATFINITE.E4M3.F32.PACK_AB_MERGE_C R55, R154, R53, R55 ;  /* 0x000000359a37723e */ /* 0x000fe20004807037 */
[----:B------:R-:W-:Y:S01]  /*1e5b0*/  FMUL.FTZ R104, R104, R13 ;  /* 0x0000000d68687220 */ /* 0x000fe20000410000 */
        /* <DEDUP_REMOVED lines=82> */
[----:B------:R-:W-:Y:S02]  /*1eae0*/  IMAD.MOV.U32 R14, RZ, RZ, R168 ;  /* 0x000000ffff0e7224 */ /* 0x000fe400078e00a8 */
[----:B------:R-:W-:Y:S01]  /*1eaf0*/  IMAD.MOV.U32 R158, RZ, RZ, R55 ;  /* 0x000000ffff9e7224 */ /* 0x000fe200078e0037 */
[----:B0-----:R-:W-:Y:S06]  /*1eb00*/  @P1 BRA `(.L_x_1761) ;  /* 0xffffffc400e81947 */ /* 0x001fec000383ffff */
.L_x_1741:
[----:B------:R-:W-:Y:S05]  /*1eb10*/  WARPSYNC.ALL ;  /* 0x0000000000007948 */ /* 0x000fea0003800000 */
[----:B------:R-:W-:Y:S06]  /*1eb20*/  BAR.ARV 0x8, 0x180 ;  /* 0x0206000000007b1d */ /* 0x000fec0000002000 */
[----:B------:R-:W-:Y:S05]  /*1eb30*/  @!P0 BRA `(.L_x_1762) ;  /* 0x0000000000048947 */ /* 0x000fea0003800000 */
[----:B------:R-:W-:Y:S01]  /*1eb40*/  BPT.TRAP 0x1 ;  /* 0x000000040000795c */ /* 0x000fe20000300000 */
.L_x_1762:
[----:B------:R-:W-:Y:S01]  /*1eb50*/  IMAD R13, R168, 0x8, R16 ;  /* 0x00000008a80d7824 */ /* 0x000fe200078e0210 */
[----:B------:R-:W-:-:S04]  /*1eb60*/  SHF.L.U32 R2, R169, 0x1f, RZ ;  /* 0x0000001fa9027819 */ /* 0x000fc800000006ff */
[----:B------:R0:W2:Y:S01]  /*1eb70*/  SYNCS.PHASECHK.TRANS64.TRYWAIT P1, [R13+URZ+0x22850], R2 ;  /* 0x022850020d0075a7 */ /* 0x0000a2000802017f */
[----:B------:R-:W-:Y:S05]  /*1eb80*/  @!P0 BRA `(.L_x_1763) ;  /* 0x0000000000048947 */ /* 0x000fea0003800000 */
[----:B------:R-:W-:Y:S01]  /*1eb90*/  BPT.TRAP 0x1 ;  /* 0x000000040000795c */ /* 0x000fe20000300000 */
.L_x_1763:
[----:B------:R-:W-:-:S05]  /*1eba0*/  VIADD R16, R16, 0x400 ;  /* 0x0000040010107836 */ /* 0x000fca0000000000 */
[----:B------:R-:W-:-:S04]  /*1ebb0*/  SHF.R.U32.HI R16, RZ, 0x4, R16 ;  /* 0x00000004ff107819 */ /* 0x000fc80000011610 */
[----:B------:R-:W-:-:S04]  /*1ebc0*/  LOP3.LUT R16, R16, 0x3fff, RZ, 0xc0, !PT ;  /* 0x00003fff10107812 */ /* 0x000fc800078ec0ff */
[----:B------:R-:W-:Y:S01]  /*1ebd0*/  LOP3.LUT R5, R16, 0x10000, RZ, 0xfc, !PT ;  /* 0x0001000010057812 */ /* 0x000fe200078efcff */
[----:B--2---:R-:W-:Y:S06]  /*1ebe0*/  @P1 BRA `(.L_x_1764) ;  /* 0x0000000000081947 */ /* 0x004fec0003800000 */
[----:B------:R-:W2:Y:S02]  /*1ebf0*/  SYNCS.PHASECHK.TRANS64.TRYWAIT P1, [R13+URZ+0x22850], R2 ;  /* 0x022850020d0075a7 */ /* 0x000ea4000802017f */
[----:B--2---:R-:W-:Y:S05]  /*1ec00*/  @!P1 BRA `(.L_x_1765) ;  /* 0x000000b4004c9947 */ /* 0x004fea0003800000 */
.L_x_1764:
[----:B------:R-:W-:Y:S01]  /*1ec10*/  IMAD R4, R168, 0x400, R5 ;  /* 0x00000400a8047824 */ /* 0x000fe200078e0205 */
[----:B------:R-:W-:Y:S05]  /*1ec20*/  WARPSYNC.ALL ;  /* 0x0000000000007948 */ /* 0x000fea0003800000 */
[----:B------:R-:W-:Y:S01]  /*1ec30*/  IMAD.MOV.U32 R5, RZ, RZ, 0x40000040 ;  /* 0x40000040ff057424 */ /* 0x000fe200078e00ff */
[----:B------:R-:W-:Y:S01]  /*1ec40*/  R2UR UR6, R4 ;  /* 0x00000000040672ca */ /* 0x000fe200000e0000 */
[----:B------:R-:W-:Y:S01]  /*1ec50*/  WARPGROUP.ARRIVE ;  /* 0x00000000000079c5 */ /* 0x000fe20000000000 */
[----:B------:R-:W-:Y:S02]  /*1ec60*/  ULDC.64 UR4, c[0x0][0x9a0] ;  /* 0x0002680000047ab9 */ /* 0x000fe40000000a00 */
[----:B------:R-:W-:-:S02]  /*1ec70*/  R2UR UR7, R5 ;  /* 0x00000000050772ca */ /* 0x000fc400000e0000 */
[----:B------:R-:W-:-:S04]  /*1ec80*/  ISETP.NE.U32.AND P1, PT, RZ, UR4, PT ;  /* 0x00000004ff007c0c */ /* 0x000fc8000bf25070 */
[----:B------:R-:W-:-:S07]  /*1ec90*/  ISETP.NE.AND.EX P1, PT, RZ, UR5, PT, P1 ;  /* 0x00000005ff007c0c */ /* 0x000fce000bf25310 */
[----:B------:R-:W-:Y:S06]  /*1eca0*/  QGMMA.64x128x32.F32.E4M3.E4M3 R88, R164, gdesc[UR4], R88, gsb0 ;  /* 0x01e00004a4587df3 */ /* 0x000fec0008000858 */
[----:B------:R-:W0:Y:S01]  /*1ecb0*/  @P1 LDC.64 R6, c[0x0][0x9c8] ;  /* 0x00027200ff061b82 */ /* 0x000e220000000a00 */
[----:B------:R-:W-:Y:S02]  /*1ecc0*/  @P1 SHF.R.S32.HI R5, RZ, 0x1f, R23 ;  /* 0x0000001fff051819 */ /* 0x000fe40000011417 */
[----:B------:R-:W-:-:S05]  /*1ecd0*/  @P1 SHF.R.S32.HI R15, RZ, 0x1f, R22 ;  /* 0x0000001fff0f1819 */ /* 0x000fca0000011416 */
[----:B------:R-:W3:Y:S01]  /*1ece0*/  @P1 LDC.64 R8, c[0x0][0x9d0] ;  /* 0x00027400ff081b82 */ /* 0x000ee20000000a00 */
[----:B0-2---:R-:W-:-:S04]  /*1ecf0*/  @P1 IMAD R2, R5, R6, RZ ;  /* 0x0000000605021224 */ /* 0x005fc800078e02ff */
[C---:B------:R-:W-:Y:S02]  /*1ed00*/  @P1 IMAD R5, R23.reuse, R7, R2 ;  /* 0x0000000717051224 */ /* 0x040fe400078e0202 */
[----:B------:R-:W-:-:S04]  /*1ed10*/  @P1 IMAD.WIDE.U32 R6, R23, R6, RZ ;  /* 0x0000000617061225 */ /* 0x000fc800078e00ff */
[----:B---3--:R-:W-:Y:S01]  /*1ed20*/  @P1 IMAD R2, R15, R8, RZ ;  /* 0x000000080f021224 */ /* 0x008fe200078e02ff */
[----:B------:R-:W-:-:S03]  /*1ed30*/  @P1 IADD3 R7, R7, R5, RZ ;  /* 0x0000000507071210 */ /* 0x000fc60007ffe0ff */
[C---:B------:R-:W-:Y:S02]  /*1ed40*/  @P1 IMAD R5, R22.reuse, R9, R2 ;  /* 0x0000000916051224 */ /* 0x040fe400078e0202 */
[----:B------:R-:W-:-:S04]  /*1ed50*/  @P1 IMAD.WIDE.U32 R6, R22, R8, R6 ;  /* 0x0000000816061225 */ /* 0x000fc800078e0006 */
[----:B------:R-:W-:Y:S01]  /*1ed60*/  @P1 IMAD.IADD R5, R7, 0x1, R5 ;  /* 0x0000000107051824 */ /* 0x000fe200078e0205 */
[C---:B------:R-:W-:Y:S01]  /*1ed70*/  @P1 LEA R8, P2, R6.reuse, UR4, 0x2 ;  /* 0x0000000406081c11 */ /* 0x040fe2000f8410ff */
[----:B------:R-:W-:Y:S02]  /*1ed80*/  IMAD.MOV.U32 R7, RZ, RZ, 0x40000040 ;  /* 0x40000040ff077424 */ /* 0x000fe400078e00ff */
[----:B------:R-:W-:Y:S01]  /*1ed90*/  IMAD.MOV.U32 R2, RZ, RZ, 0x3f800000 ;  /* 0x3f800000ff027424 */ /* 0x000fe200078e00ff */
[----:B------:R-:W-:Y:S01]  /*1eda0*/  @P1 LEA.HI.X R9, R6, UR5, R5, 0x2, P2 ;  /* 0x0000000506091c11 */ /* 0x000fe200090f1405 */
[----:B------:R-:W-:Y:S01]  /*1edb0*/  VIADD R6, R4, 0x2 ;  /* 0x0000000204067836 */ /* 0x000fe20000000000 */
[----:B------:R-:W-:-:S03]  /*1edc0*/  R2UR UR7, R7 ;  /* 0x00000000070772ca */ /* 0x000fc600000e0000 */
[----:B------:R0:W2:Y:S01]  /*1edd0*/  @P1 LDG.E R2, desc[UR38][R8.64] ;  /* 0x0000002608021981 */ /* 0x0000a2000c1e1900 */
[----:B------:R-:W-:Y:S01]  /*1ede0*/  R2UR UR6, R6 ;  /* 0x00000000060672ca */ /* 0x000fe200000e0000 */
[----:B------:R-:W-:Y:S02]  /*1edf0*/  WARPGROUP.DEPBAR.LE gsb0, 0x0 ;  /* 0x00008000000079c5 */ /* 0x000fe40000010000 */
[----:B------:R-:W-:-:S10]  /*1ee00*/  WARPGROUP.ARRIVE ;  /* 0x00000000000079c5 */ /* 0x000fd40000000000 */
[----:B------:R-:W-:Y:S01]  /*1ee10*/  QGMMA.64x128x32.F32.E4M3.E4M3 R88, R160, gdesc[UR4], R88, gsb0 ;  /* 0x01e00004a0587df3 */ /* 0x000fe20008000858 */
[----:B------:R-:W-:Y:S02]  /*1ee20*/  VIADD R6, R4, 0x4 ;  /* 0x0000000404067836 */ /* 0x000fe40000000000 */
[----:B------:R-:W-:-:S03]  /*1ee30*/  IMAD.MOV.U32 R7, RZ, RZ, 0x40000040 ;  /* 0x40000040ff077424 */ /* 0x000fc600078e00ff */
[----:B------:R-:W-:Y:S02]  /*1ee40*/  R2UR UR6, R6 ;  /* 0x00000000060672ca */ /* 0x000fe400000e0000 */
[----:B------:R-:W-:Y:S01]  /*1ee50*/  R2UR UR7, R7 ;  /* 0x00000000070772ca */ /* 0x000fe200000e0000 */
[----:B------:R-:W-:Y:S02]  /*1ee60*/  VIADD R4, R4, 0x6 ;  /* 0x0000000604047836 */ /* 0x000fe40000000000 */
[----:B------:R-:W-:Y:S01]  /*1ee70*/  IMAD.MOV.U32 R5, RZ, RZ, 0x40000040 ;  /* 0x40000040ff057424 */ /* 0x000fe200078e00ff */
[----:B------:R-:W3:Y:S04]  /*1ee80*/  SHFL.BFLY PT, R6, R3, 0x2, 0x1f ;  /* 0x0c401f0003067f89 */ /* 0x000ee800000e0000 */
[----:B------:R-:W4:Y:S01]  /*1ee90*/  SHFL.BFLY PT, R7, R0, 0x2, 0x1f ;  /* 0x0c401f0000077f89 */ /* 0x000f2200000e0000 */
[----:B------:R-:W-:-:S02]  /*1eea0*/  WARPGROUP.DEPBAR.LE gsb0, 0x0 ;  /* 0x00008000000079c5 */ /* 0x000fc40000010000 */
[----:B------:R-:W-:-:S06]  /*1eeb0*/  WARPGROUP.ARRIVE ;  /* 0x00000000000079c5 */ /* 0x000fcc0000000000 */
[----:B------:R-:W-:Y:S01]  /*1eec0*/  QGMMA.64x128x32.F32.E4M3.E4M3 R88, R156, gdesc[UR4], R88, gsb0 ;  /* 0x01e000049c587df3 */ /* 0x000fe20008000858 */
[----:B------:R-:W-:Y:S02]  /*1eed0*/  R2UR UR6, R4 ;  /* 0x00000000040672ca */ /* 0x000fe400000e0000 */
[----:B------:R-:W-:Y:S01]  /*1eee0*/  R2UR UR7, R5 ;  /* 0x00000000050772ca */ /* 0x000fe200000e0000 */
[----:B---3--:R-:W-:-:S01]  /*1eef0*/  FADD.FTZ R6, R6, R3 ;  /* 0x0000000306067221 */ /* 0x008fc20000010000 */
[----:B----4-:R-:W-:-:S04]  /*1ef00*/  FADD.FTZ R7, R7, R0 ;  /* 0x0000000007077221 */ /* 0x010fc80000010000 */
[----:B------:R-:W3:Y:S04]  /*1ef10*/  SHFL.BFLY PT, R5, R6, 0x1, 0x1f ;  /* 0x0c201f0006057f89 */ /* 0x000ee800000e0000 */
[----:B------:R-:W0:Y:S01]  /*1ef20*/  SHFL.BFLY PT, R4, R7, 0x1, 0x1f ;  /* 0x0c201f0007047f89 */ /* 0x000e2200000e0000 */
[----:B------:R-:W-:Y:S02]  /*1ef30*/  IMAD.MOV.U32 R3, RZ, RZ, RZ ;  /* 0x000000ffff037224 */ /* 0x000fe400078e00ff */
[----:B---3--:R-:W-:Y:S01]  /*1ef40*/  FADD.FTZ R5, R6, R5 ;  /* 0x0000000506057221 */ /* 0x008fe20000010000 */
        /* <DEDUP_REMOVED lines=13> */
[----:B------:R-:W3:Y:S08]  /*1f020*/  @P3 MUFU.LG2 R6, R12 ;  /* 0x0000000c00063308 */ /* 0x000ef00000000c00 */
[----:B------:R-:W4:Y:S01]  /*1f030*/  @P1 MUFU.RCP R7, R8 ;  /* 0x0000000800071308 */ /* 0x000f220000001000 */
[----:B------:R-:W-:Y:S01]  /*1f040*/  MOV R14, UR35 ;  /* 0x00000023000e7c02 */ /* 0x000fe20008000f00 */
[----:B------:R-:W-:-:S02]  /*1f050*/  IMAD.U32 R0, RZ, RZ, UR35 ;  /* 0x00000023ff007e24 */ /* 0x000fc4000f8e00ff */
[----:B0-----:R-:W-:Y:S02]  /*1f060*/  @P2 FMUL.FTZ R5, R4, 0.69314718246459960938 ;  /* 0x3f31721804052820 */ /* 0x001fe40000410000 */
[----:B------:R-:W-:Y:S01]  /*1f070*/  @P2 FMUL.FTZ R0, R0, 0.69314718246459960938 ;  /* 0x3f31721800002820 */ /* 0x000fe20000410000 */
[----:B------:R-:W-:Y:S01]  /*1f080*/  @P3 FMUL.FTZ R14, R14, 0.69314718246459960938 ;  /* 0x3f3172180e0e3820 */ /* 0x000fe20000410000 */
[----:B---3--:R-:W-:Y:S01]  /*1f090*/  @P3 FMUL.FTZ R9, R6, 0.69314718246459960938 ;  /* 0x3f31721806093820 */ /* 0x008fe20000410000 */
[----:B------:R-:W-:Y:S02]  /*1f0a0*/  IMAD.MOV.U32 R56, RZ, RZ, -0x800000 ;  /* 0xff800000ff387424 */ /* 0x000fe400078e00ff */
[----:B--2---:R-:W-:Y:S01]  /*1f0b0*/  FMUL.FTZ R3, R3, R2 ;  /* 0x0000000203037220 */ /* 0x004fe20000410000 */
[----:B------:R-:W-:Y:S02]  /*1f0c0*/  IMAD.MOV.U32 R58, RZ, RZ, -0x800000 ;  /* 0xff800000ff3a7424 */ /* 0x000fe400078e00ff */
[----:B------:R-:W-:Y:S01]  /*1f0d0*/  @P2 FFMA.FTZ R56, R0, R11, R5 ;  /* 0x0000000b00382223 */ /* 0x000fe20000010005 */
[----:B------:R-:W-:-:S01]  /*1f0e0*/  @P3 FFMA.FTZ R58, R14, R10, R9 ;  /* 0x0000000a0e3a3223 */ /* 0x000fc20000010009 */
[----:B----4-:R-:W-:Y:S01]  /*1f0f0*/  FMUL.FTZ R2, R7, R2 ;  /* 0x0000000207027220 */ /* 0x010fe20000410000 */
[----:B------:R-:W-:-:S02]  /*1f100*/  WARPGROUP.DEPBAR.LE gsb0, 0x0 ;  /* 0x00008000000079c5 */ /* 0x000fc40000010000 */
[----:B------:R-:W-:Y:S05]  /*1f110*/  @!P0 BRA `(.L_x_1766) ;  /* 0x0000000000048947 */ /* 0x000fea0003800000 */
[----:B------:R-:W-:Y:S01]  /*1f120*/  BPT.TRAP 0x1 ;  /* 0x000000040000795c */ /* 0x000fe20000300000 */
.L_x_1766:
[----:B------:R-:W-:Y:S02]  /*1f130*/  VIADD R0, R13, 0x22860 ;  /* 0x000228600d007836 */ /* 0x000fe40000000000 */
[-C--:B------:R-:W-:Y:S01]  /*1f140*/  FMUL.FTZ R41, R88, R3.reuse ;  /* 0x0000000358297220 */ /* 0x080fe20000410000 */
[----:B------:R-:W-:Y:S02]  /*1f150*/  IMAD.U32 R5, RZ, RZ, UR40 ;  /* 0x00000028ff057e24 */ /* 0x000fe4000f8e00ff */
[-C--:B------:R-:W-:Y:S01]  /*1f160*/  FMUL.FTZ R44, R89, R3.reuse ;  /* 0x00000003592c7220 */ /* 0x080fe20000410000 */
        /* <DEDUP_REMOVED lines=71> */
.L_x_1650:
[----:B------:R-:W-:Y:S05]  /*1f5e0*/  WARPSYNC.ALL ;  /* 0x0000000000007948 */ /* 0x000fea0003800000 */
[----:B------:R-:W2:Y:S08]  /*1f5f0*/  S2UR UR40, SR_CgaCtaId ;  /* 0x00000000002879c3 */ /* 0x000eb00000008800 */
[----:B------:R-:W-:Y:S06]  /*1f600*/  BAR.SYNC.DEFER_BLOCKING 0x5, 0x180 ;  /* 0x0146000000007b1d */ /* 0x000fec0000010000 */
[----:B------:R-:W-:Y:S01]  /*1f610*/  UMOV UR4, 0x400 ;  /* 0x0000040000047882 */ /* 0x000fe20000000000 */
[----:B------:R-:W-:Y:S01]  /*1f620*/  BSSY B0, `(.L_x_1767) ;  /* 0x0000267000007945 */ /* 0x000fe20003800000 */
[----:B--2---:R-:W-:-:S06]  /*1f630*/  ULEA UR4, UR40, UR4, 0x18 ;  /* 0x0000000428047291 */ /* 0x004fcc000f8ec03f */
[----:B------:R-:W-:-:S05]  /*1f640*/  IMAD.U32 R16, RZ, RZ, UR4 ;  /* 0x00000004ff107e24 */ /* 0x000fca000f8e00ff */
[----:B------:R2:W3:Y:S01]  /*1f650*/  LDS.128 R20, [R16+0x228d0] ;  /* 0x0228d00010147984 */ /* 0x0004e20000000c00 */
[----:B------:R-:W-:Y:S06]  /*1f660*/  BAR.ARV 0x4, 0x180 ;  /* 0x0106000000007b1d */ /* 0x000fec0000002000 */
[----:B------:R-:W-:Y:S05]  /*1f670*/  @P0 BRA `(.L_x_1768) ;  /* 0x0000001800b40947 */ /* 0x000fea0003800000 */
[----:B-----5:R-:W4:Y:S01]  /*1f680*/  S2R R24, SR_TID.X ;  /* 0x0000000000187919 */ /* 0x020f220000002100 */
[----:B------:R-:W-:Y:S01]  /*1f690*/  ULDC.64 UR4, c[0x4][0x40] ;  /* 0x0100100000047ab9 */ /* 0x000fe20000000a00 */
[----:B----4-:R-:W-:-:S05]  /*1f6a0*/  IMAD.SHL.U32 R0, R24, 0x4, RZ ;  /* 0x0000000418007824 */ /* 0x010fca00078e00ff */
[----:B------:R-:W-:-:S04]  /*1f6b0*/  LOP3.LUT R0, R0, 0xc, RZ, 0xc0, !PT ;  /* 0x0000000c00007812 */ /* 0x000fc800078ec0ff */
[----:B------:R-:W-:-:S05]  /*1f6c0*/  IADD3 R2, P0, R0, UR4, RZ ;  /* 0x0000000400027c10 */ /* 0x000fca000ff1e0ff */
[----:B------:R-:W-:-:S05]  /*1f6d0*/  IMAD.X R3, RZ, RZ, UR5, P0 ;  /* 0x00000005ff037e24 */ /* 0x000fca00080e06ff */
[----:B------:R4:W2:Y:S01]  /*1f6e0*/  LDG.E.CONSTANT R0, desc[UR38][R2.64] ;  /* 0x0000002602007981 */ /* 0x0008a2000c1e9900 */
        /* <DEDUP_REMOVED lines=16> */
[----:B---3--:R-:W-:Y:S02]  /*1f7f0*/  F2FP.BF16.F32.PACK_AB R20, R95, R42 ;  /* 0x0000002a5f14723e */ /* 0x008fe400000010ff */
[----:B------:R-:W-:Y:S02]  /*1f800*/  F2FP.BF16.F32.PACK_AB R42, R125, R28 ;  /* 0x0000001c7d2a723e */ /* 0x000fe400000010ff */
[----:B------:R-:W-:Y:S02]  /*1f810*/  F2FP.BF16.F32.PACK_AB R48, R127, R26 ;  /* 0x0000001a7f30723e */ /* 0x000fe400000010ff */
[----:B----4-:R-:W-:-:S02]  /*1f820*/  LOP3.LUT P0, R2, R24, 0x3, RZ, 0xc0, !PT ;  /* 0x0000000318027812 */ /* 0x010fc4000780c0ff */
[----:B------:R-:W-:Y:S02]  /*1f830*/  MOV R46, R16 ;  /* 0x00000010002e7202 */ /* 0x000fe40000000f00 */
[----:B0-----:R-:W-:Y:S02]  /*1f840*/  MOV R47, R43 ;  /* 0x0000002b002f7202 */ /* 0x001fe40000000f00 */
[----:B------:R-:W-:Y:S02]  /*1f850*/  F2FP.BF16.F32.PACK_AB R60, R149, R8 ;  /* 0x00000008953c723e */ /* 0x000fe400000010ff */
[----:B------:R-:W-:Y:S01]  /*1f860*/  F2FP.BF16.F32.PACK_AB R41, R92, R41 ;  /* 0x000000295c29723e */ /* 0x000fe200000010ff */
[----:B------:R-:W-:Y:S01]  /*1f870*/  IMAD.WIDE R4, R220, 0x2, R46 ;  /* 0x00000002dc047825 */ /* 0x000fe200078e022e */
[----:B------:R-:W-:Y:S02]  /*1f880*/  F2FP.BF16.F32.PACK_AB R44, R93, R44 ;  /* 0x0000002c5d2c723e */ /* 0x000fe400000010ff */
[----:B------:R-:W-:-:S02]  /*1f890*/  ISETP.EQ.OR P0, PT, R2, 0x3, !P0 ;  /* 0x000000030200780c */ /* 0x000fc40004702670 */
        /* <DEDUP_REMOVED lines=8> */
[----:B------:R-:W-:Y:S01]  /*1f920*/  LOP3.LUT R14, R14, R15, RZ, 0x3c, !PT ;  /* 0x0000000f0e0e7212 */ /* 0x000fe200078e3cff */
[--C-:B------:R-:W-:Y:S01]  /*1f930*/  IMAD.X R15, RZ, RZ, R5.reuse, P5 ;  /* 0x000000ffff0f7224 */ /* 0x100fe200028e0605 */
[----:B------:R-:W-:Y:S01]  /*1f940*/  LOP3.LUT R10, R10, R11, RZ, 0x3c, !PT ;  /* 0x0000000b0a0a7212 */ /* 0x000fe200078e3cff */
[----:B------:R-:W-:Y:S01]  /*1f950*/  IMAD.X R11, RZ, RZ, R5, P1 ;  /* 0x000000ffff0b7224 */ /* 0x000fe200008e0605 */
[C---:B------:R-:W-:Y:S02]  /*1f960*/  IADD3 R9, P2, R4.reuse, 0x4020, RZ ;  /* 0x0000402004097810 */ /* 0x040fe40007f5e0ff */
[----:B------:R-:W-:-:S02]  /*1f970*/  IADD3 R25, P4, R4, 0x60, RZ ;  /* 0x0000006004197810 */ /* 0x000fc40007f9e0ff */
[----:B------:R-:W-:Y:S02]  /*1f980*/  IADD3 R27, P5, R4, 0x40, RZ ;  /* 0x00000040041b7810 */ /* 0x000fe40007fbe0ff */
[----:B------:R-:W-:Y:S02]  /*1f990*/  SHF.R.U64 R6, R6, 0x3, RZ ;  /* 0x0000000306067819 */ /* 0x000fe400000012ff */
[----:B------:R-:W-:Y:S02]  /*1f9a0*/  IADD3 R29, P1, R4, 0x20, RZ ;  /* 0x00000020041d7810 */ /* 0x000fe40007f3e0ff */
[----:B------:R-:W-:Y:S02]  /*1f9b0*/  LOP3.LUT R8, R9, 0x380, RZ, 0xc0, !PT ;  /* 0x0000038009087812 */ /* 0x000fe400078ec0ff */
[----:B------:R-:W-:Y:S02]  /*1f9c0*/  LOP3.LUT R24, R25, 0x380, RZ, 0xc0, !PT ;  /* 0x0000038019187812 */ /* 0x000fe400078ec0ff */
[----:B------:R-:W-:-:S02]  /*1f9d0*/  LOP3.LUT R6, R6, R7, RZ, 0x3c, !PT ;  /* 0x0000000706067212 */ /* 0x000fc400078e3cff */
[----:B------:R-:W-:Y:S02]  /*1f9e0*/  LOP3.LUT R26, R27, 0x380, RZ, 0xc0, !PT ;  /* 0x000003801b1a7812 */ /* 0x000fe400078ec0ff */
[----:B------:R-:W-:Y:S02]  /*1f9f0*/  LOP3.LUT R28, R29, 0x380, RZ, 0xc0, !PT ;  /* 0x000003801d1c7812 */ /* 0x000fe400078ec0ff */
[----:B------:R-:W-:Y:S02]  /*1fa00*/  LOP3.LUT R7, R4, 0x380, RZ, 0xc0, !PT ;  /* 0x0000038004077812 */ /* 0x000fe400078ec0ff */
[----:B------:R-:W-:Y:S02]  /*1fa10*/  SHF.R.U64 R8, R8, 0x3, RZ ;  /* 0x0000000308087819 */ /* 0x000fe400000012ff */
[----:B------:R-:W-:Y:S02]  /*1fa20*/  SHF.R.U64 R24, R24, 0x3, RZ ;  /* 0x0000000318187819 */ /* 0x000fe400000012ff */
[----:B------:R-:W-:-:S02]  /*1fa30*/  SHF.R.U64 R26, R26, 0x3, RZ ;  /* 0x000000031a1a7819 */ /* 0x000fc400000012ff */
[----:B------:R-:W-:Y:S02]  /*1fa40*/  SHF.R.U64 R28, R28, 0x3, RZ ;  /* 0x000000031c1c7819 */ /* 0x000fe400000012ff */
[----:B------:R-:W-:Y:S02]  /*1fa50*/  SHF.R.U64 R7, R7, 0x3, RZ ;  /* 0x0000000307077819 */ /* 0x000fe400000012ff */
[----:B------:R-:W-:Y:S01]  /*1fa60*/  LOP3.LUT R8, R8, R9, RZ, 0x3c, !PT ;  /* 0x0000000908087212 */ /* 0x000fe200078e3cff */
[--C-:B------:R-:W-:Y:S01]  /*1fa70*/  IMAD.X R9, RZ, RZ, R5.reuse, P2 ;  /* 0x000000ffff097224 */ /* 0x100fe200010e0605 */
[----:B------:R-:W-:Y:S01]  /*1fa80*/  LOP3.LUT R24, R24, R25, RZ, 0x3c, !PT ;  /* 0x0000001918187212 */ /* 0x000fe200078e3cff */
[--C-:B------:R-:W-:Y:S01]  /*1fa90*/  IMAD.X R25, RZ, RZ, R5.reuse, P4 ;  /* 0x000000ffff197224 */ /* 0x100fe200020e0605 */
[----:B------:R-:W-:Y:S01]  /*1faa0*/  LOP3.LUT R26, R26, R27, RZ, 0x3c, !PT ;  /* 0x0000001b1a1a7212 */ /* 0x000fe200078e3cff */
[--C-:B------:R-:W-:Y:S01]  /*1fab0*/  IMAD.X R27, RZ, RZ, R5.reuse, P5 ;  /* 0x000000ffff1b7224 */ /* 0x100fe200028e0605 */
[----:B------:R-:W-:Y:S01]  /*1fac0*/  LOP3.LUT R28, R28, R29, RZ, 0x3c, !PT ;  /* 0x0000001d1c1c7212 */ /* 0x000fe200078e3cff */
[----:B------:R-:W-:Y:S01]  /*1fad0*/  IMAD.X R29, RZ, RZ, R5, P1 ;  /* 0x000000ffff1d7224 */ /* 0x000fe200008e0605 */
[----:B------:R-:W-:-:S02]  /*1fae0*/  LOP3.LUT R4, R7, R4, RZ, 0x3c, !PT ;  /* 0x0000000407047212 */ /* 0x000fc400078e3cff */
[----:B------:R-:W-:Y:S02]  /*1faf0*/  IADD3.X R7, RZ, R5, RZ, P3, !PT ;  /* 0x00000005ff077210 */ /* 0x000fe40001ffe4ff */
        /* <DEDUP_REMOVED lines=22> */
[----:B--2---:R-:W-:Y:S01]  /*1fc60*/  LOP3.LUT R2, R0, 0x2, RZ, 0x3c, !PT ;  /* 0x0000000200027812 */ /* 0x004fe200078e3cff */
[----:B------:R-:W-:Y:S06]  /*1fc70*/  BRA.DIV UR4, `(.L_x_1769) ;  /* 0x000000a604447947 */ /* 0x000fec000b800000 */
        /* <DEDUP_REMOVED lines=19> */
[----:B------:R-:W2:Y:S01]  /*1fdb0*/  SHFL.IDX PT, R10, R5, R0, 0x1c1f ;  /* 0x001c1f00050a7589 */ /* 0x000ea200000e0000 */
        /* <DEDUP_REMOVED lines=14> */
[----:B------:R-:W3:Y:S01]  /*1fea0*/  SHFL.IDX PT, R30, R31, R0, 0x1c1f ;  /* 0x001c1f001f1e7589 */ /* 0x000ee200000e0000 */
[----:B------:R-:W-:-:S02]  /*1feb0*/  SEL R73, R75, R54, P0 ;  /* 0x000000364b497207 */ /* 0x000fc40000000000 */
[----:B------:R-:W-:Y:S01]  /*1fec0*/  SEL R51, R20, R51, P0 ;  /* 0x0000003314337207 */ /* 0x000fe20000000000 */
[----:B------:R-:W4:Y:S01]  /*1fed0*/  SHFL.IDX PT, R45, R45, R2, 0x1c1f ;  /* 0x001c1f022d2d7589 */ /* 0x000f2200000e0000 */
[----:B------:R-:W-:Y:S02]  /*1fee0*/  SEL R55, R38, R55, P0 ;  /* 0x0000003726377207 */ /* 0x000fe40000000000 */
[----:B------:R-:W-:Y:S01]  /*1fef0*/  SEL R59, R34, R59, P0 ;  /* 0x0000003b223b7207 */ /* 0x000fe20000000000 */
[----:B------:R-:W5:Y:S01]  /*1ff00*/  SHFL.IDX PT, R20, R25, R2, 0x1c1f ;  /* 0x001c1f0219147589 */ /* 0x000f6200000e0000 */
[----:B------:R-:W-:Y:S02]  /*1ff10*/  SEL R75, R54, R75, P0 ;  /* 0x0000004b364b7207 */ /* 0x000fe40000000000 */
[----:B------:R-:W-:Y:S01]  /*1ff20*/  SEL R77, R79, R62, P0 ;  /* 0x0000003e4f4d7207 */ /* 0x000fe20000000000 */
[----:B------:R-:W1:Y:S01]  /*1ff30*/  SHFL.IDX PT, R34, R35, R0, 0x1c1f ;  /* 0x001c1f0023227589 */ /* 0x000e6200000e0000 */
[----:B------:R-:W-:-:S02]  /*1ff40*/  SEL R79, R62, R79, P0 ;  /* 0x0000004f3e4f7207 */ /* 0x000fc40000000000 */
[----:B0-----:R-:W-:Y:S01]  /*1ff50*/  SEL R24, R26, R29, P0 ;  /* 0x0000001d1a187207 */ /* 0x001fe20000000000 */
[----:B------:R-:W0:Y:S01]  /*1ff60*/  SHFL.IDX PT, R38, R39, R0, 0x1c1f ;  /* 0x001c1f0027267589 */ /* 0x000e2200000e0000 */
[----:B--2---:R-:W-:Y:S02]  /*1ff70*/  SEL R8, R10, R7, P0 ;  /* 0x000000070a087207 */ /* 0x004fe40000000000 */
[----:B------:R-:W-:Y:S01]  /*1ff80*/  SEL R26, R29, R26, P0 ;  /* 0x0000001a1d1a7207 */ /* 0x000fe20000000000 */
[----:B------:R-:W-:Y:S01]  /*1ff90*/  SHFL.IDX PT, R27, R61, R0, 0x1c1f ;  /* 0x001c1f003d1b7589 */ /* 0x000fe200000e0000 */
[----:B------:R-:W-:Y:S02]  /*1ffa0*/  SEL R4, R6, R3, P0 ;  /* 0x0000000306047207 */ /* 0x000fe40000000000 */
[----:B------:R-:W-:Y:S01]  /*1ffb0*/  SEL R10, R7, R10, P0 ;  /* 0x0000000a070a7207 */ /* 0x000fe20000000000 */
[----:B------:R-:W-:Y:S01]  /*1ffc0*/  SHFL.IDX PT, R31, R65, R0, 0x1c1f ;  /* 0x001c1f00411f7589 */ /* 0x000fe200000e0000 */
[----:B---3--:R-:W-:-:S02]  /*1ffd0*/  SEL R28, R30, R33, P0 ;  /* 0x000000211e1c7207 */ /* 0x008fc40000000000 */
[----:B------:R-:W-:Y:S01]  /*1ffe0*/  SEL R30, R33, R30, P0 ;  /* 0x0000001e211e7207 */ /* 0x000fe20000000000 */
[----:B------:R-:W-:Y:S01]  /*1fff0*/  SHFL.IDX PT, R35, R69, R0, 0x1c1f ;  /* 0x001c1f0045237589 */ /* 0x000fe200000e0000 */
[----:B----4-:R-:W-:Y:S02]  /*20000*/  SEL R40, R42, R45, P0 ;  /* 0x0000002d2a287207 */ /* 0x010fe40000000000 */
[----:B------:R-:W-:Y:S01]  /*20010*/  SEL R6, R3, R6, P0 ;  /* 0x0000000603067207 */ /* 0x000fe20000000000 */
[----:B------:R-:W2:Y:S01]  /*20020*/  SHFL.IDX PT, R52, R63, R2, 0x1c1f ;  /* 0x001c1f023f347589 */ /* 0x000ea200000e0000 */
[----:B-----5:R-:W-:Y:S02]  /*20030*/  SEL R12, R9, R20, P0 ;  /* 0x00000014090c7207 */ /* 0x020fe40000000000 */
[----:B------:R-:W-:Y:S01]  /*20040*/  SEL R14, R20, R9, P0 ;  /* 0x00000009140e7207 */ /* 0x000fe20000000000 */
[----:B------:R-:W3:Y:S01]  /*20050*/  SHFL.IDX PT, R54, R67, R2, 0x1c1f ;  /* 0x001c1f0243367589 */ /* 0x000ee200000e0000 */
[----:B-1----:R-:W-:-:S02]  /*20060*/  SEL R32, R34, R37, P0 ;  /* 0x0000002522207207 */ /* 0x002fc40000000000 */
[----:B------:R-:W-:Y:S01]  /*20070*/  SEL R34, R37, R34, P0 ;  /* 0x0000002225227207 */ /* 0x000fe20000000000 */
[----:B------:R-:W1:Y:S01]  /*20080*/  SHFL.IDX PT, R60, R71, R2, 0x1c1f ;  /* 0x001c1f02473c7589 */ /* 0x000e6200000e0000 */
[----:B0-----:R-:W-:Y:S02]  /*20090*/  SEL R36, R38, R41, P0 ;  /* 0x0000002926247207 */ /* 0x001fe40000000000 */
[----:B------:R-:W-:Y:S01]  /*200a0*/  SEL R38, R41, R38, P0 ;  /* 0x0000002629267207 */ /* 0x000fe20000000000 */
[----:B------:R-:W-:Y:S01]  /*200b0*/  SHFL.IDX PT, R49, R49, R0, 0x1c1f ;  /* 0x001c1f0031317589 */ /* 0x000fe200000e0000 */
[----:B------:R-:W-:-:S03]  /*200c0*/  SEL R42, R45, R42, P0 ;  /* 0x0000002a2d2a7207 */ /* 0x000fc60000000000 */
[----:B------:R-:W-:Y:S04]  /*200d0*/  SHFL.IDX PT, R53, R53, R0, 0x1c1f ;  /* 0x001c1f0035357589 */ /* 0x000fe800000e0000 */
[----:B------:R-:W-:Y:S04]  /*200e0*/  SHFL.IDX PT, R57, R57, R0, 0x1c1f ;  /* 0x001c1f0039397589 */ /* 0x000fe800000e0000 */
[----:B------:R-:W-:Y:S01]  /*200f0*/  SHFL.IDX PT, R73, R73, R0, 0x1c1f ;  /* 0x001c1f0049497589 */ /* 0x000fe200000e0000 */
[----:B--2---:R-:W-:Y:S02]  /*20100*/  SEL R25, R27, R52, P0 ;  /* 0x000000341b197207 */ /* 0x004fe40000000000 */
[----:B------:R-:W-:Y:S01]  /*20110*/  SEL R27, R52, R27, P0 ;  /* 0x0000001b341b7207 */ /* 0x000fe20000000000 */
[----:B------:R-:W0:Y:S01]  /*20120*/  SHFL.IDX PT, R44, R51, R2, 0x1c1f ;  /* 0x001c1f02332c7589 */ /* 0x000e2200000e0000 */
[----:B---3--:R-:W-:-:S02]  /*20130*/  SEL R29, R31, R54, P0 ;  /* 0x000000361f1d7207 */ /* 0x008fc40000000000 */
[----:B------:R-:W-:Y:S01]  /*20140*/  SEL R31, R54, R31, P0 ;  /* 0x0000001f361f7207 */ /* 0x000fe20000000000 */
[----:B------:R-:W2:Y:S01]  /*20150*/  SHFL.IDX PT, R48, R55, R2, 0x1c1f ;  /* 0x001c1f0237307589 */ /* 0x000ea200000e0000 */
[----:B-1----:R-:W-:Y:S02]  /*20160*/  SEL R33, R35, R60, P0 ;  /* 0x0000003c23217207 */ /* 0x002fe40000000000 */
[----:B------:R-:W-:Y:S01]  /*20170*/  SEL R35, R60, R35, P0 ;  /* 0x000000233c237207 */ /* 0x000fe20000000000 */
[----:B------:R-:W1:Y:S04]  /*20180*/  SHFL.IDX PT, R50, R59, R2, 0x1c1f ;  /* 0x001c1f023b327589 */ /* 0x000e6800000e0000 */
[----:B------:R-:W3:Y:S04]  /*20190*/  SHFL.IDX PT, R62, R75, R2, 0x1c1f ;  /* 0x001c1f024b3e7589 */ /* 0x000ee800000e0000 */
[----:B------:R-:W4:Y:S04]  /*201a0*/  SHFL.IDX PT, R77, R77, R0, 0x1c1f ;  /* 0x001c1f004d4d7589 */ /* 0x000f2800000e0000 */
[----:B------:R5:W4:Y:S01]  /*201b0*/  SHFL.IDX PT, R64, R79, R2, 0x1c1f ;  /* 0x001c1f024f407589 */ /* 0x000b2200000e0000 */
[----:B0-----:R-:W-:-:S02]  /*201c0*/  SEL R5, R49, R44, P0 ;  /* 0x0000002c31057207 */ /* 0x001fc40000000000 */
[----:B------:R-:W-:Y:S02]  /*201d0*/  SEL R7, R44, R49, P0 ;  /* 0x000000312c077207 */ /* 0x000fe40000000000 */
[----:B--2---:R-:W-:Y:S02]  /*201e0*/  SEL R9, R53, R48, P0 ;  /* 0x0000003035097207 */ /* 0x004fe40000000000 */
[----:B------:R-:W-:Y:S01]  /*201f0*/  SEL R11, R48, R53, P0 ;  /* 0x00000035300b7207 */ /* 0x000fe20000000000 */
[----:B-----5:R-:W-:Y:S01]  /*20200*/  IMAD.MOV.U32 R2, RZ, RZ, RZ ;  /* 0x000000ffff027224 */ /* 0x020fe200078e00ff */
[----:B-1----:R-:W-:Y:S02]  /*20210*/  SEL R13, R57, R50, P0 ;  /* 0x00000032390d7207 */ /* 0x002fe40000000000 */
[----:B------:R-:W-:Y:S02]  /*20220*/  SEL R15, R50, R57, P0 ;  /* 0x00000039320f7207 */ /* 0x000fe40000000000 */
[----:B---3--:R-:W-:-:S02]  /*20230*/  SEL R37, R73, R62, P0 ;  /* 0x0000003e49257207 */ /* 0x008fc40000000000 */
[----:B------:R-:W-:-:S07]  /*20240*/  SEL R39, R62, R73, P0 ;  /* 0x000000493e277207 */ /* 0x000fce0000000000 */
.L_x_2011:
[----:B------:R-:W-:Y:S05]  /*20250*/  WARPSYNC.ALL ;  /* 0x0000000000007948 */ /* 0x000fea0003800000 */
[----:B------:R-:W-:Y:S01]  /*20260*/  BAR.SYNC.DEFER_BLOCKING 0x1, 0x100 ;  /* 0x0044000000007b1d */ /* 0x000fe20000010000 */
[----:B----4-:R-:W-:Y:S02]  /*20270*/  SEL R41, R77, R64, P0 ;  /* 0x000000404d297207 */ /* 0x010fe40000000000 */
[----:B------:R-:W-:-:S03]  /*20280*/  SEL R43, R64, R77, P0 ;  /* 0x0000004d402b7207 */ /* 0x000fc60000000000 */
[----:B------:R-:W-:Y:S02]  /*20290*/  ULDC.64 UR4, c[0x0][0xc00] ;  /* 0x0003000000047ab9 */ /* 0x000fe40000000a00 */
[----:B------:R-:W0:Y:S01]  /*202a0*/  LDC.64 R44, c[0x0][0xc00] ;  /* 0x00030000ff2c7b82 */ /* 0x000e220000000a00 */
[----:B------:R-:W-:-:S04]  /*202b0*/  ISETP.NE.U32.AND P2, PT, RZ, UR4, PT ;  /* 0x00000004ff007c0c */ /* 0x000fc8000bf45070 */
[----:B------:R-:W-:Y:S01]  /*202c0*/  ISETP.NE.AND.EX P2, PT, RZ, UR5, PT, P2 ;  /* 0x00000005ff007c0c */ /* 0x000fe2000bf45320 */
[----:B------:R-:W-:Y:S02]  /*202d0*/  ULDC.64 UR4, c[0x0][0xc08] ;  /* 0x0003020000047ab9 */ /* 0x000fe40000000a00 */
[----:B------:R-:W-:Y:S01]  /*202e0*/  ISETP.NE.U32.AND P0, PT, RZ, UR4, PT ;  /* 0x00000004ff007c0c */ /* 0x000fe2000bf05070 */
[----:B------:R-:W1:Y:S03]  /*202f0*/  LDC R51, c[0x0][0xbe8] ;  /* 0x0002fa00ff337b82 */ /* 0x000e660000000800 */
[----:B------:R-:W-:Y:S01]  /*20300*/  ISETP.NE.AND.EX P0, PT, RZ, UR5, PT, P0 ;  /* 0x00000005ff007c0c */ /* 0x000fe2000bf05300 */
[----:B------:R2:W-:Y:S04]  /*20310*/  STSM.16.M88.4 [R80], R4 ;  /* 0x0000000450007844 */ /* 0x0005e80000000200 */
[----:B------:R3:W-:Y:S01]  /*20320*/  STSM.16.M88.4 [R78], R8 ;  /* 0x000000084e007844 */ /* 0x0007e20000000200 */
[----:B0-----:R-:W-:-:S03]  /*20330*/  IMAD.WIDE R44, R205, 0x4, R44 ;  /* 0x00000004cd2c7825 */ /* 0x001fc600078e022c */
[----:B------:R0:W-:Y:S04]  /*20340*/  STSM.16.M88.4 [R76], R12 ;  /* 0x0000000c4c007844 */ /* 0x0001e80000000200 */
[----:B------:R0:W-:Y:S01]  /*20350*/  STSM.16.M88.4 [R74], R24 ;  /* 0x000000184a007844 */ /* 0x0001e20000000200 */
[----:B--2---:R-:W2:Y:S03]  /*20360*/  @P0 LDC.64 R4, c[0x0][0xc08] ;  /* 0x00030200ff040b82 */ /* 0x004ea60000000a00 */
[----:B------:R0:W-:Y:S04]  /*20370*/  STSM.16.M88.4 [R72], R28 ;  /* 0x0000001c48007844 */ /* 0x0001e80000000200 */
[----:B------:R0:W-:Y:S04]  /*20380*/  STSM.16.M88.4 [R70], R32 ;  /* 0x0000002046007844 */ /* 0x0001e80000000200 */
[----:B------:R0:W-:Y:S04]  /*20390*/  STSM.16.M88.4 [R68], R36 ;  /* 0x0000002444007844 */ /* 0x0001e80000000200 */
[----:B------:R0:W-:Y:S01]  /*203a0*/  STSM.16.M88.4 [R66], R40 ;  /* 0x0000002842007844 */ /* 0x0001e20000000200 */
[----:B------:R-:W-:Y:S06]  /*203b0*/  BAR.SYNC.DEFER_BLOCKING 0x1, 0x100 ;  /* 0x0044000000007b1d */ /* 0x000fec0000010000 */
[----:B------:R-:W-:Y:S01]  /*203c0*/  ULDC UR4, c[0x0][0xa88] ;  /* 0x0002a20000047ab9 */ /* 0x000fe20000000800 */
[----:B--2---:R-:W-:-:S04]  /*203d0*/  @P0 IMAD.WIDE R4, R205, 0x4, R4 ;  /* 0x00000004cd040825 */ /* 0x004fc800078e0204 */
[----:B------:R-:W-:Y:S01]  /*203e0*/  IMAD.U32 R0, RZ, RZ, UR4 ;  /* 0x00000004ff007e24 */ /* 0x000fe2000f8e00ff */
[----:B------:R0:W5:Y:S01]  /*203f0*/  @P2 LDG.E R2, desc[UR38][R44.64] ;  /* 0x000000262c022981 */ /* 0x000162000c1e1900 */
[----:B-1----:R-:W-:Y:S01]  /*20400*/  ISETP.NE.AND P1, PT, R51, 0x1, PT ;  /* 0x000000013300780c */ /* 0x002fe20003f25270 */
[----:B---3--:R-:W-:-:S03]  /*20410*/  IMAD.IADD R8, R194, 0x1, R178 ;  /* 0x00000001c2087824 */ /* 0x008fc600078e02b2 */
[----:B------:R0:W5:Y:S09]  /*20420*/  @P0 LDG.E R0, desc[UR38][R4.64] ;  /* 0x0000002604000981 */ /* 0x000172000c1e1900 */
[----:B------:R-:W1:Y:S08]  /*20430*/  @P1 LDC R3, c[0x0][0xbec] ;  /* 0x0002fb00ff031b82 */ /* 0x000e700000000800 */
[----:B------:R-:W2:Y:S01]  /*20440*/  @P1 LDC R11, c[0x0][0xbf0] ;  /* 0x0002fc00ff0b1b82 */ /* 0x000ea20000000800 */
[----:B0-----:R-:W-:Y:S05]  /*20450*/  @P0 BRA `(.L_x_1770) ;  /* 0x0000000000100947 */ /* 0x001fea0003800000 */
[----:B------:R-:W-:Y:S05]  /*20460*/  @!P2 BRA `(.L_x_1770) ;  /* 0x00000000000ca947 */ /* 0x000fea0003800000 */
[----:B------:R-:W3:Y:S04]  /*20470*/  LDG.E R5, desc[UR38][R44.64] ;  /* 0x000000262c057981 */ /* 0x000ee8000c1e1900 */
[----:B-----5:R-:W3:Y:S02]  /*20480*/  LDG.E R0, desc[UR38][R44.64+0x4] ;  /* 0x000004262c007981 */ /* 0x020ee4000c1e1900 */
[----:B---3--:R-:W-:-:S07]  /*20490*/  IMAD.IADD R0, R0, 0x1, -R5 ;  /* 0x0000000100007824 */ /* 0x008fce00078e0a05 */
.L_x_1770:
[----:B------:R-:W-:Y:S01]  /*204a0*/  SHF.R.S32.HI R50, RZ, 0x1f, R204 ;  /* 0x0000001fff327819 */ /* 0x000fe200000114cc */
[----:B-1----:R-:W-:Y:S01]  /*204b0*/  @P1 IMAD.HI.U32 R4, R8, R3, RZ ;  /* 0x0000000308041227 */ /* 0x002fe200078e00ff */
[----:B------:R-:W-:Y:S01]  /*204c0*/  ULDC.64 UR4, c[0x0][0xb90] ;  /* 0x0002e40000047ab9 */ /* 0x000fe20000000a00 */
[----:B-----5:R-:W-:Y:S01]  /*204d0*/  SHF.R.S32.HI R3, RZ, 0x1f, R2 ;  /* 0x0000001fff037819 */ /* 0x020fe20000011402 */
[----:B------:R-:W0:Y:S01]  /*204e0*/  @P1 LDC R57, c[0x0][0xbec] ;  /* 0x0002fb00ff391b82 */ /* 0x000e220000000800 */
[----:B------:R-:W-:Y:S01]  /*204f0*/  IMAD R9, R50, UR4, RZ ;  /* 0x0000000432097c24 */ /* 0x000fe2000f8e02ff */
[----:B------:R-:W-:Y:S01]  /*20500*/  SHF.R.S32.HI R20, RZ, 0x1f, R205 ;  /* 0x0000001fff147819 */ /* 0x000fe200000114cd */
[----:B------:R-:W-:Y:S01]  /*20510*/  IMAD.MOV.U32 R7, RZ, RZ, R8 ;  /* 0x000000ffff077224 */ /* 0x000fe200078e0008 */
[----:B--2---:R-:W-:Y:S01]  /*20520*/  @P1 SHF.R.U32.HI R7, RZ, R11, R4 ;  /* 0x0000000bff071219 */ /* 0x004fe20000011604 */
[----:B------:R-:W-:Y:S01]  /*20530*/  IMAD.WIDE.U32 R4, R204, UR4, R2 ;  /* 0x00000004cc047c25 */ /* 0x000fe2000f8e0002 */
[----:B------:R-:W-:-:S02]  /*20540*/  SEL R20, R20, RZ, !P2 ;  /* 0x000000ff14147207 */ /* 0x000fc40005000000 */
[----:B------:R-:W-:Y:S01]  /*20550*/  SEL R53, R205, RZ, !P2 ;  /* 0x000000ffcd357207 */ /* 0x000fe20005000000 */
[----:B------:R-:W-:Y:S01]  /*20560*/  IMAD R9, R204, UR5, R9 ;  /* 0x00000005cc097c24 */ /* 0x000fe2000f8e0209 */
[----:B------:R-:W-:Y:S01]  /*20570*/  ULDC.64 UR4, c[0x0][0xb98] ;  /* 0x0002e60000047ab9 */ /* 0x000fe20000000a00 */
[----:B------:R-:W-:Y:S02]  /*20580*/  IMAD.MOV R6, RZ, RZ, -R7 ;  /* 0x000000ffff067224 */ /* 0x000fe400078e0a07 */
[----:B------:R-:W-:Y:S02]  /*20590*/  IMAD.IADD R5, R5, 0x1, R9 ;  /* 0x0000000105057824 */ /* 0x000fe400078e0209 */
[----:B------:R-:W-:Y:S02]  /*205a0*/  IMAD R9, R51, R6, R8 ;  /* 0x0000000633097224 */ /* 0x000fe400078e0208 */
[----:B------:R-:W-:Y:S02]  /*205b0*/  IMAD R11, R207, 0x40, R197 ;  /* 0x00000040cf0b7824 */ /* 0x000fe400078e02c5 */
[----:B------:R-:W-:-:S02]  /*205c0*/  IMAD R6, R20, UR4, RZ ;  /* 0x0000000414067c24 */ /* 0x000fc4000f8e02ff */
        /* <DEDUP_REMOVED lines=8> */
[----:B------:R-:W-:Y:S01]  /*20650*/  IMAD.IADD R10, R219, 0x1, R178 ;  /* 0x00000001db0a7824 */ /* 0x000fe200078e02b2 */
[----:B------:R-:W-:Y:S01]  /*20660*/  IADD3.X R5, R11, R5, R8, P2, !PT ;  /* 0x000000050b057210 */ /* 0x000fe200017fe408 */
[----:B------:R-:W-:Y:S01]  /*20670*/  IMAD R6, R6, UR4, RZ ;  /* 0x0000000406067c24 */ /* 0x000fe2000f8e02ff */
[----:B------:R-:W-:Y:S01]  /*20680*/  IADD3 R13, P4, R46, 0x2000, RZ ;  /* 0x000020002e0d7810 */ /* 0x000fe20007f9e0ff */
[----:B------:R-:W-:Y:S01]  /*20690*/  IMAD R55, R0, R51, RZ ;  /* 0x0000003300377224 */ /* 0x000fe200078e02ff */
[----:B------:R-:W-:Y:S01]  /*206a0*/  IADD3 R29, P3, R46, 0x4000, RZ ;  /* 0x000040002e1d7810 */ /* 0x000fe20007f7e0ff */
[----:B------:R-:W-:Y:S01]  /*206b0*/  IMAD R11, R9, UR5, R6 ;  /* 0x00000005090b7c24 */ /* 0x000fe2000f8e0206 */
[----:B------:R-:W-:Y:S01]  /*206c0*/  LOP3.LUT R12, R13, 0x380, RZ, 0xc0, !PT ;  /* 0x000003800d0c7812 */ /* 0x000fe200078ec0ff */
[----:B------:R-:W-:Y:S01]  /*206d0*/  IMAD.WIDE.U32 R4, R9, UR4, R4 ;  /* 0x0000000409047c25 */ /* 0x000fe2000f8e0004 */
[----:B------:R-:W-:Y:S01]  /*206e0*/  ULDC.64 UR4, c[0x0][0xb50] ;  /* 0x0002d40000047ab9 */ /* 0x000fe20000000a00 */
[----:B------:R-:W-:-:S02]  /*206f0*/  LOP3.LUT R28, R29, 0x380, RZ, 0xc0, !PT ;  /* 0x000003801d1c7812 */ /* 0x000fc400078ec0ff */
[----:B------:R-:W-:Y:S01]  /*20700*/  IMAD.X R9, RZ, RZ, R47, P0 ;  /* 0x000000ffff097224 */ /* 0x000fe200000e062f */
[----:B------:R-:W-:Y:S01]  /*20710*/  IADD3 R5, R5, R11, RZ ;  /* 0x0000000b05057210 */ /* 0x000fe20007ffe0ff */
[----:B------:R-:W-:Y:S01]  /*20720*/  VIADD R0, R10, 0x8 ;  /* 0x000000080a007836 */ /* 0x000fe20000000000 */
[C---:B------:R-:W-:Y:S02]  /*20730*/  LEA R6, P2, R4.reuse, UR4, 0x2 ;  /* 0x0000000404067c11 */ /* 0x040fe4000f8410ff */
[----:B------:R-:W-:Y:S02]  /*20740*/  LOP3.LUT P0, RZ, R209, 0x3, RZ, 0xc0, !PT ;  /* 0x00000003d1ff7812 */ /* 0x000fe4000780c0ff */
[----:B------:R-:W-:Y:S01]  /*20750*/  LEA.HI.X R4, R4, UR5, R5, 0x2, P2 ;  /* 0x0000000504047c11 */ /* 0x000fe200090f1405 */
[----:B------:R-:W-:Y:S01]  /*20760*/  SHFL.IDX PT, R44, R6, RZ, 0x1c1f ;  /* 0x001c1fff062c7589 */ /* 0x000fe200000e0000 */
[----:B------:R-:W-:Y:S01]  /*20770*/  IADD3 R25, P2, R46, 0x3000, RZ ;  /* 0x000030002e197810 */ /* 0x000fe20007f5e0ff */
[----:B------:R-:W-:Y:S01]  /*20780*/  ULDC.64 UR4, c[0x0][0xaa0] ;  /* 0x0002a80000047ab9 */ /* 0x000fe20000000a00 */
[----:B------:R-:W-:Y:S01]  /*20790*/  LOP3.LUT R8, R7, 0x380, RZ, 0xc0, !PT ;  /* 0x0000038007087812 */ /* 0x000fe200078ec0ff */
[----:B------:R-:W1:Y:S01]  /*207a0*/  SHFL.IDX PT, R45, R4, RZ, 0x1c1f ;  /* 0x001c1fff042d7589 */ /* 0x000e6200000e0000 */
[----:B------:R-:W-:-:S02]  /*207b0*/  LOP3.LUT R24, R25, 0x380, RZ, 0xc0, !PT ;  /* 0x0000038019187812 */ /* 0x000fc400078ec0ff */
[----:B------:R-:W-:Y:S01]  /*207c0*/  SHF.R.U64 R12, R12, 0x3, RZ ;  /* 0x000000030c0c7819 */ /* 0x000fe200000012ff */
[----:B------:R-:W-:Y:S01]  /*207d0*/  SHFL.IDX PT, R48, R6, 0x1, 0x1c1f ;  /* 0x003c1f0006307f89 */ /* 0x000fe200000e0000 */
[----:B------:R-:W-:Y:S02]  /*207e0*/  SHF.R.U64 R24, R24, 0x3, RZ ;  /* 0x0000000318187819 */ /* 0x000fe400000012ff */
[----:B------:R-:W-:Y:S01]  /*207f0*/  SHF.R.U64 R28, R28, 0x3, RZ ;  /* 0x000000031c1c7819 */ /* 0x000fe200000012ff */
[----:B------:R-:W2:Y:S01]  /*20800*/  SHFL.IDX PT, R49, R4, 0x1, 0x1c1f ;  /* 0x003c1f0004317f89 */ /* 0x000ea200000e0000 */
[----:B------:R-:W-:Y:S01]  /*20810*/  LOP3.LUT R24, R24, R25, RZ, 0x3c, !PT ;  /* 0x0000001918187212 */ /* 0x000fe200078e3cff */
[----:B------:R-:W-:Y:S01]  /*20820*/  IMAD.X R25, RZ, RZ, R47, P2 ;  /* 0x000000ffff197224 */ /* 0x000fe200010e062f */
[-C--:B------:R-:W-:Y:S02]  /*20830*/  ISETP.GE.OR P2, PT, R10, R55.reuse, P0 ;  /* 0x000000370a00720c */ /* 0x080fe40000746670 */
[----:B------:R-:W-:-:S02]  /*20840*/  ISETP.GE.OR P0, PT, R0, R55, P0 ;  /* 0x000000370000720c */ /* 0x000fc40000706670 */
[----:B------:R-:W-:Y:S01]  /*20850*/  SHF.R.U64 R8, R8, 0x3, RZ ;  /* 0x0000000308087819 */ /* 0x000fe200000012ff */
[----:B------:R-:W-:Y:S01]  /*20860*/  IMAD R3, R3, UR4, RZ ;  /* 0x0000000403037c24 */ /* 0x000fe2000f8e02ff */
[----:B------:R-:W-:Y:S01]  /*20870*/  LOP3.LUT R12, R12, R13, RZ, 0x3c, !PT ;  /* 0x0000000d0c0c7212 */ /* 0x000fe200078e3cff */
[--C-:B------:R-:W-:Y:S01]  /*20880*/  IMAD.X R13, RZ, RZ, R47.reuse, P4 ;  /* 0x000000ffff0d7224 */ /* 0x100fe200020e062f */
[----:B------:R-:W-:Y:S01]  /*20890*/  LOP3.LUT R28, R28, R29, RZ, 0x3c, !PT ;  /* 0x0000001d1c1c7212 */ /* 0x000fe200078e3cff */
[----:B------:R-:W-:Y:S01]  /*208a0*/  IMAD.X R29, RZ, RZ, R47, P3 ;  /* 0x000000ffff1d7224 */ /* 0x000fe200018e062f */
[----:B------:R-:W-:Y:S02]  /*208b0*/  LOP3.LUT R8, R8, R7, RZ, 0x3c, !PT ;  /* 0x0000000708087212 */ /* 0x000fe400078e3cff */
[C---:B------:R-:W-:Y:S01]  /*208c0*/  IADD3 R33, P5, R46.reuse, 0x5000, RZ ;  /* 0x000050002e217810 */ /* 0x040fe20007fbe0ff */
[----:B-1----:R1:W-:Y:S01]  /*208d0*/  @!P2 ST.E desc[UR38][R44.64], R56 ;  /* 0x000000382c00a985 */ /* 0x0023e2000c101926 */
[----:B------:R-:W-:-:S02]  /*208e0*/  IADD3 R37, P4, R46, 0x6000, RZ ;  /* 0x000060002e257810 */ /* 0x000fc40007f9e0ff */
[C---:B------:R-:W-:Y:S02]  /*208f0*/  LOP3.LUT R7, R46.reuse, 0x380, RZ, 0xc0, !PT ;  /* 0x000003802e077812 */ /* 0x040fe400078ec0ff */
[----:B------:R-:W-:Y:S02]  /*20900*/  IADD3 R5, P3, R46, 0x7000, RZ ;  /* 0x000070002e057810 */ /* 0x000fe40007f7e0ff */
[----:B------:R-:W-:Y:S01]  /*20910*/  LOP3.LUT R32, R33, 0x380, RZ, 0xc0, !PT ;  /* 0x0000038021207812 */ /* 0x000fe200078ec0ff */
[----:B--2---:R2:W-:Y:S01]  /*20920*/  @!P0 ST.E desc[UR38][R48.64], R58 ;  /* 0x0000003a30008985 */ /* 0x0045e2000c101926 */
[----:B------:R-:W-:Y:S01]  /*20930*/  LOP3.LUT R36, R37, 0x380, RZ, 0xc0, !PT ;  /* 0x0000038025247812 */ /* 0x000fe200078ec0ff */
[----:B------:R-:W-:Y:S01]  /*20940*/  IMAD.X R41, RZ, RZ, R47, P3 ;  /* 0x000000ffff297224 */ /* 0x000fe200018e062f */
[----:B------:R-:W-:Y:S01]  /*20950*/  SHF.R.U64 R7, R7, 0x3, RZ ;  /* 0x0000000307077819 */ /* 0x000fe200000012ff */
[C---:B-1----:R-:W-:Y:S01]  /*20960*/  IMAD R45, R2.reuse, UR5, R3 ;  /* 0x00000005022d7c24 */ /* 0x042fe2000f8e0203 */
[----:B------:R-:W-:Y:S01]  /*20970*/  LOP3.LUT R0, R5, 0x380, RZ, 0xc0, !PT ;  /* 0x0000038005007812 */ /* 0x000fe200078ec0ff */
[----:B------:R-:W-:Y:S01]  /*20980*/  IMAD.WIDE.U32 R2, R2, UR4, RZ ;  /* 0x0000000402027c25 */ /* 0x000fe2000f8e00ff */
[----:B------:R-:W-:Y:S01]  /*20990*/  SHF.R.U64 R32, R32, 0x3, RZ ;  /* 0x0000000320207819 */ /* 0x000fe200000012ff */
[----:B------:R-:W-:Y:S01]  /*209a0*/  ULDC.64 UR4, c[0x0][0xae8] ;  /* 0x0002ba0000047ab9 */ /* 0x000fe20000000a00 */
[----:B------:R-:W-:Y:S01]  /*209b0*/  SHF.R.U64 R36, R36, 0x3, RZ ;  /* 0x0000000324247819 */ /* 0x000fe200000012ff */
[----:B--2---:R-:W1:Y:S01]  /*209c0*/  @P1 LDC R49, c[0x0][0xbf0] ;  /* 0x0002fc00ff311b82 */ /* 0x004e620000000800 */
[----:B------:R-:W-:Y:S01]  /*209d0*/  IMAD.IADD R3, R3, 0x1, R45 ;  /* 0x0000000103037824 */ /* 0x000fe200078e022d */
[----:B------:R-:W-:Y:S01]  /*209e0*/  LOP3.LUT R46, R7, R46, RZ, 0x3c, !PT ;  /* 0x0000002e072e7212 */ /* 0x000fe200078e3cff */
[----:B------:R-:W-:Y:S01]  /*209f0*/  IMAD R45, R203, 0x20, R207 ;  /* 0x00000020cb2d7824 */ /* 0x000fe200078e02cf */
[----:B------:R-:W-:Y:S01]  /*20a00*/  SHF.R.U64 R0, R0, 0x3, RZ ;  /* 0x0000000300007819 */ /* 0x000fe200000012ff */
[----:B------:R-:W5:Y:S01]  /*20a10*/  LD.E.128 R8, desc[UR38][R8.64] ;  /* 0x0000002608087980 */ /* 0x000f62000c101d00 */
[----:B------:R-:W-:Y:S01]  /*20a20*/  LOP3.LUT R32, R32, R33, RZ, 0x3c, !PT ;  /* 0x0000002120207212 */ /* 0x000fe200078e3cff */
[--C-:B------:R-:W-:Y:S01]  /*20a30*/  IMAD.X R33, RZ, RZ, R47.reuse, P5 ;  /* 0x000000ffff217224 */ /* 0x100fe200028e062f */
[----:B------:R-:W-:Y:S01]  /*20a40*/  LOP3.LUT R36, R36, R37, RZ, 0x3c, !PT ;  /* 0x0000002524247212 */ /* 0x000fe200078e3cff */
[----:B------:R-:W-:Y:S01]  /*20a50*/  IMAD.X R37, RZ, RZ, R47, P4 ;  /* 0x000000ffff257224 */ /* 0x000fe200020e062f */
[----:B------:R-:W-:Y:S01]  /*20a60*/  LOP3.LUT R40, R0, R5, RZ, 0x3c, !PT ;  /* 0x0000000500287212 */ /* 0x000fe200078e3cff */
[----:B------:R-:W5:Y:S01]  /*20a70*/  LD.E.128 R12, desc[UR38][R12.64] ;  /* 0x000000260c0c7980 */ /* 0x000f62000c101d00 */
[----:B------:R-:W-:-:S03]  /*20a80*/  IADD3 R44, R178, R45, RZ ;  /* 0x0000002db22c7210 */ /* 0x000fc60007ffe0ff */
[----:B------:R2:W5:Y:S01]  /*20a90*/  LD.E.128 R4, desc[UR38][R46.64] ;  /* 0x000000262e047980 */ /* 0x000562000c101d00 */
[----:B------:R-:W-:-:S03]  /*20aa0*/  IMAD.WIDE.U32 R2, R204, UR4, R2 ;  /* 0x00000004cc027c25 */ /* 0x000fc6000f8e0002 */
[----:B------:R-:W5:Y:S01]  /*20ab0*/  LD.E.128 R24, desc[UR38][R24.64] ;  /* 0x0000002618187980 */ /* 0x000f62000c101d00 */
[----:B0-----:R-:W-:-:S03]  /*20ac0*/  @P1 IMAD.HI.U32 R0, R44, R57, RZ ;  /* 0x000000392c001227 */ /* 0x001fc600078e00ff */
[----:B------:R-:W5:Y:S01]  /*20ad0*/  LD.E.128 R28, desc[UR38][R28.64] ;  /* 0x000000261c1c7980 */ /* 0x000f62000c101d00 */
[----:B--2---:R-:W-:-:S03]  /*20ae0*/  IMAD R47, R50, UR4, RZ ;  /* 0x00000004322f7c24 */ /* 0x004fc6000f8e02ff */
[----:B------:R-:W5:Y:S01]  /*20af0*/  LD.E.128 R32, desc[UR38][R32.64] ;  /* 0x0000002620207980 */ /* 0x000f62000c101d00 */
[----:B------:R-:W-:Y:S01]  /*20b00*/  IMAD R47, R204, UR5, R47 ;  /* 0x00000005cc2f7c24 */ /* 0x000fe2000f8e022f */
[----:B------:R-:W-:Y:S01]  /*20b10*/  ULDC.64 UR4, c[0x0][0xaf0] ;  /* 0x0002bc0000047ab9 */ /* 0x000fe20000000a00 */
[----:B------:R-:W-:Y:S01]  /*20b20*/  IMAD.MOV.U32 R45, RZ, RZ, R44 ;  /* 0x000000ffff2d7224 */ /* 0x000fe200078e002c */
[----:B-1----:R-:W-:Y:S01]  /*20b30*/  @P1 SHF.R.U32.HI R45, RZ, R49, R0 ;  /* 0x00000031ff2d1219 */ /* 0x002fe20000011600 */
[----:B------:R-:W-:Y:S01]  /*20b40*/  IMAD.IADD R3, R3, 0x1, R47 ;  /* 0x0000000103037824 */ /* 0x000fe200078e022f */
[----:B------:R-:W5:Y:S01]  /*20b50*/  LD.E.128 R36, desc[UR38][R36.64] ;  /* 0x0000002624247980 */ /* 0x000f62000c101d00 */
[----:B------:R-:W-:Y:S01]  /*20b60*/  IMAD R20, R20, UR4, RZ ;  /* 0x0000000414147c24 */ /* 0x000fe2000f8e02ff */
[----:B------:R-:W-:Y:S01]  /*20b70*/  SHF.R.S32.HI R0, RZ, 0x1f, R45 ;  /* 0x0000001fff007819 */ /* 0x000fe2000001142d */
[C---:B------:R-:W-:Y:S01]  /*20b80*/  IMAD.WIDE.U32 R2, R53.reuse, UR4, R2 ;  /* 0x0000000435027c25 */ /* 0x040fe2000f8e0002 */
[----:B------:R-:W5:Y:S03]  /*20b90*/  LD.E.128 R40, desc[UR38][R40.64] ;  /* 0x0000002628287980 */ /* 0x000f66000c101d00 */
[----:B------:R-:W-:Y:S01]  /*20ba0*/  IMAD R47, R53, UR5, R20 ;  /* 0x00000005352f7c24 */ /* 0x000fe2000f8e0214 */
[----:B------:R-:W-:Y:S01]  /*20bb0*/  ULDC.64 UR4, c[0x0][0xae0] ;  /* 0x0002b80000047ab9 */ /* 0x000fe20000000a00 */
[----:B------:R-:W-:Y:S01]  /*20bc0*/  IMAD.MOV R20, RZ, RZ, -R45 ;  /* 0x000000ffff147224 */ /* 0x000fe200078e0a2d */
[----:B------:R-:W-:Y:S01]  /*20bd0*/  @!PT LDS RZ, [RZ] ;  /* 0x00000000fffff984 */ /* 0x000fe20000000800 */
[----:B------:R-:W-:Y:S01]  /*20be0*/  @!PT LDS RZ, [RZ] ;  /* 0x00000000fffff984 */ /* 0x000fe20000000800 */
[----:B------:R-:W-:Y:S01]  /*20bf0*/  @!PT LDS RZ, [RZ] ;  /* 0x00000000fffff984 */ /* 0x000fe20000000800 */
[----:B------:R-:W-:Y:S01]  /*20c00*/  @!PT LDS RZ, [RZ] ;  /* 0x00000000fffff984 */ /* 0x000fe20000000800 */
[----:B------:R0:W-:Y:S06]  /*20c10*/  MEMBAR.ALL.CTA ;  /* 0x0000000000007992 */ /* 0x0001ec0000008000 */
[----:B0-----:R-:W0:Y:S01]  /*20c20*/  FENCE.VIEW.ASYNC.S ;  /* 0x00000000000073c6 */ /* 0x001e220000000000 */
[----:B------:R-:W-:-:S02]  /*20c30*/  IMAD.IADD R3, R3, 0x1, R47 ;  /* 0x0000000103037824 */ /* 0x000fc400078e022f */
[----:B------:R-:W-:Y:S02]  /*20c40*/  IMAD R0, R0, UR4, RZ ;  /* 0x0000000400007c24 */ /* 0x000fe4000f8e02ff */
[----:B------:R-:W-:Y:S02]  /*20c50*/  IMAD R47, R51, R20, R44 ;  /* 0x00000014332f7224 */ /* 0x000fe400078e022c */
[C---:B------:R-:W-:Y:S02]  /*20c60*/  IMAD R49, R45.reuse, UR5, R0 ;  /* 0x000000052d317c24 */ /* 0x040fe4000f8e0200 */
[----:B------:R-:W-:Y:S01]  /*20c70*/  IMAD.WIDE.U32 R2, R45, UR4, R2 ;  /* 0x000000042d027c25 */ /* 0x000fe2000f8e0002 */
[----:B------:R-:W-:Y:S01]  /*20c80*/  SHF.R.S32.HI R0, RZ, 0x1f, R47 ;  /* 0x0000001fff007819 */ /* 0x000fe2000001142f */
[----:B------:R-:W-:Y:S02]  /*20c90*/  ULDC.64 UR4, c[0x0][0xad8] ;  /* 0x0002b60000047ab9 */ /* 0x000fe40000000a00 */
[----:B------:R-:W-:-:S02]  /*20ca0*/  IMAD.IADD R178, R207, 0x1, R178 ;  /* 0x00000001cfb27824 */ /* 0x000fc400078e02b2 */
[----:B------:R-:W-:Y:S02]  /*20cb0*/  IMAD.IADD R3, R3, 0x1, R49 ;  /* 0x0000000103037824 */ /* 0x000fe400078e0231 */
[----:B------:R-:W-:Y:S02]  /*20cc0*/  IMAD R20, R0, UR4, RZ ;  /* 0x0000000400147c24 */ /* 0x000fe4000f8e02ff */
[----:B------:R-:W-:Y:S02]  /*20cd0*/  VIADD R0, R178, 0x20 ;  /* 0x00000020b2007836 */ /* 0x000fe40000000000 */
[C---:B------:R-:W-:Y:S02]  /*20ce0*/  IMAD R45, R47.reuse, UR5, R20 ;  /* 0x000000052f2d7c24 */ /* 0x040fe4000f8e0214 */
[----:B------:R-:W-:Y:S01]  /*20cf0*/  IMAD.WIDE.U32 R2, R47, UR4, R2 ;  /* 0x000000042f027c25 */ /* 0x000fe2000f8e0002 */
[-C--:B------:R-:W-:Y:S01]  /*20d00*/  ISETP.GE.AND P0, PT, R0, R55.reuse, PT ;  /* 0x000000370000720c */ /* 0x080fe20003f06270 */
[----:B------:R-:W-:Y:S01]  /*20d10*/  ULDC.64 UR4, c[0x0][0xa80] ;  /* 0x0002a00000047ab9 */ /* 0x000fe20000000a00 */
[----:B------:R-:W-:Y:S01]  /*20d20*/  ISETP.GE.AND P2, PT, R178, R55, PT ;  /* 0x00000037b200720c */ /* 0x000fe20003f46270 */
[----:B------:R-:W-:-:S02]  /*20d30*/  VIADD R0, R16, 0x22820 ;  /* 0x0002282010007836 */ /* 0x000fc40000000000 */
[----:B------:R-:W-:Y:S01]  /*20d40*/  VIADD R20, R178, 0x40 ;  /* 0x00000040b2147836 */ /* 0x000fe20000000000 */
[----:B------:R-:W-:Y:S01]  /*20d50*/  LEA R46, P3, R2, UR4, 0x1 ;  /* 0x00000004022e7c11 */ /* 0x000fe2000f8608ff */
[----:B------:R-:W-:Y:S01]  /*20d60*/  IMAD.IADD R3, R3, 0x1, R45 ;  /* 0x0000000103037824 */ /* 0x000fe200078e022d */
[----:B------:R-:W-:Y:S02]  /*20d70*/  PRMT R0, RZ, 0x654, R0 ;  /* 0x00000654ff007816 */ /* 0x000fe40000000000 */
[----:B------:R-:W-:Y:S02]  /*20d80*/  ISETP.GE.AND P1, PT, R20, R55, PT ;  /* 0x000000371400720c */ /* 0x000fe40003f26270 */
[----:B------:R-:W-:Y:S01]  /*20d90*/  LEA.HI.X R20, R2, UR5, R3, 0x1, P3 ;  /* 0x0000000502147c11 */ /* 0x000fe200098f0c03 */
[----:B0-----:R0:W-:Y:S01]  /*20da0*/  SYNCS.ARRIVE.TRANS64.RED.A1T0 RZ, [R0+URZ], RZ ;  /* 0x000000ff00ff79a7 */ /* 0x0011e2000810043f */
[----:B------:R1:W2:Y:S01]  /*20db0*/  SHFL.IDX PT, R44, R46, RZ, 0x181f ;  /* 0x00181fff2e2c7589 */ /* 0x0002a200000e0000 */
[----:B------:R-:W-:Y:S03]  /*20dc0*/  BSSY B1, `(.L_x_1771) ;  /* 0x000000c000017945 */ /* 0x000fe60003800000 */
[----:B0-----:R1:W0:Y:S01]  /*20dd0*/  SHFL.IDX PT, R0, R20, RZ, 0x181f ;  /* 0x00181fff14007589 */ /* 0x00122200000e0000 */
[----:B------:R-:W-:Y:S05]  /*20de0*/  @P2 BRA `(.L_x_1772) ;  /* 0x0000000000242947 */ /* 0x000fea0003800000 */
[----:B------:R-:W-:Y:S02]  /*20df0*/  ULDC UR4, c[0x0][0xac8] ;  /* 0x0002b20000047ab9 */ /* 0x000fe40000000800 */
[----:B------:R-:W-:Y:S02]  /*20e00*/  ISETP.GE.AND P2, PT, R197, UR4, PT ;  /* 0x00000004c5007c0c */ /* 0x000fe4000bf46270 */
[----:B------:R-:W-:-:S11]  /*20e10*/  ISETP.GE.AND P3, PT, R202, UR4, PT ;  /* 0x00000004ca007c0c */ /* 0x000fd6000bf66270 */
[CC--:B--2---:R-:W-:Y:S02]  /*20e20*/  @!P2 LEA R2, P4, R197.reuse, R44.reuse, 0x1 ;  /* 0x0000002cc502a211 */ /* 0x0c4fe400078808ff */
[C---:B------:R-:W-:Y:S02]  /*20e30*/  @!P3 LEA R44, P5, R202.reuse, R44, 0x1 ;  /* 0x0000002cca2cb211 */ /* 0x040fe400078a08ff */
[-C--:B0-----:R-:W-:Y:S02]  /*20e40*/  @!P2 LEA.HI.X R3, R197, R0.reuse, R222, 0x1, P4 ;  /* 0x00000000c503a211 */ /* 0x081fe400020f0cde */
[----:B------:R-:W-:-:S03]  /*20e50*/  @!P3 LEA.HI.X R45, R202, R0, R221, 0x1, P5 ;  /* 0x00000000ca2db211 */ /* 0x000fc600028f0cdd */
[----:B-----5:R3:W-:Y:S04]  /*20e60*/  @!P2 ST.E.128 desc[UR38][R2.64], R4 ;  /* 0x000000040200a985 */ /* 0x0207e8000c101d26 */
[----:B------:R3:W-:Y:S02]  /*20e70*/  @!P3 ST.E.128 desc[UR38][R44.64], R28 ;  /* 0x0000001c2c00b985 */ /* 0x0007e4000c101d26 */
.L_x_1772:
[----:B------:R-:W-:Y:S05]  /*20e80*/  BSYNC B1 ;  /* 0x0000000000017941 */ /* 0x000fea0003800000 */
.L_x_1771:
[----:B0-----:R0:W4:Y:S01]  /*20e90*/  SHFL.IDX PT, R0, R20, 0x1, 0x181f ;  /* 0x00381f0014007f89 */ /* 0x00112200000e0000 */
        /* <DEDUP_REMOVED lines=12> */
.L_x_1774:
[----:B------:R-:W-:Y:S05]  /*20f60*/  BSYNC B1 ;  /* 0x0000000000017941 */ /* 0x000fea0003800000 */
.L_x_1773:
        /* <DEDUP_REMOVED lines=13> */
.L_x_1776:
[----:B------:R-:W-:Y:S05]  /*21040*/  BSYNC B1 ;  /* 0x0000000000017941 */ /* 0x000fea0003800000 */
.L_x_1775:
[----:B0-----:R-:W-:Y:S01]  /*21050*/  VIADD R0, R178, 0x60 ;  /* 0x00000060b2007836 */ /* 0x001fe20000000000 */
[----:B-1--4-:R-:W4:Y:S04]  /*21060*/  SHFL.IDX PT, R20, R20, 0x3, 0x181f ;  /* 0x00781f0014147f89 */ /* 0x012f2800000e0000 */
[----:B------:R-:W-:Y:S01]  /*21070*/  ISETP.GE.AND P0, PT, R0, R55, PT ;  /* 0x000000370000720c */ /* 0x000fe20003f06270 */
[----:B------:R-:W0:-:S12]  /*21080*/  SHFL.IDX PT, R46, R46, 0x3, 0x181f ;  /* 0x00781f002e2e7f89 */ /* 0x000e1800000e0000 */
[----:B------:R-:W-:Y:S05]  /*21090*/  @P0 BRA `(.L_x_1777) ;  /* 0x0000000800fc0947 */ /* 0x000fea0003800000 */
[----:B------:R-:W-:Y:S02]  /*210a0*/  ULDC UR4, c[0x0][0xac8] ;  /* 0x0002b20000047ab9 */ /* 0x000fe40000000800 */
[----:B------:R-:W-:-:S13]  /*210b0*/  ISETP.GE.AND P1, PT, R197, UR4, PT ;  /* 0x00000004c5007c0c */ /* 0x000fda000bf26270 */
[----:B0-----:R-:W-:-:S04]  /*210c0*/  @!P1 LEA R2, P0, R197, R46, 0x1 ;  /* 0x0000002ec5029211 */ /* 0x001fc800078008ff */
[----:B----4-:R-:W-:Y:S02]  /*210d0*/  @!P1 LEA.HI.X R3, R197, R20, R222, 0x1, P0 ;  /* 0x00000014c5039211 */ /* 0x010fe400000f0cde */
[----:B------:R-:W-:-:S03]  /*210e0*/  ISETP.GE.AND P0, PT, R202, UR4, PT ;  /* 0x00000004ca007c0c */ /* 0x000fc6000bf06270 */
[----:B------:R0:W-:Y:S10]  /*210f0*/  @!P1 ST.E.128 desc[UR38][R2.64], R24 ;  /* 0x0000001802009985 */ /* 0x0001f4000c101d26 */
[----:B------:R-:W-:Y:S05]  /*21100*/  @P0 BRA `(.L_x_1777) ;  /* 0x0000000800e00947 */ /* 0x000fea0003800000 */
[----:B0-----:R-:W-:-:S04]  /*21110*/  LEA R2, P0, R202, R46, 0x1 ;  /* 0x0000002eca027211 */ /* 0x001fc800078008ff */
[----:B------:R-:W-:-:S05]  /*21120*/  LEA.HI.X R3, R202, R20, R221, 0x1, P0 ;  /* 0x00000014ca037211 */ /* 0x000fca00000f0cdd */
[----:B------:R0:W-:Y:S01]  /*21130*/  ST.E.128 desc[UR38][R2.64], R40 ;  /* 0x0000002802007985 */ /* 0x0001e2000c101d26 */
[----:B------:R-:W-:Y:S05]  /*21140*/  BRA `(.L_x_1777) ;  /* 0x0000000800d07947 */ /* 0x000fea0003800000 */
.L_x_1768:
[----:B------:R-:W-:Y:S01]  /*21150*/  ULDC.64 UR4, c[0x0][0xc00] ;  /* 0x0003000000047ab9 */ /* 0x000fe20000000a00 */
[----:B------:R-:W4:Y:S01]  /*21160*/  LDC.64 R2, c[0x0][0xc00] ;  /* 0x00030000ff027b82 */ /* 0x000f220000000a00 */
[----:B------:R-:W-:Y:S02]  /*21170*/  ISETP.NE.U32.AND P0, PT, RZ, UR4, PT ;  /* 0x00000004ff007c0c */ /* 0x000fe4000bf05070 */
[----:B------:R-:W-:Y:S02]  /*21180*/  MOV R0, RZ ;  /* 0x000000ff00007202 */ /* 0x000fe40000000f00 */
[----:B------:R-:W-:Y:S01]  /*21190*/  ISETP.NE.AND.EX P0, PT, RZ, UR5, PT, P0 ;  /* 0x00000005ff007c0c */ /* 0x000fe2000bf05300 */
[----:B------:R-:W-:Y:S02]  /*211a0*/  ULDC.64 UR4, c[0x0][0xc08] ;  /* 0x0003020000047ab9 */ /* 0x000fe40000000a00 */
[----:B------:R-:W-:Y:S01]  /*211b0*/  ISETP.NE.U32.AND P1, PT, RZ, UR4, PT ;  /* 0x00000004ff007c0c */ /* 0x000fe2000bf25070 */
[----:B------:R-:W0:Y:S03]  /*211c0*/  LDC R27, c[0x0][0xbe8] ;  /* 0x0002fa00ff1b7b82 */ /* 0x000e260000000800 */
[----:B------:R-:W-:Y:S01]  /*211d0*/  ISETP.NE.AND.EX P1, PT, RZ, UR5, PT, P1 ;  /* 0x00000005ff007c0c */ /* 0x000fe2000bf25310 */
[----:B----4-:R-:W-:-:S12]  /*211e0*/  IMAD.WIDE R2, R205, 0x4, R2 ;  /* 0x00000004cd027825 */ /* 0x010fd800078e0202 */
[----:B------:R-:W4:Y:S01]  /*211f0*/  @P1 LDC.64 R4, c[0x0][0xc08] ;  /* 0x00030200ff041b82 */ /* 0x000f220000000a00 */
[----:B------:R-:W-:Y:S02]  /*21200*/  ULDC UR4, c[0x0][0xa88] ;  /* 0x0002a20000047ab9 */ /* 0x000fe40000000800 */
[----:B------:R-:W-:Y:S01]  /*21210*/  IMAD.U32 R6, RZ, RZ, UR4 ;  /* 0x00000004ff067e24 */ /* 0x000fe2000f8e00ff */
[----:B------:R0:W5:Y:S01]  /*21220*/  @P0 LDG.E R0, desc[UR38][R2.64] ;  /* 0x0000002602000981 */ /* 0x000162000c1e1900 */
[----:B----4-:R-:W-:-:S05]  /*21230*/  @P1 IMAD.WIDE R4, R205, 0x4, R4 ;  /* 0x00000004cd041825 */ /* 0x010fca00078e0204 */
[----:B------:R4:W5:Y:S01]  /*21240*/  @P1 LDG.E R6, desc[UR38][R4.64] ;  /* 0x0000002604061981 */ /* 0x000962000c1e1900 */
[----:B0-----:R-:W-:Y:S02]  /*21250*/  ISETP.NE.AND P2, PT, R27, 0x1, PT ;  /* 0x000000011b00780c */ /* 0x001fe40003f45270 */
[----:B------:R-:W-:Y:S02]  /*21260*/  ISETP.GE.AND P3, PT, R223, 0x80, PT ;  /* 0x00000080df00780c */ /* 0x000fe40003f66270 */
[----:B------:R-:W-:-:S09]  /*21270*/  SHF.R.S32.HI R7, RZ, 0x1f, R205 ;  /* 0x0000001fff077819 */ /* 0x000fd200000114cd */
[----:B------:R-:W0:Y:S08]  /*21280*/  @P2 LDC R14, c[0x0][0xbec] ;  /* 0x0002fb00ff0e2b82 */ /* 0x000e300000000800 */
[----:B------:R-:W0:Y:S01]  /*21290*/  @P2 LDC R29, c[0x0][0xbf0] ;  /* 0x0002fc00ff1d2b82 */ /* 0x000e220000000800 */
[----:B----4-:R-:W-:Y:S05]  /*212a0*/  @P1 BRA `(.L_x_1778) ;  /* 0x0000000000101947 */ /* 0x010fea0003800000 */
[----:B------:R-:W-:Y:S05]  /*212b0*/  @!P0 BRA `(.L_x_1778) ;  /* 0x00000000000c8947 */ /* 0x000fea0003800000 */
[----:B------:R-:W4:Y:S04]  /*212c0*/  LDG.E R5, desc[UR38][R2.64] ;  /* 0x0000002602057981 */ /* 0x000f28000c1e1900 */
[----:B-----5:R-:W4:Y:S02]  /*212d0*/  LDG.E R6, desc[UR38][R2.64+0x4] ;  /* 0x0000042602067981 */ /* 0x020f24000c1e1900 */
[----:B----4-:R-:W-:-:S07]  /*212e0*/  IMAD.IADD R6, R6, 0x1, -R5 ;  /* 0x0000000106067824 */ /* 0x010fce00078e0a05 */
.L_x_1778:
[----:B------:R-:W-:Y:S01]  /*212f0*/  BSSY B1, `(.L_x_1779) ;  /* 0x000002d000017945 */ /* 0x000fe20003800000 */
[----:B------:R-:W-:Y:S02]  /*21300*/  SHF.R.S32.HI R10, RZ, 0x1f, R204 ;  /* 0x0000001fff0a7819 */ /* 0x000fe400000114cc */
[----:B------:R-:W-:Y:S02]  /*21310*/  SEL R13, R205, RZ, !P0 ;  /* 0x000000ffcd0d7207 */ /* 0x000fe40004000000 */
[----:B------:R-:W-:Y:S02]  /*21320*/  SEL R12, R7, RZ, !P0 ;  /* 0x000000ff070c7207 */ /* 0x000fe40004000000 */
[----:B-----5:R-:W-:Y:S01]  /*21330*/  SHF.R.S32.HI R11, RZ, 0x1f, R0 ;  /* 0x0000001fff0b7819 */ /* 0x020fe20000011400 */
[----:B------:R-:W-:Y:S06]  /*21340*/  @P3 BRA `(.L_x_1780) ;  /* 0x00000000009c3947 */ /* 0x000fec0003800000 */
[----:B------:R-:W4:Y:S01]  /*21350*/  S2R R3, SR_TID.X ;  /* 0x0000000000037919 */ /* 0x000f220000002100 */
[----:B------:R-:W5:Y:S02]  /*21360*/  LDC R9, c[0x0][0xbe8] ;  /* 0x0002fa00ff097b82 */ /* 0x000f640000000800 */
[----:B-----5:R-:W-:Y:S01]  /*21370*/  IMAD R2, R6, R9, RZ ;  /* 0x0000000906027224 */ /* 0x020fe200078e02ff */
[----:B----4-:R-:W-:-:S04]  /*21380*/  IADD3 R8, R178, -0x80, R3 ;  /* 0xffffff80b2087810 */ /* 0x010fc80007ffe003 */
        /* <DEDUP_REMOVED lines=9> */
[----:B------:R-:W4:Y:S01]  /*21420*/  @P0 LDC R15, c[0x0][0xbec] ;  /* 0x0002fb00ff0f0b82 */ /* 0x000f220000000800 */
[----:B------:R-:W-:Y:S01]  /*21430*/  IMAD R7, R204, UR5, R7 ;  /* 0x00000005cc077c24 */ /* 0x000fe2000f8e0207 */
[----:B------:R-:W-:-:S03]  /*21440*/  ULDC.64 UR4, c[0x0][0xb98] ;  /* 0x0002e60000047ab9 */ /* 0x000fc60000000a00 */
[----:B------:R-:W-:-:S03]  /*21450*/  IMAD.IADD R3, R3, 0x1, R7 ;  /* 0x0000000103037824 */ /* 0x000fc600078e0207 */
[----:B------:R-:W5:Y:S01]  /*21460*/  @P0 LDC R25, c[0x0][0xbf0] ;  /* 0x0002fc00ff190b82 */ /* 0x000f620000000800 */
[----:B------:R-:W-:-:S04]  /*21470*/  IMAD.WIDE.U32 R2, R13, UR4, R2 ;  /* 0x000000040d027c25 */ /* 0x000fc8000f8e0002 */
[----:B----4-:R-:W-:-:S05]  /*21480*/  @P0 IMAD.HI.U32 R4, R8, R15, RZ ;  /* 0x0000000f08040227 */ /* 0x010fca00078e00ff */
[----:B-----5:R-:W-:Y:S01]  /*21490*/  @P0 SHF.R.U32.HI R5, RZ, R25, R4 ;  /* 0x00000019ff050219 */ /* 0x020fe20000011604 */
[----:B------:R-:W-:-:S03]  /*214a0*/  IMAD R4, R12, UR4, RZ ;  /* 0x000000040c047c24 */ /* 0x000fc6000f8e02ff */
[----:B------:R-:W-:Y:S01]  /*214b0*/  IADD3 R2, P0, R5, R2, RZ ;  /* 0x0000000205027210 */ /* 0x000fe20007f1e0ff */
[----:B------:R-:W-:-:S04]  /*214c0*/  IMAD.MOV R7, RZ, RZ, -R5 ;  /* 0x000000ffff077224 */ /* 0x000fc800078e0a05 */
[----:B------:R-:W-:Y:S01]  /*214d0*/  IMAD R7, R9, R7, R8 ;  /* 0x0000000709077224 */ /* 0x000fe200078e0208 */
[----:B------:R-:W-:Y:S01]  /*214e0*/  SHF.R.S32.HI R9, RZ, 0x1f, R5 ;  /* 0x0000001fff097819 */ /* 0x000fe20000011405 */
[----:B------:R-:W-:Y:S01]  /*214f0*/  IMAD R8, R13, UR5, R4 ;  /* 0x000000050d087c24 */ /* 0x000fe2000f8e0204 */
[----:B------:R-:W-:Y:S02]  /*21500*/  ULDC.64 UR4, c[0x0][0xb88] ;  /* 0x0002e20000047ab9 */ /* 0x000fe40000000a00 */
        /* <DEDUP_REMOVED lines=11> */
.L_x_1780:
[----:B------:R-:W-:Y:S05]  /*215c0*/  BSYNC B1 ;  /* 0x0000000000017941 */ /* 0x000fea0003800000 */
.L_x_1779:
[----:B------:R-:W-:Y:S01]  /*215d0*/  ULDC.64 UR4, c[0x0][0xaa0] ;  /* 0x0002a80000047ab9 */ /* 0x000fe20000000a00 */
[----:B------:R-:W-:Y:S02]  /*215e0*/  IMAD R7, R203, 0x20, R207 ;  /* 0x00000020cb077824 */ /* 0x000fe400078e02cf */
[----:B----4-:R-:W-:-:S03]  /*215f0*/  IMAD R3, R11, UR4, RZ ;  /* 0x000000040b037c24 */ /* 0x010fc6000f8e02ff */
[----:B------:R-:W-:Y:S01]  /*21600*/  IADD3 R9, R178, R7, RZ ;  /* 0x00000007b2097210 */ /* 0x000fe20007ffe0ff */
[C---:B------:R-:W-:Y:S02]  /*21610*/  IMAD R5, R0.reuse, UR5, R3 ;  /* 0x0000000500057c24 */ /* 0x040fe4000f8e0203 */
[----:B------:R-:W-:Y:S01]  /*21620*/  IMAD.WIDE.U32 R2, R0, UR4, RZ ;  /* 0x0000000400027c25 */ /* 0x000fe2000f8e00ff */
[----:B------:R-:W-:-:S03]  /*21630*/  ULDC.64 UR4, c[0x0][0xae8] ;  /* 0x0002ba0000047ab9 */ /* 0x000fc60000000a00 */
[----:B------:R-:W-:Y:S02]  /*21640*/  IMAD.IADD R3, R3, 0x1, R5 ;  /* 0x0000000103037824 */ /* 0x000fe400078e0205 */
[----:B------:R-:W-:Y:S02]  /*21650*/  IMAD R7, R10, UR4, RZ ;  /* 0x000000040a077c24 */ /* 0x000fe4000f8e02ff */
[----:B0-----:R-:W-:-:S04]  /*21660*/  @P2 IMAD.HI.U32 R0, R9, R14, RZ ;  /* 0x0000000e09002227 */ /* 0x001fc800078e00ff */
[C---:B------:R-:W-:Y:S02]  /*21670*/  IMAD R7, R204.reuse, UR5, R7 ;  /* 0x00000005cc077c24 */ /* 0x040fe4000f8e0207 */
[----:B------:R-:W-:Y:S01]  /*21680*/  IMAD.WIDE.U32 R2, R204, UR4, R2 ;  /* 0x00000004cc027c25 */ /* 0x000fe2000f8e0002 */
[----:B------:R-:W-:-:S03]  /*21690*/  ULDC.64 UR4, c[0x0][0xaf0] ;  /* 0x0002bc0000047ab9 */ /* 0x000fc60000000a00 */
[----:B------:R-:W-:Y:S01]  /*216a0*/  IMAD.MOV.U32 R5, RZ, RZ, R9 ;  /* 0x000000ffff057224 */ /* 0x000fe200078e0009 */
[----:B------:R-:W-:Y:S01]  /*216b0*/  @P2 SHF.R.U32.HI R5, RZ, R29, R0 ;  /* 0x0000001dff052219 */ /* 0x000fe20000011600 */
        /* <DEDUP_REMOVED lines=20> */
[----:B------:R-:W-:Y:S01]  /*21800*/  IMAD.IADD R3, R5, 0x1, R3 ;  /* 0x0000000105037824 */ /* 0x000fe200078e0203 */
[----:B------:R-:W-:-:S04]  /*21810*/  UMOV UR4, 0xffffffff ;  /* 0xffffffff00047882 */ /* 0x000fc80000000000 */
[----:B------:R-:W-:Y:S01]  /*21820*/  LEA.HI.X R3, R4, UR5, R3, 0x1, P0 ;  /* 0x0000000504037c11 */ /* 0x000fe200080f0c03 */
[----:B------:R-:W-:Y:S06]  /*21830*/  BRA.DIV UR4, `(.L_x_1781) ;  /* 0x0000009a04507947 */ /* 0x000fec000b800000 */
[----:B------:R0:W4:Y:S04]  /*21840*/  SHFL.IDX PT, R0, R3, RZ, 0x181f ;  /* 0x00181fff03007589 */ /* 0x00012800000e0000 */
[----:B------:R0:W0:Y:S02]  /*21850*/  SHFL.IDX PT, R14, R2, RZ, 0x181f ;  /* 0x00181fff020e7589 */ /* 0x00002400000e0000 */
.L_x_2014:
[----:B------:R-:W-:Y:S01]  /*21860*/  IMAD R27, R6, R27, RZ ;  /* 0x0000001b061b7224 */ /* 0x000fe200078e02ff */
[----:B------:R-:W-:Y:S01]  /*21870*/  BSSY B1, `(.L_x_1782) ;  /* 0x000000d000017945 */ /* 0x000fe20003800000 */
[----:B------:R-:W-:-:S05]  /*21880*/  IMAD.IADD R178, R207, 0x1, R178 ;  /* 0x00000001cfb27824 */ /* 0x000fca00078e02b2 */
[----:B------:R-:W-:-:S13]  /*21890*/  ISETP.GE.AND P0, PT, R178, R27, PT ;  /* 0x0000001bb200720c */ /* 0x000fda0003f06270 */
[----:B------:R-:W-:Y:S05]  /*218a0*/  @P0 BRA `(.L_x_1783) ;  /* 0x0000000000240947 */ /* 0x000fea0003800000 */
[----:B------:R-:W-:Y:S02]  /*218b0*/  ULDC UR4, c[0x0][0xac8] ;  /* 0x0002b20000047ab9 */ /* 0x000fe40000000800 */
[----:B------:R-:W-:Y:S02]  /*218c0*/  ISETP.GE.AND P2, PT, R197, UR4, PT ;  /* 0x00000004c5007c0c */ /* 0x000fe4000bf46270 */
[----:B------:R-:W-:-:S11]  /*218d0*/  ISETP.GE.AND P3, PT, R202, UR4, PT ;  /* 0x00000004ca007c0c */ /* 0x000fd6000bf66270 */
[CC--:B0-----:R-:W-:Y:S02]  /*218e0*/  @!P2 LEA R4, P0, R197.reuse, R14.reuse, 0x1 ;  /* 0x0000000ec504a211 */ /* 0x0c1fe400078008ff */
[C---:B------:R-:W-:Y:S02]  /*218f0*/  @!P3 LEA R14, P1, R202.reuse, R14, 0x1 ;  /* 0x0000000eca0eb211 */ /* 0x040fe400078208ff */
[-C--:B----4-:R-:W-:Y:S02]  /*21900*/  @!P2 LEA.HI.X R5, R197, R0.reuse, R222, 0x1, P0 ;  /* 0x00000000c505a211 */ /* 0x090fe400000f0cde */
[----:B------:R-:W-:-:S03]  /*21910*/  @!P3 LEA.HI.X R15, R202, R0, R221, 0x1, P1 ;  /* 0x00000000ca0fb211 */ /* 0x000fc600008f0cdd */
[----:B------:R0:W-:Y:S04]  /*21920*/  @!P2 ST.E.128 desc[UR38][R4.64], RZ ;  /* 0x000000ff0400a985 */ /* 0x0001e8000c101d26 */
[----:B------:R0:W-:Y:S02]  /*21930*/  @!P3 ST.E.128 desc[UR38][R14.64], RZ ;  /* 0x000000ff0e00b985 */ /* 0x0001e4000c101d26 */
.L_x_1783:
[----:B------:R-:W-:Y:S05]  /*21940*/  BSYNC B1 ;  /* 0x0000000000017941 */ /* 0x000fea0003800000 */
.L_x_1782:
[----:B------:R-:W-:-:S03]  /*21950*/  UMOV UR4, 0xffffffff ;  /* 0xffffffff00047882 */ /* 0x000fc60000000000 */
[----:B------:R-:W-:Y:S05]  /*21960*/  BRA.DIV UR4, `(.L_x_1784) ;  /* 0x0000009a04387947 */ /* 0x000fea000b800000 */
[----:B----4-:R4:W1:Y:S04]  /*21970*/  SHFL.IDX PT, R0, R3, 0x1, 0x181f ;  /* 0x00381f0003007f89 */ /* 0x01086800000e0000 */
[----:B0-----:R4:W0:Y:S02]  /*21980*/  SHFL.IDX PT, R14, R2, 0x1, 0x181f ;  /* 0x00381f00020e7f89 */ /* 0x00182400000e0000 */
.L_x_2018:
[----:B------:R-:W-:Y:S01]  /*21990*/  VIADD R4, R178, 0x20 ;  /* 0x00000020b2047836 */ /* 0x000fe20000000000 */
[----:B------:R-:W-:Y:S04]  /*219a0*/  BSSY B1, `(.L_x_1785) ;  /* 0x000000c000017945 */ /* 0x000fe80003800000 */
[----:B------:R-:W-:-:S13]  /*219b0*/  ISETP.GE.AND P0, PT, R4, R27, PT ;  /* 0x0000001b0400720c */ /* 0x000fda0003f06270 */
[----:B------:R-:W-:Y:S05]  /*219c0*/  @P0 BRA `(.L_x_1786) ;  /* 0x0000000000240947 */ /* 0x000fea0003800000 */
[----:B------:R-:W-:Y:S02]  /*219d0*/  ULDC UR4, c[0x0][0xac8] ;  /* 0x0002b20000047ab9 */ /* 0x000fe40000000800 */
[----:B------:R-:W-:Y:S02]  /*219e0*/  ISETP.GE.AND P2, PT, R197, UR4, PT ;  /* 0x00000004c5007c0c */ /* 0x000fe4000bf46270 */
[----:B------:R-:W-:-:S11]  /*219f0*/  ISETP.GE.AND P3, PT, R202, UR4, PT ;  /* 0x00000004ca007c0c */ /* 0x000fd6000bf66270 */
[CC--:B0-----:R-:W-:Y:S02]  /*21a00*/  @!P2 LEA R4, P0, R197.reuse, R14.reuse, 0x1 ;  /* 0x0000000ec504a211 */ /* 0x0c1fe400078008ff */
[C---:B------:R-:W-:Y:S02]  /*21a10*/  @!P3 LEA R14, P1, R202.reuse, R14, 0x1 ;  /* 0x0000000eca0eb211 */ /* 0x040fe400078208ff */
[-C--:B-1----:R-:W-:Y:S02]  /*21a20*/  @!P2 LEA.HI.X R5, R197, R0.reuse, R222, 0x1, P0 ;  /* 0x00000000c505a211 */ /* 0x082fe400000f0cde */
[----:B------:R-:W-:-:S03]  /*21a30*/  @!P3 LEA.HI.X R15, R202, R0, R221, 0x1, P1 ;  /* 0x00000000ca0fb211 */ /* 0x000fc600008f0cdd */
[----:B------:R0:W-:Y:S04]  /*21a40*/  @!P2 ST.E.128 desc[UR38][R4.64], RZ ;  /* 0x000000ff0400a985 */ /* 0x0001e8000c101d26 */
[----:B------:R0:W-:Y:S02]  /*21a50*/  @!P3 ST.E.128 desc[UR38][R14.64], RZ ;  /* 0x000000ff0e00b985 */ /* 0x0001e4000c101d26 */
.L_x_1786:
[----:B------:R-:W-:Y:S05]  /*21a60*/  BSYNC B1 ;  /* 0x0000000000017941 */ /* 0x000fea0003800000 */
.L_x_1785:
[----:B------:R-:W-:-:S03]  /*21a70*/  UMOV UR4, 0xffffffff ;  /* 0xffffffff00047882 */ /* 0x000fc60000000000 */
[----:B------:R-:W-:Y:S05]  /*21a80*/  BRA.DIV UR4, `(.L_x_1787) ;  /* 0x0000009a04387947 */ /* 0x000fea000b800000 */
[----:B-1----:R1:W1:Y:S04]  /*21a90*/  SHFL.IDX PT, R0, R3, 0x2, 0x181f ;  /* 0x00581f0003007f89 */ /* 0x00226800000e0000 */
[----:B0-----:R0:W0:Y:S02]  /*21aa0*/  SHFL.IDX PT, R14, R2, 0x2, 0x181f ;  /* 0x00581f00020e7f89 */ /* 0x00102400000e0000 */
.L_x_2022:
        /* <DEDUP_REMOVED lines=13> */
.L_x_1789:
[----:B------:R-:W-:Y:S05]  /*21b80*/  BSYNC B1 ;  /* 0x0000000000017941 */ /* 0x000fea0003800000 */
.L_x_1788:
[----:B------:R-:W-:-:S03]  /*21b90*/  UMOV UR4, 0xffffffff ;  /* 0xffffffff00047882 */ /* 0x000fc60000000000 */
[----:B------:R-:W-:Y:S05]  /*21ba0*/  BRA.DIV UR4, `(.L_x_1790) ;  /* 0x0000009a04387947 */ /* 0x000fea000b800000 */
[----:B-1----:R1:W1:Y:S04]  /*21bb0*/  SHFL.IDX PT, R0, R3, 0x3, 0x181f ;  /* 0x00781f0003007f89 */ /* 0x00226800000e0000 */
[----:B0-----:R0:W0:Y:S02]  /*21bc0*/  SHFL.IDX PT, R14, R2, 0x3, 0x181f ;  /* 0x00781f00020e7f89 */ /* 0x00102400000e0000 */
.L_x_2026:
[----:B0---4-:R-:W-:-:S05]  /*21bd0*/  VIADD R2, R178, 0x60 ;  /* 0x00000060b2027836 */ /* 0x011fca0000000000 */
[----:B------:R-:W-:-:S13]  /*21be0*/  ISETP.GE.AND P0, PT, R2, R27, PT ;  /* 0x0000001b0200720c */ /* 0x000fda0003f06270 */
[----:B------:R-:W-:Y:S05]  /*21bf0*/  @P0 BRA `(.L_x_1777) ;  /* 0x0000000000240947 */ /* 0x000fea0003800000 */
[----:B------:R-:W-:Y:S02]  /*21c00*/  ULDC UR4, c[0x0][0xac8] ;  /* 0x0002b20000047ab9 */ /* 0x000fe40000000800 */
[----:B------:R-:W-:Y:S02]  /*21c10*/  ISETP.GE.AND P2, PT, R197, UR4, PT ;  /* 0x00000004c5007c0c */ /* 0x000fe4000bf46270 */
[----:B------:R-:W-:-:S11]  /*21c20*/  ISETP.GE.AND P3, PT, R202, UR4, PT ;  /* 0x00000004ca007c0c */ /* 0x000fd6000bf66270 */
[CC--:B------:R-:W-:Y:S02]  /*21c30*/  @!P2 LEA R2, P0, R197.reuse, R14.reuse, 0x1 ;  /* 0x0000000ec502a211 */ /* 0x0c0fe400078008ff */
[C---:B------:R-:W-:Y:S02]  /*21c40*/  @!P3 LEA R14, P1, R202.reuse, R14, 0x1 ;  /* 0x0000000eca0eb211 */ /* 0x040fe400078208ff */
[-C--:B-1----:R-:W-:Y:S02]  /*21c50*/  @!P2 LEA.HI.X R3, R197, R0.reuse, R222, 0x1, P0 ;  /* 0x00000000c503a211 */ /* 0x082fe400000f0cde */
[----:B------:R-:W-:-:S03]  /*21c60*/  @!P3 LEA.HI.X R15, R202, R0, R221, 0x1, P1 ;  /* 0x00000000ca0fb211 */ /* 0x000fc600008f0cdd */
[----:B------:R0:W-:Y:S04]  /*21c70*/  @!P2 ST.E.128 desc[UR38][R2.64], RZ ;  /* 0x000000ff0200a985 */ /* 0x0001e8000c101d26 */
[----:B------:R0:W-:Y:S02]  /*21c80*/  @!P3 ST.E.128 desc[UR38][R14.64], RZ ;  /* 0x000000ff0e00b985 */ /* 0x0001e4000c101d26 */
.L_x_1777:
[----:B------:R-:W-:Y:S05]  /*21c90*/  BSYNC B0 ;  /* 0x0000000000007941 */ /* 0x000fea0003800000 */
.L_x_1767:
[----:B------:R-:W-:Y:S02]  /*21ca0*/  ULDC UR4, c[0x0][0xc3c] ;  /* 0x00030f0000047ab9 */ /* 0x000fe40000000800 */
[----:B---3--:R-:W-:-:S13]  /*21cb0*/  ISETP.GE.AND P0, PT, R23, UR4, PT ;  /* 0x0000000417007c0c */ /* 0x008fda000bf06270 */
[----:B------:R-:W-:Y:S05]  /*21cc0*/  @!P0 BRA `(.L_x_1791) ;  /* 0xfffffdf400988947 */ /* 0x000fea000383ffff */
[----:B------:R-:W-:Y:S05]  /*21cd0*/  BRA `(.L_x_1561) ;  /* 0x00000078002c7947 */ /* 0x000fea0003800000 */
.L_x_1559:
        /* <DEDUP_REMOVED lines=46> */
[----:B------:R-:W0:Y:S02]  /*21fc0*/  SHFL.IDX PT, R4, R6, 0x1f, 0x1f ;  /* 0x03e01f0006047f89 */ /* 0x000e2400000e0000 */
[----:B0-----:R-:W-:-:S04]  /*21fd0*/  IMAD R4, R4, UR5, RZ ;  /* 0x0000000504047c24 */ /* 0x001fc8000f8e02ff */
[----:B------:R-:W-:Y:S01]  /*21fe0*/  IMAD.MOV.U32 R3, RZ, RZ, R4 ;  /* 0x000000ffff037224 */ /* 0x000fe200078e0004 */
[----:B---3--:R-:W-:-:S13]  /*21ff0*/  ISETP.GT.AND P6, PT, R4, UR6, PT ;  /* 0x0000000604007c0c */ /* 0x008fda000bfc4270 */
[----:B------:R-:W-:Y:S05]  /*22000*/  @P6 BRA `(.L_x_1793) ;  /* 0x0000000000986947 */ /* 0x000fea0003800000 */
[----:B------:R-:W0:Y:S01]  /*22010*/  LDC R10, c[0x0][0xc3c] ;  /* 0x00030f00ff0a7b82 */ /* 0x000e220000000800 */
[----:B------:R-:W-:Y:S01]  /*22020*/  IMAD.MOV.U32 R4, RZ, RZ, R3 ;  /* 0x000000ffff047224 */ /* 0x000fe200078e0003 */
[----:B------:R-:W-:Y:S01]  /*22030*/  UMOV UR4, URZ ;  /* 0x0000003f00047c82 */ /* 0x000fe20008000000 */
[----:B------:R-:W-:Y:S01]  /*22040*/  ULDC UR7, c[0x0][0xc3c] ;  /* 0x00030f0000077ab9 */ /* 0x000fe20000000800 */
[----:B------:R-:W-:-:S05]  /*22050*/  ULDC UR5, c[0x0][0xc38] ;  /* 0x00030e0000057ab9 */ /* 0x000fca0000000800 */
.L_x_1797:
[----:B------:R-:W-:Y:S01]  /*22060*/  UIADD3 UR4, UR4, 0x1f, URZ ;  /* 0x0000001f04047890 */ /* 0x000fe2000fffe03f */
[----:B------:R-:W-:-:S05]  /*22070*/  IMAD.U32 R19, RZ, RZ, UR7 ;  /* 0x00000007ff137e24 */ /* 0x000fca000f8e00ff */
[----:B0-----:R-:W-:-:S13]  /*22080*/  ISETP.LE.AND P6, PT, R10, UR4, PT ;  /* 0x000000040a007c0c */ /* 0x001fda000bfc3270 */
[----:B------:R-:W-:Y:S05]  /*22090*/  @P6 BRA `(.L_x_1794) ;  /* 0x0000000400b06947 */ /* 0x000fea0003800000 */
[----:B------:R-:W-:Y:S01]  /*220a0*/  VIADD R7, R5, UR4 ;  /* 0x0000000405077c36 */ /* 0x000fe20008000000 */
[----:B------:R-:W-:Y:S01]  /*220b0*/  BSSY B0, `(.L_x_1795) ;  /* 0x0000007000007945 */ /* 0x000fe20003800000 */
[----:B------:R-:W-:-:S03]  /*220c0*/  IMAD.MOV.U32 R0, RZ, RZ, RZ ;  /* 0x000000ffff007224 */ /* 0x000fc600078e00ff */
[----:B------:R-:W-:-:S13]  /*220d0*/  ISETP.GE.OR P6, PT, R7, R10, !P0 ;  /* 0x0000000a0700720c */ /* 0x000fda00047c6670 */
[----:B------:R-:W-:Y:S05]  /*220e0*/  @P6 BRA `(.L_x_1796) ;  /* 0x00000000000c6947 */ /* 0x000fea0003800000 */
[----:B------:R-:W0:Y:S02]  /*220f0*/  LDC.64 R2, c[0x0][0xc80] ;  /* 0x00032000ff027b82 */ /* 0x000e240000000a00 */
[----:B0-----:R-:W-:-:S05]  /*22100*/  IMAD.WIDE R2, R7, 0x4, R2 ;  /* 0x0000000407027825 */ /* 0x001fca00078e0202 */
[----:B------:R0:W5:Y:S02]  /*22110*/  LDG.E R0, desc[UR38][R2.64] ;  /* 0x0000002602007981 */ /* 0x000164000c1e1900 */
.L_x_1796:
[----:B------:R-:W-:Y:S05]  /*22120*/  BSYNC B0 ;  /* 0x0000000000007941 */ /* 0x000fea0003800000 */
.L_x_1795:
        /* <DEDUP_REMOVED lines=17> */
[----:B------:R-:W-:-:S05]  /*22240*/  IMAD.IADD R4, R3, 0x1, R4 ;  /* 0x0000000103047824 */ /* 0x000fca00078e0204 */
[----:B------:R-:W-:-:S13]  /*22250*/  ISETP.GT.AND P6, PT, R4, UR6, PT ;  /* 0x0000000604007c0c */ /* 0x000fda000bfc4270 */
[----:B------:R-:W-:Y:S05]  /*22260*/  @!P6 BRA `(.L_x_1797) ;  /* 0xfffffffc007ce947 */ /* 0x000fea000383ffff */
.L_x_1793:
[----:B------:R-:W-:-:S04]  /*22270*/  IMAD.IADD R11, R4, 0x1, -R3 ;  /* 0x00000001040b7824 */ /* 0x000fc800078e0a03 */
[----:B------:R-:W-:-:S05]  /*22280*/  IMAD R2, R6, UR5, R11 ;  /* 0x0000000506027c24 */ /* 0x000fca000f8e020b */
[----:B------:R-:W-:Y:S02]  /*22290*/  ISETP.GT.AND P0, PT, R2, UR6, PT ;  /* 0x0000000602007c0c */ /* 0x000fe4000bf04270 */
[----:B------:R-:W0:Y:S11]  /*222a0*/  LDC.64 R2, c[0x0][0xc90] ;  /* 0x00032400ff027b82 */ /* 0x000e360000000a00 */
[----:B------:R-:W-:-:S04]  /*222b0*/  VOTE.ANY R8, PT, !P0 ;  /* 0x0000000000087806 */ /* 0x000fc800040e0100 */
[----:B------:R-:W1:Y:S02]  /*222c0*/  POPC R13, R8 ;  /* 0x00000008000d7309 */ /* 0x000e640000000000 */
[----:B-1----:R-:W-:-:S04]  /*222d0*/  VIADD R19, R13, UR4 ;  /* 0x000000040d137c36 */ /* 0x002fc80008000000 */
        /* <DEDUP_REMOVED lines=13> */
.L_x_1798:
[----:B-1----:R-:W-:Y:S02]  /*223b0*/  IMAD.MOV R2, RZ, RZ, -R3 ;  /* 0x000000ffff027224 */ /* 0x002fe400078e0a03 */
[----:B---3--:R-:W-:Y:S02]  /*223c0*/  IMAD R16, R16, UR5, R11 ;  /* 0x0000000510107c24 */ /* 0x008fe4000f8e020b */
[----:B------:R-:W-:Y:S01]  /*223d0*/  IMAD.MOV.U32 R11, RZ, RZ, R2 ;  /* 0x000000ffff0b7224 */ /* 0x000fe200078e0002 */
[----:B------:R-:W-:Y:S02]  /*223e0*/  IABS R2, R4 ;  /* 0x0000000400027213 */ /* 0x000fe40000000000 */
[----:B--2---:R-:W-:Y:S01]  /*223f0*/  IADD3 R9, -R16, UR6, RZ ;  /* 0x0000000610097c10 */ /* 0x004fe2000fffe1ff */
[----:B------:R-:W-:Y:S02]  /*22400*/  IMAD R11, R11, R12, RZ ;  /* 0x0000000c0b0b7224 */ /* 0x000fe400078e02ff */
[----:B------:R-:W-:Y:S01]  /*22410*/  IMAD.MOV R8, RZ, RZ, -R2 ;  /* 0x000000ffff087224 */ /* 0x000fe200078e0a02 */
[----:B------:R-:W-:-:S02]  /*22420*/  MOV R2, RZ ;  /* 0x000000ff00027202 */ /* 0x000fc40000000f00 */
[----:B------:R-:W-:-:S03]  /*22430*/  IABS R6, R9 ;  /* 0x0000000900067213 */ /* 0x000fc60000000000 */
        /* <DEDUP_REMOVED lines=20> */
[----:B------:R-:W-:Y:S02]  /*22580*/  VIADDMNMX R13, R6, UR5, R7, PT ;  /* 0x00000005060d7c46 */ /* 0x000fe4000b800107 */
[----:B------:R-:W-:-:S02]  /*22590*/  IABS R9, R4 ;  /* 0x0000000400097213 */ /* 0x000fc40000000000 */
[-C--:B------:R-:W-:Y:S01]  /*225a0*/  IABS R8, R13.reuse ;  /* 0x0000000d00087213 */ /* 0x080fe20000000000 */
[----:B------:R-:W-:Y:S01]  /*225b0*/  IMAD.MOV R18, RZ, RZ, -R13 ;  /* 0x000000ffff127224 */ /* 0x000fe200078e0a0d */
[----:B0-----:R-:W-:Y:S02]  /*225c0*/  IABS R10, R13 ;  /* 0x0000000d000a7213 */ /* 0x001fe40000000000 */
[----:B------:R-:W0:Y:S08]  /*225d0*/  I2F.RP R6, R8 ;  /* 0x0000000800067306 */ /* 0x000e300000209400 */
[----:B0-----:R-:W0:Y:S02]  /*225e0*/  MUFU.RCP R6, R6 ;  /* 0x0000000600067308 */ /* 0x001e240000001000 */
[----:B0-----:R-:W-:-:S06]  /*225f0*/  VIADD R3, R6, 0xffffffe ;  /* 0x0ffffffe06037836 */ /* 0x001fcc0000000000 */
[----:B------:R-:W0:Y:S02]  /*22600*/  F2I.FTZ.U32.TRUNC.NTZ R3, R3 ;  /* 0x0000000300037305 */ /* 0x000e24000021f000 */
[----:B0-----:R-:W-:-:S04]  /*22610*/  IMAD.MOV R7, RZ, RZ, -R3 ;  /* 0x000000ffff077224 */ /* 0x001fc800078e0a03 */
[----:B------:R-:W-:-:S04]  /*22620*/  IMAD R7, R7, R8, RZ ;  /* 0x0000000807077224 */ /* 0x000fc800078e02ff */
[----:B------:R-:W-:Y:S01]  /*22630*/  IMAD.HI.U32 R2, R3, R7, R2 ;  /* 0x0000000703027227 */ /* 0x000fe200078e0002 */
[----:B------:R-:W-:-:S05]  /*22640*/  IADD3 R3, RZ, -R10, RZ ;  /* 0x8000000aff037210 */ /* 0x000fca0007ffe0ff */
        /* <DEDUP_REMOVED lines=17> */
.L_x_1794:
[----:B------:R-:W-:Y:S02]  /*22760*/  IMAD.MOV.U32 R17, RZ, RZ, RZ ;  /* 0x000000ffff117224 */ /* 0x000fe400078e00ff */
[----:B------:R-:W-:Y:S02]  /*22770*/  IMAD.U32 R16, RZ, RZ, UR6 ;  /* 0x00000006ff107e24 */ /* 0x000fe4000f8e00ff */
[----:B------:R-:W-:-:S07]  /*22780*/  IMAD.MOV.U32 R18, RZ, RZ, RZ ;  /* 0x000000ffff127224 */ /* 0x000fce00078e00ff */
.L_x_1799:
[----:B------:R-:W-:-:S13]  /*22790*/  ISETP.NE.AND P0, PT, R5, RZ, PT ;  /* 0x000000ff0500720c */ /* 0x000fda0003f05270 */
[----:B------:R-:W0:Y:S01]  /*227a0*/  @!P0 S2R R3, SR_CgaCtaId ;  /* 0x0000000000038919 */ /* 0x000e220000008800 */
[----:B------:R-:W-:-:S04]  /*227b0*/  @!P0 MOV R0, 0x400 ;  /* 0x0000040000008802 */ /* 0x000fc80000000f00 */
[----:B0-----:R-:W-:-:S05]  /*227c0*/  @!P0 LEA R0, R3, R0, 0x18 ;  /* 0x0000000003008211 */ /* 0x001fca00078ec0ff */
[----:B------:R2:W-:Y:S01]  /*227d0*/  @!P0 STS.128 [R0+0x228d0], R16 ;  /* 0x0228d01000008388 */ /* 0x0005e20000000c00 */
[----:B------:R-:W-:Y:S06]  /*227e0*/  BAR.ARV 0x5, 0x180 ;  /* 0x0146000000007b1d */ /* 0x000fec0000002000 */
.L_x_1792:
[----:B------:R3:W-:Y:S01]  /*227f0*/  STL [R1+0x30], RZ ;  /* 0x000030ff01007387 */ /* 0x0007e20000100800 */
[----:B------:R-:W-:Y:S01]  /*22800*/  ULDC UR4, c[0x0][0xc3c] ;  /* 0x00030f0000047ab9 */ /* 0x000fe20000000800 */
[----:B------:R-:W-:Y:S01]  /*22810*/  IMAD.MOV.U32 R28, RZ, RZ, 0x1 ;  /* 0x00000001ff1c7424 */ /* 0x000fe200078e00ff */
[----:B-1----:R-:W-:Y:S02]  /*22820*/  ISETP.GE.AND P0, PT, R19, UR4, PT ;  /* 0x0000000413007c0c */ /* 0x002fe4000bf06270 */
[----:B------:R-:W-:-:S11]  /*22830*/  MOV R24, RZ ;  /* 0x000000ff00187202 */ /* 0x000fd60000000f00 */
[----:B---3--:R-:W-:Y:S05]  /*22840*/  @P0 BRA `(.L_x_1800) ;  /* 0x0000006800540947 */ /* 0x008fea0003800000 */
[----:B------:R-:W1:Y:S01]  /*22850*/  S2R R11, SR_TID.X ;  /* 0x00000000000b7919 */ /* 0x000e620000002100 */
[----:B------:R-:W3:Y:S01]  /*22860*/  S2UR UR4, SR_CgaCtaId ;  /* 0x00000000000479c3 */ /* 0x000ee20000008800 */
[----:B------:R-:W-:Y:S01]  /*22870*/  MOV R23, 0x400 ;  /* 0x0000040000177802 */ /* 0x000fe20000000f00 */
[----:B------:R-:W-:Y:S01]  /*22880*/  IMAD.MOV.U32 R34, RZ, RZ, 0x40 ;  /* 0x00000040ff227424 */ /* 0x000fe200078e00ff */
[----:B------:R-:W-:Y:S01]  /*22890*/  BSSY B7, `(.L_x_1800) ;  /* 0x0000690000077945 */ /* 0x000fe20003800000 */
[----:B------:R-:W-:Y:S01]  /*228a0*/  IMAD.MOV.U32 R32, RZ, RZ, 0x20 ;  /* 0x00000020ff207424 */ /* 0x000fe200078e00ff */
[----:B------:R-:W-:Y:S01]  /*228b0*/  CS2R R24, SRZ ;  /* 0x0000000000187805 */ /* 0x000fe2000001ff00 */
[----:B------:R-:W-:Y:S01]  /*228c0*/  IMAD.MOV.U32 R29, RZ, RZ, 0x1 ;  /* 0x00000001ff1d7424 */ /* 0x000fe200078e00ff */
[----:B------:R-:W-:Y:S01]  /*228d0*/  ULDC.64 UR42, c[0x0][0x198] ;  /* 0x00006600002a7ab9 */ /* 0x000fe20000000a00 */
[----:B------:R-:W-:Y:S01]  /*228e0*/  IMAD.MOV.U32 R28, RZ, RZ, 0x1 ;  /* 0x00000001ff1c7424 */ /* 0x000fe200078e00ff */
[----:B------:R-:W-:-:S02]  /*228f0*/  ULOP3.LUT UR41, UR36, 0x2, URZ, 0xfc, !UPT ;  /* 0x0000000224297892 */ /* 0x000fc4000f8efc3f */
[----:B------:R-:W-:Y:S01]  /*22900*/  ULOP3.LUT UR37, UR36, 0x1, URZ, 0xfc, !UPT ;  /* 0x0000000124257892 */ /* 0x000fe2000f8efc3f */
[----:B------:R-:W-:Y:S01]  /*22910*/  ULDC UR40, c[0x0][0xc] ;  /* 0x0000030000287ab9 */ /* 0x000fe20000000800 */
[C---:B-1----:R-:W-:Y:S01]  /*22920*/  IMAD.SHL.U32 R36, R11.reuse, 0x10, RZ ;  /* 0x000000100b247824 */ /* 0x042fe200078e00ff */
[C---:B------:R-:W-:Y:S01]  /*22930*/  LOP3.LUT R10, R11.reuse, 0x7f, RZ, 0xc0, !PT ;  /* 0x0000007f0b0a7812 */ /* 0x040fe200078ec0ff */
[C---:B------:R-:W-:Y:S01]  /*22940*/  IMAD.SHL.U32 R3, R11.reuse, 0x2, RZ ;  /* 0x000000020b037824 */ /* 0x040fe200078e00ff */
[----:B------:R-:W-:Y:S01]  /*22950*/  SHF.R.U32.HI R4, RZ, 0x1, R11 ;  /* 0x00000001ff047819 */ /* 0x000fe2000001160b */
[----:B------:R-:W-:Y:S01]  /*22960*/  IMAD.SHL.U32 R6, R11, 0x4, RZ ;  /* 0x000000040b067824 */ /* 0x000fe200078e00ff */
[----:B------:R-:W-:Y:S02]  /*22970*/  SHF.R.U32.HI R7, RZ, 0x5, R10 ;  /* 0x00000005ff077819 */ /* 0x000fe4000001160a */
[C---:B--2---:R-:W-:Y:S02]  /*22980*/  LOP3.LUT R0, R36.reuse, 0x1b0, RZ, 0xc0, !PT ;  /* 0x000001b024007812 */ /* 0x044fe400078ec0ff */
[----:B0-----:R-:W-:-:S02]  /*22990*/  LOP3.LUT R2, R36, 0x40, RZ, 0xc0, !PT ;  /* 0x0000004024027812 */ /* 0x001fc400078ec0ff */
[----:B------:R-:W-:Y:S02]  /*229a0*/  LOP3.LUT R0, R0, 0x30, R3, 0x78, !PT ;  /* 0x0000003000007812 */ /* 0x000fe400078e7803 */
[----:B------:R-:W-:Y:S01]  /*229b0*/  R2P PR, R11, 0x16 ;  /* 0x000000160b007804 */ /* 0x000fe20000000000 */
[----:B------:R-:W-:Y:S02]  /*229c0*/  IMAD R3, R7, 0x200, R2 ;  /* 0x0000020007037824 */ /* 0x000fe400078e0202 */
[C---:B------:R-:W-:Y:S02]  /*229d0*/  IMAD.SHL.U32 R2, R11.reuse, 0x80, RZ ;  /* 0x000000800b027824 */ /* 0x040fe400078e00ff */
[----:B------:R-:W-:Y:S01]  /*229e0*/  IMAD.IADD R8, R0, 0x1, R3 ;  /* 0x0000000100087824 */ /* 0x000fe200078e0203 */
[----:B------:R-:W-:Y:S01]  /*229f0*/  SEL R35, R34, 0xffffffc0, !P2 ;  /* 0xffffffc022237807 */ /* 0x000fe20005000000 */
[----:B------:R-:W-:Y:S01]  /*22a00*/  IMAD.SHL.U32 R0, R11, 0x20, RZ ;  /* 0x000000200b007824 */ /* 0x000fe200078e00ff */
[----:B------:R-:W-:-:S02]  /*22a10*/  LOP3.LUT R3, R2, 0x380, RZ, 0xc0, !PT ;  /* 0x0000038002037812 */ /* 0x000fc400078ec0ff */
[----:B------:R-:W-:Y:S01]  /*22a20*/  STL [R1+0xc], R8 ;  /* 0x00000c0801007387 */ /* 0x000fe20000100800 */
[----:B------:R-:W-:Y:S02]  /*22a30*/  SEL R34, R34, 0xffffffc0, !P4 ;  /* 0xffffffc022227807 */ /* 0x000fe40006000000 */
[C---:B------:R-:W-:Y:S02]  /*22a40*/  LOP3.LUT R5, R3.reuse, 0x30, R4, 0xf8, !PT ;  /* 0x0000003003057812 */ /* 0x040fe400078ef804 */
[----:B------:R-:W-:Y:S02]  /*22a50*/  LOP3.LUT R4, R2, 0x400, RZ, 0xc0, !PT ;  /* 0x0000040002047812 */ /* 0x000fe400078ec0ff */
[----:B------:R-:W-:Y:S02]  /*22a60*/  LOP3.LUT R3, R3, 0x10, R11, 0xf8, !PT ;  /* 0x0000001003037812 */ /* 0x000fe400078ef80b */
[----:B------:R-:W-:Y:S01]  /*22a70*/  LOP3.LUT R5, R5, 0x70, R36, 0x78, !PT ;  /* 0x0000007005057812 */ /* 0x000fe200078e7824 */
[----:B------:R-:W-:Y:S01]  /*22a80*/  IMAD R4, R7, 0x800, R4 ;  /* 0x0000080007047824 */ /* 0x000fe200078e0204 */
[----:B------:R-:W-:-:S02]  /*22a90*/  LOP3.LUT R3, R3, 0x70, R36, 0x78, !PT ;  /* 0x0000007003037812 */ /* 0x000fc400078e7824 */
[----:B------:R-:W-:Y:S02]  /*22aa0*/  LOP3.LUT R5, R5, 0xc00, R2, 0xf8, !PT ;  /* 0x00000c0005057812 */ /* 0x000fe400078ef802 */
[----:B------:R-:W-:Y:S01]  /*22ab0*/  LOP3.LUT R9, R0, 0x380, RZ, 0xc0, !PT ;  /* 0x0000038000097812 */ /* 0x000fe200078ec0ff */
[----:B------:R-:W-:Y:S01]  /*22ac0*/  IMAD.IADD R2, R4, 0x1, R3 ;  /* 0x0000000104027824 */ /* 0x000fe200078e0203 */
[----:B------:R-:W-:Y:S01]  /*22ad0*/  SHF.R.U32.HI R3, RZ, 0x2, R10 ;  /* 0x00000002ff037819 */ /* 0x000fe2000001160a */
[----:B------:R-:W-:Y:S01]  /*22ae0*/  STL [R1+0x18], R5 ;  /* 0x0000180501007387 */ /* 0x000fe20000100800 */
[----:B------:R-:W-:Y:S02]  /*22af0*/  LOP3.LUT R9, R9, 0x30, R36, 0xf8, !PT ;  /* 0x0000003009097812 */ /* 0x000fe400078ef824 */
[----:B------:R-:W-:Y:S01]  /*22b00*/  LOP3.LUT R0, R3, 0x60, R0, 0xf8, !PT ;  /* 0x0000006003007812 */ /* 0x000fe200078ef800 */
[----:B------:R0:W-:Y:S01]  /*22b10*/  STL [R1+0x14], R2 ;  /* 0x0000140201007387 */ /* 0x0001e20000100800 */
[----:B------:R-:W-:-:S02]  /*22b20*/  LOP3.LUT R36, R36, 0x30, RZ, 0xc0, !PT ;  /* 0x0000003024247812 */ /* 0x000fc400078ec0ff */
[----:B------:R-:W-:Y:S02]  /*22b30*/  LOP3.LUT R33, R9, 0x70, R6, 0x78, !PT ;  /* 0x0000007009217812 */ /* 0x000fe400078e7806 */
[----:B------:R-:W-:Y:S02]  /*22b40*/  SEL R32, R32, 0xffffffe0, !P1 ;  /* 0xffffffe020207807 */ /* 0x000fe40004800000 */
[----:B------:R-:W-:Y:S02]  /*22b50*/  LOP3.LUT R3, R36, 0x40, RZ, 0xfc, !PT ;  /* 0x0000004024037812 */ /* 0x000fe400078efcff */
[----:B0-----:R-:W-:Y:S01]  /*22b60*/  SHF.L.U32 R2, R7, 0xa, RZ ;  /* 0x0000000a07027819 */ /* 0x001fe200000006ff */
[----:B---3--:R-:W-:-:S05]  /*22b70*/  IMAD.U32 R2, RZ, RZ, UR4 ;  /* 0x00000004ff027e24 */ /* 0x008fca000f8e00ff */
[----:B------:R-:W-:Y:S01]  /*22b80*/  LEA R23, R2, R23, 0x18 ;  /* 0x0000001702177211 */ /* 0x000fe200078ec0ff */
[----:B------:R0:W-:Y:S04]  /*22b90*/  STL [R1+0x8], R2 ;  /* 0x0000080201007387 */ /* 0x0001e80000100800 */
[----:B------:R-:W-:Y:S01]  /*22ba0*/  IMAD.IADD R0, R23, 0x1, R8 ;  /* 0x0000000117007824 */ /* 0x000fe200078e0208 */
[----:B------:R1:W-:Y:S04]  /*22bb0*/  STL [R1+0x30], RZ ;  /* 0x000030ff01007387 */ /* 0x0003e80000100800 */
[----:B------:R1:W-:Y:S01]  /*22bc0*/  STL [R1+0x1c], R0 ;  /* 0x00001c0001007387 */ /* 0x0003e20000100800 */
[----:B0-----:R-:W-:-:S07]  /*22bd0*/  LOP3.LUT R2, R36, 0x80, RZ, 0xfc, !PT ;  /* 0x0000008024027812 */ /* 0x001fce00078efcff */
.L_x_1930:
[----:B------:R-:W-:Y:S05]  /*22be0*/  YIELD ;  /* 0x0000000000007946 */ /* 0x000fea0003800000 */
[----:B------:R-:W-:Y:S01]  /*22bf0*/  ULDC.64 UR4, c[0x0][0xa28] ;  /* 0x00028a0000047ab9 */ /* 0x000fe20000000a00 */
[----:B------:R-:W-:Y:S01]  /*22c00*/  IMAD.MOV.U32 R37, RZ, RZ, RZ ;  /* 0x000000ffff257224 */ /* 0x000fe200078e00ff */
[----:B------:R-:W-:Y:S01]  /*22c10*/  ISETP.NE.U32.AND P0, PT, RZ, UR4, PT ;  /* 0x00000004ff007c0c */ /* 0x000fe2000bf05070 */
[----:B0-----:R-:W0:Y:S01]  /*22c20*/  LDC.64 R4, c[0x0][0xa00] ;  /* 0x00028000ff047b82 */ /* 0x001e220000000a00 */
[----:B-1----:R-:W-:Y:S01]  /*22c30*/  IMAD.MOV.U32 R8, RZ, RZ, RZ ;  /* 0x000000ffff087224 */ /* 0x002fe200078e00ff */
[----:B------:R-:W-:Y:S01]  /*22c40*/  ULDC.64 UR6, c[0x0][0xa10] ;  /* 0x0002840000067ab9 */ /* 0x000fe20000000a00 */
[----:B------:R-:W-:Y:S01]  /*22c50*/  ISETP.NE.AND.EX P0, PT, RZ, UR5, PT, P0 ;  /* 0x00000005ff007c0c */ /* 0x000fe2000bf05300 */
[----:B------:R-:W-:-:S12]  /*22c60*/  ULDC.64 UR4, c[0x0][0xa18] ;  /* 0x0002860000047ab9 */ /* 0x000fd80000000a00 */
[----:B--2---:R-:W2:Y:S02]  /*22c70*/  @P0 LDC.64 R2, c[0x0][0xa28] ;  /* 0x00028a00ff020b82 */ /* 0x004ea40000000a00 */
[----:B--2---:R-:W-:-:S05]  /*22c80*/  @P0 IMAD.WIDE R2, R19, 0x4, R2 ;  /* 0x0000000413020825 */ /* 0x004fca00078e0202 */
[----:B------:R2:W5:Y:S01]  /*22c90*/  @P0 LDG.E R37, desc[UR38][R2.64] ;  /* 0x0000002602250981 */ /* 0x000562000c1e1900 */
[----:B------:R-:W-:Y:S01]  /*22ca0*/  ISETP.NE.U32.AND P0, PT, RZ, UR4, PT ;  /* 0x00000004ff007c0c */ /* 0x000fe2000bf05070 */
[----:B0-----:R-:W-:Y:S01]  /*22cb0*/  IMAD.WIDE R4, R19, 0x4, R4 ;  /* 0x0000000413047825 */ /* 0x001fe200078e0204 */
[----:B------:R-:W-:Y:S02]  /*22cc0*/  ISETP.NE.U32.AND P1, PT, RZ, UR6, PT ;  /* 0x00000006ff007c0c */ /* 0x000fe4000bf25070 */
[----:B------:R-:W-:Y:S01]  /*22cd0*/  ISETP.NE.AND.EX P2, PT, RZ, UR5, PT, P0 ;  /* 0x00000005ff007c0c */ /* 0x000fe2000bf45300 */
[----:B------:R-:W-:Y:S01]  /*22ce0*/  ULDC.64 UR4, c[0x0][0xa00] ;  /* 0x0002800000047ab9 */ /* 0x000fe20000000a00 */
[----:B------:R-:W-:Y:S01]  /*22cf0*/  ISETP.NE.AND.EX P1, PT, RZ, UR7, PT, P1 ;  /* 0x00000007ff007c0c */ /* 0x000fe2000bf25310 */
[----:B-1----:R-:W-:Y:S01]  /*22d00*/  IMAD.MOV.U32 R0, RZ, RZ, RZ ;  /* 0x000000ffff007224 */ /* 0x002fe200078e00ff */
[----:B------:R-:W-:Y:S01]  /*22d10*/  ISETP.NE.U32.AND P0, PT, RZ, UR4, PT ;  /* 0x00000004ff007c0c */ /* 0x000fe2000bf05070 */
[----:B--2---:R-:W0:Y:S03]  /*22d20*/  LDC.64 R2, c[0x0][0xa10] ;  /* 0x00028400ff027b82 */ /* 0x004e260000000a00 */
[----:B------:R-:W-:-:S05]  /*22d30*/  ISETP.NE.AND.EX P0, PT, RZ, UR5, PT, P0 ;  /* 0x00000005ff007c0c */ /* 0x000fca000bf05300 */
[----:B------:R-:W1:Y:S08]  /*22d40*/  @P2 LDC.64 R6, c[0x0][0xa18] ;  /* 0x00028600ff062b82 */ /* 0x000e700000000a00 */
[----:B------:R-:W2:Y:S01]  /*22d50*/  @P0 LDG.E R8, desc[UR38][R4.64] ;  /* 0x0000002604080981 */ /* 0x000ea2000c1e1900 */
[----:B0-----:R-:W-:-:S05]  /*22d60*/  IMAD.WIDE R2, R19, 0x4, R2 ;  /* 0x0000000413027825 */ /* 0x001fca00078e0202 */
[----:B------:R-:W5:Y:S01]  /*22d70*/  @P1 LDG.E R0, desc[UR38][R2.64] ;  /* 0x0000002602001981 */ /* 0x000f62000c1e1900 */
[----:B------:R-:W-:Y:S02]  /*22d80*/  ULDC UR4, c[0x0][0x288] ;  /* 0x0000a20000047ab9 */ /* 0x000fe40000000800 */
[----:B------:R-:W-:Y:S01]  /*22d90*/  IMAD.U32 R27, RZ, RZ, UR4 ;  /* 0x00000004ff1b7e24 */ /* 0x000fe2000f8e00ff */
[----:B------:R-:W-:Y:S02]  /*22da0*/  ULDC.64 UR4, c[0x0][0x418] ;  /* 0x0001060000047ab9 */ /* 0x000fe40000000a00 */
[----:B------:R-:W-:-:S03]  /*22db0*/  UISETP.NE.U32.AND UP0, UPT, UR4, URZ, UPT ;  /* 0x0000003f0400728c */ /* 0x000fc6000bf05070 */
[----:B------:R-:W-:Y:S01]  /*22dc0*/  ULDC UR4, c[0x0][0x424] ;  /* 0x0001090000047ab9 */ /* 0x000fe20000000800 */
[----:B------:R-:W-:Y:S01]  /*22dd0*/  UISETP.NE.AND.EX UP0, UPT, UR5, URZ, UPT, UP0 ;  /* 0x0000003f0500728c */ /* 0x000fe2000bf05300 */
[----:B-1----:R-:W-:Y:S02]  /*22de0*/  @P2 IMAD.WIDE R6, R19, 0x4, R6 ;  /* 0x0000000413062825 */ /* 0x002fe400078e0206 */
[----:B------:R-:W-:Y:S01]  /*22df0*/  ULDC UR5, c[0x0][0x2f0] ;  /* 0x0000bc0000057ab9 */ /* 0x000fe20000000800 */
[----:B------:R-:W-:Y:S02]  /*22e00*/  USEL UR4, UR4, 0x1, UP0 ;  /* 0x0000000104047887 */ /* 0x000fe40008000000 */
[----:B------:R0:W5:Y:S02]  /*22e10*/  @P2 LDG.E R27, desc[UR38][R6.64] ;  /* 0x00000026061b2981 */ /* 0x000164000c1e1900 */
[----:B------:R-:W-:-:S03]  /*22e20*/  UIMAD UR4, UR4, UR5, URZ ;  /* 0x00000005040472a4 */ /* 0x000fc6000f8e023f */
[----:B------:R-:W-:Y:S02]  /*22e30*/  ULDC UR5, c[0x0][0x348] ;  /* 0x0000d20000057ab9 */ /* 0x000fe40000000800 */
[----:B0-----:R-:W-:Y:S02]  /*22e40*/  IMAD.U32 R6, RZ, RZ, UR5 ;  /* 0x00000005ff067e24 */ /* 0x001fe4000f8e00ff */
[----:B------:R-:W-:Y:S01]  /*22e50*/  IMAD.U32 R7, RZ, RZ, UR4 ;  /* 0x00000004ff077e24 */ /* 0x000fe2000f8e00ff */
[----:B--2---:R0:W-:Y:S01]  /*22e60*/  STL [R1+0x20], R8 ;  /* 0x0000200801007387 */ /* 0x0041e20000100800 */
[----:B------:R-:W-:Y:S05]  /*22e70*/  @P2 BRA `(.L_x_1801) ;  /* 0x0000000000102947 */ /* 0x000fea0003800000 */
[----:B------:R-:W-:Y:S05]  /*22e80*/  @!P0 BRA `(.L_x_1801) ;  /* 0x00000000000c8947 */ /* 0x000fea0003800000 */
[----:B-----5:R-:W2:Y:S04]  /*22e90*/  LDG.E R27, desc[UR38][R4.64] ;  /* 0x00000026041b7981 */ /* 0x020ea8000c1e1900 */
[----:B------:R-:W2:Y:S02]  /*22ea0*/  LDG.E R4, desc[UR38][R4.64+0x4] ;  /* 0x0000042604047981 */ /* 0x000ea4000c1e1900 */
[----:B--2---:R-:W-:-:S07]  /*22eb0*/  IMAD.IADD R27, R4, 0x1, -R27 ;  /* 0x00000001041b7824 */ /* 0x004fce00078e0a1b */
.L_x_1801:
[----:B------:R-:W-:Y:S02]  /*22ec0*/  ULDC.64 UR4, c[0x0][0xa20] ;  /* 0x0002880000047ab9 */ /* 0x000fe40000000a00 */
[----:B------:R-:W-:-:S04]  /*22ed0*/  ISETP.NE.U32.AND P0, PT, RZ, UR4, PT ;  /* 0x00000004ff007c0c */ /* 0x000fc8000bf05070 */
[----:B------:R-:W-:-:S13]  /*22ee0*/  ISETP.NE.AND.EX P0, PT, RZ, UR5, PT, P0 ;  /* 0x00000005ff007c0c */ /* 0x000fda000bf05300 */
[----:B------:R-:W-:Y:S05]  /*22ef0*/  @!P0 BRA `(.L_x_1802) ;  /* 0x0000000000108947 */ /* 0x000fea0003800000 */
[----:B------:R-:W1:Y:S02]  /*22f00*/  LDC.64 R4, c[0x0][0xa20] ;  /* 0x00028800ff047b82 */ /* 0x000e640000000a00 */
[----:B-1----:R-:W-:-:S05]  /*22f10*/  IMAD.WIDE R4, R19, 0x4, R4 ;  /* 0x0000000413047825 */ /* 0x002fca00078e0204 */
[----:B------:R1:W5:Y:S01]  /*22f20*/  LDG.E R7, desc[UR38][R4.64] ;  /* 0x0000002604077981 */ /* 0x000362000c1e1900 */
[----:B------:R-:W-:Y:S05]  /*22f30*/  BRA `(.L_x_1803) ;  /* 0x0000000000247947 */ /* 0x000fea0003800000 */
.L_x_1802:
        /* <DEDUP_REMOVED lines=8> */
[----:B--2---:R-:W-:-:S07]  /*22fc0*/  IADD3 R7, -R7, R4, RZ ;  /* 0x0000000407077210 */ /* 0x004fce0007ffe1ff */
.L_x_1803:
[----:B-1----:R-:W2:Y:S04]  /*22fd0*/  @P1 LDG.E R4, desc[UR38][R2.64] ;  /* 0x0000002602041981 */ /* 0x002ea8000c1e1900 */
[----:B------:R1:W2:Y:S01]  /*22fe0*/  @P1 LDG.E R5, desc[UR38][R2.64+0x4] ;  /* 0x0000042602051981 */ /* 0x0002a2000c1e1900 */
[----:B------:R-:W-:Y:S02]  /*22ff0*/  IMAD.SHL.U32 R17, R17, 0x80, RZ ;  /* 0x0000008011117824 */ /* 0x000fe400078e00ff */
[----:B-----5:R-:W-:Y:S02]  /*23000*/  IMAD.IADD R7, R7, 0x1, -R37 ;  /* 0x0000000107077824 */ /* 0x020fe400078e0a25 */
[----:B------:R-:W-:Y:S01]  /*23010*/  VIADD R9, R17, 0x7f ;  /* 0x0000007f11097836 */ /* 0x000fe20000000000 */
[----:B-1----:R-:W1:Y:S02]  /*23020*/  LDC R2, c[0x0][0x448] ;  /* 0x00011200ff027b82 */ /* 0x002e640000000800 */
[----:B-1----:R-:W-:-:S13]  /*23030*/  ISETP.NE.AND P2, PT, R2, 0x1, PT ;  /* 0x000000010200780c */ /* 0x002fda0003f45270 */
[----:B------:R-:W1:Y:S08]  /*23040*/  @P2 LDC R3, c[0x0][0x44c] ;  /* 0x00011300ff032b82 */ /* 0x000e700000000800 */
[----:B------:R-:W3:Y:S01]  /*23050*/  @P2 LDC R2, c[0x0][0x450] ;  /* 0x00011400ff022b82 */ /* 0x000ee20000000800 */
[----:B-1----:R-:W-:-:S05]  /*23060*/  @P2 IMAD.HI.U32 R3, R9, R3, RZ ;  /* 0x0000000309032227 */ /* 0x002fca00078e00ff */
[----:B---3--:R-:W-:Y:S01]  /*23070*/  @P2 SHF.R.U32.HI R9, RZ, R2, R3 ;  /* 0x00000002ff092219 */ /* 0x008fe20000011603 */
[----:B--2---:R-:W-:-:S04]  /*23080*/  @P1 IMAD.IADD R6, R5, 0x1, -R4 ;  /* 0x0000000105061824 */ /* 0x004fc800078e0a04 */
[----:B------:R-:W-:-:S04]  /*23090*/  IMAD.IADD R26, R7, 0x1, R6 ;  /* 0x00000001071a7824 */ /* 0x000fc800078e0206 */
[C---:B------:R-:W-:Y:S01]  /*230a0*/  VIADD R21, R26.reuse, 0x7f ;  /* 0x0000007f1a157836 */ /* 0x040fe20000000000 */
[----:B0-----:R-:W-:-:S04]  /*230b0*/  IADD3 R8, R26, 0x1, -R27 ;  /* 0x000000011a087810 */ /* 0x001fc80007ffe81b */
[----:B------:R-:W-:Y:S01]  /*230c0*/  SHF.R.S32.HI R2, RZ, 0x1f, R21 ;  /* 0x0000001fff027819 */ /* 0x000fe20000011415 */
[----:B------:R-:W-:-:S03]  /*230d0*/  IMAD.IADD R9, R8, 0x1, R9 ;  /* 0x0000000108097824 */ /* 0x000fc600078e0209 */
[----:B------:R-:W-:Y:S02]  /*230e0*/  LEA.HI R21, R2, R21, RZ, 0x7 ;  /* 0x0000001502157211 */ /* 0x000fe400078f38ff */
[----:B------:R-:W0:Y:S02]  /*230f0*/  LDC.64 R2, c[0x0][0x9e0] ;  /* 0x00027800ff027b82 */ /* 0x000e240000000a00 */
[----:B------:R-:W-:Y:S02]  /*23100*/  SHF.R.S32.HI R21, RZ, 0x7, R21 ;  /* 0x00000007ff157819 */ /* 0x000fe40000011415 */
[----:B0-----:R-:W-:Y:S01]  /*23110*/  ISETP.GE.AND P3, PT, R3, 0x1, PT ;  /* 0x000000010300780c */ /* 0x001fe20003f66270 */
[----:B------:R-:W-:-:S12]  /*23120*/  IMAD.IADD R2, R9, 0x1, R2 ;  /* 0x0000000109027824 */ /* 0x000fd800078e0202 */
[----:B------:R-:W-:Y:S05]  /*23130*/  @!P3 BRA `(.L_x_1804) ;  /* 0x000000000048b947 */ /* 0x000fea0003800000 */
        /* <DEDUP_REMOVED lines=11> */
.L_x_1806:
[----:B------:R-:W-:-:S13]  /*231f0*/  ISETP.NE.AND P0, PT, R3, 0x1, PT ;  /* 0x000000010300780c */ /* 0x000fda0003f05270 */
[----:B------:R-:W0:Y:S02]  /*23200*/  @P0 LDC.64 R4, c[0x0][0x9e8] ;  /* 0x00027a00ff040b82 */ /* 0x000e240000000a00 */
[----:B0-----:R-:W-:-:S05]  /*23210*/  @P0 IMAD.HI.U32 R4, R10, R4, RZ ;  /* 0x000000040a040227 */ /* 0x001fca00078e00ff */
[----:B------:R-:W-:-:S07]  /*23220*/  @P0 SHF.R.U32.HI R10, RZ, R5, R4 ;  /* 0x00000005ff0a0219 */ /* 0x000fce0000011604 */
.L_x_1807:
[----:B------:R-:W-:Y:S05]  /*23230*/  BSYNC B0 ;  /* 0x0000000000007941 */ /* 0x000fea0003800000 */
.L_x_1805:
[----:B------:R-:W-:-:S05]  /*23240*/  IMAD R10, R10, R3, R3 ;  /* 0x000000030a0a7224 */ /* 0x000fca00078e0203 */
[----:B------:R-:W-:-:S07]  /*23250*/  VIMNMX R2, R2, R10, PT ;  /* 0x0000000a02027248 */ /* 0x000fce0003fe0100 */
.L_x_1804:
[----:B------:R-:W0:Y:S01]  /*23260*/  @P2 LDC R9, c[0x0][0x44c] ;  /* 0x00011300ff092b82 */ /* 0x000e220000000800 */
[----:B------:R-:W-:Y:S01]  /*23270*/  IMAD.MOV.U32 R4, RZ, RZ, R17 ;  /* 0x000000ffff047224 */ /* 0x000fe200078e0011 */
[----:B------:R-:W-:Y:S01]  /*23280*/  IADD3 R20, R26, -R27, RZ ;  /* 0x8000001b1a147210 */ /* 0x000fe20007ffe0ff */
[----:B------:R-:W-:-:S05]  /*23290*/  ULDC UR4, c[0x0][0x9dc] ;  /* 0x0002770000047ab9 */ /* 0x000fca0000000800 */
[----:B------:R-:W1:Y:S01]  /*232a0*/  @P2 LDC R5, c[0x0][0x450] ;  /* 0x00011400ff052b82 */ /* 0x000e620000000800 */
[----:B0-----:R-:W-:-:S05]  /*232b0*/  @P2 IMAD.HI.U32 R9, R17, R9, RZ ;  /* 0x0000000911092227 */ /* 0x001fca00078e00ff */
[----:B-1----:R-:W-:-:S05]  /*232c0*/  @P2 SHF.R.U32.HI R4, RZ, R5, R9 ;  /* 0x00000005ff042219 */ /* 0x002fca0000011609 */
        /* <DEDUP_REMOVED lines=13> */
.L_x_1810:
[----:B------:R-:W-:-:S13]  /*233a0*/  ISETP.NE.AND P0, PT, R3, 0x1, PT ;  /* 0x000000010300780c */ /* 0x000fda0003f05270 */
[----:B------:R-:W0:Y:S02]  /*233b0*/  @P0 LDC.64 R4, c[0x0][0x9e8] ;  /* 0x00027a00ff040b82 */ /* 0x000e240000000a00 */
[----:B0-----:R-:W-:-:S05]  /*233c0*/  @P0 IMAD.HI.U32 R4, R10, R4, RZ ;  /* 0x000000040a040227 */ /* 0x001fca00078e00ff */
[----:B------:R-:W-:-:S07]  /*233d0*/  @P0 SHF.R.U32.HI R10, RZ, R5, R4 ;  /* 0x00000005ff0a0219 */ /* 0x000fce0000011604 */
.L_x_1811:
[----:B------:R-:W-:Y:S05]  /*233e0*/  BSYNC B0 ;  /* 0x0000000000007941 */ /* 0x000fea0003800000 */
.L_x_1809:
[----:B------:R-:W-:-:S05]  /*233f0*/  IMAD R3, R10, R3, RZ ;  /* 0x000000030a037224 */ /* 0x000fca00078e02ff */
[----:B------:R-:W-:-:S07]  /*23400*/  VIMNMX R9, R9, R3, !PT ;  /* 0x0000000309097248 */ /* 0x000fce0007fe0100 */
.L_x_1808:
[----:B------:R-:W-:Y:S01]  /*23410*/  VIADD R2, R2, 0x7f ;  /* 0x0000007f02027836 */ /* 0x000fe20000000000 */
[----:B------:R-:W-:Y:S04]  /*23420*/  BSSY B0, `(.L_x_1812) ;  /* 0x0000119000007945 */ /* 0x000fe80003800000 */
[----:B------:R-:W-:-:S04]  /*23430*/  SHF.R.S32.HI R3, RZ, 0x1f, R2 ;  /* 0x0000001fff037819 */ /* 0x000fc80000011402 */
[----:B------:R-:W-:Y:S02]  /*23440*/  LEA.HI R3, R3, R2, RZ, 0x7 ;  /* 0x0000000203037211 */ /* 0x000fe400078f38ff */
[----:B------:R-:W-:Y:S02]  /*23450*/  SHF.R.S32.HI R2, RZ, 0x1f, R9 ;  /* 0x0000001fff027819 */ /* 0x000fe40000011409 */
[----:B------:R-:W-:Y:S02]  /*23460*/  SHF.R.S32.HI R3, RZ, 0x7, R3 ;  /* 0x00000007ff037819 */ /* 0x000fe40000011403 */
[----:B------:R-:W-:Y:S02]  /*23470*/  LEA.HI R2, R2, R9, RZ, 0x7 ;  /* 0x0000000902027211 */ /* 0x000fe400078f38ff */
[----:B------:R-:W-:Y:S02]  /*23480*/  VIMNMX R3, R21, R3, PT ;  /* 0x0000000315037248 */ /* 0x000fe40003fe0100 */
[----:B------:R-:W-:-:S03]  /*23490*/  SHF.R.S32.HI R2, RZ, 0x7, R2 ;  /* 0x00000007ff027819 */ /* 0x000fc60000011402 */
[----:B------:R-:W-:Y:S01]  /*234a0*/  IMAD R3, R3, 0x80, -R7 ;  /* 0x0000008003037824 */ /* 0x000fe200078e0a07 */
[----:B------:R-:W-:-:S04]  /*234b0*/  VIMNMX R2, RZ, R2, !PT ;  /* 0x00000002ff027248 */ /* 0x000fc80007fe0100 */
[----:B------:R-:W-:Y:S01]  /*234c0*/  VIMNMX R3, R3, R6, PT ;  /* 0x0000000603037248 */ /* 0x000fe20003fe0100 */
[----:B------:R-:W-:-:S05]  /*234d0*/  IMAD R2, R2, 0x80, -R7 ;  /* 0x0000008002027824 */ /* 0x000fca00078e0a07 */
[----:B------:R-:W-:-:S04]  /*234e0*/  VIMNMX R4, RZ, R2, !PT ;  /* 0x00000002ff047248 */ /* 0x000fc80007fe0100 */
[----:B------:R-:W-:Y:S02]  /*234f0*/  ISETP.GT.AND P0, PT, R3, R4, PT ;  /* 0x000000040300720c */ /* 0x000fe40003f04270 */
[----:B------:R-:W-:-:S11]  /*23500*/  SHF.R.U32.HI R4, RZ, 0x7, R4 ;  /* 0x00000007ff047819 */ /* 0x000fd60000011604 */
[----:B------:R-:W-:-:S05]  /*23510*/  @P0 VIADD R2, R3, 0x7f ;  /* 0x0000007f03020836 */ /* 0x000fca0000000000 */
[----:B------:R-:W-:-:S04]  /*23520*/  @P0 SHF.R.S32.HI R3, RZ, 0x1f, R2 ;  /* 0x0000001fff030819 */ /* 0x000fc80000011402 */
[----:B------:R-:W-:Y:S01]  /*23530*/  @P0 LEA.HI R2, R3, R2, RZ, 0x7 ;  /* 0x0000000203020211 */ /* 0x000fe200078f38ff */
[----:B------:R-:W-:-:S03]  /*23540*/  IMAD.MOV.U32 R3, RZ, RZ, R4 ;  /* 0x000000ffff037224 */ /* 0x000fc600078e0004 */
[----:B------:R-:W-:Y:S02]  /*23550*/  @P0 SHF.R.S32.HI R3, RZ, 0x7, R2 ;  /* 0x00000007ff030819 */ /* 0x000fe40000011402 */
[----:B------:R-:W-:Y:S02]  /*23560*/  PLOP3.LUT P0, PT, PT, PT, PT, 0x80, 0x0 ;  /* 0x000000000000781c */ /* 0x000fe40003f0f070 */
[----:B------:R-:W-:-:S13]  /*23570*/  ISETP.GT.AND P2, PT, R3, R4, PT ;  /* 0x000000040300720c */ /* 0x000fda0003f44270 */
[----:B------:R-:W-:Y:S05]  /*23580*/  @!P2 BRA `(.L_x_1813) ;  /* 0x000000100008a947 */ /* 0x000fea0003800000 */
[----:B------:R-:W-:Y:S01]  /*23590*/  UMOV UR4, 0xffffffff ;  /* 0xffffffff00047882 */ /* 0x000fe20000000000 */
[----:B------:R-:W-:Y:S02]  /*235a0*/  SEL R2, R19, RZ, !P1 ;  /* 0x000000ff13027207 */ /* 0x000fe40004800000 */
[----:B------:R-:W-:Y:S05]  /*235b0*/  BRA.DIV UR4, `(.L_x_1814) ;  /* 0x0000007e04fc7947 */ /* 0x000fea000b800000 */
[----:B------:R-:W0:Y:S02]  /*235c0*/  S2R R5, SR_TID.X ;  /* 0x0000000000057919 */ /* 0x000e240000002100 */
[----:B0-----:R-:W-:-:S04]  /*235d0*/  SHF.R.U32.HI R5, RZ, 0x5, R5 ;  /* 0x00000005ff057819 */ /* 0x001fc80000011605 */
[----:B------:R-:W-:-:S05]  /*235e0*/  LOP3.LUT R5, R5, 0x3, RZ, 0xc0, !PT ;  /* 0x0000000305057812 */ /* 0x000fca00078ec0ff */
[----:B------:R0:W1:Y:S02]  /*235f0*/  SHFL.IDX PT, R14, R5, RZ, 0x1f ;  /* 0x00001fff050e7589 */ /* 0x00006400000e0000 */
.L_x_2029:
[----:B-1----:R-:W-:Y:S02]  /*23600*/  ISETP.NE.AND P0, PT, R14, RZ, PT ;  /* 0x000000ff0e00720c */ /* 0x002fe40003f05270 */
[----:B------:R-:W-:-:S11]  /*23610*/  PLOP3.LUT P6, PT, PT, PT, PT, 0x8, 0x0 ;  /* 0x000000000000781c */ /* 0x000fd60003fce170 */
[----:B------:R-:W-:Y:S05]  /*23620*/  @P0 BRA `(.L_x_1815) ;  /* 0x00000000000c0947 */ /* 0x000fea0003800000 */
[----:B------:R-:W-:-:S03]  /*23630*/  UMOV UR4, 0xffffffff ;  /* 0xffffffff00047882 */ /* 0x000fc60000000000 */
[----:B------:R-:W-:Y:S05]  /*23640*/  BRA.DIV UR4, `(.L_x_1816) ;  /* 0x00000082040c7947 */ /* 0x000fea000b800000 */
[----:B------:R-:W-:-:S13]  /*23650*/  ELECT P6, URZ, PT ;  /* 0x00000000003f782f */ /* 0x000fda00038c0000 */
.L_x_1815:
[----:B0-----:R-:W2:Y:S01]  /*23660*/  LDL R5, [R1+0x30] ;  /* 0x0000300001057983 */ /* 0x001ea20000100800 */
[----:B------:R-:W-:Y:S01]  /*23670*/  BSSY B1, `(.L_x_1817) ;  /* 0x0000008000017945 */ /* 0x000fe20003800000 */
[----:B--2---:R-:W-:-:S05]  /*23680*/  VIADD R5, R5, 0x1 ;  /* 0x0000000105057836 */ /* 0x004fca0000000000 */
[----:B------:R-:W-:-:S04]  /*23690*/  LEA.HI R6, R5, R5, RZ, 0x1 ;  /* 0x0000000505067211 */ /* 0x000fc800078f08ff */
[----:B------:R-:W-:-:S05]  /*236a0*/  LOP3.LUT R6, R6, 0xfffffffe, RZ, 0xc0, !PT ;  /* 0xfffffffe06067812 */ /* 0x000fca00078ec0ff */
[----:B------:R-:W-:-:S05]  /*236b0*/  IMAD.IADD R5, R5, 0x1, -R6 ;  /* 0x0000000105057824 */ /* 0x000fca00078e0a06 */
[----:B------:R-:W-:-:S04]  /*236c0*/  SHF.L.U32 R5, R5, 0x1f, RZ ;  /* 0x0000001f05057819 */ /* 0x000fc800000006ff */
[----:B------:R-:W0:Y:S02]  /*236d0*/  SYNCS.PHASECHK.TRANS64.TRYWAIT P0, [R23+URZ+0x22820], R5 ;  /* 0x02282005170075a7 */ /* 0x000e24000800017f */
[----:B0-----:R-:W-:Y:S05]  /*236e0*/  @!P0 BRA `(.L_x_1818) ;  /* 0x0000008000048947 */ /* 0x001fea0003800000 */
.L_x_2032:
[----:B------:R-:W-:Y:S05]  /*236f0*/  BSYNC B1 ;  /* 0x0000000000017941 */ /* 0x000fea0003800000 */
.L_x_1817:
[----:B------:R-:W-:Y:S04]  /*23700*/  BSSY B1, `(.L_x_1819) ;  /* 0x000006c000017945 */ /* 0x000fe80003800000 */
[----:B------:R-:W-:Y:S05]  /*23710*/  @!P6 BRA `(.L_x_1820) ;  /* 0x0000000400a8e947 */ /* 0x000fea0003800000 */
[----:B------:R-:W-:Y:S01]  /*23720*/  IMAD R10, R25, 0x8, R23 ;  /* 0x00000008190a7824 */ /* 0x000fe200078e0217 */
[----:B------:R-:W-:Y:S01]  /*23730*/  SHF.L.U32 R9, R29, 0x1f, RZ ;  /* 0x0000001f1d097819 */ /* 0x000fe200000006ff */
[----:B------:R-:W1:Y:S01]  /*23740*/  S2R R6, SR_TID.X ;  /* 0x0000000000067919 */ /* 0x000e620000002100 */
[----:B------:R-:W-:Y:S02]  /*23750*/  BSSY B2, `(.L_x_1821) ;  /* 0x0000005000027945 */ /* 0x000fe40003800000 */
[----:B------:R-:W2:Y:S01]  /*23760*/  SYNCS.PHASECHK.TRANS64.TRYWAIT P0, [R10+URZ+0x228a0], R9 ;  /* 0x0228a0090a0075a7 */ /* 0x000ea2000800017f */
[----:B-1----:R-:W-:-:S04]  /*23770*/  LOP3.LUT R6, R6, 0x7f, RZ, 0xc0, !PT ;  /* 0x0000007f06067812 */ /* 0x002fc800078ec0ff */
[----:B------:R-:W-:Y:S01]  /*23780*/  ISETP.NE.AND P1, PT, R6, RZ, PT ;  /* 0x000000ff0600720c */ /* 0x000fe20003f25270 */
[----:B--2---:R-:W-:-:S12]  /*23790*/  @!P0 BRA `(.L_x_1822) ;  /* 0x0000007c00ec8947 */ /* 0x004fd80003800000 */
.L_x_2033:
[----:B------:R-:W-:Y:S05]  /*237a0*/  BSYNC B2 ;  /* 0x0000000000027941 */ /* 0x000fea0003800000 */
.L_x_1821:
[----:B------:R-:W-:Y:S04]  /*237b0*/  BSSY B2, `(.L_x_1823) ;  /* 0x0000009000027945 */ /* 0x000fe80003800000 */
[----:B------:R-:W-:Y:S05]  /*237c0*/  @P1 BRA `(.L_x_1824) ;  /* 0x00000000001c1947 */ /* 0x000fea0003800000 */
[----:B0-----:R-:W0:Y:S02]  /*237d0*/  S2R R5, SR_TID.X ;  /* 0x0000000000057919 */ /* 0x001e240000002100 */
[----:B0-----:R-:W-:Y:S01]  /*237e0*/  LOP3.LUT R6, R5, 0x1f, RZ, 0xc0, !PT ;  /* 0x0000001f05067812 */ /* 0x001fe200078ec0ff */
[----:B------:R-:W-:-:S03]  /*237f0*/  IMAD.MOV.U32 R5, RZ, RZ, 0x6000 ;  /* 0x00006000ff057424 */ /* 0x000fc600078e00ff */
[----:B------:R-:W-:Y:S01]  /*23800*/  ISETP.NE.AND P0, PT, R6, RZ, PT ;  /* 0x000000ff0600720c */ /* 0x000fe20003f05270 */
[----:B------:R2:W-:-:S12]  /*23810*/  SYNCS.ARRIVE.TRANS64 RZ, [R10+URZ+0x22890], R5 ;  /* 0x022890050aff79a7 */ /* 0x0005d8000800003f */
[----:B--2---:R-:W-:Y:S05]  /*23820*/  @!P0 BRA `(.L_x_1824) ;  /* 0x0000000000048947 */ /* 0x004fea0003800000 */
[----:B------:R-:W-:Y:S01]  /*23830*/  BPT.TRAP 0x1 ;  /* 0x000000040000795c */ /* 0x000fe20000300000 */
.L_x_1824:
[----:B------:R-:W-:Y:S05]  /*23840*/  BSYNC B2 ;  /* 0x0000000000027941 */ /* 0x000fea0003800000 */
.L_x_1823:
[----:B------:R-:W-:Y:S01]  /*23850*/  MOV R12, RZ ;  /* 0x000000ff000c7202 */ /* 0x000fe20000000f00 */
[----:B------:R-:W-:Y:S01]  /*23860*/  IMAD R6, R3, 0x80, R0 ;  /* 0x0000008003067824 */ /* 0x000fe200078e0200 */
[----:B------:R-:W-:Y:S01]  /*23870*/  UIADD3 UR4, UP0, UR42, 0x570, URZ ;  /* 0x000005702a047890 */ /* 0x000fe2000ff1e03f */
[----:B------:R-:W-:Y:S01]  /*23880*/  IMAD R7, R25, 0x6000, R23 ;  /* 0x0000600019077824 */ /* 0x000fe200078e0217 */
[----:B------:R-:W-:Y:S01]  /*23890*/  R2UR UR10, R12 ;  /* 0x000000000c0a72ca */ /* 0x000fe200000e0000 */
[----:B------:R-:W-:Y:S01]  /*238a0*/  VIADD R6, R6, 0xffffff80 ;  /* 0xffffff8006067836 */ /* 0x000fe20000000000 */
[----:B------:R-:W-:Y:S01]  /*238b0*/  PLOP3.LUT P0, PT, PT, PT, PT, 0x80, 0x0 ;  /* 0x000000000000781c */ /* 0x000fe20003f0f070 */
[----:B0-----:R-:W-:Y:S01]  /*238c0*/  VIADD R5, R10, 0x22890 ;  /* 0x000228900a057836 */ /* 0x001fe20000000000 */
[----:B------:R-:W-:Y:S01]  /*238d0*/  UIADD3.X UR5, URZ, UR43, URZ, UP0, !UPT ;  /* 0x0000002b3f057290 */ /* 0x000fe200087fe43f */
[----:B------:R-:W-:Y:S01]  /*238e0*/  VIADD R11, R7, 0x16400 ;  /* 0x00016400070b7836 */ /* 0x000fe20000000000 */
[----:B------:R-:W-:Y:S01]  /*238f0*/  UMOV UR6, 0x0 ;  /* 0x0000000000067882 */ /* 0x000fe20000000000 */
[----:B------:R-:W-:-:S09]  /*23900*/  UMOV UR7, 0x12f00000 ;  /* 0x12f0000000077882 */ /* 0x000fd20000000000 */
.L_x_1825:
        /* <DEDUP_REMOVED lines=10> */
[----:B------:R-:W-:Y:S01]  /*239b0*/  PLOP3.LUT P0, PT, PT, PT, PT, 0x80, 0x0 ;  /* 0x000000000000781c */ /* 0x000fe20003f0f070 */
[----:B------:R-:W-:Y:S01]  /*239c0*/  VIADD R11, R7, 0x18400 ;  /* 0x00018400070b7836 */ /* 0x000fe20000000000 */
[----:B------:R-:W-:Y:S01]  /*239d0*/  UMOV UR6, 0x0 ;  /* 0x0000000000067882 */ /* 0x000fe20000000000 */
[----:B------:R-:W-:Y:S01]  /*239e0*/  UMOV UR7, 0x12f00000 ;  /* 0x12f0000000077882 */ /* 0x000fe20000000000 */
[----:B------:R-:W-:-:S09]  /*239f0*/  UMOV UR10, 0x40 ;  /* 0x00000040000a7882 */ /* 0x000fd20000000000 */
.L_x_1826:
        /* <DEDUP_REMOVED lines=15> */
.L_x_1827:
        /* <DEDUP_REMOVED lines=10> */
[----:B------:R-:W0:Y:S01]  /*23b90*/  SYNCS.PHASECHK.TRANS64.TRYWAIT P0, [R10+URZ+0x228c0], R9 ;  /* 0x0228c0090a0075a7 */ /* 0x000e22000800017f */
[----:B------:R-:W-:Y:S04]  /*23ba0*/  BSSY B2, `(.L_x_1828) ;  /* 0x0000002000027945 */ /* 0x000fe80003800000 */
[----:B0-----:R-:W-:Y:S05]  /*23bb0*/  @!P0 BRA `(.L_x_1829) ;  /* 0x0000007800f88947 */ /* 0x001fea0003800000 */
.L_x_2034:
[----:B------:R-:W-:Y:S05]  /*23bc0*/  BSYNC B2 ;  /* 0x0000000000027941 */ /* 0x000fea0003800000 */
.L_x_1828:
[----:B------:R-:W-:Y:S01]  /*23bd0*/  BSSY B2, `(.L_x_1830) ;  /* 0x000000b000027945 */ /* 0x000fe20003800000 */
[----:B------:R-:W-:Y:S02]  /*23be0*/  IMAD.MOV.U32 R14, RZ, RZ, 0x0 ;  /* 0x00000000ff0e7424 */ /* 0x000fe400078e00ff */
[----:B------:R-:W-:Y:S01]  /*23bf0*/  IMAD.MOV.U32 R15, RZ, RZ, 0x12f00000 ;  /* 0x12f00000ff0f7424 */ /* 0x000fe200078e00ff */
[----:B------:R-:W-:Y:S06]  /*23c00*/  @P1 BRA `(.L_x_1831) ;  /* 0x00000000001c1947 */ /* 0x000fec0003800000 */
[----:B------:R-:W2:Y:S02]  /*23c10*/  S2R R5, SR_TID.X ;  /* 0x0000000000057919 */ /* 0x000ea40000002100 */
[----:B--2---:R-:W-:Y:S01]  /*23c20*/  LOP3.LUT R7, R5, 0x1f, RZ, 0xc0, !PT ;  /* 0x0000001f05077812 */ /* 0x004fe200078ec0ff */
[----:B------:R-:W-:-:S03]  /*23c30*/  IMAD.MOV.U32 R5, RZ, RZ, 0x4000 ;  /* 0x00004000ff057424 */ /* 0x000fc600078e00ff */
[----:B------:R-:W-:Y:S01]  /*23c40*/  ISETP.NE.AND P0, PT, R7, RZ, PT ;  /* 0x000000ff0700720c */ /* 0x000fe20003f05270 */
[----:B------:R2:W-:-:S12]  /*23c50*/  SYNCS.ARRIVE.TRANS64 RZ, [R10+URZ+0x228b0], R5 ;  /* 0x0228b0050aff79a7 */ /* 0x0005d8000800003f */
[----:B--2---:R-:W-:Y:S05]  /*23c60*/  @!P0 BRA `(.L_x_1831) ;  /* 0x0000000000048947 */ /* 0x004fea0003800000 */
[----:B------:R-:W-:Y:S01]  /*23c70*/  BPT.TRAP 0x1 ;  /* 0x000000040000795c */ /* 0x000fe20000300000 */
.L_x_1831:
[----:B------:R-:W-:Y:S05]  /*23c80*/  BSYNC B2 ;  /* 0x0000000000027941 */ /* 0x000fea0003800000 */
.L_x_1830:
[----:B------:R-:W-:Y:S01]  /*23c90*/  R2UR UR10, R12 ;  /* 0x000000000c0a72ca */ /* 0x000fe200000e0000 */
[----:B------:R-:W-:Y:S01]  /*23ca0*/  IMAD R5, R25, 0x4000, R23 ;  /* 0x0000400019057824 */ /* 0x000fe200078e0217 */
[----:B------:R-:W-:Y:S01]  /*23cb0*/  R2UR UR6, R14 ;  /* 0x000000000e0672ca */ /* 0x000fe200000e0000 */
[----:B------:R-:W-:Y:S01]  /*23cc0*/  UIADD3 UR4, UP0, UR42, 0x670, URZ ;  /* 0x000006702a047890 */ /* 0x000fe2000ff1e03f */
[----:B------:R-:W-:Y:S01]  /*23cd0*/  R2UR UR7, R15 ;  /* 0x000000000f0772ca */ /* 0x000fe200000e0000 */
[----:B01----:R-:W-:Y:S01]  /*23ce0*/  VIADD R10, R10, 0x228b0 ;  /* 0x000228b00a0a7836 */ /* 0x003fe20000000000 */
[----:B------:R-:W-:Y:S01]  /*23cf0*/  PLOP3.LUT P0, PT, PT, PT, PT, 0x80, 0x0 ;  /* 0x000000000000781c */ /* 0x000fe20003f0f070 */
[----:B------:R-:W-:Y:S01]  /*23d00*/  UIADD3.X UR5, URZ, UR43, URZ, UP0, !UPT ;  /* 0x0000002b3f057290 */ /* 0x000fe200087fe43f */
[----:B------:R-:W-:-:S11]  /*23d10*/  IADD3 R5, R5, 0x8400, RZ ;  /* 0x0000840005057810 */ /* 0x000fd60007ffe0ff */
.L_x_1832:
        /* <DEDUP_REMOVED lines=10> */
.L_x_1820:
[----:B------:R-:W-:Y:S05]  /*23dc0*/  BSYNC B1 ;  /* 0x0000000000017941 */ /* 0x000fea0003800000 */
.L_x_1819:
[----:B------:R-:W-:Y:S01]  /*23dd0*/  VIADD R10, R3, 0xfffffffe ;  /* 0xfffffffe030a7836 */ /* 0x000fe20000000000 */
[----:B------:R-:W-:Y:S01]  /*23de0*/  PLOP3.LUT P0, PT, PT, PT, PT, 0x8, 0x0 ;  /* 0x000000000000781c */ /* 0x000fe20003f0e170 */
[----:B------:R-:W-:-:S03]  /*23df0*/  VIADD R25, R25, 0x1 ;  /* 0x0000000119197836 */ /* 0x000fc60000000000 */
[----:B------:R-:W-:Y:S02]  /*23e00*/  ISETP.GE.AND P2, PT, R10, R4, PT ;  /* 0x000000040a00720c */ /* 0x000fe40003f46270 */
[----:B------:R-:W-:-:S04]  /*23e10*/  ISETP.NE.AND P1, PT, R25, 0x2, PT ;  /* 0x000000021900780c */ /* 0x000fc80003f25270 */
[----:B------:R-:W-:Y:S02]  /*23e20*/  SEL R3, RZ, 0x1, P1 ;  /* 0x00000001ff037807 */ /* 0x000fe40000800000 */
[----:B------:R-:W-:Y:S02]  /*23e30*/  SEL R25, R25, RZ, P1 ;  /* 0x000000ff19197207 */ /* 0x000fe40000800000 */
[----:B------:R-:W-:-:S03]  /*23e40*/  LOP3.LUT R29, R29, R3, RZ, 0x3c, !PT ;  /* 0x000000031d1d7212 */ /* 0x000fc600078e3cff */
[----:B------:R-:W-:Y:S05]  /*23e50*/  @!P2 BRA `(.L_x_1813) ;  /* 0x0000000400d4a947 */ /* 0x000fea0003800000 */
.L_x_1847:
[----:B------:R-:W-:Y:S05]  /*23e60*/  YIELD ;  /* 0x0000000000007946 */ /* 0x000fea0003800000 */
        /* <DEDUP_REMOVED lines=10> */
.L_x_2035:
[----:B------:R-:W-:Y:S05]  /*23f10*/  BSYNC B2 ;  /* 0x0000000000027941 */ /* 0x000fea0003800000 */
.L_x_1835:
[----:B------:R-:W-:Y:S04]  /*23f20*/  BSSY B2, `(.L_x_1837) ;  /* 0x0000009000027945 */ /* 0x000fe80003800000 */
[----:B------:R-:W-:Y:S05]  /*23f30*/  @P2 BRA `(.L_x_1838) ;  /* 0x00000000001c2947 */ /* 0x000fea0003800000 */
[----:B------:R-:W0:Y:S02]  /*23f40*/  S2R R3, SR_TID.X ;  /* 0x0000000000037919 */ /* 0x000e240000002100 */
[----:B0-----:R-:W-:Y:S01]  /*23f50*/  LOP3.LUT R5, R3, 0x1f, RZ, 0xc0, !PT ;  /* 0x0000001f03057812 */ /* 0x001fe200078ec0ff */
[----:B------:R-:W-:-:S03]  /*23f60*/  IMAD.MOV.U32 R3, RZ, RZ, 0x6000 ;  /* 0x00006000ff037424 */ /* 0x000fc600078e00ff */
[----:B------:R-:W-:Y:S01]  /*23f70*/  ISETP.NE.AND P1, PT, R5, RZ, PT ;  /* 0x000000ff0500720c */ /* 0x000fe20003f25270 */
[----:B------:R2:W-:-:S12]  /*23f80*/  SYNCS.ARRIVE.TRANS64 RZ, [R9+URZ+0x22890], R3 ;  /* 0x0228900309ff79a7 */ /* 0x0005d8000800003f */
[----:B--2---:R-:W-:Y:S05]  /*23f90*/  @!P1 BRA `(.L_x_1838) ;  /* 0x0000000000049947 */ /* 0x004fea0003800000 */
[----:B------:R-:W-:Y:S01]  /*23fa0*/  BPT.TRAP 0x1 ;  /* 0x000000040000795c */ /* 0x000fe20000300000 */
.L_x_1838:
[----:B------:R-:W-:Y:S05]  /*23fb0*/  BSYNC B2 ;  /* 0x0000000000027941 */ /* 0x000fea0003800000 */
.L_x_1837:
[----:B------:R-:W-:Y:S01]  /*23fc0*/  IMAD.MOV.U32 R12, RZ, RZ, RZ ;  /* 0x000000ffff0c7224 */ /* 0x000fe200078e00ff */
[----:B------:R-:W-:Y:S01]  /*23fd0*/  UIADD3 UR4, UP0, UR42, 0x570, URZ ;  /* 0x000005702a047890 */ /* 0x000fe2000ff1e03f */
[----:B------:R-:W-:Y:S01]  /*23fe0*/  IMAD R6, R25, 0x6000, R23 ;  /* 0x0000600019067824 */ /* 0x000fe200078e0217 */
[----:B------:R-:W-:Y:S01]  /*23ff0*/  PLOP3.LUT P1, PT, PT, PT, PT, 0x80, 0x0 ;  /* 0x000000000000781c */ /* 0x000fe20003f2f070 */
[----:B0-----:R-:W-:Y:S01]  /*24000*/  IMAD R5, R10, 0x80, R0 ;  /* 0x000000800a057824 */ /* 0x001fe200078e0200 */
[----:B------:R-:W-:Y:S01]  /*24010*/  R2UR UR10, R12 ;  /* 0x000000000c0a72ca */ /* 0x000fe200000e0000 */
[----:B------:R-:W-:Y:S01]  /*24020*/  VIADD R3, R9, 0x22890 ;  /* 0x0002289009037836 */ /* 0x000fe20000000000 */
[----:B------:R-:W-:Y:S01]  /*24030*/  UIADD3.X UR5, URZ, UR43, URZ, UP0, !UPT ;  /* 0x0000002b3f057290 */ /* 0x000fe200087fe43f */
[----:B------:R-:W-:Y:S01]  /*24040*/  VIADD R11, R6, 0x16400 ;  /* 0x00016400060b7836 */ /* 0x000fe20000000000 */
[----:B------:R-:W-:Y:S01]  /*24050*/  UMOV UR6, 0x0 ;  /* 0x0000000000067882 */ /* 0x000fe20000000000 */
[----:B------:R-:W-:-:S10]  /*24060*/  UMOV UR7, 0x12f00000 ;  /* 0x12f0000000077882 */ /* 0x000fd40000000000 */
.L_x_1839:
        /* <DEDUP_REMOVED lines=15> */
.L_x_1840:
        /* <DEDUP_REMOVED lines=15> */
.L_x_1841:
        /* <DEDUP_REMOVED lines=13> */
.L_x_2036:
[----:B------:R-:W-:Y:S05]  /*24320*/  BSYNC B2 ;  /* 0x0000000000027941 */ /* 0x000fea0003800000 */
.L_x_1842:
[----:B------:R-:W-:Y:S01]  /*24330*/  BSSY B2, `(.L_x_1844) ;  /* 0x000000b000027945 */ /* 0x000fe20003800000 */
[----:B------:R-:W-:Y:S01]  /*24340*/  IMAD.MOV.U32 R6, RZ, RZ, 0x0 ;  /* 0x00000000ff067424 */ /* 0x000fe200078e00ff */
[----:B01----:R-:W-:Y:S02]  /*24350*/  MOV R7, 0x12f00000 ;  /* 0x12f0000000077802 */ /* 0x003fe40000000f00 */
        /* <DEDUP_REMOVED lines=8> */
.L_x_1845:
[----:B------:R-:W-:Y:S05]  /*243e0*/  BSYNC B2 ;  /* 0x0000000000027941 */ /* 0x000fea0003800000 */
.L_x_1844:
[----:B------:R-:W-:Y:S01]  /*243f0*/  R2UR UR10, R12 ;  /* 0x000000000c0a72ca */ /* 0x000fe200000e0000 */
[----:B------:R-:W-:Y:S01]  /*24400*/  IMAD R3, R25, 0x4000, R23 ;  /* 0x0000400019037824 */ /* 0x000fe200078e0217 */
[----:B------:R-:W-:Y:S01]  /*24410*/  R2UR UR6, R6 ;  /* 0x00000000060672ca */ /* 0x000fe200000e0000 */
[----:B------:R-:W-:Y:S01]  /*24420*/  UIADD3 UR4, UP0, UR42, 0x670, URZ ;  /* 0x000006702a047890 */ /* 0x000fe2000ff1e03f */
[----:B------:R-:W-:Y:S01]  /*24430*/  R2UR UR7, R7 ;  /* 0x00000000070772ca */ /* 0x000fe200000e0000 */
[----:B------:R-:W-:Y:S01]  /*24440*/  VIADD R9, R9, 0x228b0 ;  /* 0x000228b009097836 */ /* 0x000fe20000000000 */
[----:B------:R-:W-:Y:S01]  /*24450*/  PLOP3.LUT P1, PT, PT, PT, PT, 0x80, 0x0 ;  /* 0x000000000000781c */ /* 0x000fe20003f2f070 */
[----:B------:R-:W-:Y:S01]  /*24460*/  VIADD R3, R3, 0x8400 ;  /* 0x0000840003037836 */ /* 0x000fe20000000000 */
[----:B------:R-:W-:-:S12]  /*24470*/  UIADD3.X UR5, URZ, UR43, URZ, UP0, !UPT ;  /* 0x0000002b3f057290 */ /* 0x000fd800087fe43f */
.L_x_1846:
        /* <DEDUP_REMOVED lines=10> */
.L_x_1834:
[----:B------:R-:W-:Y:S05]  /*24520*/  BSYNC B1 ;  /* 0x0000000000017941 */ /* 0x000fea0003800000 */
.L_x_1833:
[C---:B------:R-:W-:Y:S01]  /*24530*/  ISETP.GT.AND P2, PT, R10.reuse, R4, PT ;  /* 0x000000040a00720c */ /* 0x040fe20003f44270 */
[----:B------:R-:W-:Y:S02]  /*24540*/  VIADD R25, R25, 0x1 ;  /* 0x0000000119197836 */ /* 0x000fe40000000000 */
[----:B------:R-:W-:-:S03]  /*24550*/  VIADD R10, R10, 0xffffffff ;  /* 0xffffffff0a0a7836 */ /* 0x000fc60000000000 */
[----:B------:R-:W-:-:S04]  /*24560*/  ISETP.NE.AND P1, PT, R25, 0x2, PT ;  /* 0x000000021900780c */ /* 0x000fc80003f25270 */
[----:B------:R-:W-:Y:S02]  /*24570*/  SEL R3, RZ, 0x1, P1 ;  /* 0x00000001ff037807 */ /* 0x000fe40000800000 */
[----:B------:R-:W-:Y:S02]  /*24580*/  SEL R25, R25, RZ, P1 ;  /* 0x000000ff19197207 */ /* 0x000fe40000800000 */
[----:B------:R-:W-:Y:S01]  /*24590*/  LOP3.LUT R29, R29, R3, RZ, 0x3c, !PT ;  /* 0x000000031d1d7212 */ /* 0x000fe200078e3cff */
[----:B------:R-:W-:Y:S06]  /*245a0*/  @P2 BRA `(.L_x_1847) ;  /* 0xfffffff8002c2947 */ /* 0x000fec000383ffff */
.L_x_1813:
[----:B------:R-:W-:Y:S05]  /*245b0*/  BSYNC B0 ;  /* 0x0000000000007941 */ /* 0x000fea0003800000 */
.L_x_1812:
[----:B------:R-:W1:Y:S01]  /*245c0*/  LDC R0, c[0x0][0x448] ;  /* 0x00011200ff007b82 */ /* 0x000e620000000800 */
[----:B------:R-:W-:Y:S01]  /*245d0*/  VIADD R2, R17, 0x7f ;  /* 0x0000007f11027836 */ /* 0x000fe20000000000 */
[----:B------:R-:W-:Y:S06]  /*245e0*/  @!P0 WARPSYNC.ALL ;  /* 0x0000000000008948 */ /* 0x000fec0003800000 */
[----:B------:R-:W-:Y:S01]  /*245f0*/  @!P0 BAR.SYNC.DEFER_BLOCKING 0xc, 0x180 ;  /* 0x0306000000008b1d */ /* 0x000fe20000010000 */
[----:B-1----:R-:W-:-:S13]  /*24600*/  ISETP.NE.AND P1, PT, R0, 0x1, PT ;  /* 0x000000010000780c */ /* 0x002fda0003f25270 */
[----:B------:R-:W1:Y:S08]  /*24610*/  @P1 LDC R3, c[0x0][0x44c] ;  /* 0x00011300ff031b82 */ /* 0x000e700000000800 */
[----:B------:R-:W2:Y:S01]  /*24620*/  @P1 LDC R0, c[0x0][0x450] ;  /* 0x00011400ff001b82 */ /* 0x000ea20000000800 */
[----:B-1----:R-:W-:-:S05]  /*24630*/  @P1 IMAD.HI.U32 R3, R2, R3, RZ ;  /* 0x0000000302031227 */ /* 0x002fca00078e00ff */
[----:B--2---:R-:W-:-:S05]  /*24640*/  @P1 SHF.R.U32.HI R2, RZ, R0, R3 ;  /* 0x00000000ff021219 */ /* 0x004fca0000011603 */
[----:B------:R-:W-:Y:S02]  /*24650*/  IMAD.IADD R8, R8, 0x1, R2 ;  /* 0x0000000108087824 */ /* 0x000fe400078e0202 */
[----:B------:R-:W1:Y:S02]  /*24660*/  LDC.64 R2, c[0x0][0x9e0] ;  /* 0x00027800ff027b82 */ /* 0x000e640000000a00 */
[----:B-1----:R-:W-:Y:S01]  /*24670*/  ISETP.GE.AND P2, PT, R3, 0x1, PT ;  /* 0x000000010300780c */ /* 0x002fe20003f46270 */
        /* <DEDUP_REMOVED lines=13> */
.L_x_1850:
[----:B------:R-:W-:-:S13]  /*24750*/  ISETP.NE.AND P0, PT, R3, 0x1, PT ;  /* 0x000000010300780c */ /* 0x000fda0003f05270 */
[----:B0-----:R-:W0:Y:S02]  /*24760*/  @P0 LDC.64 R4, c[0x0][0x9e8] ;  /* 0x00027a00ff040b82 */ /* 0x001e240000000a00 */
[----:B0-----:R-:W-:-:S05]  /*24770*/  @P0 IMAD.HI.U32 R4, R0, R4, RZ ;  /* 0x0000000400040227 */ /* 0x001fca00078e00ff */
[----:B------:R-:W-:-:S07]  /*24780*/  @P0 SHF.R.U32.HI R0, RZ, R5, R4 ;  /* 0x00000005ff000219 */ /* 0x000fce0000011604 */
.L_x_1851:
[----:B------:R-:W-:Y:S05]  /*24790*/  BSYNC B0 ;  /* 0x0000000000007941 */ /* 0x000fea0003800000 */
.L_x_1849:
[----:B------:R-:W-:-:S05]  /*247a0*/  IMAD R0, R0, R3, R3 ;  /* 0x0000000300007224 */ /* 0x000fca00078e0203 */
[----:B------:R-:W-:-:S07]  /*247b0*/  VIMNMX R2, R2, R0, PT ;  /* 0x0000000002027248 */ /* 0x000fce0003fe0100 */
.L_x_1848:
[----:B------:R-:W-:Y:S01]  /*247c0*/  IADD3 R2, R2, 0x7f, RZ ;  /* 0x0000007f02027810 */ /* 0x000fe20007ffe0ff */
[----:B------:R-:W-:Y:S01]  /*247d0*/  IMAD.MOV.U32 R4, RZ, RZ, R17 ;  /* 0x000000ffff047224 */ /* 0x000fe200078e0011 */
[----:B------:R-:W-:Y:S02]  /*247e0*/  ULDC UR4, c[0x0][0x9dc] ;  /* 0x0002770000047ab9 */ /* 0x000fe40000000800 */
[----:B------:R-:W-:-:S04]  /*247f0*/  SHF.R.S32.HI R0, RZ, 0x1f, R2 ;  /* 0x0000001fff007819 */ /* 0x000fc80000011402 */
[----:B------:R-:W-:Y:S02]  /*24800*/  LEA.HI R0, R0, R2, RZ, 0x7 ;  /* 0x0000000200007211 */ /* 0x000fe400078f38ff */
[----:B------:R-:W1:Y:S02]  /*24810*/  @P1 LDC R2, c[0x0][0x44c] ;  /* 0x00011300ff021b82 */ /* 0x000e640000000800 */
[----:B------:R-:W-:-:S04]  /*24820*/  SHF.R.S32.HI R0, RZ, 0x7, R0 ;  /* 0x00000007ff007819 */ /* 0x000fc80000011400 */
[----:B------:R-:W-:Y:S02]  /*24830*/  VIMNMX R31, R21, R0, PT ;  /* 0x00000000151f7248 */ /* 0x000fe40003fe0100 */
[----:B------:R-:W2:Y:S03]  /*24840*/  @P1 LDC R0, c[0x0][0x450] ;  /* 0x00011400ff001b82 */ /* 0x000ea60000000800 */
[----:B------:R3:W-:Y:S01]  /*24850*/  STL [R1+0x2c], R31 ;  /* 0x00002c1f01007387 */ /* 0x0007e20000100800 */
[----:B-1----:R-:W-:-:S05]  /*24860*/  @P1 IMAD.HI.U32 R2, R17, R2, RZ ;  /* 0x0000000211021227 */ /* 0x002fca00078e00ff */
[----:B--2---:R-:W-:-:S05]  /*24870*/  @P1 SHF.R.U32.HI R4, RZ, R0, R2 ;  /* 0x00000000ff041219 */ /* 0x004fca0000011602 */
[----:B------:R-:W-:-:S04]  /*24880*/  IMAD.IADD R2, R20, 0x1, R4 ;  /* 0x0000000114027824 */ /* 0x000fc800078e0204 */
[----:B------:R-:W-:Y:S01]  /*24890*/  VIADD R0, R2, -UR4 ;  /* 0x8000000402007c36 */ /* 0x000fe20008000000 */
[----:B---3--:R-:W-:Y:S06]  /*248a0*/  @!P2 BRA `(.L_x_1852) ;  /* 0x000000000044a947 */ /* 0x008fec0003800000 */
[----:B------:R-:W-:Y:S01]  /*248b0*/  ISETP.GT.AND P0, PT, R2, -0x1, PT ;  /* 0xffffffff0200780c */ /* 0x000fe20003f04270 */
[----:B------:R-:W-:-:S12]  /*248c0*/  BSSY B0, `(.L_x_1853) ;  /* 0x000000d000007945 */ /* 0x000fd80003800000 */
[----:B------:R-:W-:Y:S05]  /*248d0*/  @P0 BRA `(.L_x_1854) ;  /* 0x00000000001c0947 */ /* 0x000fea0003800000 */
[----:B------:R-:W-:Y:S02]  /*248e0*/  ISETP.NE.AND P0, PT, R3, 0x1, PT ;  /* 0x000000010300780c */ /* 0x000fe40003f05270 */
[----:B------:R-:W-:-:S11]  /*248f0*/  LOP3.LUT R2, RZ, R2, RZ, 0x33, !PT ;  /* 0x00000002ff027212 */ /* 0x000fd600078e33ff */
[----:B0-----:R-:W0:Y:S02]  /*24900*/  @P0 LDC.64 R4, c[0x0][0x9e8] ;  /* 0x00027a00ff040b82 */ /* 0x001e240000000a00 */
[----:B0-----:R-:W-:-:S05]  /*24910*/  @P0 IMAD.HI.U32 R4, R2, R4, RZ ;  /* 0x0000000402040227 */ /* 0x001fca00078e00ff */
[----:B------:R-:W-:-:S04]  /*24920*/  @P0 SHF.R.U32.HI R2, RZ, R5, R4 ;  /* 0x00000005ff020219 */ /* 0x000fc80000011604 */
[----:B------:R-:W-:Y:S01]  /*24930*/  LOP3.LUT R2, RZ, R2, RZ, 0x33, !PT ;  /* 0x00000002ff027212 */ /* 0x000fe200078e33ff */
[----:B------:R-:W-:Y:S06]  /*24940*/  BRA `(.L_x_1855) ;  /* 0x0000000000107947 */ /* 0x000fec0003800000 */
.L_x_1854:
[----:B------:R-:W-:-:S13]  /*24950*/  ISETP.NE.AND P0, PT, R3, 0x1, PT ;  /* 0x000000010300780c */ /* 0x000fda0003f05270 */
[----:B0-----:R-:W0:Y:S02]  /*24960*/  @P0 LDC.64 R4, c[0x0][0x9e8] ;  /* 0x00027a00ff040b82 */ /* 0x001e240000000a00 */
[----:B0-----:R-:W-:-:S05]  /*24970*/  @P0 IMAD.HI.U32 R4, R2, R4, RZ ;  /* 0x0000000402040227 */ /* 0x001fca00078e00ff */
[----:B------:R-:W-:-:S07]  /*24980*/  @P0 SHF.R.U32.HI R2, RZ, R5, R4 ;  /* 0x00000005ff020219 */ /* 0x000fce0000011604 */
.L_x_1855:
[----:B------:R-:W-:Y:S05]  /*24990*/  BSYNC B0 ;  /* 0x0000000000007941 */ /* 0x000fea0003800000 */
.L_x_1853:
[----:B------:R-:W-:-:S05]  /*249a0*/  IMAD R3, R2, R3, RZ ;  /* 0x0000000302037224 */ /* 0x000fca00078e02ff */
[----:B------:R-:W-:-:S07]  /*249b0*/  VIMNMX R0, R0, R3, !PT ;  /* 0x0000000300007248 */ /* 0x000fce0007fe0100 */
.L_x_1852:
[----:B------:R-:W-:-:S04]  /*249c0*/  SHF.R.S32.HI R3, RZ, 0x1f, R0 ;  /* 0x0000001fff037819 */ /* 0x000fc80000011400 */
[----:B------:R-:W-:-:S04]  /*249d0*/  LEA.HI R3, R3, R0, RZ, 0x7 ;  /* 0x0000000003037211 */ /* 0x000fc800078f38ff */
[----:B------:R-:W-:-:S04]  /*249e0*/  SHF.R.S32.HI R3, RZ, 0x7, R3 ;  /* 0x00000007ff037819 */ /* 0x000fc80000011403 */
[----:B------:R-:W-:-:S04]  /*249f0*/  VIMNMX R2, RZ, R3, !PT ;  /* 0x00000003ff027248 */ /* 0x000fc80007fe0100 */
[----:B------:R-:W-:Y:S01]  /*24a00*/  ISETP.GT.AND P0, PT, R31, R2, PT ;  /* 0x000000021f00720c */ /* 0x000fe20003f04270 */
[----:B------:R1:W-:-:S12]  /*24a10*/  STL [R1+0x4], R2 ;  /* 0x0000040201007387 */ /* 0x0003d80000100800 */
[----:B-1----:R-:W-:Y:S05]  /*24a20*/  @P0 BRA `(.L_x_1856) ;  /* 0x0000000000440947 */ /* 0x002fea0003800000 */
[----:B------:R-:W1:Y:S02]  /*24a30*/  S2R R2, SR_TID.X ;  /* 0x0000000000027919 */ /* 0x000e640000002100 */
[----:B-1----:R-:W-:-:S04]  /*24a40*/  LOP3.LUT R2, R2, 0x7f, RZ, 0xc0, !PT ;  /* 0x0000007f02027812 */ /* 0x002fc800078ec0ff */
[----:B------:R-:W-:-:S13]  /*24a50*/  ISETP.NE.AND P0, PT, R2, RZ, PT ;  /* 0x000000ff0200720c */ /* 0x000fda0003f05270 */
[----:B------:R-:W-:Y:S05]  /*24a60*/  @P0 BRA `(.L_x_1857) ;  /* 0x0000003800b80947 */ /* 0x000fea0003800000 */
[----:B0-----:R-:W0:Y:S01]  /*24a70*/  S2R R5, SR_LANEID ;  /* 0x0000000000057919 */ /* 0x001e220000000000 */
        /* <DEDUP_REMOVED lines=12> */
.L_x_1856:
        /* <DEDUP_REMOVED lines=10> */
[----:B------:R-:W1:Y:S01]  /*24be0*/  LDC.64 R2, c[0x4][R2] ;  /* 0x0100000002027b82 */ /* 0x000e620000000a00 */
[----:B0-----:R-:W-:Y:S02]  /*24bf0*/  IMAD.U32 R5, RZ, RZ, UR7 ;  /* 0x00000007ff057e24 */ /* 0x001fe4000f8e00ff */
[----:B------:R-:W-:Y:S02]  /*24c00*/  IMAD.U32 R6, RZ, RZ, UR8 ;  /* 0x00000008ff067e24 */ /* 0x000fe4000f8e00ff */
[----:B------:R-:W-:-:S02]  /*24c10*/  IMAD.U32 R7, RZ, RZ, UR9 ;  /* 0x00000009ff077e24 */ /* 0x000fc4000f8e00ff */
[----:B------:R-:W-:Y:S02]  /*24c20*/  IMAD.U32 R10, RZ, RZ, UR4 ;  /* 0x00000004ff0a7e24 */ /* 0x000fe4000f8e00ff */
[----:B------:R-:W-:Y:S02]  /*24c30*/  IMAD.U32 R11, RZ, RZ, UR5 ;  /* 0x00000005ff0b7e24 */ /* 0x000fe4000f8e00ff */
[----:B------:R-:W-:Y:S02]  /*24c40*/  IMAD.MOV.U32 R8, RZ, RZ, 0x70 ;  /* 0x00000070ff087424 */ /* 0x000fe400078e00ff */
[----:B------:R-:W-:-:S07]  /*24c50*/  IMAD.MOV.U32 R13, RZ, RZ, RZ ;  /* 0x000000ffff0d7224 */ /* 0x000fce00078e00ff */
[----:B------:R-:W-:-:S07]  /*24c60*/  LEPC R20, `(.L_x_1859) ;  /* 0x000000001014794e */ /* 0x000fce0000000000 */
[----:B-1----:R-:W-:Y:S05]  /*24c70*/  CALL.ABS.NOINC R2 ;  /* 0x0000000002007343 */ /* 0x002fea0003c00000 */
.L_x_1859:
[----:B------:R-:W-:Y:S05]  /*24c80*/  BSYNC B6 ;  /* 0x0000000000067941 */ /* 0x000fea0003800000 */
.L_x_1858:
        /* <DEDUP_REMOVED lines=11> */
[----:B------:R-:W1:Y:S01]  /*24d40*/  LDC.64 R2, c[0x4][R2] ;  /* 0x0100000002027b82 */ /* 0x000e620000000a00 */
[----:B0-----:R-:W-:Y:S02]  /*24d50*/  IMAD.U32 R5, RZ, RZ, UR7 ;  /* 0x00000007ff057e24 */ /* 0x001fe4000f8e00ff */
        /* <DEDUP_REMOVED lines=8> */
[----:B-1----:R-:W-:Y:S05]  /*24de0*/  CALL.ABS.NOINC R2 ;  /* 0x0000000002007343 */ /* 0x002fea0003c00000 */
.L_x_1861:
[----:B------:R-:W-:Y:S05]  /*24df0*/  BSYNC B6 ;  /* 0x0000000000067941 */ /* 0x000fea0003800000 */
.L_x_1860:
        /* <DEDUP_REMOVED lines=20> */
.L_x_1863:
[----:B------:R-:W-:Y:S05]  /*24f40*/  BSYNC B6 ;  /* 0x0000000000067941 */ /* 0x000fea0003800000 */
.L_x_1862:
        /* <DEDUP_REMOVED lines=10> */
[----:B0-----:R-:W-:Y:S02]  /*24ff0*/  IMAD.U32 R5, RZ, RZ, UR5 ;  /* 0x00000005ff057e24 */ /* 0x001fe4000f8e00ff */
[----:B------:R-:W-:Y:S02]  /*25000*/  IMAD.U32 R7, RZ, RZ, UR7 ;  /* 0x00000007ff077e24 */ /* 0x000fe4000f8e00ff */
[----:B------:R-:W-:-:S02]  /*25010*/  IMAD.U32 R10, RZ, RZ, UR8 ;  /* 0x00000008ff0a7e24 */ /* 0x000fc4000f8e00ff */
[----:B------:R-:W-:Y:S02]  /*25020*/  IMAD.U32 R11, RZ, RZ, UR9 ;  /* 0x00000009ff0b7e24 */ /* 0x000fe4000f8e00ff */
[----:B------:R-:W-:Y:S02]  /*25030*/  IMAD.MOV.U32 R8, RZ, RZ, 0x70 ;  /* 0x00000070ff087424 */ /* 0x000fe400078e00ff */
[----:B------:R-:W-:Y:S02]  /*25040*/  IMAD.MOV.U32 R12, RZ, RZ, 0x1 ;  /* 0x00000001ff0c7424 */ /* 0x000fe400078e00ff */
[----:B------:R-:W-:-:S07]  /*25050*/  IMAD.MOV.U32 R13, RZ, RZ, RZ ;  /* 0x000000ffff0d7224 */ /* 0x000fce00078e00ff */
[----:B------:R-:W-:-:S07]  /*25060*/  LEPC R20, `(.L_x_1865) ;  /* 0x000000001014794e */ /* 0x000fce0000000000 */
[----:B-1----:R-:W-:Y:S05]  /*25070*/  CALL.ABS.NOINC R2 ;  /* 0x0000000002007343 */ /* 0x002fea0003c00000 */
.L_x_1865:
[----:B------:R-:W-:Y:S05]  /*25080*/  BSYNC B6 ;  /* 0x0000000000067941 */ /* 0x000fea0003800000 */
.L_x_1864:
[----:B------:R-:W1:Y:S01]  /*25090*/  S2R R2, SR_TID.X ;  /* 0x0000000000027919 */ /* 0x000e620000002100 */
[----:B------:R-:W-:Y:S01]  /*250a0*/  ULDC.64 UR4, c[0x0][0x9f8] ;  /* 0x00027e0000047ab9 */ /* 0x000fe20000000a00 */
[----:B------:R-:W-:Y:S01]  /*250b0*/  IMAD.MOV.U32 R30, RZ, RZ, R19 ;  /* 0x000000ffff1e7224 */ /* 0x000fe200078e0013 */
[----:B------:R-:W-:Y:S01]  /*250c0*/  ISETP.NE.U32.AND P0, PT, RZ, UR4, PT ;  /* 0x00000004ff007c0c */ /* 0x000fe2000bf05070 */
[----:B------:R-:W2:Y:S01]  /*250d0*/  S2R R20, SR_TID.X ;  /* 0x0000000000147919 */ /* 0x000ea20000002100 */
[----:B------:R-:W3:Y:S01]  /*250e0*/  LDC R9, c[0x0][0x430] ;  /* 0x00010c00ff097b82 */ /* 0x000ee20000000800 */
[----:B------:R-:W-:Y:S01]  /*250f0*/  LEA R7, R31, 0xffffff80, 0x7 ;  /* 0xffffff801f077811 */ /* 0x000fe200078e38ff */
[----:B------:R-:W-:Y:S01]  /*25100*/  IMAD.U32 R10, RZ, RZ, UR41 ;  /* 0x00000029ff0a7e24 */ /* 0x000fe2000f8e00ff */
[----:B------:R-:W-:Y:S01]  /*25110*/  ISETP.NE.AND.EX P0, PT, RZ, UR5, PT, P0 ;  /* 0x00000005ff007c0c */ /* 0x000fe2000bf05300 */
[----:B------:R-:W-:Y:S01]  /*25120*/  ULDC UR4, c[0x0][0x2f4] ;  /* 0x0000bd0000047ab9 */ /* 0x000fe20000000800 */
[----:B------:R-:W-:Y:S01]  /*25130*/  LOP3.LUT R22, R22, 0xffffffdf, RZ, 0xc0, !PT ;  /* 0xffffffdf16167812 */ /* 0x000fe200078ec0ff */
[----:B------:R-:W-:Y:S01]  /*25140*/  ULDC UR5, c[0x0][0x320] ;  /* 0x0000c80000057ab9 */ /* 0x000fe20000000800 */
[----:B-1----:R-:W-:-:S09]  /*25150*/  LOP3.LUT R21, R2, 0x7f, RZ, 0xc0, !PT ;  /* 0x0000007f02157812 */ /* 0x002fd200078ec0ff */
[----:B------:R-:W1:Y:S01]  /*25160*/  @P0 LDC.64 R2, c[0x0][0x9f8] ;  /* 0x00027e00ff020b82 */ /* 0x000e620000000a00 */
[----:B--2---:R-:W-:Y:S01]  /*25170*/  IMAD.SHL.U32 R20, R20, 0x20, RZ ;  /* 0x0000002014147824 */ /* 0x004fe200078e00ff */
[----:B------:R-:W-:Y:S01]  /*25180*/  SHF.R.U32.HI R21, RZ, 0x2, R21 ;  /* 0x00000002ff157819 */ /* 0x000fe20000011615 */
[----:B-1----:R-:W-:-:S05]  /*25190*/  @P0 IMAD.WIDE R2, R19, 0x4, R2 ;  /* 0x0000000413020825 */ /* 0x002fca00078e0202 */
[----:B------:R1:W2:Y:S01]  /*251a0*/  @P0 LDG.E R30, desc[UR38][R2.64] ;  /* 0x00000026021e0981 */ /* 0x0002a2000c1e1900 */
[----:B---3--:R-:W-:Y:S02]  /*251b0*/  ISETP.NE.AND P1, PT, R9, 0x1, PT ;  /* 0x000000010900780c */ /* 0x008fe40003f25270 */
[----:B------:R-:W-:-:S04]  /*251c0*/  LOP3.LUT R20, R21, 0x60, R20, 0xf8, !PT ;  /* 0x0000006015147812 */ /* 0x000fc800078ef814 */
[----:B------:R-:W-:-:S04]  /*251d0*/  LOP3.LUT R8, R20, R7, RZ, 0xfc, !PT ;  /* 0x0000000714087212 */ /* 0x000fc800078efcff */
[C---:B------:R-:W-:Y:S01]  /*251e0*/  ISETP.GE.AND P0, PT, R8.reuse, R26, PT ;  /* 0x0000001a0800720c */ /* 0x040fe20003f06270 */
[----:B------:R-:W-:Y:S02]  /*251f0*/  IMAD.IADD R8, R8, 0x1, R37 ;  /* 0x0000000108087824 */ /* 0x000fe400078e0225 */
[----:B0-----:R-:W0:Y:S02]  /*25200*/  @P1 LDC R5, c[0x0][0x434] ;  /* 0x00010d00ff051b82 */ /* 0x001e240000000800 */
[----:B------:R-:W-:-:S06]  /*25210*/  IMAD.MOV.U32 R0, RZ, RZ, R8 ;  /* 0x000000ffff007224 */ /* 0x000fcc00078e0008 */
[----:B------:R-:W3:Y:S08]  /*25220*/  @P1 LDC R4, c[0x0][0x438] ;  /* 0x00010e00ff041b82 */ /* 0x000ef00000000800 */
[----:B-1----:R-:W1:Y:S01]  /*25230*/  @!P0 LDC.64 R2, c[0x0][0x428] ;  /* 0x00010a00ff028b82 */ /* 0x002e620000000a00 */
[----:B0-----:R-:W-:-:S05]  /*25240*/  @P1 IMAD.HI.U32 R5, R8, R5, RZ ;  /* 0x0000000508051227 */ /* 0x001fca00078e00ff */
[----:B---3--:R-:W-:-:S04]  /*25250*/  @P1 SHF.R.U32.HI R0, RZ, R4, R5 ;  /* 0x00000004ff001219 */ /* 0x008fc80000011605 */
[--C-:B------:R-:W-:Y:S01]  /*25260*/  @!P0 SHF.R.S32.HI R5, RZ, 0x1f, R0.reuse ;  /* 0x0000001fff058819 */ /* 0x100fe20000011400 */
[----:B------:R-:W-:Y:S01]  /*25270*/  @!P0 IMAD.MOV.U32 R4, RZ, RZ, R0 ;  /* 0x000000ffff048224 */ /* 0x000fe200078e0000 */
[----:B------:R-:W-:Y:S02]  /*25280*/  ISETP.NE.AND P2, PT, R10, 0x3, PT ;  /* 0x000000030a00780c */ /* 0x000fe40003f45270 */
[C---:B------:R-:W-:Y:S02]  /*25290*/  LOP3.LUT R10, R36.reuse, 0x40, RZ, 0xfc, !PT ;  /* 0x00000040240a7812 */ /* 0x040fe400078efcff */
[----:B------:R-:W-:-:S09]  /*252a0*/  LOP3.LUT R11, R36, 0x80, RZ, 0xfc, !PT ;  /* 0x00000080240b7812 */ /* 0x000fd200078efcff */
[----:B------:R-:W-:-:S04]  /*252b0*/  @P2 LOP3.LUT R22, R22, 0x20, RZ, 0xfc, !PT ;  /* 0x0000002016162812 */ /* 0x000fc800078efcff */
[----:B------:R-:W-:Y:S02]  /*252c0*/  LOP3.LUT R22, R22, 0xffffffef, RZ, 0xc0, !PT ;  /* 0xffffffef16167812 */ /* 0x000fe400078ec0ff */
[----:B------:R-:W-:Y:S01]  /*252d0*/  ISETP.GE.AND P3, PT, R11, UR4, PT ;  /* 0x000000040b007c0c */ /* 0x000fe2000bf66270 */
[----:B------:R-:W-:Y:S01]  /*252e0*/  UMOV UR6, 0xffffffff ;  /* 0xffffffff00067882 */ /* 0x000fe20000000000 */
[----:B------:R-:W-:-:S04]  /*252f0*/  IMAD.MOV R0, RZ, RZ, -R0 ;  /* 0x000000ffff007224 */ /* 0x000fc800078e0a00 */
[----:B------:R-:W-:Y:S01]  /*25300*/  IMAD R8, R9, R0, R8 ;  /* 0x0000000009087224 */ /* 0x000fe200078e0208 */
[----:B--2---:R-:W-:Y:S01]  /*25310*/  SHF.R.S32.HI R6, RZ, 0x1f, R30 ;  /* 0x0000001fff067819 */ /* 0x004fe2000001141e */
[----:B-1----:R-:W-:-:S04]  /*25320*/  @!P0 IMAD.WIDE.U32 R4, R30, R2, R4 ;  /* 0x000000021e048225 */ /* 0x002fc800078e0004 */
[----:B------:R0:W-:Y:S02]  /*25330*/  STL [R1], R6 ;  /* 0x0000000601007387 */ /* 0x0001e40000100800 */
[----:B0-----:R-:W-:-:S04]  /*25340*/  @!P0 IMAD R6, R6, R2, RZ ;  /* 0x0000000206068224 */ /* 0x001fc800078e02ff */
[----:B------:R-:W-:Y:S02]  /*25350*/  @!P0 IMAD R6, R30, R3, R6 ;  /* 0x000000031e068224 */ /* 0x000fe400078e0206 */
[----:B------:R-:W0:Y:S03]  /*25360*/  @!P0 LDC.64 R2, c[0x0][0x418] ;  /* 0x00010600ff028b82 */ /* 0x000e260000000a00 */
[----:B------:R-:W-:Y:S01]  /*25370*/  @!P0 IADD3 R5, R5, R6, RZ ;  /* 0x0000000605058210 */ /* 0x000fe20007ffe0ff */
[----:B------:R-:W-:Y:S01]  /*25380*/  IMAD.MOV.U32 R6, RZ, RZ, RZ ;  /* 0x000000ffff067224 */ /* 0x000fe200078e00ff */
[----:B0-----:R-:W-:-:S04]  /*25390*/  @!P0 LEA R2, P1, R4, R2, 0x2 ;  /* 0x0000000204028211 */ /* 0x001fc800078210ff */
[----:B------:R-:W-:Y:S02]  /*253a0*/  @!P0 LEA.HI.X R3, R4, R3, R5, 0x2, P1 ;  /* 0x0000000304038211 */ /* 0x000fe400008f1405 */
[----:B------:R-:W-:-:S03]  /*253b0*/  ISETP.GE.AND P1, PT, R36, UR4, PT ;  /* 0x0000000424007c0c */ /* 0x000fc6000bf26270 */
[----:B------:R0:W5:Y:S01]  /*253c0*/  @!P0 LDG.E R6, desc[UR38][R2.64] ;  /* 0x0000002602068981 */ /* 0x000162000c1e1900 */
[----:B------:R-:W-:-:S09]  /*253d0*/  ISETP.GE.AND P0, PT, R10, UR4, PT ;  /* 0x000000040a007c0c */ /* 0x000fd2000bf06270 */
        /* <DEDUP_REMOVED lines=12> */
.L_x_2039:
[----:B------:R-:W-:Y:S01]  /*254a0*/  SHF.R.S32.HI R31, RZ, 0x1f, R18 ;  /* 0x0000001fff1f7819 */ /* 0x000fe20000011412 */
[----:B------:R-:W-:Y:S06]  /*254b0*/  @!P2 BRA `(.L_x_1867) ;  /* 0x000000000004a947 */ /* 0x000fec0003800000 */
[----:B------:R-:W-:Y:S01]  /*254c0*/  BPT.TRAP 0x1 ;  /* 0x000000040000795c */ /* 0x000fe20000300000 */
.L_x_1867:
[----:B------:R-:W0:Y:S01]  /*254d0*/  S2R R0, SR_TID.X ;  /* 0x0000000000007919 */ /* 0x000e220000002100 */
[----:B------:R-:W-:Y:S01]  /*254e0*/  IMAD R4, R24, 0x8, R23 ;  /* 0x0000000818047824 */ /* 0x000fe200078e0217 */
[----:B------:R-:W-:Y:S01]  /*254f0*/  BSSY B0, `(.L_x_1868) ;  /* 0x0000009000007945 */ /* 0x000fe20003800000 */
[----:B0-----:R-:W-:-:S04]  /*25500*/  LOP3.LUT R0, R0, 0x7f, RZ, 0xc0, !PT ;  /* 0x0000007f00007812 */ /* 0x001fc800078ec0ff */
[----:B------:R-:W-:-:S04]  /*25510*/  SHF.R.U32.HI R0, RZ, 0x2, R0 ;  /* 0x00000002ff007819 */ /* 0x000fc80000011600 */
[----:B------:R-:W-:Y:S02]  /*25520*/  IADD3 R7, -R0, R26, -R7 ;  /* 0x0000001a00077210 */ /* 0x000fe40007ffe907 */
[----:B------:R-:W-:Y:S02]  /*25530*/  SHF.L.U32 R0, R28, 0x1f, RZ ;  /* 0x0000001f1c007819 */ /* 0x000fe400000006ff */
[----:B------:R-:W-:Y:S02]  /*25540*/  SHF.R.S32.HI R26, RZ, 0x1f, R8 ;  /* 0x0000001fff1a7819 */ /* 0x000fe40000011408 */
[----:B------:R-:W0:Y:S01]  /*25550*/  SYNCS.PHASECHK.TRANS64.TRYWAIT P0, [R4+URZ+0x22880], R0 ;  /* 0x02288000040075a7 */ /* 0x000e22000800017f */
[----:B------:R1:W-:Y:S02]  /*25560*/  STL [R1+0x28], R0 ;  /* 0x0000280001007387 */ /* 0x0003e40000100800 */
[----:B01----:R-:W-:Y:S05]  /*25570*/  @!P0 BRA `(.L_x_1869) ;  /* 0x0000006000f88947 */ /* 0x003fea0003800000 */
.L_x_2040:
[----:B------:R-:W-:Y:S05]  /*25580*/  BSYNC B0 ;  /* 0x0000000000007941 */ /* 0x000fea0003800000 */
.L_x_1868:
[----:B------:R-:W-:Y:S01]  /*25590*/  ULDC.64 UR4, c[0x0][0x328] ;  /* 0x0000ca0000047ab9 */ /* 0x000fe20000000a00 */
[----:B-----5:R-:W-:Y:S01]  /*255a0*/  SHF.R.S32.HI R5, RZ, 0x1f, R6 ;  /* 0x0000001fff057819 */ /* 0x020fe20000011406 */
[----:B0-----:R-:W-:Y:S01]  /*255b0*/  IMAD R0, R26, UR4, RZ ;  /* 0x000000041a007c24 */ /* 0x001fe2000f8e02ff */
[----:B------:R-:W-:Y:S01]  /*255c0*/  ULDC.64 UR6, c[0x0][0x318] ;  /* 0x0000c60000067ab9 */ /* 0x000fe20000000a00 */
[----:B------:R-:W-:Y:S01]  /*255d0*/  IMAD.WIDE.U32 R2, R8, UR4, RZ ;  /* 0x0000000408027c25 */ /* 0x000fe2000f8e00ff */
[----:B------:R-:W-:Y:S01]  /*255e0*/  LOP3.LUT P1, RZ, R22, 0x1, RZ, 0xc0, !PT ;  /* 0x0000000116ff7812 */ /* 0x000fe2000782c0ff */
[----:B------:R0:W-:Y:S01]  /*255f0*/  STL [R1+0x24], R5 ;  /* 0x0000240501007387 */ /* 0x0001e20000100800 */
[----:B------:R-:W-:Y:S01]  /*25600*/  ISETP.GE.AND P4, PT, R7, 0x1, PT ;  /* 0x000000010700780c */ /* 0x000fe20003f86270 */
[----:B------:R-:W-:Y:S01]  /*25610*/  IMAD R0, R8, UR5, R0 ;  /* 0x0000000508007c24 */ /* 0x000fe2000f8e0200 */
[----:B------:R-:W-:-:S03]  /*25620*/  ULDC.64 UR4, c[0x0][0x338] ;  /* 0x0000ce0000047ab9 */ /* 0x000fc60000000a00 */
[----:B------:R-:W-:Y:S02]  /*25630*/  IMAD.IADD R3, R3, 0x1, R0 ;  /* 0x0000000103037824 */ /* 0x000fe400078e0200 */
[----:B------:R-:W-:Y:S02]  /*25640*/  IMAD R0, R5, UR4, RZ ;  /* 0x0000000405007c24 */ /* 0x000fe4000f8e02ff */
[----:B0-----:R-:W0:Y:S01]  /*25650*/  S2R R5, SR_TID.X ;  /* 0x0000000000057919 */ /* 0x001e220000002100 */
[----:B------:R-:W-:-:S04]  /*25660*/  IMAD.WIDE.U32 R2, R6, UR4, R2 ;  /* 0x0000000406027c25 */ /* 0x000fc8000f8e0002 */
[----:B------:R-:W-:Y:S01]  /*25670*/  IMAD R0, R6, UR5, R0 ;  /* 0x0000000506007c24 */ /* 0x000fe2000f8e0200 */
[----:B------:R-:W-:-:S03]  /*25680*/  ULDC.64 UR4, c[0x0][0x330] ;  /* 0x0000cc0000047ab9 */ /* 0x000fc60000000a00 */
[----:B------:R-:W-:Y:S02]  /*25690*/  IMAD.IADD R3, R3, 0x1, R0 ;  /* 0x0000000103037824 */ /* 0x000fe400078e0200 */
[----:B------:R-:W-:Y:S02]  /*256a0*/  IMAD R0, R31, UR4, RZ ;  /* 0x000000041f007c24 */ /* 0x000fe4000f8e02ff */
[C---:B------:R-:W-:Y:S01]  /*256b0*/  IMAD.WIDE.U32 R2, R18.reuse, UR4, R2 ;  /* 0x0000000412027c25 */ /* 0x040fe2000f8e0002 */
[----:B------:R-:W-:Y:S01]  /*256c0*/  UMOV UR4, 0xffffffff ;  /* 0xffffffff00047882 */ /* 0x000fe20000000000 */
[----:B0-----:R-:W-:Y:S02]  /*256d0*/  LOP3.LUT R9, R5, 0x7f, RZ, 0xc0, !PT ;  /* 0x0000007f05097812 */ /* 0x001fe400078ec0ff */
[----:B------:R-:W-:Y:S01]  /*256e0*/  IMAD R5, R18, UR5, R0 ;  /* 0x0000000512057c24 */ /* 0x000fe2000f8e0200 */
[----:B------:R-:W-:Y:S02]  /*256f0*/  IADD3 R0, P0, R2, UR6, RZ ;  /* 0x0000000602007c10 */ /* 0x000fe4000ff1e0ff */
[----:B------:R-:W-:-:S02]  /*25700*/  SHF.R.U32.HI R9, RZ, 0x5, R9 ;  /* 0x00000005ff097819 */ /* 0x000fc40000011609 */
[----:B------:R-:W-:-:S03]  /*25710*/  IADD3.X R2, R3, UR7, R5, P0, !PT ;  /* 0x0000000703027c10 */ /* 0x000fc600087fe405 */
[----:B------:R-:W-:-:S04]  /*25720*/  IMAD.SHL.U32 R9, R9, 0x400, RZ ;  /* 0x0000040009097824 */ /* 0x000fc800078e00ff */
[----:B------:R-:W-:Y:S01]  /*25730*/  IMAD R5, R24, 0x4000, R9 ;  /* 0x0000400018057824 */ /* 0x000fe200078e0209 */
[----:B------:R-:W-:Y:S06]  /*25740*/  BRA.DIV UR4, `(.L_x_1870) ;  /* 0x00000062049c7947 */ /* 0x000fec000b800000 */
[----:B------:R-:W0:Y:S01]  /*25750*/  SHFL.IDX PT, R10, R0, RZ, 0x1c1f ;  /* 0x001c1fff000a7589 */ /* 0x000e2200000e0000 */
[----:B------:R-:W-:Y:S02]  /*25760*/  LOP3.LUT P6, RZ, R22, 0x2, RZ, 0xc0, !PT ;  /* 0x0000000216ff7812 */ /* 0x000fe400078cc0ff */
[C---:B------:R-:W-:Y:S01]  /*25770*/  ISETP.GE.AND P3, PT, R7.reuse, 0x21, PT ;  /* 0x000000210700780c */ /* 0x040fe20003f66270 */
[----:B------:R-:W1:Y:S01]  /*25780*/  SHFL.IDX PT, R3, R2, RZ, 0x1c1f ;  /* 0x001c1fff02037589 */ /* 0x000e6200000e0000 */
[C---:B------:R-:W-:Y:S02]  /*25790*/  ISETP.GE.AND P2, PT, R7.reuse, 0x41, PT ;  /* 0x000000410700780c */ /* 0x040fe40003f46270 */
[----:B------:R-:W-:Y:S01]  /*257a0*/  ISETP.GE.AND P5, PT, R7, 0x61, PT ;  /* 0x000000610700780c */ /* 0x000fe20003fa6270 */
[----:B------:R-:W-:Y:S01]  /*257b0*/  SHFL.IDX PT, R9, R2, 0x1, 0x1c1f ;  /* 0x003c1f0002097f89 */ /* 0x000fe200000e0000 */
[----:B0-----:R-:W-:-:S05]  /*257c0*/  IADD3 R10, P0, R36, R10, RZ ;  /* 0x0000000a240a7210 */ /* 0x001fca0007f1e0ff */
[----:B-1----:R-:W-:Y:S01]  /*257d0*/  IMAD.X R11, RZ, RZ, R3, P0 ;  /* 0x000000ffff0b7224 */ /* 0x002fe200000e0603 */
[----:B------:R-:W-:Y:S02]  /*257e0*/  ISETP.LT.OR P0, PT, R7, 0x1, P6 ;  /* 0x000000010700780c */ /* 0x000fe40003701670 */
[----:B------:R-:W-:-:S05]  /*257f0*/  IADD3 R3, R23, R5, R33 ;  /* 0x0000000517037210 */ /* 0x000fca0007ffe021 */
[----:B------:R-:W-:-:S06]  /*25800*/  IMAD.IADD R5, R34, 0x1, R3 ;  /* 0x0000000122057824 */ /* 0x000fcc00078e0203 */
[----:B------:R-:W-:Y:S01]  /*25810*/  LDGSTS.E.BYPASS.LTC128B.128 [R3+0x8400], desc[UR38][R10.64], !P0 ;  /* 0x084000000a037fae */ /* 0x000fe2000c101d66 */
[----:B------:R-:W-:-:S13]  /*25820*/  ISETP.LT.OR P0, PT, R7, 0x1, P1 ;  /* 0x000000010700780c */ /* 0x000fda0000f01670 */
[----:B------:R0:W-:Y:S04]  /*25830*/  LDGSTS.E.BYPASS.LTC128B.128 [R5+0x8400], desc[UR38][R10.64+0x40], !P0 ;  /* 0x084000400a057fae */ /* 0x0001e8000c101d66 */
[----:B0-----:R-:W0:Y:S02]  /*25840*/  SHFL.IDX PT, R10, R0, 0x1, 0x1c1f ;  /* 0x003c1f00000a7f89 */ /* 0x001e2400000e0000 */
[----:B0-----:R-:W-:-:S05]  /*25850*/  IADD3 R10, P0, R36, R10, RZ ;  /* 0x0000000a240a7210 */ /* 0x001fca0007f1e0ff */
[----:B------:R-:W-:Y:S01]  /*25860*/  IMAD.X R11, RZ, RZ, R9, P0 ;  /* 0x000000ffff0b7224 */ /* 0x000fe200000e0609 */
[C---:B------:R-:W-:Y:S01]  /*25870*/  ISETP.LT.OR P0, PT, R7.reuse, 0x21, P6 ;  /* 0x000000210700780c */ /* 0x040fe20003701670 */
[----:B------:R-:W-:Y:S04]  /*25880*/  SHFL.IDX PT, R9, R2, 0x2, 0x1c1f ;  /* 0x005c1f0002097f89 */ /* 0x000fe800000e0000 */
[----:B------:R-:W-:Y:S08]  /*25890*/  SHFL.IDX PT, R2, R2, 0x3, 0x1c1f ;  /* 0x007c1f0002027f89 */ /* 0x000ff000000e0000 */
[----:B------:R-:W-:Y:S01]  /*258a0*/  LDGSTS.E.BYPASS.LTC128B.128 [R3+0x9400], desc[UR38][R10.64], !P0 ;  /* 0x094000000a037fae */ /* 0x000fe2000c101d66 */
[----:B------:R-:W-:-:S13]  /*258b0*/  ISETP.LT.OR P0, PT, R7, 0x21, P1 ;  /* 0x000000210700780c */ /* 0x000fda0000f01670 */
[----:B------:R0:W-:Y:S04]  /*258c0*/  LDGSTS.E.BYPASS.LTC128B.128 [R5+0x9400], desc[UR38][R10.64+0x40], !P0 ;  /* 0x094000400a057fae */ /* 0x0001e8000c101d66 */
[----:B0-----:R-:W0:Y:S04]  /*258d0*/  SHFL.IDX PT, R10, R0, 0x2, 0x1c1f ;  /* 0x005c1f00000a7f89 */ /* 0x001e2800000e0000 */
[----:B------:R-:W1:Y:S01]  /*258e0*/  SHFL.IDX PT, R0, R0, 0x3, 0x1c1f ;  /* 0x007c1f0000007f89 */ /* 0x000e6200000e0000 */
[----:B0-----:R-:W-:-:S04]  /*258f0*/  IADD3 R10, P0, R36, R10, RZ ;  /* 0x0000000a240a7210 */ /* 0x001fc80007f1e0ff */
[----:B------:R-:W-:Y:S02]  /*25900*/  IADD3.X R11, RZ, R9, RZ, P0, !PT ;  /* 0x00000009ff0b7210 */ /* 0x000fe400007fe4ff */
[----:B------:R-:W-:-:S13]  /*25910*/  ISETP.LT.OR P0, PT, R7, 0x41, P6 ;  /* 0x000000410700780c */ /* 0x000fda0003701670 */
[----:B------:R2:W-:Y:S01]  /*25920*/  LDGSTS.E.BYPASS.LTC128B.128 [R3+0xa400], desc[UR38][R10.64], !P0 ;  /* 0x0a4000000a037fae */ /* 0x0005e2000c101d66 */
[----:B------:R-:W-:-:S13]  /*25930*/  ISETP.LT.OR P0, PT, R7, 0x41, P1 ;  /* 0x000000410700780c */ /* 0x000fda0000f01670 */
[----:B-1----:R2:W-:Y:S02]  /*25940*/  LDGSTS.E.BYPASS.LTC128B.128 [R5+0xa400], desc[UR38][R10.64+0x40], !P0 ;  /* 0x0a4000400a057fae */ /* 0x0025e4000c101d66 */
.L_x_2050:
        /* <DEDUP_REMOVED lines=12> */
.L_x_1871:
[----:B------:R-:W-:Y:S02]  /*25a10*/  PLOP3.LUT P1, PT, P1, P0, PT, 0xa2, 0x0 ;  /* 0x000000000000781c */ /* 0x000fe40000f21472 */
[----:B------:R-:W-:-:S08]  /*25a20*/  @P0 R2UR P1, UR4, R4 ;  /* 0x00000000040402ca */ /* 0x000fd00000020000 */
[----:B------:R-:W-:-:S05]  /*25a30*/  @P0 PLOP3.LUT P0, PT, P1, PT, PT, 0x80, 0x0 ;  /* 0x000000000000081c */ /* 0x000fca0000f0f070 */
[----:B------:R-:W-:Y:S01]  /*25a40*/  @!P1 SYNCS.ARRIVE.TRANS64.RED.A0T1 RZ, [UR4+0x22870], RZ ;  /* 0x022870ffffff99a7 */ /* 0x000fe20008200404 */
[----:B------:R-:W-:Y:S07]  /*25a50*/  @!P1 ARRIVES.LDGSTSBAR.64.TRANSCNT [UR4+0x22870] ;  /* 0x02287000ff0099b0 */ /* 0x000fee0008000a84 */
[----:B------:R-:W-:Y:S05]  /*25a60*/  @P0 BRA.U.ANY `(.L_x_1871) ;  /* 0xfffffffd00e80947 */ /* 0x000fea000393ffff */
[----:B------:R-:W-:Y:S01]  /*25a70*/  NOP ;  /* 0x0000000000007918 */ /* 0x000fe20000000000 */
[----:B------:R-:W-:-:S05]  /*25a80*/  IMAD.U32 R0, RZ, RZ, UR41 ;  /* 0x00000029ff007e24 */ /* 0x000fca000f8e00ff */
[----:B------:R-:W-:-:S13]  /*25a90*/  ISETP.NE.AND P6, PT, R0, 0x3, PT ;  /* 0x000000030000780c */ /* 0x000fda0003fc5270 */
[----:B------:R-:W-:Y:S05]  /*25aa0*/  @!P6 BRA `(.L_x_1872) ;  /* 0x000000000004e947 */ /* 0x000fea0003800000 */
[----:B------:R-:W-:Y:S01]  /*25ab0*/  BPT.TRAP 0x1 ;  /* 0x000000040000795c */ /* 0x000fe20000300000 */
.L_x_1872:
[----:B------:R2:W-:Y:S01]  /*25ac0*/  SYNCS.ARRIVE.TRANS64.A1T0 RZ, [R4+URZ+0x22870], RZ ;  /* 0x022870ff04ff79a7 */ /* 0x0005e2000810003f */
[----:B------:R-:W-:Y:S05]  /*25ad0*/  @!P6 BRA `(.L_x_1873) ;  /* 0x000000000004e947 */ /* 0x000fea0003800000 */
[----:B------:R-:W-:Y:S01]  /*25ae0*/  BPT.TRAP 0x1 ;  /* 0x000000040000795c */ /* 0x000fe20000300000 */
.L_x_1873:
[----:B------:R-:W3:Y:S01]  /*25af0*/  LDL R0, [R1+0x28] ;  /* 0x0000280001007983 */ /* 0x000ee20000100800 */
[----:B------:R-:W-:Y:S01]  /*25b00*/  BSSY B0, `(.L_x_1874) ;  /* 0x0000003000007945 */ /* 0x000fe20003800000 */
[----:B---3--:R-:W3:Y:S03]  /*25b10*/  SYNCS.PHASECHK.TRANS64.TRYWAIT P0, [R4+URZ+0x22840], R0 ;  /* 0x02284000040075a7 */ /* 0x008ee6000800017f */
[----:B---3--:R-:W-:Y:S05]  /*25b20*/  @!P0 BRA `(.L_x_1875) ;  /* 0x00000064001c8947 */ /* 0x008fea0003800000 */
.L_x_2051:
[----:B------:R-:W-:Y:S05]  /*25b30*/  BSYNC B0 ;  /* 0x0000000000007941 */ /* 0x000fea0003800000 */
.L_x_1874:
[----:B01----:R-:W4:Y:S01]  /*25b40*/  LDL.LU R5, [R1+0x24] ;  /* 0x0000240001057983 */ /* 0x003f220000300800 */
[----:B------:R-:W-:Y:S01]  /*25b50*/  ULDC.64 UR4, c[0x0][0x300] ;  /* 0x0000c00000047ab9 */ /* 0x000fe20000000a00 */
[----:B------:R-:W-:Y:S02]  /*25b60*/  ULDC.64 UR6, c[0x0][0x2e8] ;  /* 0x0000ba0000067ab9 */ /* 0x000fe40000000a00 */
[----:B------:R-:W5:Y:S01]  /*25b70*/  LDL R7, [R1+0xc] ;  /* 0x00000c0001077983 */ /* 0x000f620000100800 */
[----:B---3--:R-:W-:Y:S01]  /*25b80*/  IMAD R0, R26, UR4, RZ ;  /* 0x000000041a007c24 */ /* 0x008fe2000f8e02ff */
[----:B------:R-:W-:Y:S01]  /*25b90*/  LOP3.LUT P1, RZ, R22, 0x4, RZ, 0xc0, !PT ;  /* 0x0000000416ff7812 */ /* 0x000fe2000782c0ff */
[----:B------:R-:W-:-:S04]  /*25ba0*/  IMAD.WIDE.U32 R2, R8, UR4, RZ ;  /* 0x0000000408027c25 */ /* 0x000fc8000f8e00ff */
[----:B------:R-:W-:Y:S01]  /*25bb0*/  IMAD R0, R8, UR5, R0 ;  /* 0x0000000508007c24 */ /* 0x000fe2000f8e0200 */
[----:B------:R-:W-:-:S03]  /*25bc0*/  ULDC.64 UR4, c[0x0][0x310] ;  /* 0x0000c40000047ab9 */ /* 0x000fc60000000a00 */
[----:B------:R-:W-:Y:S02]  /*25bd0*/  IMAD.IADD R3, R3, 0x1, R0 ;  /* 0x0000000103037824 */ /* 0x000fe400078e0200 */
[----:B------:R-:W-:-:S04]  /*25be0*/  IMAD.WIDE.U32 R2, R6, UR4, R2 ;  /* 0x0000000406027c25 */ /* 0x000fc8000f8e0002 */
[----:B----4-:R-:W-:-:S04]  /*25bf0*/  IMAD R0, R5, UR4, RZ ;  /* 0x0000000405007c24 */ /* 0x010fc8000f8e02ff */
[----:B------:R-:W-:Y:S01]  /*25c00*/  IMAD R0, R6, UR5, R0 ;  /* 0x0000000506007c24 */ /* 0x000fe2000f8e0200 */
[----:B------:R-:W-:Y:S01]  /*25c10*/  ULDC.64 UR4, c[0x0][0x308] ;  /* 0x0000c20000047ab9 */ /* 0x000fe20000000a00 */
[----:B-----5:R-:W-:Y:S02]  /*25c20*/  IMAD R6, R24, 0x6000, R7 ;  /* 0x0000600018067824 */ /* 0x020fe400078e0207 */
        /* <DEDUP_REMOVED lines=8> */
[----:B------:R-:W0:Y:S01]  /*25cb0*/  SHFL.IDX PT, R3, R0, RZ, 0x1c1f ;  /* 0x001c1fff00037589 */ /* 0x000e2200000e0000 */
[----:B------:R-:W-:Y:S01]  /*25cc0*/  LOP3.LUT P6, RZ, R22, 0x8, RZ, 0xc0, !PT ;  /* 0x0000000816ff7812 */ /* 0x000fe200078cc0ff */
[C-C-:B------:R-:W-:Y:S02]  /*25cd0*/  @P4 IMAD.IADD R7, R23.reuse, 0x1, R6.reuse ;  /* 0x0000000117074824 */ /* 0x140fe400078e0206 */
[----:B------:R-:W1:Y:S01]  /*25ce0*/  SHFL.IDX PT, R2, R5, RZ, 0x1c1f ;  /* 0x001c1fff05027589 */ /* 0x000e6200000e0000 */
[----:B------:R-:W-:Y:S01]  /*25cf0*/  @P3 IMAD.IADD R9, R23, 0x1, R6 ;  /* 0x0000000117093824 */ /* 0x000fe200078e0206 */
[----:B0-----:R-:W-:-:S05]  /*25d00*/  @P4 IADD3 R3, P0, R36, R3, RZ ;  /* 0x0000000324034210 */ /* 0x001fca0007f1e0ff */
[----:B-1----:R-:W-:Y:S01]  /*25d10*/  @P4 IMAD.X R2, RZ, RZ, R2, P0 ;  /* 0x000000ffff024224 */ /* 0x002fe200000e0602 */
        /* <DEDUP_REMOVED lines=9> */
[----:B0-----:R-:W0:Y:S01]  /*25db0*/  SHFL.IDX PT, R3, R0, 0x1, 0x1c1f ;  /* 0x003c1f0000037f89 */ /* 0x001e2200000e0000 */
[----:B------:R-:W-:-:S03]  /*25dc0*/  @P2 IMAD.IADD R7, R23, 0x1, R6 ;  /* 0x0000000117072824 */ /* 0x000fc600078e0206 */
[----:B------:R-:W1:Y:S01]  /*25dd0*/  SHFL.IDX PT, R2, R5, 0x1, 0x1c1f ;  /* 0x003c1f0005027f89 */ /* 0x000e6200000e0000 */
[----:B0-----:R-:W-:-:S05]  /*25de0*/  @P3 IADD3 R3, P0, R36, R3, RZ ;  /* 0x0000000324033210 */ /* 0x001fca0007f1e0ff */
[----:B-1----:R-:W-:-:S05]  /*25df0*/  @P3 IMAD.X R2, RZ, RZ, R2, P0 ;  /* 0x000000ffff023224 */ /* 0x002fca00000e0602 */
[----:B------:R-:W-:-:S04]  /*25e00*/  @P3 LOP3.LUT R3, R3, R2, RZ, 0x3c, !PT ;  /* 0x0000000203033212 */ /* 0x000fc800078e3cff */
[----:B------:R-:W-:-:S04]  /*25e10*/  @P3 LOP3.LUT R2, R3, R2, RZ, 0x3c, !PT ;  /* 0x0000000203023212 */ /* 0x000fc800078e3cff */
[----:B------:R-:W-:-:S05]  /*25e20*/  @P3 LOP3.LUT R3, R3, R2, RZ, 0x3c, !PT ;  /* 0x0000000203033212 */ /* 0x000fca00078e3cff */
[----:B------:R-:W-:Y:S04]  /*25e30*/  @P3 LDGSTS.E.BYPASS.LTC128B.128 [R9+0x16c00], desc[UR38][R2.64], !P4 ;  /* 0x16c0000002093fae */ /* 0x000fe8000e101d66 */
[----:B------:R-:W-:Y:S04]  /*25e40*/  @P3 LDGSTS.E.BYPASS.LTC128B.128 [R9+0x18c00], desc[UR38][R2.64+0x40], !P6 ;  /* 0x18c0004002093fae */ /* 0x000fe8000f101d66 */
[----:B------:R0:W-:Y:S04]  /*25e50*/  @P3 LDGSTS.E.BYPASS.LTC128B.128 [R9+0x1ac00], desc[UR38][R2.64+0x80], !P1 ;  /* 0x1ac0008002093fae */ /* 0x0001e8000c901d66 */
[----:B0-----:R-:W0:Y:S04]  /*25e60*/  SHFL.IDX PT, R3, R0, 0x2, 0x1c1f ;  /* 0x005c1f0000037f89 */ /* 0x001e2800000e0000 */
[----:B------:R-:W1:Y:S04]  /*25e70*/  SHFL.IDX PT, R2, R5, 0x2, 0x1c1f ;  /* 0x005c1f0005027f89 */ /* 0x000e6800000e0000 */
[----:B------:R-:W3:Y:S01]  /*25e80*/  SHFL.IDX PT, R5, R5, 0x3, 0x1c1f ;  /* 0x007c1f0005057f89 */ /* 0x000ee200000e0000 */
        /* <DEDUP_REMOVED lines=8> */
[----:B0--3--:R0:W1:Y:S02]  /*25f10*/  SHFL.IDX PT, R2, R0, 0x3, 0x1c1f ;  /* 0x007c1f0000027f89 */ /* 0x00906400000e0000 */
.L_x_2061:
[C---:B------:R-:W-:Y:S02]  /*25f20*/  LOP3.LUT P3, RZ, R22.reuse, 0x10, RZ, 0xc0, !PT ;  /* 0x0000001016ff7812 */ /* 0x040fe4000786c0ff */
[----:B------:R-:W-:Y:S02]  /*25f30*/  LOP3.LUT P2, RZ, R22, 0x8, RZ, 0xc0, !PT ;  /* 0x0000000816ff7812 */ /* 0x000fe4000784c0ff */
[----:B-1----:R-:W-:Y:S02]  /*25f40*/  @P5 IADD3 R2, P0, R36, R2, RZ ;  /* 0x0000000224025210 */ /* 0x002fe40007f1e0ff */
[----:B------:R-:W-:-:S03]  /*25f50*/  @P5 IADD3 R6, R23, R6, RZ ;  /* 0x0000000617065210 */ /* 0x000fc60007ffe0ff */
        /* <DEDUP_REMOVED lines=9> */
.L_x_1877:
        /* <DEDUP_REMOVED lines=11> */
.L_x_1878:
[----:B-1----:R0:W5:Y:S01]  /*260a0*/  LDL.LU R2, [R1+0x20] ;  /* 0x0000200001027983 */ /* 0x0021620000300800 */
[----:B------:R0:W-:Y:S02]  /*260b0*/  SYNCS.ARRIVE.TRANS64.A1T0 RZ, [R4+URZ+0x22830], RZ ;  /* 0x022830ff04ff79a7 */ /* 0x0001e4000810003f */
[----:B------:R-:W-:Y:S05]  /*260c0*/  WARPSYNC.ALL ;  /* 0x0000000000007948 */ /* 0x000fea0003800000 */
[----:B------:R-:W-:Y:S01]  /*260d0*/  ULDC.64 UR4, c[0x0][0xa00] ;  /* 0x0002800000047ab9 */ /* 0x000fe20000000a00 */
[----:B------:R-:W-:Y:S01]  /*260e0*/  VIADD R0, R23, 0x10400 ;  /* 0x0001040017007836 */ /* 0x000fe20000000000 */
[----:B------:R-:W-:Y:S01]  /*260f0*/  BAR.SYNC.DEFER_BLOCKING 0x8, 0x180 ;  /* 0x0206000000007b1d */ /* 0x000fe20000010000 */
[----:B------:R-:W-:-:S03]  /*26100*/  ISETP.NE.U32.AND P0, PT, RZ, UR4, PT ;  /* 0x00000004ff007c0c */ /* 0x000fc6000bf05070 */
[----:B------:R-:W-:Y:S02]  /*26110*/  LOP3.LUT P1, RZ, R0, 0x1bf, RZ, 0xc0, !PT ;  /* 0x000001bf00ff7812 */ /* 0x000fe4000782c0ff */
[----:B------:R-:W-:Y:S01]  /*26120*/  ISETP.NE.AND.EX P0, PT, RZ, UR5, PT, P0 ;  /* 0x00000005ff007c0c */ /* 0x000fe2000bf05300 */
[----:B------:R-:W-:Y:S01]  /*26130*/  ULDC.64 UR4, c[0x0][0x298] ;  /* 0x0000a60000047ab9 */ /* 0x000fe20000000a00 */
[----:B------:R-:W-:Y:S01]  /*26140*/  SHF.R.S32.HI R0, RZ, 0x1f, R19 ;  /* 0x0000001fff007819 */ /* 0x000fe20000011413 */
[----:B------:R-:W-:Y:S01]  /*26150*/  BSSY B6, `(.L_x_1879) ;  /* 0x000001c000067945 */ /* 0x000fe20003800000 */
[----:B------:R-:W-:Y:S02]  /*26160*/  SEL R26, R19, RZ, !P0 ;  /* 0x000000ff131a7207 */ /* 0x000fe40004000000 */
[----:B------:R-:W-:-:S05]  /*26170*/  SEL R0, R0, RZ, !P0 ;  /* 0x000000ff00007207 */ /* 0x000fca0004000000 */
[----:B------:R1:W-:Y:S02]  /*26180*/  STL [R1+0x34], R0 ;  /* 0x0000340001007387 */ /* 0x0003e40000100800 */
[----:B-1---5:R-:W-:-:S05]  /*26190*/  SHF.R.S32.HI R0, RZ, 0x1f, R2 ;  /* 0x0000001fff007819 */ /* 0x022fca0000011402 */
[----:B------:R-:W-:-:S04]  /*261a0*/  IMAD R0, R0, UR4, RZ ;  /* 0x0000000400007c24 */ /* 0x000fc8000f8e02ff */
[C---:B------:R-:W-:Y:S02]  /*261b0*/  IMAD R0, R2.reuse, UR5, R0 ;  /* 0x0000000502007c24 */ /* 0x040fe4000f8e0200 */
[----:B------:R-:W-:-:S04]  /*261c0*/  IMAD.WIDE.U32 R2, R2, UR4, RZ ;  /* 0x0000000402027c25 */ /* 0x000fc8000f8e00ff */
[----:B------:R-:W-:Y:S01]  /*261d0*/  IMAD.IADD R0, R3, 0x1, R0 ;  /* 0x0000000103007824 */ /* 0x000fe200078e0200 */
[----:B------:R1:W-:Y:S04]  /*261e0*/  STL.64 [R1+0x20], R2 ;  /* 0x0000200201007387 */ /* 0x0003e80000100a00 */
[----:B------:R1:W-:Y:S01]  /*261f0*/  STL [R1+0x28], R0 ;  /* 0x0000280001007387 */ /* 0x0003e20000100800 */
[----:B------:R-:W-:Y:S05]  /*26200*/  @!P1 BRA `(.L_x_1880) ;  /* 0x0000000000409947 */ /* 0x000fea0003800000 */
[----:B-1----:R-:W-:Y:S01]  /*26210*/  MOV R2, 0x0 ;  /* 0x0000000000027802 */ /* 0x002fe20000000f00 */
[----:B------:R-:W-:Y:S01]  /*26220*/  ULDC.64 UR4, c[0x4][0xc8] ;  /* 0x0100320000047ab9 */ /* 0x000fe20000000a00 */
[----:B------:R-:W-:Y:S01]  /*26230*/  ULDC.64 UR6, c[0x4][0xd0] ;  /* 0x0100340000067ab9 */ /* 0x000fe20000000a00 */
[----:B------:R-:W-:Y:S01]  /*26240*/  ULDC.64 UR8, c[0x4][0x28] ;  /* 0x01000a0000087ab9 */ /* 0x000fe20000000a00 */
[----:B0-2---:R-:W-:Y:S01]  /*26250*/  IMAD.U32 R4, RZ, RZ, UR4 ;  /* 0x00000004ff047e24 */ /* 0x005fe2000f8e00ff */
        /* <DEDUP_REMOVED lines=11> */
.L_x_1880:
[----:B------:R-:W-:Y:S05]  /*26310*/  BSYNC B6 ;  /* 0x0000000000067941 */ /* 0x000fea0003800000 */
.L_x_1879:
[----:B------:R-:W3:Y:S01]  /*26320*/  LDL.LU R21, [R1+0x34] ;  /* 0x0000340001157983 */ /* 0x000ee20000300800 */
[----:B------:R-:W4:Y:S01]  /*26330*/  LDC R7, c[0x0][0x448] ;  /* 0x00011200ff077b82 */ /* 0x000f220000000800 */
[----:B------:R-:W-:Y:S02]  /*26340*/  ULDC.64 UR4, c[0x0][0x2d8] ;  /* 0x0000b60000047ab9 */ /* 0x000fe40000000a00 */
[----:B------:R-:W2:Y:S04]  /*26350*/  LDL.LU R20, [R1+0x28] ;  /* 0x0000280001147983 */ /* 0x000ea80000300800 */
[----:B-1----:R-:W2:Y:S01]  /*26360*/  LDL.LU.64 R2, [R1+0x20] ;  /* 0x0000200001027983 */ /* 0x002ea20000300a00 */
[----:B------:R-:W-:-:S03]  /*26370*/  IMAD R0, R31, UR4, RZ ;  /* 0x000000041f007c24 */ /* 0x000fc6000f8e02ff */
[----:B------:R1:W5:Y:S01]  /*26380*/  LDL R8, [R1+0x1c] ;  /* 0x00001c0001087983 */ /* 0x0003620000100800 */
[----:B------:R-:W-:Y:S01]  /*26390*/  IMAD R0, R18, UR5, R0 ;  /* 0x0000000512007c24 */ /* 0x000fe2000f8e0200 */
[----:B----4-:R-:W-:-:S13]  /*263a0*/  ISETP.NE.AND P0, PT, R7, 0x1, PT ;  /* 0x000000010700780c */ /* 0x010fda0003f05270 */
[----:B------:R-:W4:Y:S01]  /*263b0*/  @P0 LDC R6, c[0x0][0x44c] ;  /* 0x00011300ff060b82 */ /* 0x000f220000000800 */
[C---:B------:R-:W-:Y:S02]  /*263c0*/  LOP3.LUT R9, R36.reuse, 0x40, RZ, 0xfc, !PT ;  /* 0x0000004024097812 */ /* 0x040fe400078efcff */
[----:B------:R-:W-:Y:S01]  /*263d0*/  LOP3.LUT R10, R36, 0x80, RZ, 0xfc, !PT ;  /* 0x00000080240a7812 */ /* 0x000fe200078efcff */
[----:B--2---:R-:W-:Y:S02]  /*263e0*/  IMAD.MOV.U32 R3, RZ, RZ, R20 ;  /* 0x000000ffff037224 */ /* 0x004fe400078e0014 */
[----:B------:R-:W2:Y:S01]  /*263f0*/  S2R R20, SR_TID.X ;  /* 0x0000000000147919 */ /* 0x000ea20000002100 */
[----:B------:R-:W-:Y:S01]  /*26400*/  IMAD.WIDE.U32 R2, R18, UR4, R2 ;  /* 0x0000000412027c25 */ /* 0x000fe2000f8e0002 */
[----:B------:R-:W-:-:S03]  /*26410*/  ULDC.64 UR4, c[0x0][0x2e0] ;  /* 0x0000b80000047ab9 */ /* 0x000fc60000000a00 */
[----:B------:R-:W-:Y:S02]  /*26420*/  IMAD.IADD R3, R3, 0x1, R0 ;  /* 0x0000000103037824 */ /* 0x000fe400078e0200 */
[----:B---3--:R-:W-:Y:S02]  /*26430*/  IMAD R0, R21, UR4, RZ ;  /* 0x0000000415007c24 */ /* 0x008fe4000f8e02ff */
[----:B------:R-:W-:-:S04]  /*26440*/  IMAD.WIDE.U32 R2, R26, UR4, R2 ;  /* 0x000000041a027c25 */ /* 0x000fc8000f8e0002 */
[----:B------:R-:W-:Y:S01]  /*26450*/  IMAD R0, R26, UR5, R0 ;  /* 0x000000051a007c24 */ /* 0x000fe2000f8e0200 */
[----:B------:R-:W-:-:S03]  /*26460*/  ULDC.64 UR4, c[0x0][0x2d0] ;  /* 0x0000b40000047ab9 */ /* 0x000fc60000000a00 */
[----:B------:R-:W-:Y:S02]  /*26470*/  IMAD.IADD R3, R3, 0x1, R0 ;  /* 0x0000000103037824 */ /* 0x000fe400078e0200 */
[----:B------:R-:W3:Y:S01]  /*26480*/  @P0 LDC R0, c[0x0][0x450] ;  /* 0x00011400ff000b82 */ /* 0x000ee20000000800 */
[C---:B--2---:R-:W-:Y:S01]  /*26490*/  LOP3.LUT R21, R20.reuse, 0x7f, RZ, 0xc0, !PT ;  /* 0x0000007f14157812 */ /* 0x044fe200078ec0ff */
[----:B------:R-:W-:-:S03]  /*264a0*/  IMAD.SHL.U32 R20, R20, 0x20, RZ ;  /* 0x0000002014147824 */ /* 0x000fc600078e00ff */
[----:B------:R-:W-:-:S04]  /*264b0*/  SHF.R.U32.HI R21, RZ, 0x2, R21 ;  /* 0x00000002ff157819 */ /* 0x000fc80000011615 */
[----:B------:R-:W-:-:S05]  /*264c0*/  LOP3.LUT R20, R21, 0x60, R20, 0xf8, !PT ;  /* 0x0000006015147812 */ /* 0x000fca00078ef814 */
[----:B------:R-:W-:-:S04]  /*264d0*/  IMAD.IADD R5, R20, 0x1, R17 ;  /* 0x0000000114057824 */ /* 0x000fc800078e0211 */
[----:B----4-:R-:W-:-:S04]  /*264e0*/  @P0 IMAD.HI.U32 R6, R5, R6, RZ ;  /* 0x0000000605060227 */ /* 0x010fc800078e00ff */
[----:B0-----:R-:W-:Y:S01]  /*264f0*/  IMAD.MOV.U32 R4, RZ, RZ, R5 ;  /* 0x000000ffff047224 */ /* 0x001fe200078e0005 */
[----:B---3--:R-:W-:Y:S01]  /*26500*/  @P0 SHF.R.U32.HI R4, RZ, R0, R6 ;  /* 0x00000000ff040219 */ /* 0x008fe20000011606 */
[----:B------:R-:W0:Y:S04]  /*26510*/  S2R R20, SR_TID.X ;  /* 0x0000000000147919 */ /* 0x000e280000002100 */
        /* <DEDUP_REMOVED lines=15> */
[----:B0-----:R-:W-:Y:S02]  /*26610*/  LOP3.LUT R20, R20, 0x7f, RZ, 0xc0, !PT ;  /* 0x0000007f14147812 */ /* 0x001fe400078ec0ff */
[----:B------:R-:W-:Y:S01]  /*26620*/  IADD3.X R0, R3, UR5, R0, P0, !PT ;  /* 0x0000000503007c10 */ /* 0x000fe200087fe400 */
[----:B------:R-:W-:Y:S01]  /*26630*/  UMOV UR5, 0xffffffff ;  /* 0xffffffff00057882 */ /* 0x000fe20000000000 */
[----:B------:R-:W-:Y:S02]  /*26640*/  ISETP.GE.AND P3, PT, R36, UR4, PT ;  /* 0x0000000424007c0c */ /* 0x000fe4000bf66270 */
[----:B------:R-:W-:-:S02]  /*26650*/  ISETP.GE.AND P2, PT, R9, UR4, PT ;  /* 0x0000000409007c0c */ /* 0x000fc4000bf46270 */
[----:B------:R-:W-:Y:S02]  /*26660*/  ISETP.GE.AND P0, PT, R10, UR4, PT ;  /* 0x000000040a007c0c */ /* 0x000fe4000bf06270 */
[----:B------:R-:W-:Y:S01]  /*26670*/  SHF.R.U32.HI R9, RZ, 0x2, R20 ;  /* 0x00000002ff097819 */ /* 0x000fe20000011614 */
[----:B-1----:R-:W-:Y:S10]  /*26680*/  BRA.DIV UR5, `(.L_x_1881) ;  /* 0x0000005e05e07947 */ /* 0x002ff4000b800000 */
[----:B------:R-:W0:Y:S01]  /*26690*/  SHFL.IDX PT, R3, R4, RZ, 0x1c1f ;  /* 0x001c1fff04037589 */ /* 0x000e2200000e0000 */
[----:B------:R-:W-:Y:S02]  /*266a0*/  IMAD R27, R27, R7, RZ ;  /* 0x000000071b1b7224 */ /* 0x000fe400078e02ff */
[----:B------:R-:W-:Y:S01]  /*266b0*/  IMAD.IADD R17, R9, 0x1, R17 ;  /* 0x0000000109117824 */ /* 0x000fe200078e0211 */
[----:B------:R-:W1:Y:S04]  /*266c0*/  SHFL.IDX PT, R2, R0, RZ, 0x1c1f ;  /* 0x001c1fff00027589 */ /* 0x000e6800000e0000 */
[----:B------:R-:W-:-:S13]  /*266d0*/  ISETP.GE.AND P1, PT, R17, R27, PT ;  /* 0x0000001b1100720c */ /* 0x000fda0003f26270 */
[----:B0-----:R-:W-:-:S05]  /*266e0*/  @!P1 IADD3 R3, P4, R36, R3, RZ ;  /* 0x0000000324039210 */ /* 0x001fca0007f9e0ff */
[----:B-1----:R-:W-:-:S05]  /*266f0*/  @!P1 IMAD.X R2, RZ, RZ, R2, P4 ;  /* 0x000000ffff029224 */ /* 0x002fca00020e0602 */
[----:B------:R-:W-:-:S04]  /*26700*/  @!P1 LOP3.LUT R3, R3, R2, RZ, 0x3c, !PT ;  /* 0x0000000203039212 */ /* 0x000fc800078e3cff */
[----:B------:R-:W-:-:S04]  /*26710*/  @!P1 LOP3.LUT R2, R3, R2, RZ, 0x3c, !PT ;  /* 0x0000000203029212 */ /* 0x000fc800078e3cff */
[----:B------:R-:W-:-:S05]  /*26720*/  @!P1 LOP3.LUT R3, R3, R2, RZ, 0x3c, !PT ;  /* 0x0000000203039212 */ /* 0x000fca00078e3cff */
[----:B------:R-:W-:Y:S01]  /*26730*/  @!PT LDS RZ, [RZ] ;  /* 0x00000000fffff984 */ /* 0x000fe20000000800 */
[----:B-----5:R-:W-:Y:S04]  /*26740*/  @!P1 LDGSTS.E.BYPASS.LTC128B.128 [R8+0x10400], desc[UR38][R2.64], !P3 ;  /* 0x1040000002089fae */ /* 0x020fe8000d901d66 */
[----:B------:R-:W-:Y:S04]  /*26750*/  @!P1 LDGSTS.E.BYPASS.LTC128B.128 [R8+0x12400], desc[UR38][R2.64+0x40], !P2 ;  /* 0x1240004002089fae */ /* 0x000fe8000d101d66 */
[----:B------:R0:W-:Y:S02]  /*26760*/  @!P1 LDGSTS.E.BYPASS.LTC128B.128 [R8+0x14400], desc[UR38][R2.64+0x80], !P0 ;  /* 0x1440008002089fae */ /* 0x0001e4000c101d66 */
[----:B0-----:R-:W-:-:S02]  /*26770*/  VIADD R2, R17, 0x20 ;  /* 0x0000002011027836 */ /* 0x001fc40000000000 */
[----:B------:R-:W0:Y:S03]  /*26780*/  SHFL.IDX PT, R3, R4, 0x1, 0x1c1f ;  /* 0x003c1f0004037f89 */ /* 0x000e2600000e0000 */
[----:B------:R-:W-:Y:S02]  /*26790*/  ISETP.GE.AND P1, PT, R2, R27, PT ;  /* 0x0000001b0200720c */ /* 0x000fe40003f26270 */
[----:B------:R-:W1:Y:S11]  /*267a0*/  SHFL.IDX PT, R2, R0, 0x1, 0x1c1f ;  /* 0x003c1f0000027f89 */ /* 0x000e7600000e0000 */
[----:B0-----:R-:W-:-:S04]  /*267b0*/  @!P1 IADD3 R3, P4, R36, R3, RZ ;  /* 0x0000000324039210 */ /* 0x001fc80007f9e0ff */
[----:B-1----:R-:W-:-:S04]  /*267c0*/  @!P1 IADD3.X R2, RZ, R2, RZ, P4, !PT ;  /* 0x00000002ff029210 */ /* 0x002fc800027fe4ff */
[----:B------:R-:W-:-:S04]  /*267d0*/  @!P1 LOP3.LUT R3, R3, R2, RZ, 0x3c, !PT ;  /* 0x0000000203039212 */ /* 0x000fc800078e3cff */
[----:B------:R-:W-:-:S04]  /*267e0*/  @!P1 LOP3.LUT R2, R3, R2, RZ, 0x3c, !PT ;  /* 0x0000000203029212 */ /* 0x000fc800078e3cff */
[----:B------:R-:W-:-:S05]  /*267f0*/  @!P1 LOP3.LUT R3, R3, R2, RZ, 0x3c, !PT ;  /* 0x0000000203039212 */ /* 0x000fca00078e3cff */
[----:B------:R-:W-:Y:S04]  /*26800*/  @!P1 LDGSTS.E.BYPASS.LTC128B.128 [R8+0x10c00], desc[UR38][R2.64], !P3 ;  /* 0x10c0000002089fae */ /* 0x000fe8000d901d66 */
[----:B------:R-:W-:Y:S04]  /*26810*/  @!P1 LDGSTS.E.BYPASS.LTC128B.128 [R8+0x12c00], desc[UR38][R2.64+0x40], !P2 ;  /* 0x12c0004002089fae */ /* 0x000fe8000d101d66 */
[----:B------:R0:W-:Y:S02]  /*26820*/  @!P1 LDGSTS.E.BYPASS.LTC128B.128 [R8+0x14c00], desc[UR38][R2.64+0x80], !P0 ;  /* 0x14c0008002089fae */ /* 0x0001e4000c101d66 */
[----:B0-----:R-:W-:-:S02]  /*26830*/  VIADD R2, R17, 0x40 ;  /* 0x0000004011027836 */ /* 0x001fc40000000000 */
[----:B------:R-:W0:Y:S03]  /*26840*/  SHFL.IDX PT, R3, R4, 0x2, 0x1c1f ;  /* 0x005c1f0004037f89 */ /* 0x000e2600000e0000 */
        /* <DEDUP_REMOVED lines=12> */
.L_x_2070:
[----:B------:R-:W-:Y:S01]  /*26910*/  VIADD R17, R17, 0x60 ;  /* 0x0000006011117836 */ /* 0x000fe20000000000 */
[----:B------:R-:W-:Y:S04]  /*26920*/  BSSY B0, `(.L_x_1882) ;  /* 0x000000b000007945 */ /* 0x000fe80003800000 */
[----:B------:R-:W-:-:S13]  /*26930*/  ISETP.GE.AND P1, PT, R17, R27, PT ;  /* 0x0000001b1100720c */ /* 0x000fda0003f26270 */
[----:B------:R-:W-:Y:S05]  /*26940*/  @P1 BRA `(.L_x_1883) ;  /* 0x0000000000201947 */ /* 0x000fea0003800000 */
[----:B-1----:R-:W-:-:S05]  /*26950*/  IADD3 R2, P1, R36, R2, RZ ;  /* 0x0000000224027210 */ /* 0x002fca0007f3e0ff */
[----:B------:R-:W-:-:S05]  /*26960*/  IMAD.X R3, RZ, RZ, R0, P1 ;  /* 0x000000ffff037224 */ /* 0x000fca00008e0600 */
[----:B------:R-:W-:Y:S01]  /*26970*/  @!PT LDS RZ, [RZ] ;  /* 0x00000000fffff984 */ /* 0x000fe20000000800 */
[----:B------:R-:W-:Y:S01]  /*26980*/  @!PT LDS RZ, [RZ] ;  /* 0x00000000fffff984 */ /* 0x000fe20000000800 */
[----:B------:R-:W-:Y:S01]  /*26990*/  @!PT LDS RZ, [RZ] ;  /* 0x00000000fffff984 */ /* 0x000fe20000000800 */
[----:B------:R2:W-:Y:S04]  /*269a0*/  LDGSTS.E.BYPASS.LTC128B.128 [R8+0x11c00], desc[UR38][R2.64], !P3 ;  /* 0x11c0000002087fae */ /* 0x0005e8000d901d66 */
[----:B------:R2:W-:Y:S04]  /*269b0*/  LDGSTS.E.BYPASS.LTC128B.128 [R8+0x13c00], desc[UR38][R2.64+0x40], !P2 ;  /* 0x13c0004002087fae */ /* 0x0005e8000d101d66 */
[----:B------:R2:W-:Y:S02]  /*269c0*/  LDGSTS.E.BYPASS.LTC128B.128 [R8+0x15c00], desc[UR38][R2.64+0x80], !P0 ;  /* 0x15c0008002087fae */ /* 0x0005e4000c101d66 */
.L_x_1883:
[----:B------:R-:W-:Y:S05]  /*269d0*/  BSYNC B0 ;  /* 0x0000000000007941 */ /* 0x000fea0003800000 */
.L_x_1882:
[----:B------:R-:W-:Y:S01]  /*269e0*/  NOP ;  /* 0x0000000000007918 */ /* 0x000fe20000000000 */
[----:B------:R-:W-:-:S13]  /*269f0*/  PLOP3.LUT P0, PT, PT, PT, PT, 0x80, 0x0 ;  /* 0x000000000000781c */ /* 0x000fda0003f0f070 */
.L_x_1884:
        /* <DEDUP_REMOVED lines=18> */
.L_x_2071:
[----:B------:R-:W-:Y:S05]  /*26b20*/  BSYNC B0 ;  /* 0x0000000000007941 */ /* 0x000fea0003800000 */
.L_x_1885:
[----:B------:R-:W2:Y:S04]  /*26b30*/  LDL.LU R3, [R1+0x2c] ;  /* 0x00002c0001037983 */ /* 0x000ea80000300800 */
[----:B------:R-:W3:Y:S01]  /*26b40*/  LDL R2, [R1+0x4] ;  /* 0x0000040001027983 */ /* 0x000ee20000100800 */
[----:B--2---:R-:W-:-:S05]  /*26b50*/  VIADD R26, R3, 0xfffffffe ;  /* 0xfffffffe031a7836 */ /* 0x004fca0000000000 */
[----:B---3--:R-:W-:-:S13]  /*26b60*/  ISETP.GE.AND P0, PT, R26, R2, PT ;  /* 0x000000021a00720c */ /* 0x008fda0003f06270 */
[----:B------:R-:W-:Y:S05]  /*26b70*/  @!P0 BRA `(.L_x_1887) ;  /* 0x00000010009c8947 */ /* 0x000fea0003800000 */
[----:B0-----:R-:W-:Y:S02]  /*26b80*/  IMAD.MOV.U32 R4, RZ, RZ, R24 ;  /* 0x000000ffff047224 */ /* 0x001fe400078e0018 */
[----:B------:R-:W-:-:S07]  /*26b90*/  IMAD.MOV.U32 R5, RZ, RZ, R28 ;  /* 0x000000ffff057224 */ /* 0x000fce00078e001c */
.L_x_1907:
[----:B-12---:R-:W2:Y:S01]  /*26ba0*/  LDL R8, [R1] ;  /* 0x0000000001087983 */ /* 0x006ea20000100800 */
[----:B------:R-:W0:Y:S01]  /*26bb0*/  LDC R6, c[0x0][0x430] ;  /* 0x00010c00ff067b82 */ /* 0x000e220000000800 */
[----:B------:R-:W1:Y:S02]  /*26bc0*/  S2R R2, SR_TID.X ;  /* 0x0000000000027919 */ /* 0x000e640000002100 */
[----:B------:R-:W3:Y:S01]  /*26bd0*/  LDL R10, [R1+0x4] ;  /* 0x00000400010a7983 */ /* 0x000ee20000100800 */
[----:B0-----:R-:W-:Y:S02]  /*26be0*/  ISETP.NE.AND P0, PT, R6, 0x1, PT ;  /* 0x000000010600780c */ /* 0x001fe40003f05270 */
[----:B-1----:R-:W-:-:S11]  /*26bf0*/  LOP3.LUT R0, R2, 0x7f, RZ, 0xc0, !PT ;  /* 0x0000007f02007812 */ /* 0x002fd600078ec0ff */
[----:B------:R-:W0:Y:S01]  /*26c00*/  @P0 LDC R7, c[0x0][0x434] ;  /* 0x00010d00ff070b82 */ /* 0x000e220000000800 */
[----:B------:R-:W-:Y:S01]  /*26c10*/  SHF.R.U32.HI R3, RZ, 0x2, R0 ;  /* 0x00000002ff037819 */ /* 0x000fe20000011600 */
[----:B------:R-:W-:-:S06]  /*26c20*/  IMAD.SHL.U32 R2, R2, 0x20, RZ ;  /* 0x0000002002027824 */ /* 0x000fcc00078e00ff */
[----:B------:R-:W1:Y:S01]  /*26c30*/  @P0 LDC R0, c[0x0][0x438] ;  /* 0x00010e00ff000b82 */ /* 0x000e620000000800 */
[----:B------:R-:W-:Y:S01]  /*26c40*/  IMAD R3, R26, 0x80, R3 ;  /* 0x000000801a037824 */ /* 0x000fe200078e0203 */
[----:B------:R-:W-:-:S04]  /*26c50*/  LOP3.LUT R2, R2, 0x60, RZ, 0xc0, !PT ;  /* 0x0000006002027812 */ /* 0x000fc800078ec0ff */
[----:B------:R-:W-:-:S04]  /*26c60*/  IADD3 R3, R2, R3, R37 ;  /* 0x0000000302037210 */ /* 0x000fc80007ffe025 */
[----:B------:R-:W-:Y:S01]  /*26c70*/  MOV R2, R3 ;  /* 0x0000000300027202 */ /* 0x000fe20000000f00 */
[----:B0-----:R-:W-:-:S05]  /*26c80*/  @P0 IMAD.HI.U32 R7, R3, R7, RZ ;  /* 0x0000000703070227 */ /* 0x001fca00078e00ff */
[----:B-1----:R-:W-:Y:S01]  /*26c90*/  @P0 SHF.R.U32.HI R2, RZ, R0, R7 ;  /* 0x00000000ff020219 */ /* 0x002fe20000011607 */
[----:B------:R-:W-:Y:S05]  /*26ca0*/  YIELD ;  /* 0x0000000000007946 */ /* 0x000fea0003800000 */
[----:B------:R-:W-:Y:S01]  /*26cb0*/  IMAD.MOV R0, RZ, RZ, -R2 ;  /* 0x000000ffff007224 */ /* 0x000fe200078e0a02 */
[----:B------:R-:W-:-:S03]  /*26cc0*/  ULDC.64 UR4, c[0x0][0x428] ;  /* 0x00010a0000047ab9 */ /* 0x000fc60000000a00 */
[----:B------:R-:W-:Y:S01]  /*26cd0*/  IMAD R6, R6, R0, R3 ;  /* 0x0000000006067224 */ /* 0x000fe200078e0203 */
[----:B------:R-:W-:-:S03]  /*26ce0*/  SHF.R.S32.HI R3, RZ, 0x1f, R2 ;  /* 0x0000001fff037819 */ /* 0x000fc60000011402 */
[----:B------:R-:W-:-:S04]  /*26cf0*/  IMAD.WIDE.U32 R2, R30, UR4, R2 ;  /* 0x000000041e027c25 */ /* 0x000fc8000f8e0002 */
[----:B--2---:R-:W-:-:S04]  /*26d00*/  IMAD R0, R8, UR4, RZ ;  /* 0x0000000408007c24 */ /* 0x004fc8000f8e02ff */
[----:B------:R-:W-:Y:S01]  /*26d10*/  IMAD R0, R30, UR5, R0 ;  /* 0x000000051e007c24 */ /* 0x000fe2000f8e0200 */
[----:B------:R-:W-:Y:S02]  /*26d20*/  ULDC.64 UR4, c[0x0][0x418] ;  /* 0x0001060000047ab9 */ /* 0x000fe40000000a00 */
[----:B------:R-:W-:Y:S01]  /*26d30*/  LEA R8, P0, R2, UR4, 0x2 ;  /* 0x0000000402087c11 */ /* 0x000fe2000f8010ff */
[----:B------:R-:W-:-:S05]  /*26d40*/  IMAD.IADD R0, R0, 0x1, R3 ;  /* 0x0000000100007824 */ /* 0x000fca00078e0203 */
[----:B------:R-:W-:-:S05]  /*26d50*/  LEA.HI.X R9, R2, UR5, R0, 0x2, P0 ;  /* 0x0000000502097c11 */ /* 0x000fca00080f1400 */
[----:B------:R-:W2:Y:S01]  /*26d60*/  LDG.E R8, desc[UR38][R8.64] ;  /* 0x0000002608087981 */ /* 0x000ea2000c1e1900 */
[----:B------:R-:W-:-:S05]  /*26d70*/  IMAD.MOV.U32 R0, RZ, RZ, R26 ;  /* 0x000000ffff007224 */ /* 0x000fca00078e001a */
[----:B---3--:R-:W-:Y:S01]  /*26d80*/  ISETP.GT.AND P2, PT, R0, R10, PT ;  /* 0x0000000a0000720c */ /* 0x008fe20003f44270 */
[----:B------:R-:W-:Y:S02]  /*26d90*/  IMAD.U32 R10, RZ, RZ, UR41 ;  /* 0x00000029ff0a7e24 */ /* 0x000fe4000f8e00ff */
[----:B------:R-:W-:-:S03]  /*26da0*/  VIADD R24, R4, 0x1 ;  /* 0x0000000104187836 */ /* 0x000fc60000000000 */
[----:B------:R-:W-:Y:S02]  /*26db0*/  ISETP.NE.AND P1, PT, R10, 0x3, PT ;  /* 0x000000030a00780c */ /* 0x000fe40003f25270 */
[----:B------:R-:W-:-:S04]  /*26dc0*/  ISETP.NE.AND P0, PT, R24, 0x2, PT ;  /* 0x000000021800780c */ /* 0x000fc80003f05270 */
[----:B------:R-:W-:Y:S01]  /*26dd0*/  SEL R28, RZ, 0x1, P0 ;  /* 0x00000001ff1c7807 */ /* 0x000fe20000000000 */
[----:B------:R-:W-:Y:S01]  /*26de0*/  VIADD R26, R26, 0xffffffff ;  /* 0xffffffff1a1a7836 */ /* 0x000fe20000000000 */
[----:B------:R-:W-:Y:S02]  /*26df0*/  SEL R24, R24, RZ, P0 ;  /* 0x000000ff18187207 */ /* 0x000fe40000000000 */
[----:B------:R-:W-:Y:S02]  /*26e00*/  LOP3.LUT R28, R5, R28, RZ, 0x3c, !PT ;  /* 0x0000001c051c7212 */ /* 0x000fe400078e3cff */
[----:B--2---:R-:W-:Y:S01]  /*26e10*/  SHF.R.S32.HI R9, RZ, 0x1f, R8 ;  /* 0x0000001fff097819 */ /* 0x004fe20000011408 */
[----:B------:R-:W-:Y:S06]  /*26e20*/  @!P1 BRA `(.L_x_1888) ;  /* 0x0000000000049947 */ /* 0x000fec0003800000 */
[----:B------:R-:W-:Y:S01]  /*26e30*/  BPT.TRAP 0x1 ;  /* 0x000000040000795c */ /* 0x000fe20000300000 */
.L_x_1888:
[----:B------:R-:W-:Y:S01]  /*26e40*/  IMAD R0, R24, 0x8, R23 ;  /* 0x0000000818007824 */ /* 0x000fe200078e0217 */
[----:B------:R-:W-:Y:S01]  /*26e50*/  SHF.L.U32 R10, R28, 0x1f, RZ ;  /* 0x0000001f1c0a7819 */ /* 0x000fe200000006ff */
[----:B------:R-:W-:Y:S01]  /*26e60*/  BSSY B0, `(.L_x_1889) ;  /* 0x0000004000007945 */ /* 0x000fe20003800000 */
[----:B------:R-:W-:Y:S02]  /*26e70*/  SHF.R.S32.HI R7, RZ, 0x1f, R6 ;  /* 0x0000001fff077819 */ /* 0x000fe40000011406 */
[----:B------:R-:W0:Y:S02]  /*26e80*/  SYNCS.PHASECHK.TRANS64.TRYWAIT P0, [R0+URZ+0x22880], R10 ;  /* 0x0228800a000075a7 */ /* 0x000e24000800017f */
[----:B0-----:R-:W-:Y:S05]  /*26e90*/  @!P0 BRA `(.L_x_1890) ;  /* 0x0000005c004c8947 */ /* 0x001fea0003800000 */
.L_x_2072:
[----:B------:R-:W-:Y:S05]  /*26ea0*/  BSYNC B0 ;  /* 0x0000000000007941 */ /* 0x000fea0003800000 */
.L_x_1889:
[----:B------:R-:W1:Y:S01]  /*26eb0*/  S2R R12, SR_TID.X ;  /* 0x00000000000c7919 */ /* 0x000e620000002100 */
[----:B------:R-:W-:Y:S01]  /*26ec0*/  ULDC.64 UR4, c[0x0][0x328] ;  /* 0x0000ca0000047ab9 */ /* 0x000fe20000000a00 */
[----:B------:R-:W-:Y:S01]  /*26ed0*/  ULDC.64 UR6, c[0x0][0x318] ;  /* 0x0000c60000067ab9 */ /* 0x000fe20000000a00 */
[----:B------:R-:W-:Y:S01]  /*26ee0*/  IMAD R11, R7, UR4, RZ ;  /* 0x00000004070b7c24 */ /* 0x000fe2000f8e02ff */
[----:B------:R-:W-:Y:S01]  /*26ef0*/  LOP3.LUT P3, RZ, R22, 0x2, RZ, 0xc0, !PT ;  /* 0x0000000216ff7812 */ /* 0x000fe2000786c0ff */
        /* <DEDUP_REMOVED lines=15> */
[----:B------:R-:W-:Y:S02]  /*26ff0*/  IADD3 R17, P0, R2, UR6, RZ ;  /* 0x0000000602117c10 */ /* 0x000fe4000ff1e0ff */
[----:B------:R-:W-:Y:S02]  /*27000*/  SHF.R.U32.HI R12, RZ, 0x5, R12 ;  /* 0x00000005ff0c7819 */ /* 0x000fe4000001160c */
[----:B------:R-:W-:-:S03]  /*27010*/  IADD3.X R27, R27, UR7, R3, P0, !PT ;  /* 0x000000071b1b7c10 */ /* 0x000fc600087fe403 */
[----:B------:R-:W-:-:S04]  /*27020*/  IMAD.SHL.U32 R12, R12, 0x400, RZ ;  /* 0x000004000c0c7824 */ /* 0x000fc800078e00ff */
[----:B------:R-:W-:Y:S01]  /*27030*/  IMAD R20, R24, 0x4000, R12 ;  /* 0x0000400018147824 */ /* 0x000fe200078e020c */
[----:B------:R-:W-:Y:S06]  /*27040*/  BRA.DIV UR4, `(.L_x_1891) ;  /* 0x0000005a04f47947 */ /* 0x000fec000b800000 */
[----:B------:R-:W1:Y:S01]  /*27050*/  SHFL.IDX PT, R2, R17, RZ, 0x1c1f ;  /* 0x001c1fff11027589 */ /* 0x000e6200000e0000 */
[----:B------:R-:W-:-:S03]  /*27060*/  IADD3 R20, R23, R20, R33 ;  /* 0x0000001417147210 */ /* 0x000fc60007ffe021 */
[----:B------:R-:W2:Y:S02]  /*27070*/  SHFL.IDX PT, R3, R27, RZ, 0x1c1f ;  /* 0x001c1fff1b037589 */ /* 0x000ea400000e0000 */
[----:B------:R-:W-:Y:S01]  /*27080*/  IMAD.IADD R21, R34, 0x1, R20 ;  /* 0x0000000122157824 */ /* 0x000fe200078e0214 */
[----:B-1----:R-:W-:-:S04]  /*27090*/  IADD3 R2, P0, R36, R2, RZ ;  /* 0x0000000224027210 */ /* 0x002fc80007f1e0ff */
[----:B--2---:R-:W-:-:S05]  /*270a0*/  IADD3.X R3, RZ, R3, RZ, P0, !PT ;  /* 0x00000003ff037210 */ /* 0x004fca00007fe4ff */
        /* <DEDUP_REMOVED lines=17> */
.L_x_2082:
        /* <DEDUP_REMOVED lines=9> */
.L_x_1892:
        /* <DEDUP_REMOVED lines=11> */
.L_x_1893:
[----:B------:R2:W-:Y:S01]  /*27300*/  SYNCS.ARRIVE.TRANS64.A1T0 RZ, [R0+URZ+0x22870], RZ ;  /* 0x022870ff00ff79a7 */ /* 0x0005e2000810003f */
[----:B------:R-:W-:Y:S05]  /*27310*/  @!P3 BRA `(.L_x_1894) ;  /* 0x000000000004b947 */ /* 0x000fea0003800000 */
[----:B------:R-:W-:Y:S01]  /*27320*/  BPT.TRAP 0x1 ;  /* 0x000000040000795c */ /* 0x000fe20000300000 */
.L_x_1894:
[----:B------:R-:W3:Y:S01]  /*27330*/  SYNCS.PHASECHK.TRANS64.TRYWAIT P0, [R0+URZ+0x22840], R10 ;  /* 0x0228400a000075a7 */ /* 0x000ee2000800017f */
[----:B------:R-:W-:Y:S04]  /*27340*/  BSSY B0, `(.L_x_1895) ;  /* 0x0000002000007945 */ /* 0x000fe80003800000 */
[----:B---3--:R-:W-:Y:S05]  /*27350*/  @!P0 BRA `(.L_x_1896) ;  /* 0x0000005c005c8947 */ /* 0x008fea0003800000 */
.L_x_2083:
[----:B------:R-:W-:Y:S05]  /*27360*/  BSYNC B0 ;  /* 0x0000000000007941 */ /* 0x000fea0003800000 */
.L_x_1895:
[----:B------:R-:W4:Y:S01]  /*27370*/  LDL R11, [R1+0xc] ;  /* 0x00000c00010b7983 */ /* 0x000f220000100800 */
[----:B------:R-:W-:Y:S01]  /*27380*/  ULDC.64 UR4, c[0x0][0x300] ;  /* 0x0000c00000047ab9 */ /* 0x000fe20000000a00 */
[----:B------:R-:W-:Y:S01]  /*27390*/  ULDC.64 UR6, c[0x0][0x2e8] ;  /* 0x0000ba0000067ab9 */ /* 0x000fe20000000a00 */
[----:B------:R-:W-:Y:S01]  /*273a0*/  IMAD R7, R7, UR4, RZ ;  /* 0x0000000407077c24 */ /* 0x000fe2000f8e02ff */
[----:B------:R-:W-:Y:S01]  /*273b0*/  LOP3.LUT P4, RZ, R22, 0x10, RZ, 0xc0, !PT ;  /* 0x0000001016ff7812 */ /* 0x000fe2000788c0ff */
[----:B------:R-:W-:Y:S01]  /*273c0*/  IMAD.WIDE.U32 R2, R6, UR4, RZ ;  /* 0x0000000406027c25 */ /* 0x000fe2000f8e00ff */
[C---:B------:R-:W-:Y:S02]  /*273d0*/  LOP3.LUT P3, RZ, R22.reuse, 0x8, RZ, 0xc0, !PT ;  /* 0x0000000816ff7812 */ /* 0x040fe4000786c0ff */
[----:B------:R-:W-:Y:S01]  /*273e0*/  LOP3.LUT P1, RZ, R22, 0x4, RZ, 0xc0, !PT ;  /* 0x0000000416ff7812 */ /* 0x000fe2000782c0ff */
[----:B------:R-:W-:Y:S01]  /*273f0*/  IMAD R7, R6, UR5, R7 ;  /* 0x0000000506077c24 */ /* 0x000fe2000f8e0207 */
[----:B------:R-:W-:-:S02]  /*27400*/  ULDC.64 UR4, c[0x0][0x310] ;  /* 0x0000c40000047ab9 */ /* 0x000fc40000000a00 */
        /* <DEDUP_REMOVED lines=12> */
[----:B----4-:R-:W-:Y:S01]  /*274d0*/  IMAD R7, R24, 0x6000, R11 ;  /* 0x0000600018077824 */ /* 0x010fe200078e020b */
[----:B------:R-:W-:Y:S07]  /*274e0*/  BRA.DIV UR4, `(.L_x_1897) ;  /* 0x0000005e040c7947 */ /* 0x000fee000b800000 */
        /* <DEDUP_REMOVED lines=24> */
.L_x_2093:
[----:B0-----:R-:W-:-:S04]  /*27670*/  IADD3 R2, P0, R36, R2, RZ ;  /* 0x0000000224027210 */ /* 0x001fc80007f1e0ff */
        /* <DEDUP_REMOVED lines=9> */
.L_x_1898:
        /* <DEDUP_REMOVED lines=11> */
.L_x_1899:
[----:B------:R2:W-:Y:S02]  /*277c0*/  SYNCS.ARRIVE.TRANS64.A1T0 RZ, [R0+URZ+0x22830], RZ ;  /* 0x022830ff00ff79a7 */ /* 0x0005e4000810003f */
[----:B--23--:R-:W-:-:S05]  /*277d0*/  IMAD.U32 R0, RZ, RZ, UR37 ;  /* 0x00000025ff007e24 */ /* 0x00cfca000f8e00ff */
[----:B------:R-:W-:-:S13]  /*277e0*/  ISETP.NE.AND P0, PT, R0, 0x3, PT ;  /* 0x000000030000780c */ /* 0x000fda0003f05270 */
[----:B------:R-:W-:Y:S05]  /*277f0*/  @!P0 BRA `(.L_x_1900) ;  /* 0x0000000000048947 */ /* 0x000fea0003800000 */
[----:B------:R-:W-:Y:S01]  /*27800*/  BPT.TRAP 0x1 ;  /* 0x000000040000795c */ /* 0x000fe20000300000 */
.L_x_1900:
[----:B------:R-:W-:Y:S01]  /*27810*/  LOP3.LUT R2, R5, 0x1, RZ, 0x3c, !PT ;  /* 0x0000000105027812 */ /* 0x000fe200078e3cff */
[----:B------:R-:W-:Y:S01]  /*27820*/  IMAD R0, R4, 0x8, R23 ;  /* 0x0000000804007824 */ /* 0x000fe200078e0217 */
[----:B------:R-:W-:Y:S02]  /*27830*/  BSSY B0, `(.L_x_1901) ;  /* 0x0000004000007945 */ /* 0x000fe40003800000 */
[----:B------:R-:W-:-:S04]  /*27840*/  SHF.L.U32 R2, R2, 0x1f, RZ ;  /* 0x0000001f02027819 */ /* 0x000fc800000006ff */
[----:B------:R-:W0:Y:S02]  /*27850*/  SYNCS.PHASECHK.TRANS64.TRYWAIT P1, [R0+URZ+0x22870], R2 ;  /* 0x02287002000075a7 */ /* 0x000e24000802017f */
[----:B0-----:R-:W-:Y:S05]  /*27860*/  @!P1 BRA `(.L_x_1902) ;  /* 0x0000005c00609947 */ /* 0x001fea0003800000 */
.L_x_2094:
[----:B------:R-:W-:Y:S05]  /*27870*/  BSYNC B0 ;  /* 0x0000000000007941 */ /* 0x000fea0003800000 */
.L_x_1901:
[----:B------:R-:W-:-:S05]  /*27880*/  IMAD.U32 R3, RZ, RZ, UR41 ;  /* 0x00000029ff037e24 */ /* 0x000fca000f8e00ff */
[----:B------:R-:W-:-:S13]  /*27890*/  ISETP.NE.AND P1, PT, R3, 0x3, PT ;  /* 0x000000030300780c */ /* 0x000fda0003f25270 */
[----:B------:R-:W-:Y:S05]  /*278a0*/  @!P1 BRA `(.L_x_1903) ;  /* 0x0000000000049947 */ /* 0x000fea0003800000 */
[----:B------:R-:W-:Y:S01]  /*278b0*/  BPT.TRAP 0x1 ;  /* 0x000000040000795c */ /* 0x000fe20000300000 */
.L_x_1903:
[----:B0-----:R-:W-:Y:S01]  /*278c0*/  SHF.L.U32 R2, R5, 0x1f, RZ ;  /* 0x0000001f05027819 */ /* 0x001fe200000006ff */
[----:B------:R-:W-:-:S03]  /*278d0*/  IMAD.SHL.U32 R3, R4, 0x4000, RZ ;  /* 0x0000400004037824 */ /* 0x000fc600078e00ff */
[----:B------:R-:W0:Y:S02]  /*278e0*/  SYNCS.PHASECHK.TRANS64.TRYWAIT P1, [R0+URZ+0x22860], R2 ;  /* 0x02286002000075a7 */ /* 0x000e24000802017f */
[----:B0-----:R-:W-:Y:S05]  /*278f0*/  @!P1 BRA `(.L_x_1904) ;  /* 0x0000005c00509947 */ /* 0x001fea0003800000 */
.L_x_2095:
        /* <DEDUP_REMOVED lines=8> */
[----:B-1----:R-:W-:Y:S01]  /*27980*/  IMAD.IADD R17, R35, 0x1, R2 ;  /* 0x0000000123117824 */ /* 0x002fe200078e0202 */
        /* <DEDUP_REMOVED lines=59> */
.L_x_1905:
[----:B0-----:R0:W-:Y:S01]  /*27d40*/  SYNCS.ARRIVE.TRANS64.A1T0 RZ, [R0+URZ+0x22850], RZ ;  /* 0x022850ff00ff79a7 */ /* 0x0011e2000810003f */
[----:B------:R-:W-:Y:S06]  /*27d50*/  BAR.SYNC.DEFER_BLOCKING 0x2, 0x80 ;  /* 0x0082000000007b1d */ /* 0x000fec0000010000 */
[----:B------:R-:W-:Y:S05]  /*27d60*/  @!P0 BRA `(.L_x_1906) ;  /* 0x0000000000048947 */ /* 0x000fea0003800000 */
[----:B------:R-:W-:Y:S01]  /*27d70*/  BPT.TRAP 0x1 ;  /* 0x000000040000795c */ /* 0x000fe20000300000 */
.L_x_1906:
[----:B------:R-:W2:Y:S01]  /*27d80*/  LDL R2, [R1+0x8] ;  /* 0x0000080001027983 */ /* 0x000ea20000100800 */
[----:B0-----:R-:W-:Y:S01]  /*27d90*/  VIADD R0, R0, 0x22880 ;  /* 0x0002288000007836 */ /* 0x001fe20000000000 */
[----:B------:R-:W-:Y:S01]  /*27da0*/  MOV R5, R28 ;  /* 0x0000001c00057202 */ /* 0x000fe20000000f00 */
[----:B------:R-:W-:-:S03]  /*27db0*/  IMAD.MOV.U32 R4, RZ, RZ, R24 ;  /* 0x000000ffff047224 */ /* 0x000fc600078e0018 */
[----:B--2---:R-:W-:-:S04]  /*27dc0*/  PRMT R0, R2, 0x654, R0 ;  /* 0x0000065402007816 */ /* 0x004fc80000000000 */
[----:B------:R2:W-:Y:S01]  /*27dd0*/  SYNCS.ARRIVE.TRANS64.RED.A1T0 RZ, [R0+URZ], RZ ;  /* 0x000000ff00ff79a7 */ /* 0x0005e2000810043f */
[----:B------:R-:W-:Y:S05]  /*27de0*/  @P2 BRA `(.L_x_1907) ;  /* 0xffffffec006c2947 */ /* 0x000fea000383ffff */
.L_x_1887:
[----:B-12---:R-:W1:Y:S01]  /*27df0*/  S2R R0, SR_TID.X ;  /* 0x0000000000007919 */ /* 0x006e620000002100 */
[----:B------:R-:W-:Y:S01]  /*27e00*/  BSSY B0, `(.L_x_1908) ;  /* 0x0000012000007945 */ /* 0x000fe20003800000 */
[----:B-1----:R-:W-:Y:S01]  /*27e10*/  LOP3.LUT R2, R0, 0x7f, RZ, 0xc0, !PT ;  /* 0x0000007f00027812 */ /* 0x002fe200078ec0ff */
[----:B------:R-:W-:-:S03]  /*27e20*/  IMAD.U32 R0, RZ, RZ, UR37 ;  /* 0x00000025ff007e24 */ /* 0x000fc6000f8e00ff */
[----:B------:R-:W-:Y:S02]  /*27e30*/  ISETP.NE.AND P1, PT, R2, RZ, PT ;  /* 0x000000ff0200720c */ /* 0x000fe40003f25270 */
[----:B------:R-:W-:-:S11]  /*27e40*/  ISETP.NE.AND P0, PT, R0, 0x3, PT ;  /* 0x000000030000780c */ /* 0x000fd60003f05270 */
[----:B------:R-:W-:Y:S05]  /*27e50*/  @P1 BRA `(.L_x_1909) ;  /* 0x0000000000301947 */ /* 0x000fea0003800000 */
[----:B------:R-:W1:Y:S01]  /*27e60*/  S2R R5, SR_LANEID ;  /* 0x0000000000057919 */ /* 0x000e620000000000 */
[----:B------:R-:W-:Y:S01]  /*27e70*/  VOTEU.ANY UR4, UPT, PT ;  /* 0x0000000000047886 */ /* 0x000fe200038e0100 */
[----:B------:R-:W2:Y:S01]  /*27e80*/  LDC.64 R2, c[0x0][0xc60] ;  /* 0x00031800ff027b82 */ /* 0x000ea20000000a00 */
[----:B------:R-:W1:Y:S02]  /*27e90*/  FLO.U32 R0, UR4 ;  /* 0x0000000400007d00 */ /* 0x000e6400080e0000 */
[----:B-1----:R-:W-:-:S06]  /*27ea0*/  ISETP.EQ.U32.AND P1, PT, R0, R5, PT ;  /* 0x000000050000720c */ /* 0x002fcc0003f22070 */
[----:B------:R-:W2:Y:S07]  /*27eb0*/  POPC R5, UR4 ;  /* 0x0000000400057d09 */ /* 0x000eae0008000000 */
[----:B--2---:R-:W2:Y:S01]  /*27ec0*/  @P1 ATOMG.E.ADD.STRONG.GPU PT, R3, desc[UR38][R2.64], R5 ;  /* 0x00000005020319a8 */ /* 0x004ea200081ee1e6 */
[----:B0-----:R-:W0:Y:S02]  /*27ed0*/  S2R R4, SR_LTMASK ;  /* 0x0000000000047919 */ /* 0x001e240000003900 */
[----:B0-----:R-:W-:-:S04]  /*27ee0*/  LOP3.LUT R4, R4, UR4, RZ, 0xc0, !PT ;  /* 0x0000000404047c12 */ /* 0x001fc8000f8ec0ff */
[----:B------:R-:W0:Y:S01]  /*27ef0*/  POPC R7, R4 ;  /* 0x0000000400077309 */ /* 0x000e220000000000 */
[----:B--2---:R-:W0:Y:S02]  /*27f00*/  SHFL.IDX PT, R0, R3, R0, 0x1f ;  /* 0x00001f0003007589 */ /* 0x004e2400000e0000 */
[----:B0-----:R-:W-:-:S07]  /*27f10*/  IADD3 R16, R0, UR40, R7 ;  /* 0x0000002800107c10 */ /* 0x001fce000fffe007 */
.L_x_1909:
[----:B------:R-:W-:Y:S05]  /*27f20*/  BSYNC B0 ;  /* 0x0000000000007941 */ /* 0x000fea0003800000 */
.L_x_1908:
[----:B------:R-:W-:Y:S05]  /*27f30*/  @!P0 BRA `(.L_x_1910) ;  /* 0x0000000000048947 */ /* 0x000fea0003800000 */
[----:B------:R-:W-:Y:S01]  /*27f40*/  BPT.TRAP 0x1 ;  /* 0x000000040000795c */ /* 0x000fe20000300000 */
.L_x_1910:
[----:B------:R-:W-:Y:S01]  /*27f50*/  LOP3.LUT R0, R28, 0x1, RZ, 0x3c, !PT ;  /* 0x000000011c007812 */ /* 0x000fe200078e3cff */
[----:B------:R-:W-:Y:S01]  /*27f60*/  IMAD R17, R24, 0x8, R23 ;  /* 0x0000000818117824 */ /* 0x000fe200078e0217 */
[----:B------:R-:W-:Y:S02]  /*27f70*/  BSSY B0, `(.L_x_1911) ;  /* 0x0000004000007945 */ /* 0x000fe40003800000 */
[----:B------:R-:W-:-:S04]  /*27f80*/  SHF.L.U32 R0, R0, 0x1f, RZ ;  /* 0x0000001f00007819 */ /* 0x000fc800000006ff */
[----:B------:R-:W1:Y:S02]  /*27f90*/  SYNCS.PHASECHK.TRANS64.TRYWAIT P1, [R17+URZ+0x22870], R0 ;  /* 0x02287000110075a7 */ /* 0x000e64000802017f */
[----:B-1----:R-:W-:Y:S05]  /*27fa0*/  @!P1 BRA `(.L_x_1912) ;  /* 0x0000005400b89947 */ /* 0x002fea0003800000 */
.L_x_2096:
[----:B------:R-:W-:Y:S05]  /*27fb0*/  BSYNC B0 ;  /* 0x0000000000007941 */ /* 0x000fea0003800000 */
.L_x_1911:
[----:B------:R-:W-:-:S05]  /*27fc0*/  IMAD.U32 R2, RZ, RZ, UR41 ;  /* 0x00000029ff027e24 */ /* 0x000fca000f8e00ff */
[----:B------:R-:W-:-:S13]  /*27fd0*/  ISETP.NE.AND P1, PT, R2, 0x3, PT ;  /* 0x000000030200780c */ /* 0x000fda0003f25270 */
[----:B------:R-:W-:Y:S05]  /*27fe0*/  @!P1 BRA `(.L_x_1913) ;  /* 0x0000000000049947 */ /* 0x000fea0003800000 */
[----:B------:R-:W-:Y:S01]  /*27ff0*/  BPT.TRAP 0x1 ;  /* 0x000000040000795c */ /* 0x000fe20000300000 */
.L_x_1913:
[----:B-1----:R-:W-:-:S04]  /*28000*/  SHF.L.U32 R0, R28, 0x1f, RZ ;  /* 0x0000001f1c007819 */ /* 0x002fc800000006ff */
[----:B------:R-:W1:Y:S02]  /*28010*/  SYNCS.PHASECHK.TRANS64.TRYWAIT P1, [R17+URZ+0x22860], R0 ;  /* 0x02286000110075a7 */ /* 0x000e64000802017f */
[----:B-1----:R-:W-:Y:S05]  /*28020*/  @!P1 BRA `(.L_x_1914) ;  /* 0x0000005400ac9947 */ /* 0x002fea0003800000 */
.L_x_2097:
[----:B------:R-:W1:Y:S04]  /*28030*/  LDL R3, [R1+0x18] ;  /* 0x0000180001037983 */ /* 0x000e680000100800 */
[----:B------:R-:W2:Y:S01]  /*28040*/  LDL R12, [R1+0x14] ;  /* 0x00001400010c7983 */ /* 0x000ea20000100800 */
[----:B------:R-:W-:Y:S01]  /*28050*/  IMAD.SHL.U32 R2, R24, 0x4000, RZ ;  /* 0x0000400018027824 */ /* 0x000fe200078e00ff */
[----:B------:R-:W-:Y:S05]  /*28060*/  WARPSYNC.ALL ;  /* 0x0000000000007948 */ /* 0x000fea0003800000 */
[----:B------:R-:W-:-:S05]  /*28070*/  IMAD.U32 R20, RZ, RZ, UR41 ;  /* 0x00000029ff147e24 */ /* 0x000fca000f8e00ff */
[----:B------:R-:W-:Y:S02]  /*28080*/  ISETP.NE.AND P1, PT, R20, 0x3, PT ;  /* 0x000000031400780c */ /* 0x000fe40003f25270 */
[----:B-1----:R-:W-:Y:S02]  /*28090*/  LOP3.LUT R0, R2, R3, RZ, 0xfc, !PT ;  /* 0x0000000302007212 */ /* 0x002fe400078efcff */
[----:B--2---:R-:W-:-:S03]  /*280a0*/  IADD3 R2, R23, R2, R12 ;  /* 0x0000000217027210 */ /* 0x004fc60007ffe00c */
[----:B------:R-:W-:Y:S01]  /*280b0*/  IMAD.IADD R0, R23, 0x1, R0 ;  /* 0x0000000117007824 */ /* 0x000fe200078e0200 */
[----:B------:R-:W-:-:S03]  /*280c0*/  IADD3 R18, R32, 0x400, R2 ;  /* 0x0000040020127810 */ /* 0x000fc60007ffe002 */
[----:B------:R-:W-:Y:S01]  /*280d0*/  IMAD.IADD R3, R35, 0x1, R0 ;  /* 0x0000000123037824 */ /* 0x000fe200078e0200 */
[----:B0-----:R-:W0:Y:S02]  /*280e0*/  LDSM.16.MT88.4 R4, [R0+0x8400] ;  /* 0x008400000004783b */ /* 0x001e240000004200 */
        /* <DEDUP_REMOVED lines=57> */
.L_x_1915:
[----:B0-----:R0:W-:Y:S01]  /*28480*/  SYNCS.ARRIVE.TRANS64.A1T0 RZ, [R17+URZ+0x22850], RZ ;  /* 0x022850ff11ff79a7 */ /* 0x0011e2000810003f */
[----:B------:R-:W-:Y:S06]  /*28490*/  BAR.SYNC.DEFER_BLOCKING 0x2, 0x80 ;  /* 0x0082000000007b1d */ /* 0x000fec0000010000 */
[----:B------:R-:W-:Y:S05]  /*284a0*/  @!P0 BRA `(.L_x_1916) ;  /* 0x0000000000048947 */ /* 0x000fea0003800000 */
[----:B------:R-:W-:Y:S01]  /*284b0*/  BPT.TRAP 0x1 ;  /* 0x000000040000795c */ /* 0x000fe20000300000 */
.L_x_1916:
[----:B------:R-:W2:Y:S01]  /*284c0*/  LDL R0, [R1+0x8] ;  /* 0x0000080001007983 */ /* 0x000ea20000100800 */
        /* <DEDUP_REMOVED lines=8> */
.L_x_1857:
[----:B------:R-:W-:-:S13]  /*28550*/  LOP3.LUT P0, RZ, R22, 0x40, RZ, 0xc0, !PT ;  /* 0x0000004016ff7812 */ /* 0x000fda000780c0ff */
[----:B------:R-:W-:Y:S05]  /*28560*/  @!P0 BRA `(.L_x_1917) ;  /* 0x0000000000288947 */ /* 0x000fea0003800000 */
[----:B------:R-:W-:Y:S05]  /*28570*/  WARPSYNC.ALL ;  /* 0x0000000000007948 */ /* 0x000fea0003800000 */
[----:B------:R-:W2:Y:S08]  /*28580*/  S2UR UR4, SR_CgaCtaId ;  /* 0x00000000000479c3 */ /* 0x000eb00000008800 */
[----:B------:R-:W-:Y:S01]  /*28590*/  BAR.SYNC.DEFER_BLOCKING 0x5, 0x180 ;  /* 0x0146000000007b1d */ /* 0x000fe20000010000 */
[----:B0-----:R-:W-:Y:S01]  /*285a0*/  MOV R23, 0x400 ;  /* 0x0000040000177802 */ /* 0x001fe20000000f00 */
[----:B--2---:R-:W-:-:S05]  /*285b0*/  IMAD.U32 R0, RZ, RZ, UR4 ;  /* 0x00000004ff007e24 */ /* 0x004fca000f8e00ff */
[----:B------:R-:W-:Y:S01]  /*285c0*/  LEA R23, R0, R23, 0x18 ;  /* 0x0000001700177211 */ /* 0x000fe200078ec0ff */
[----:B------:R2:W-:Y:S04]  /*285d0*/  STL [R1+0x8], R0 ;  /* 0x0000080001007387 */ /* 0x0005e80000100800 */
[----:B------:R2:W3:Y:S01]  /*285e0*/  LDS.128 R16, [R23+0x228d0] ;  /* 0x0228d00017107984 */ /* 0x0004e20000000c00 */
[----:B------:R-:W-:Y:S06]  /*285f0*/  BAR.ARV 0x4, 0x180 ;  /* 0x0106000000007b1d */ /* 0x000fec0000002000 */
[----:B------:R-:W-:Y:S05]  /*28600*/  BRA `(.L_x_1918) ;  /* 0x0000000800d47947 */ /* 0x000fea0003800000 */
.L_x_1917:
[----:B------:R-:W2:Y:S01]  /*28610*/  S2R R0, SR_TID.X ;  /* 0x0000000000007919 */ /* 0x000ea20000002100 */
[----:B------:R-:W-:Y:S01]  /*28620*/  UMOV UR4, 0xffffffff ;  /* 0xffffffff00047882 */ /* 0x000fe20000000000 */
[----:B--2---:R-:W-:-:S04]  /*28630*/  LOP3.LUT R7, R0, 0x1f, RZ, 0xc0, !PT ;  /* 0x0000001f00077812 */ /* 0x004fc800078ec0ff */
[----:B------:R-:W-:Y:S01]  /*28640*/  ISETP.NE.AND P0, PT, R7, 0x1f, PT ;  /* 0x0000001f0700780c */ /* 0x000fe20003f05270 */
[----:B------:R-:W-:-:S12]  /*28650*/  BRA.DIV UR4, `(.L_x_1919) ;  /* 0x0000005204347947 */ /* 0x000fd8000b800000 */
[----:B0-----:R-:W-:Y:S01]  /*28660*/  IADD3 R5, R19, R7, RZ ;  /* 0x0000000713057210 */ /* 0x001fe20007ffe0ff */
[----:B------:R-:W-:-:S03]  /*28670*/  ULDC UR4, c[0x0][0xc3c] ;  /* 0x00030f0000047ab9 */ /* 0x000fc60000000800 */
[----:B------:R-:W-:-:S13]  /*28680*/  ISETP.GE.OR P1, PT, R5, UR4, !P0 ;  /* 0x0000000405007c0c */ /* 0x000fda000c726670 */
[----:B-1----:R-:W0:Y:S02]  /*28690*/  @!P1 LDC.64 R2, c[0x0][0xc80] ;  /* 0x00032000ff029b82 */ /* 0x002e240000000a00 */
[----:B0-----:R-:W-:-:S06]  /*286a0*/  @!P1 IMAD.WIDE R2, R5, 0x4, R2 ;  /* 0x0000000405029825 */ /* 0x001fcc00078e0202 */
[----:B------:R0:W2:Y:S01]  /*286b0*/  @!P1 LDG.E R3, desc[UR38][R2.64] ;  /* 0x0000002602039981 */ /* 0x0000a2000c1e1900 */
[C---:B------:R-:W-:Y:S02]  /*286c0*/  ISETP.GE.U32.AND P2, PT, R7.reuse, 0x2, PT ;  /* 0x000000020700780c */ /* 0x040fe40003f46070 */
[C---:B------:R-:W-:Y:S01]  /*286d0*/  ISETP.GE.U32.AND P3, PT, R7.reuse, 0x4, PT ;  /* 0x000000040700780c */ /* 0x040fe20003f66070 */
[----:B------:R-:W-:Y:S01]  /*286e0*/  SHFL.IDX PT, R0, R16, RZ, 0x1f ;  /* 0x00001fff10007589 */ /* 0x000fe200000e0000 */
[C---:B------:R-:W-:Y:S02]  /*286f0*/  ISETP.GE.U32.AND P4, PT, R7.reuse, 0x8, PT ;  /* 0x000000080700780c */ /* 0x040fe40003f86070 */
[C---:B------:R-:W-:Y:S01]  /*28700*/  ISETP.GE.U32.AND P5, PT, R7.reuse, 0x10, PT ;  /* 0x000000100700780c */ /* 0x040fe20003fa6070 */
[----:B------:R-:W-:Y:S01]  /*28710*/  SHFL.IDX PT, R16, R16, 0x1, 0x1f ;  /* 0x00201f0010107f89 */ /* 0x000fe200000e0000 */
[----:B0-----:R-:W-:Y:S02]  /*28720*/  IMAD.MOV.U32 R2, RZ, RZ, RZ ;  /* 0x000000ffff027224 */ /* 0x001fe400078e00ff */
[----:B--2---:R-:W-:Y:S01]  /*28730*/  @!P1 IMAD.MOV.U32 R2, RZ, RZ, R3 ;  /* 0x000000ffff029224 */ /* 0x004fe200078e0003 */
[----:B------:R-:W-:-:S04]  /*28740*/  ISETP.NE.AND P1, PT, R7, RZ, PT ;  /* 0x000000ff0700720c */ /* 0x000fc80003f25270 */
        /* <DEDUP_REMOVED lines=15> */
[----:B------:R0:W1:Y:S02]  /*28840*/  SHFL.IDX PT, R14, R3, 0x1f, 0x1f ;  /* 0x03e01f00030e7f89 */ /* 0x00006400000e0000 */
.L_x_2107:
[----:B------:R-:W-:Y:S02]  /*28850*/  ULDC UR4, c[0x0][0xc38] ;  /* 0x00030e0000047ab9 */ /* 0x000fe40000000800 */
[----:B------:R-:W-:-:S04]  /*28860*/  IMAD.U32 R4, RZ, RZ, UR4 ;  /* 0x00000004ff047e24 */ /* 0x000fc8000f8e00ff */
[----:B-1----:R-:W-:-:S04]  /*28870*/  IMAD R5, R14, R4, RZ ;  /* 0x000000040e057224 */ /* 0x002fc800078e02ff */
[----:B------:R-:W-:-:S05]  /*28880*/  IMAD.IADD R16, R16, 0x1, R5 ;  /* 0x0000000110107824 */ /* 0x000fca00078e0205 */
[----:B------:R-:W-:-:S13]  /*28890*/  ISETP.GT.AND P6, PT, R16, R0, PT ;  /* 0x000000001000720c */ /* 0x000fda0003fc4270 */
[----:B------:R-:W-:Y:S05]  /*288a0*/  @P6 BRA `(.L_x_1920) ;  /* 0x00000000009c6947 */ /* 0x000fea0003800000 */
.L_x_1925:
[----:B------:R-:W1:Y:S01]  /*288b0*/  LDC R4, c[0x0][0xc3c] ;  /* 0x00030f00ff047b82 */ /* 0x000e620000000800 */
[----:B------:R-:W-:-:S05]  /*288c0*/  VIADD R19, R19, 0x1f ;  /* 0x0000001f13137836 */ /* 0x000fca0000000000 */
[----:B-1----:R-:W-:-:S13]  /*288d0*/  ISETP.GE.AND P6, PT, R19, R4, PT ;  /* 0x000000041300720c */ /* 0x002fda0003fc6270 */
[----:B------:R-:W-:Y:S05]  /*288e0*/  @P6 BRA `(.L_x_1921) ;  /* 0x0000000400d06947 */ /* 0x000fea0003800000 */
[----:B------:R-:W1:Y:S01]  /*288f0*/  S2R R2, SR_TID.X ;  /* 0x0000000000027919 */ /* 0x000e620000002100 */
[----:B------:R-:W-:Y:S01]  /*28900*/  BSSY B0, `(.L_x_1922) ;  /* 0x0000009000007945 */ /* 0x000fe20003800000 */
[----:B-1----:R-:W-:-:S05]  /*28910*/  LOP3.LUT R2, R2, 0x1f, RZ, 0xc0, !PT ;  /* 0x0000001f02027812 */ /* 0x002fca00078ec0ff */
[----:B------:R-:W-:Y:S01]  /*28920*/  IMAD.IADD R5, R19, 0x1, R2 ;  /* 0x0000000113057824 */ /* 0x000fe200078e0202 */
[----:B------:R-:W-:-:S04]  /*28930*/  MOV R2, RZ ;  /* 0x000000ff00027202 */ /* 0x000fc80000000f00 */
[----:B------:R-:W-:-:S13]  /*28940*/  ISETP.GE.OR P6, PT, R5, R4, !P0 ;  /* 0x000000040500720c */ /* 0x000fda00047c6670 */
[----:B------:R-:W-:Y:S05]  /*28950*/  @P6 BRA `(.L_x_1923) ;  /* 0x00000000000c6947 */ /* 0x000fea0003800000 */
[----:B0-----:R-:W0:Y:S02]  /*28960*/  LDC.64 R2, c[0x0][0xc80] ;  /* 0x00032000ff027b82 */ /* 0x001e240000000a00 */
[----:B0-----:R-:W-:-:S06]  /*28970*/  IMAD.WIDE R2, R5, 0x4, R2 ;  /* 0x0000000405027825 */ /* 0x001fcc00078e0202 */
[----:B------:R1:W5:Y:S02]  /*28980*/  LDG.E R2, desc[UR38][R2.64] ;  /* 0x0000002602027981 */ /* 0x000364000c1e1900 */
.L_x_1923:
[----:B------:R-:W-:Y:S05]  /*28990*/  BSYNC B0 ;  /* 0x0000000000007941 */ /* 0x000fea0003800000 */
.L_x_1922:
[----:B------:R-:W-:-:S03]  /*289a0*/  UMOV UR4, 0xffffffff ;  /* 0xffffffff00047882 */ /* 0x000fc60000000000 */
[----:B------:R-:W-:Y:S05]  /*289b0*/  BRA.DIV UR4, `(.L_x_1924) ;  /* 0x0000005204807947 */ /* 0x000fea000b800000 */
[----:B-----5:R-:W2:Y:S02]  /*289c0*/  SHFL.UP PT, R14, R2, 0x1, RZ ;  /* 0x04200000020e7989 */ /* 0x020ea400000e00ff */
[----:B--2---:R-:W-:-:S05]  /*289d0*/  SEL R13, R14, RZ, P1 ;  /* 0x000000ff0e0d7207 */ /* 0x004fca0000800000 */
[----:B------:R-:W-:-:S05]  /*289e0*/  IMAD.IADD R13, R2, 0x1, R13 ;  /* 0x00000001020d7824 */ /* 0x000fca00078e020d */
[----:B------:R-:W2:Y:S02]  /*289f0*/  SHFL.UP PT, R14, R13, 0x2, RZ ;  /* 0x044000000d0e7989 */ /* 0x000ea400000e00ff */
[----:B--2---:R-:W-:-:S05]  /*28a00*/  SEL R14, R14, RZ, P2 ;  /* 0x000000ff0e0e7207 */ /* 0x004fca0001000000 */
[----:B01----:R-:W-:-:S05]  /*28a10*/  IMAD.IADD R3, R13, 0x1, R14 ;  /* 0x000000010d037824 */ /* 0x003fca00078e020e */
        /* <DEDUP_REMOVED lines=10> */
.L_x_2115:
[----:B------:R-:W-:Y:S02]  /*28ac0*/  ULDC UR4, c[0x0][0xc38] ;  /* 0x00030e0000047ab9 */ /* 0x000fe40000000800 */
[----:B------:R-:W-:-:S04]  /*28ad0*/  IMAD.U32 R4, RZ, RZ, UR4 ;  /* 0x00000004ff047e24 */ /* 0x000fc8000f8e00ff */
[----:B-1----:R-:W-:-:S04]  /*28ae0*/  IMAD R5, R14, R4, RZ ;  /* 0x000000040e057224 */ /* 0x002fc800078e02ff */
[----:B------:R-:W-:-:S05]  /*28af0*/  IMAD.IADD R16, R5, 0x1, R16 ;  /* 0x0000000105107824 */ /* 0x000fca00078e0210 */
[----:B------:R-:W-:-:S13]  /*28b00*/  ISETP.GT.AND P6, PT, R16, R0, PT ;  /* 0x000000001000720c */ /* 0x000fda0003fc4270 */
[----:B------:R-:W-:Y:S05]  /*28b10*/  @!P6 BRA `(.L_x_1925) ;  /* 0xfffffffc0064e947 */ /* 0x000fea000383ffff */
.L_x_1920:
[----:B------:R-:W-:Y:S01]  /*28b20*/  IMAD.IADD R16, R16, 0x1, -R5 ;  /* 0x0000000110107824 */ /* 0x000fe200078e0a05 */
[----:B------:R-:W-:-:S03]  /*28b30*/  UMOV UR4, 0xffffffff ;  /* 0xffffffff00047882 */ /* 0x000fc60000000000 */
[----:B------:R-:W-:-:S05]  /*28b40*/  IMAD R5, R3, R4, R16 ;  /* 0x0000000403057224 */ /* 0x000fca00078e0210 */
[----:B------:R-:W-:Y:S01]  /*28b50*/  ISETP.GT.AND P6, PT, R5, R0, PT ;  /* 0x000000000500720c */ /* 0x000fe20003fc4270 */
[----:B------:R-:W-:-:S12]  /*28b60*/  BRA.DIV UR4, `(.L_x_1926) ;  /* 0x0000005204d07947 */ /* 0x000fd8000b800000 */
[----:B------:R-:W-:-:S04]  /*28b70*/  VOTE.ANY R5, PT, !P6 ;  /* 0x0000000000057806 */ /* 0x000fc800070e0100 */
[----:B------:R-:W1:Y:S02]  /*28b80*/  POPC R6, R5 ;  /* 0x0000000500067309 */ /* 0x000e640000000000 */
[----:B-1----:R1:W2:Y:S02]  /*28b90*/  SHFL.IDX PT, R17, R2, R6, 0x1f ;  /* 0x00001f0602117589 */ /* 0x0022a400000e0000 */
.L_x_2119:
[----:B------:R-:W-:Y:S01]  /*28ba0*/  ISETP.NE.AND P0, PT, R5, RZ, PT ;  /* 0x000000ff0500720c */ /* 0x000fe20003f05270 */
[----:B------:R-:W-:-:S12]  /*28bb0*/  IMAD.MOV.U32 R5, RZ, RZ, RZ ;  /* 0x000000ffff057224 */ /* 0x000fd800078e00ff */
[----:B------:R-:W-:Y:S05]  /*28bc0*/  @!P0 BRA `(.L_x_1927) ;  /* 0x0000000000108947 */ /* 0x000fea0003800000 */
[----:B------:R-:W-:Y:S01]  /*28bd0*/  UMOV UR4, 0xffffffff ;  /* 0xffffffff00047882 */ /* 0x000fe20000000000 */
[----:B------:R-:W-:Y:S02]  /*28be0*/  VIADD R12, R6, 0xffffffff ;  /* 0xffffffff060c7836 */ /* 0x000fe40000000000 */
[----:B------:R-:W-:Y:S05]  /*28bf0*/  BRA.DIV UR4, `(.L_x_1928) ;  /* 0x0000005204f47947 */ /* 0x000fea000b800000 */
[----:B------:R3:W4:Y:S02]  /*28c00*/  SHFL.IDX PT, R5, R3, R12, 0x1f ;  /* 0x00001f0c03057589 */ /* 0x00072400000e0000 */
.L_x_1927:
[----:B01-3--:R-:W0:Y:S01]  /*28c10*/  LDC.64 R2, c[0x0][0xc90] ;  /* 0x00032400ff027b82 */ /* 0x00be220000000a00 */
[----:B------:R-:W-:-:S04]  /*28c20*/  IMAD.IADD R19, R6, 0x1, R19 ;  /* 0x0000000106137824 */ /* 0x000fc800078e0213 */
[----:B0-----:R-:W-:-:S05]  /*28c30*/  IMAD.WIDE R2, R19, 0x4, R2 ;  /* 0x0000000413027825 */ /* 0x001fca00078e0202 */
[----:B------:R0:W2:Y:S01]  /*28c40*/  LDG.E R7, desc[UR38][R2.64] ;  /* 0x0000002602077981 */ /* 0x0000a2000c1e1900 */
[----:B----4-:R-:W-:Y:S02]  /*28c50*/  IMAD R16, R5, R4, R16 ;  /* 0x0000000405107224 */ /* 0x010fe400078e0210 */
[----:B0-----:R-:W-:Y:S02]  /*28c60*/  IMAD.MOV.U32 R2, RZ, RZ, RZ ;  /* 0x000000ffff027224 */ /* 0x001fe400078e00ff */
[----:B--2---:R-:W-:-:S05]  /*28c70*/  IMAD R6, R17, R7, RZ ;  /* 0x0000000711067224 */ /* 0x004fca00078e02ff */
[----:B------:R-:W-:-:S04]  /*28c80*/  IABS R8, R6 ;  /* 0x0000000600087213 */ /* 0x000fc80000000000 */
[----:B------:R-:W0:Y:S08]  /*28c90*/  I2F.RP R9, R8 ;  /* 0x0000000800097306 */ /* 0x000e300000209400 */
[----:B0-----:R-:W0:Y:S02]  /*28ca0*/  MUFU.RCP R9, R9 ;  /* 0x0000000900097308 */ /* 0x001e240000001000 */
[----:B0-----:R-:W-:-:S06]  /*28cb0*/  IADD3 R10, R9, 0xffffffe, RZ ;  /* 0x0ffffffe090a7810 */ /* 0x001fcc0007ffe0ff */
[----:B------:R-:W0:Y:S02]  /*28cc0*/  F2I.FTZ.U32.TRUNC.NTZ R3, R10 ;  /* 0x0000000a00037305 */ /* 0x000e24000021f000 */
[----:B0-----:R-:W-:-:S04]  /*28cd0*/  IMAD.MOV R5, RZ, RZ, -R3 ;  /* 0x000000ffff057224 */ /* 0x001fc800078e0a03 */
[----:B------:R-:W-:-:S04]  /*28ce0*/  IMAD R5, R5, R8, RZ ;  /* 0x0000000805057224 */ /* 0x000fc800078e02ff */
[----:B------:R-:W-:-:S04]  /*28cf0*/  IMAD.HI.U32 R2, R3, R5, R2 ;  /* 0x0000000503027227 */ /* 0x000fc800078e0002 */
[----:B------:R-:W-:Y:S01]  /*28d00*/  IMAD.IADD R5, R0, 0x1, -R16 ;  /* 0x0000000100057824 */ /* 0x000fe200078e0a10 */
[----:B------:R-:W-:-:S04]  /*28d10*/  IABS R0, R6 ;  /* 0x0000000600007213 */ /* 0x000fc80000000000 */
[----:B------:R-:W-:Y:S01]  /*28d20*/  IABS R3, R5 ;  /* 0x0000000500037213 */ /* 0x000fe20000000000 */
[----:B------:R-:W-:-:S04]  /*28d30*/  IMAD.MOV R0, RZ, RZ, -R0 ;  /* 0x000000ffff007224 */ /* 0x000fc800078e0a00 */
        /* <DEDUP_REMOVED lines=11> */
[----:B------:R-:W-:-:S05]  /*28df0*/  @!P1 LOP3.LUT R2, RZ, R6, RZ, 0x33, !PT ;  /* 0x00000006ff029212 */ /* 0x000fca00078e33ff */
[----:B------:R-:W-:Y:S02]  /*28e00*/  IMAD R0, R7, R2, RZ ;  /* 0x0000000207007224 */ /* 0x000fe400078e02ff */
[----:B------:R-:W-:Y:S02]  /*28e10*/  IMAD.MOV R2, RZ, RZ, -R2 ;  /* 0x000000ffff027224 */ /* 0x000fe400078e0a02 */
[----:B------:R-:W-:Y:S02]  /*28e20*/  IMAD.MOV R3, RZ, RZ, -R0 ;  /* 0x000000ffff037224 */ /* 0x000fe400078e0a00 */
[----:B------:R-:W-:-:S03]  /*28e30*/  IMAD R5, R6, R2, R5 ;  /* 0x0000000206057224 */ /* 0x000fc600078e0205 */
[----:B------:R-:W-:-:S04]  /*28e40*/  VIADDMNMX R4, R3, R4, R7, PT ;  /* 0x0000000403047246 */ /* 0x000fc80003800107 */
[-C--:B------:R-:W-:Y:S02]  /*28e50*/  IABS R7, R4.reuse ;  /* 0x0000000400077213 */ /* 0x080fe40000000000 */
[----:B------:R-:W-:Y:S02]  /*28e60*/  IABS R6, R4 ;  /* 0x0000000400067213 */ /* 0x000fe40000000000 */
[----:B------:R-:W0:Y:S03]  /*28e70*/  I2F.RP R8, R7 ;  /* 0x0000000700087306 */ /* 0x000e260000209400 */
[----:B------:R-:W-:-:S05]  /*28e80*/  IMAD.MOV R6, RZ, RZ, -R6 ;  /* 0x000000ffff067224 */ /* 0x000fca00078e0a06 */
[----:B0-----:R-:W0:Y:S02]  /*28e90*/  MUFU.RCP R8, R8 ;  /* 0x0000000800087308 */ /* 0x001e240000001000 */
[----:B0-----:R-:W-:-:S06]  /*28ea0*/  VIADD R9, R8, 0xffffffe ;  /* 0x0ffffffe08097836 */ /* 0x001fcc0000000000 */
[----:B------:R-:W0:Y:S02]  /*28eb0*/  F2I.FTZ.U32.TRUNC.NTZ R3, R9 ;  /* 0x0000000900037305 */ /* 0x000e24000021f000 */
[----:B0-----:R-:W-:-:S05]  /*28ec0*/  IADD3 R2, RZ, -R3, RZ ;  /* 0x80000003ff027210 */ /* 0x001fca0007ffe0ff */
[----:B------:R-:W-:Y:S02]  /*28ed0*/  IMAD R11, R2, R7, RZ ;  /* 0x00000007020b7224 */ /* 0x000fe400078e02ff */
[----:B------:R-:W-:-:S04]  /*28ee0*/  IMAD.MOV.U32 R2, RZ, RZ, RZ ;  /* 0x000000ffff027224 */ /* 0x000fc800078e00ff */
[----:B------:R-:W-:Y:S01]  /*28ef0*/  IMAD.HI.U32 R2, R3, R11, R2 ;  /* 0x0000000b03027227 */ /* 0x000fe200078e0002 */
[----:B------:R-:W-:-:S05]  /*28f00*/  IABS R3, R5 ;  /* 0x0000000500037213 */ /* 0x000fca0000000000 */
[----:B------:R-:W-:-:S04]  /*28f10*/  IMAD.HI.U32 R2, R2, R3, RZ ;  /* 0x0000000302027227 */ /* 0x000fc800078e00ff */
[----:B------:R-:W-:Y:S01]  /*28f20*/  IMAD R6, R2, R6, R3 ;  /* 0x0000000602067224 */ /* 0x000fe200078e0203 */
[C---:B------:R-:W-:Y:S01]  /*28f30*/  LOP3.LUT R3, R5.reuse, R4, RZ, 0x3c, !PT ;  /* 0x0000000405037212 */ /* 0x040fe200078e3cff */
[----:B------:R-:W-:-:S03]  /*28f40*/  IMAD.IADD R5, R5, 0x1, R0 ;  /* 0x0000000105057824 */ /* 0x000fc600078e0200 */
        /* <DEDUP_REMOVED lines=8> */
[----:B------:R-:W-:Y:S01]  /*28fd0*/  @!P1 LOP3.LUT R2, RZ, R4, RZ, 0x33, !PT ;  /* 0x00000004ff029212 */ /* 0x000fe200078e33ff */
[----:B------:R-:W-:-:S04]  /*28fe0*/  IMAD.MOV R4, RZ, RZ, -R4 ;  /* 0x000000ffff047224 */ /* 0x000fc800078e0a04 */
[----:B------:R-:W-:Y:S01]  /*28ff0*/  IMAD R18, R2, R4, R5 ;  /* 0x0000000402127224 */ /* 0x000fe200078e0205 */
[----:B------:R-:W-:-:S05]  /*29000*/  LOP3.LUT R2, RZ, R2, RZ, 0x33, !PT ;  /* 0x00000002ff027212 */ /* 0x000fca00078e33ff */
[----:B------:R-:W-:Y:S01]  /*29010*/  IMAD.IADD R17, R17, 0x1, R2 ;  /* 0x0000000111117824 */ /* 0x000fe200078e0202 */
[----:B------:R-:W-:Y:S06]  /*29020*/  BRA `(.L_x_1929) ;  /* 0x00000000001c7947 */ /* 0x000fec0003800000 */
.L_x_1921:
[----:B------:R-:W-:Y:S01]  /*29030*/  UMOV UR4, URZ ;  /* 0x0000003f00047c82 */ /* 0x000fe20008000000 */
[----:B------:R-:W-:Y:S01]  /*29040*/  UMOV UR5, URZ ;  /* 0x0000003f00057c82 */ /* 0x000fe20008000000 */
[----:B------:R-:W-:Y:S01]  /*29050*/  ULDC UR6, c[0x0][0xc3c] ;  /* 0x00030f0000067ab9 */ /* 0x000fe20000000800 */
[----:B------:R-:W-:Y:S01]  /*29060*/  IMAD.MOV.U32 R16, RZ, RZ, R0 ;  /* 0x000000ffff107224 */ /* 0x000fe200078e0000 */
[----:B------:R-:W-:Y:S01]  /*29070*/  MOV R18, UR5 ;  /* 0x0000000500127c02 */ /* 0x000fe20008000f00 */
[----:B------:R-:W-:Y:S02]  /*29080*/  IMAD.U32 R17, RZ, RZ, UR4 ;  /* 0x00000004ff117e24 */ /* 0x000fe4000f8e00ff */
[----:B------:R-:W-:-:S07]  /*29090*/  IMAD.U32 R19, RZ, RZ, UR6 ;  /* 0x00000006ff137e24 */ /* 0x000fce000f8e00ff */
.L_x_1929:
[----:B------:R1:W2:Y:S01]  /*290a0*/  LDL R2, [R1+0x8] ;  /* 0x0000080001027983 */ /* 0x0002a20000100800 */
[----:B------:R-:W3:Y:S01]  /*290b0*/  S2R R0, SR_TID.X ;  /* 0x0000000000007919 */ /* 0x000ee20000002100 */
[----:B------:R-:W-:Y:S05]  /*290c0*/  WARPSYNC.ALL ;  /* 0x0000000000007948 */ /* 0x000fea0003800000 */
[----:B---3--:R-:W-:Y:S01]  /*290d0*/  LOP3.LUT R0, R0, 0x1f, RZ, 0xc0, !PT ;  /* 0x0000001f00007812 */ /* 0x008fe200078ec0ff */
[----:B------:R-:W-:Y:S03]  /*290e0*/  BAR.SYNC.DEFER_BLOCKING 0x4, 0x180 ;  /* 0x0106000000007b1d */ /* 0x000fe60000010000 */
[----:B------:R-:W-:-:S13]  /*290f0*/  ISETP.NE.AND P0, PT, R0, RZ, PT ;  /* 0x000000ff0000720c */ /* 0x000fda0003f05270 */
[----:B------:R-:W-:Y:S01]  /*29100*/  @!P0 MOV R0, 0x400 ;  /* 0x0000040000008802 */ /* 0x000fe20000000f00 */
[----:B--2---:R-:W2:Y:S03]  /*29110*/  @!P0 S2R R2, SR_CgaCtaId ;  /* 0x0000000000028919 */ /* 0x004ea60000008800 */
[----:B--2---:R-:W-:Y:S01]  /*29120*/  @!P0 LEA R23, R2, R0, 0x18 ;  /* 0x0000000002178211 */ /* 0x004fe200078ec0ff */
[----:B------:R1:W-:Y:S04]  /*29130*/  @!P0 STL [R1+0x8], R2 ;  /* 0x0000080201008387 */ /* 0x0003e80000100800 */
[----:B------:R1:W-:Y:S01]  /*29140*/  @!P0 STS.128 [R23+0x228d0], R16 ;  /* 0x0228d01017008388 */ /* 0x0003e20000000c00 */
[----:B------:R-:W-:Y:S06]  /*29150*/  BAR.ARV 0x5, 0x180 ;  /* 0x0146000000007b1d */ /* 0x000fec0000002000 */
.L_x_1918:
[----:B------:R-:W-:Y:S02]  /*29160*/  ULDC UR4, c[0x0][0xc3c] ;  /* 0x00030f0000047ab9 */ /* 0x000fe40000000800 */
[----:B---3--:R-:W-:-:S13]  /*29170*/  ISETP.GE.AND P0, PT, R19, UR4, PT ;  /* 0x0000000413007c0c */ /* 0x008fda000bf06270 */
[----:B------:R-:W-:Y:S05]  /*29180*/  @!P0 BRA `(.L_x_1930) ;  /* 0xffffff9800948947 */ /* 0x000fea000383ffff */
[----:B------:R-:W-:Y:S05]  /*29190*/  BSYNC B7 ;  /* 0x0000000000077941 */ /* 0x000fea0003800000 */
.L_x_1800:
        /* <DEDUP_REMOVED lines=12> */
.L_x_2122:
[----:B------:R-:W-:Y:S05]  /*29260*/  BSYNC B0 ;  /* 0x0000000000007941 */ /* 0x000fea0003800000 */
.L_x_1931:
[----:B------:R-:W-:-:S03]  /*29270*/  UMOV UR4, 0xffffffff ;  /* 0xffffffff00047882 */ /* 0x000fc60000000000 */
[----:B------:R-:W-:Y:S05]  /*29280*/  BRA.DIV UR4, `(.L_x_1933) ;  /* 0x0000004e048c7947 */ /* 0x000fea000b800000 */
[----:B0-----:R-:W0:Y:S02]  /*29290*/  S2R R0, SR_TID.X ;  /* 0x0000000000007919 */ /* 0x001e240000002100 */
[----:B0-----:R-:W-:-:S04]  /*292a0*/  SHF.R.U32.HI R0, RZ, 0x5, R0 ;  /* 0x00000005ff007819 */ /* 0x001fc80000011600 */
[----:B------:R-:W-:-:S05]  /*292b0*/  LOP3.LUT R0, R0, 0x3, RZ, 0xc0, !PT ;  /* 0x0000000300007812 */ /* 0x000fca00078ec0ff */
[----:B------:R0:W1:Y:S02]  /*292c0*/  SHFL.IDX PT, R14, R0, RZ, 0x1f ;  /* 0x00001fff000e7589 */ /* 0x00006400000e0000 */
.L_x_2125:
[----:B-1----:R-:W-:-:S13]  /*292d0*/  ISETP.NE.AND P0, PT, R14, RZ, PT ;  /* 0x000000ff0e00720c */ /* 0x002fda0003f05270 */
[----:B------:R-:W-:Y:S05]  /*292e0*/  @P0 BRA `(.L_x_1561) ;  /* 0x0000000000a80947 */ /* 0x000fea0003800000 */
[----:B------:R-:W-:-:S03]  /*292f0*/  UMOV UR4, 0xffffffff ;  /* 0xffffffff00047882 */ /* 0x000fc60000000000 */
[----:B------:R-:W-:Y:S05]  /*29300*/  BRA.DIV UR4, `(.L_x_1934) ;  /* 0x0000004e04a07947 */ /* 0x000fea000b800000 */
[----:B------:R-:W-:-:S13]  /*29310*/  ELECT P6, URZ, PT ;  /* 0x00000000003f782f */ /* 0x000fda00038c0000 */
.L_x_2128:
[----:B------:R-:W-:Y:S05]  /*29320*/  @!P6 BRA `(.L_x_1561) ;  /* 0x000000000098e947 */ /* 0x000fea0003800000 */
[----:B------:R-:W-:-:S06]  /*29330*/  ULOP3.LUT UR4, UR36, 0x2, URZ, 0xfc, !UPT ;  /* 0x0000000224047892 */ /* 0x000fcc000f8efc3f */
[----:B0-----:R-:W-:-:S05]  /*29340*/  IMAD.U32 R0, RZ, RZ, UR4 ;  /* 0x00000004ff007e24 */ /* 0x001fca000f8e00ff */
[----:B------:R-:W-:-:S13]  /*29350*/  ISETP.NE.AND P0, PT, R0, 0x3, PT ;  /* 0x000000030000780c */ /* 0x000fda0003f05270 */
[----:B------:R-:W-:Y:S05]  /*29360*/  @!P0 BRA `(.L_x_1935) ;  /* 0x0000000000048947 */ /* 0x000fea0003800000 */
[----:B------:R-:W-:Y:S01]  /*29370*/  BPT.TRAP 0x1 ;  /* 0x000000040000795c */ /* 0x000fe20000300000 */
.L_x_1935:
[----:B------:R-:W-:Y:S01]  /*29380*/  IMAD R5, R24, 0x8, R7 ;  /* 0x0000000818057824 */ /* 0x000fe200078e0207 */
[----:B------:R-:W-:Y:S01]  /*29390*/  SHF.L.U32 R0, R28, 0x1f, RZ ;  /* 0x0000001f1c007819 */ /* 0x000fe200000006ff */
[----:B------:R-:W-:-:S03]  /*293a0*/  VIADD R24, R24, 0x1 ;  /* 0x0000000118187836 */ /* 0x000fc60000000000 */
[----:B------:R-:W0:Y:S02]  /*293b0*/  SYNCS.PHASECHK.TRANS64.TRYWAIT P1, [R5+URZ+0x22840], R0 ;  /* 0x02284000050075a7 */ /* 0x000e24000802017f */
[----:B------:R-:W-:-:S04]  /*293c0*/  ISETP.NE.AND P2, PT, R24, 0x2, PT ;  /* 0x000000021800780c */ /* 0x000fc80003f45270 */
[----:B------:R-:W-:Y:S01]  /*293d0*/  SEL R3, RZ, 0x1, P2 ;  /* 0x00000001ff037807 */ /* 0x000fe20001000000 */
[----:B0-----:R-:W-:Y:S08]  /*293e0*/  @!P1 BRA `(.L_x_1936) ;  /* 0x0000004c00889947 */ /* 0x001ff00003800000 */
.L_x_2129:
[----:B------:R-:W-:Y:S02]  /*293f0*/  SEL R24, R24, RZ, P2 ;  /* 0x000000ff18187207 */ /* 0x000fe40001000000 */
[----:B------:R-:W-:Y:S01]  /*29400*/  LOP3.LUT R2, R28, R3, RZ, 0x3c, !PT ;  /* 0x000000031c027212 */ /* 0x000fe200078e3cff */
[----:B------:R-:W-:Y:S06]  /*29410*/  @!P0 BRA `(.L_x_1937) ;  /* 0x0000000000048947 */ /* 0x000fec0003800000 */
[----:B------:R-:W-:Y:S01]  /*29420*/  BPT.TRAP 0x1 ;  /* 0x000000040000795c */ /* 0x000fe20000300000 */
.L_x_1937:
[----:B------:R-:W-:Y:S01]  /*29430*/  IMAD R3, R24, 0x8, R7 ;  /* 0x0000000818037824 */ /* 0x000fe200078e0207 */
[----:B------:R-:W-:-:S04]  /*29440*/  SHF.L.U32 R2, R2, 0x1f, RZ ;  /* 0x0000001f02027819 */ /* 0x000fc800000006ff */
[----:B------:R-:W1:Y:S02]  /*29450*/  SYNCS.PHASECHK.TRANS64.TRYWAIT P1, [R3+URZ+0x22840], R2 ;  /* 0x02284002030075a7 */ /* 0x000e64000802017f */
[----:B-1----:R-:W-:Y:S05]  /*29460*/  @!P1 BRA `(.L_x_1938) ;  /* 0x0000004c007c9947 */ /* 0x002fea0003800000 */
.L_x_2130:
[----:B------:R-:W-:Y:S05]  /*29470*/  @!P0 BRA `(.L_x_1939) ;  /* 0x0000000000048947 */ /* 0x000fea0003800000 */
[----:B------:R-:W-:Y:S01]  /*29480*/  BPT.TRAP 0x1 ;  /* 0x000000040000795c */ /* 0x000fe20000300000 */
.L_x_1939:
[----:B------:R-:W2:Y:S02]  /*29490*/  SYNCS.PHASECHK.TRANS64.TRYWAIT P1, [R5+URZ+0x22860], R0 ;  /* 0x02286000050075a7 */ /* 0x000ea4000802017f */
[----:B--2---:R-:W-:Y:S05]  /*294a0*/  @!P1 BRA `(.L_x_1940) ;  /* 0x0000004c00809947 */ /* 0x004fea0003800000 */
.L_x_2131:
[----:B------:R-:W-:Y:S05]  /*294b0*/  @!P0 BRA `(.L_x_1941) ;  /* 0x0000000000048947 */ /* 0x000fea0003800000 */
[----:B------:R-:W-:Y:S01]  /*294c0*/  BPT.TRAP 0x1 ;  /* 0x000000040000795c */ /* 0x000fe20000300000 */
.L_x_1941:
[----:B------:R-:W3:Y:S02]  /*294d0*/  SYNCS.PHASECHK.TRANS64.TRYWAIT P1, [R3+URZ+0x22860], R2 ;  /* 0x02286002030075a7 */ /* 0x000ee4000802017f */
[----:B---3--:R-:W-:Y:S05]  /*294e0*/  @!P1 BRA `(.L_x_1942) ;  /* 0x0000004c00849947 */ /* 0x008fea0003800000 */
.L_x_2132:
[----:B------:R-:W-:Y:S05]  /*294f0*/  @!P0 BRA `(.L_x_1943) ;  /* 0x0000000000048947 */ /* 0x000fea0003800000 */
[----:B------:R-:W-:Y:S01]  /*29500*/  BPT.TRAP 0x1 ;  /* 0x000000040000795c */ /* 0x000fe20000300000 */
.L_x_1943:
[----:B------:R-:W4:Y:S02]  /*29510*/  SYNCS.PHASECHK.TRANS64.TRYWAIT P1, [R5+URZ+0x22880], R0 ;  /* 0x02288000050075a7 */ /* 0x000f24000802017f */
[----:B----4-:R-:W-:Y:S05]  /*29520*/  @!P1 BRA `(.L_x_1944) ;  /* 0x0000004c00889947 */ /* 0x010fea0003800000 */
.L_x_2133:
[----:B------:R-:W-:Y:S05]  /*29530*/  @!P0 BRA `(.L_x_1945) ;  /* 0x0000000000048947 */ /* 0x000fea0003800000 */
[----:B------:R-:W-:Y:S01]  /*29540*/  BPT.TRAP 0x1 ;  /* 0x000000040000795c */ /* 0x000fe20000300000 */
.L_x_1945:
[----:B------:R0:W0:Y:S02]  /*29550*/  SYNCS.PHASECHK.TRANS64.TRYWAIT P0, [R3+URZ+0x22880], R2 ;  /* 0x02288002030075a7 */ /* 0x000024000800017f */
[----:B0-----:R-:W-:Y:S05]  /*29560*/  @!P0 NANOSLEEP.SYNCS 0x989680 ;  /* 0x009896800000895d */ /* 0x001fea0003900000 */
[----:B------:R-:W0:Y:S02]  /*29570*/  @!P0 SYNCS.PHASECHK.TRANS64 P0, [R3+URZ+0x22880], R2 ;  /* 0x02288002030085a7 */ /* 0x000e24000800007f */
[----:B0-----:R-:W-:Y:S05]  /*29580*/  @!P0 BRA `(.L_x_1945) ;  /* 0xfffffffc00f08947 */ /* 0x001fea000383ffff */
.L_x_1561:
[----:B------:R-:W-:Y:S05]  /*29590*/  BSYNC B8 ;  /* 0x0000000000087941 */ /* 0x000fea0003800000 */
.L_x_1558:
[----:B------:R-:W-:Y:S05]  /*295a0*/  EXIT ;  /* 0x000000000000794d */ /* 0x000fea0003800000 */
.L_x_1585:
[----:B-1----:R1:W2:Y:S02]  /*295b0*/  SYNCS.PHASECHK.TRANS64.TRYWAIT P4, [R84+URZ+0x22890], R93 ;  /* 0x0228905d540075a7 */ /* 0x0022a4000808017f */
[----:B--2---:R-:W-:Y:S05]  /*295c0*/  @!P4 NANOSLEEP.SYNCS 0x989680 ;  /* 0x009896800000c95d */ /* 0x004fea0003900000 */
[----:B------:R-:W2:Y:S02]  /*295d0*/  @!P4 SYNCS.PHASECHK.TRANS64 P4, [R84+URZ+0x22890], R93 ;  /* 0x0228905d5400c5a7 */ /* 0x000ea4000808007f */
[----:B--2---:R-:W-:Y:S05]  /*295e0*/  @!P4 BRA `(.L_x_1585) ;  /* 0xfffffffc00f0c947 */ /* 0x004fea000383ffff */
[----:B------:R-:W-:Y:S05]  /*295f0*/  BRA `(.L_x_1946) ;  /* 0xfffffd9800a87947 */ /* 0x000fea000383ffff */
.L_x_1586:
[----:B------:R-:W-:Y:S01]  /*29600*/  BSSY B1, `(.L_x_1947) ;  /* 0x0000008000017945 */ /* 0x000fe20003800000 */
[----:B0-----:R-:W-:Y:S02]  /*29610*/  IMAD.MOV.U32 R13, RZ, RZ, R97 ;  /* 0x000000ffff0d7224 */ /* 0x001fe400078e0061 */
[----:B------:R-:W-:Y:S02]  /*29620*/  IMAD.MOV.U32 R12, RZ, RZ, RZ ;  /* 0x000000ffff0c7224 */ /* 0x000fe400078e00ff */
[----:B------:R-:W-:Y:S02]  /*29630*/  IMAD.MOV.U32 R11, RZ, RZ, 0x1e1f ;  /* 0x00001e1fff0b7424 */ /* 0x000fe400078e00ff */
[----:B------:R-:W-:-:S07]  /*29640*/  IMAD.MOV.U32 R15, RZ, RZ, -0x1 ;  /* 0xffffffffff0f7424 */ /* 0x000fce00078e00ff */
[----:B-1----:R-:W-:Y:S05]  /*29650*/  WARPSYNC.COLLECTIVE R15, `(.L_x_1948) ;  /* 0x000000000f087348 */ /* 0x002fea0003c00000 */
[----:B------:R0:W2:Y:S02]  /*29660*/  SHFL.IDX P6, R14, R13, R12, R11 ;  /* 0x0000000c0d0e7389 */ /* 0x0000a400000c000b */
[----:B012---:R-:W-:Y:S01]  /*29670*/  ENDCOLLECTIVE ;  /* 0x000000000000791b */ /* 0x007fe20003800000 */
.L_x_1948:
[----:B------:R-:W-:Y:S05]  /*29680*/  BSYNC B1 ;  /* 0x0000000000017941 */ /* 0x000fea0003800000 */
.L_x_1947:
[----:B------:R-:W-:Y:S01]  /*29690*/  IMAD.MOV.U32 R13, RZ, RZ, R101 ;  /* 0x000000ffff0d7224 */ /* 0x000fe200078e0065 */
[----:B------:R-:W-:Y:S01]  /*296a0*/  MOV R97, R14 ;  /* 0x0000000e00617202 */ /* 0x000fe20000000f00 */
[----:B------:R-:W-:Y:S02]  /*296b0*/  IMAD.MOV.U32 R12, RZ, RZ, RZ ;  /* 0x000000ffff0c7224 */ /* 0x000fe400078e00ff */
[----:B------:R-:W-:Y:S02]  /*296c0*/  IMAD.MOV.U32 R11, RZ, RZ, 0x1e1f ;  /* 0x00001e1fff0b7424 */ /* 0x000fe400078e00ff */
[----:B------:R-:W-:-:S07]  /*296d0*/  IMAD.MOV.U32 R15, RZ, RZ, -0x1 ;  /* 0xffffffffff0f7424 */ /* 0x000fce00078e00ff */
[----:B------:R-:W-:Y:S05]  /*296e0*/  WARPSYNC.COLLECTIVE R15, `(.L_x_1949) ;  /* 0x000000000f087348 */ /* 0x000fea0003c00000 */
[----:B------:R0:W1:Y:S02]  /*296f0*/  SHFL.IDX P6, R14, R13, R12, R11 ;  /* 0x0000000c0d0e7389 */ /* 0x00006400000c000b */
[----:B01----:R-:W-:Y:S01]  /*29700*/  ENDCOLLECTIVE ;  /* 0x000000000000791b */ /* 0x003fe20003800000 */
.L_x_1949:
[----:B------:R-:W-:Y:S05]  /*29710*/  BRA `(.L_x_1950) ;  /* 0xfffffd9800747947 */ /* 0x000fea000383ffff */
.L_x_1614:
[----:B-1----:R1:W2:Y:S02]  /*29720*/  SYNCS.PHASECHK.TRANS64.TRYWAIT P4, [R84+URZ+0x22890], R93 ;  /* 0x0228905d540075a7 */ /* 0x0022a4000808017f */
[----:B--2---:R-:W-:Y:S05]  /*29730*/  @!P4 NANOSLEEP.SYNCS 0x989680 ;  /* 0x009896800000c95d */ /* 0x004fea0003900000 */
[----:B------:R-:W2:Y:S02]  /*29740*/  @!P4 SYNCS.PHASECHK.TRANS64 P4, [R84+URZ+0x22890], R93 ;  /* 0x0228905d5400c5a7 */ /* 0x000ea4000808007f */
[----:B--2---:R-:W-:Y:S05]  /*29750*/  @!P4 BRA `(.L_x_1614) ;  /* 0xfffffffc00f0c947 */ /* 0x004fea000383ffff */
[----:B------:R-:W-:Y:S05]  /*29760*/  BRA `(.L_x_1951) ;  /* 0xfffffdc800447947 */ /* 0x000fea000383ffff */
.L_x_1615:
        /* <DEDUP_REMOVED lines=8> */
.L_x_1953:
[----:B------:R-:W-:Y:S05]  /*297f0*/  BSYNC B1 ;  /* 0x0000000000017941 */ /* 0x000fea0003800000 */
.L_x_1952:
[----:B------:R-:W-:Y:S01]  /*29800*/  IMAD.MOV.U32 R13, RZ, RZ, R101 ;  /* 0x000000ffff0d7224 */ /* 0x000fe200078e0065 */
[----:B------:R-:W-:Y:S01]  /*29810*/  MOV R11, 0x1e1f ;  /* 0x00001e1f000b7802 */ /* 0x000fe20000000f00 */
[----:B------:R-:W-:Y:S02]  /*29820*/  IMAD.MOV.U32 R12, RZ, RZ, RZ ;  /* 0x000000ffff0c7224 */ /* 0x000fe400078e00ff */
[----:B------:R-:W-:Y:S02]  /*29830*/  IMAD.MOV.U32 R15, RZ, RZ, -0x1 ;  /* 0xffffffffff0f7424 */ /* 0x000fe400078e00ff */
[----:B------:R-:W-:-:S07]  /*29840*/  IMAD.MOV.U32 R99, RZ, RZ, R14 ;  /* 0x000000ffff637224 */ /* 0x000fce00078e000e */
[----:B------:R-:W-:Y:S05]  /*29850*/  WARPSYNC.COLLECTIVE R15, `(.L_x_1954) ;  /* 0x000000000f087348 */ /* 0x000fea0003c00000 */
[----:B------:R0:W1:Y:S02]  /*29860*/  SHFL.IDX P6, R14, R13, R12, R11 ;  /* 0x0000000c0d0e7389 */ /* 0x00006400000c000b */
[----:B01----:R-:W-:Y:S01]  /*29870*/  ENDCOLLECTIVE ;  /* 0x000000000000791b */ /* 0x003fe20003800000 */
.L_x_1954:
[----:B------:R-:W-:Y:S01]  /*29880*/  IMAD.MOV.U32 R101, RZ, RZ, R14 ;  /* 0x000000ffff657224 */ /* 0x000fe200078e000e */
[----:B------:R-:W-:Y:S06]  /*29890*/  BRA `(.L_x_1955) ;  /* 0xfffffdc8000c7947 */ /* 0x000fec000383ffff */
.L_x_1628:
[----:B0-----:R0:W1:Y:S02]  /*298a0*/  SYNCS.PHASECHK.TRANS64.TRYWAIT P2, [R84+URZ+0x22890], R93 ;  /* 0x0228905d540075a7 */ /* 0x001064000804017f */
[----:B-1----:R-:W-:Y:S05]  /*298b0*/  @!P2 NANOSLEEP.SYNCS 0x989680 ;  /* 0x009896800000a95d */ /* 0x002fea0003900000 */
[----:B------:R-:W1:Y:S02]  /*298c0*/  @!P2 SYNCS.PHASECHK.TRANS64 P2, [R84+URZ+0x22890], R93 ;  /* 0x0228905d5400a5a7 */ /* 0x000e64000804007f */
[----:B-1----:R-:W-:Y:S05]  /*298d0*/  @!P2 BRA `(.L_x_1628) ;  /* 0xfffffffc00f0a947 */ /* 0x002fea000383ffff */
[----:B------:R-:W-:Y:S05]  /*298e0*/  BRA `(.L_x_1956) ;  /* 0xfffffdf400ac7947 */ /* 0x000fea000383ffff */
.L_x_1629:
[----:B------:R-:W-:Y:S01]  /*298f0*/  BSSY B1, `(.L_x_1957) ;  /* 0x0000007000017945 */ /* 0x000fe20003800000 */
[----:B------:R-:W-:Y:S02]  /*29900*/  IMAD.MOV.U32 R12, RZ, RZ, RZ ;  /* 0x000000ffff0c7224 */ /* 0x000fe400078e00ff */
[----:B------:R-:W-:Y:S02]  /*29910*/  IMAD.MOV.U32 R11, RZ, RZ, 0x1e1f ;  /* 0x00001e1fff0b7424 */ /* 0x000fe400078e00ff */
[----:B------:R-:W-:-:S07]  /*29920*/  IMAD.MOV.U32 R15, RZ, RZ, -0x1 ;  /* 0xffffffffff0f7424 */ /* 0x000fce00078e00ff */
[----:B0-----:R-:W-:Y:S05]  /*29930*/  WARPSYNC.COLLECTIVE R15, `(.L_x_1958) ;  /* 0x000000000f087348 */ /* 0x001fea0003c00000 */
[----:B------:R1:W2:Y:S02]  /*29940*/  SHFL.IDX P6, R14, R13, R12, R11 ;  /* 0x0000000c0d0e7389 */ /* 0x0002a400000c000b */
[----:B012---:R-:W-:Y:S01]  /*29950*/  ENDCOLLECTIVE ;  /* 0x000000000000791b */ /* 0x007fe20003800000 */
.L_x_1958:
[----:B------:R-:W-:Y:S05]  /*29960*/  BSYNC B1 ;  /* 0x0000000000017941 */ /* 0x000fea0003800000 */
.L_x_1957:
[----:B------:R-:W-:Y:S02]  /*29970*/  IMAD.MOV.U32 R13, RZ, RZ, R4 ;  /* 0x000000ffff0d7224 */ /* 0x000fe400078e0004 */
[----:B------:R-:W-:Y:S02]  /*29980*/  IMAD.MOV.U32 R12, RZ, RZ, RZ ;  /* 0x000000ffff0c7224 */ /* 0x000fe400078e00ff */
[----:B------:R-:W-:Y:S02]  /*29990*/  IMAD.MOV.U32 R11, RZ, RZ, 0x1e1f ;  /* 0x00001e1fff0b7424 */ /* 0x000fe400078e00ff */
[----:B------:R-:W-:Y:S02]  /*299a0*/  IMAD.MOV.U32 R15, RZ, RZ, -0x1 ;  /* 0xffffffffff0f7424 */ /* 0x000fe400078e00ff */
[----:B------:R-:W-:-:S07]  /*299b0*/  IMAD.MOV.U32 R29, RZ, RZ, R14 ;  /* 0x000000ffff1d7224 */ /* 0x000fce00078e000e */
[----:B------:R-:W-:Y:S05]  /*299c0*/  WARPSYNC.COLLECTIVE R15, `(.L_x_1959) ;  /* 0x000000000f087348 */ /* 0x000fea0003c00000 */
[----:B------:R0:W1:Y:S02]  /*299d0*/  SHFL.IDX P6, R14, R13, R12, R11 ;  /* 0x0000000c0d0e7389 */ /* 0x00006400000c000b */
[----:B01----:R-:W-:Y:S01]  /*299e0*/  ENDCOLLECTIVE ;  /* 0x000000000000791b */ /* 0x003fe20003800000 */
.L_x_1959:
[----:B------:R-:W-:Y:S05]  /*299f0*/  BRA `(.L_x_1960) ;  /* 0xfffffdf400d07947 */ /* 0x000fea000383ffff */
.L_x_1633:
[----:B0-----:R0:W3:Y:S02]  /*29a00*/  SYNCS.PHASECHK.TRANS64.TRYWAIT P1, [R84+URZ+0x228b0], R93 ;  /* 0x0228b05d540075a7 */ /* 0x0010e4000802017f */
[----:B---3--:R-:W-:Y:S05]  /*29a10*/  @!P1 NANOSLEEP.SYNCS 0x989680 ;  /* 0x009896800000995d */ /* 0x008fea0003900000 */
[----:B------:R-:W3:Y:S02]  /*29a20*/  @!P1 SYNCS.PHASECHK.TRANS64 P1, [R84+URZ+0x228b0], R93 ;  /* 0x0228b05d540095a7 */ /* 0x000ee4000802007f */
[----:B---3--:R-:W-:Y:S05]  /*29a30*/  @!P1 BRA `(.L_x_1633) ;  /* 0xfffffffc00f09947 */ /* 0x008fea000383ffff */
[----:B------:R-:W-:Y:S05]  /*29a40*/  BRA `(.L_x_1961) ;  /* 0xfffffdf800987947 */ /* 0x000fea000383ffff */
.L_x_1651:
[----:B------:R-:W-:Y:S01]  /*29a50*/  BSSY B0, `(.L_x_1962) ;  /* 0x0000008000007945 */ /* 0x000fe20003800000 */
[----:B------:R-:W-:Y:S01]  /*29a60*/  IMAD.MOV.U32 R13, RZ, RZ, R218 ;  /* 0x000000ffff0d7224 */ /* 0x000fe200078e00da */
[----:B------:R-:W-:Y:S01]  /*29a70*/  MOV R12, RZ ;  /* 0x000000ff000c7202 */ /* 0x000fe20000000f00 */
[----:B------:R-:W-:Y:S02]  /*29a80*/  IMAD.MOV.U32 R11, RZ, RZ, 0x1f ;  /* 0x0000001fff0b7424 */ /* 0x000fe400078e00ff */
[----:B------:R-:W-:-:S07]  /*29a90*/  IMAD.MOV.U32 R15, RZ, RZ, -0x1 ;  /* 0xffffffffff0f7424 */ /* 0x000fce00078e00ff */
[----:B0----5:R-:W-:Y:S05]  /*29aa0*/  WARPSYNC.COLLECTIVE R15, `(.L_x_1963) ;  /* 0x000000000f087348 */ /* 0x021fea0003c00000 */
[----:B------:R1:W2:Y:S02]  /*29ab0*/  SHFL.IDX P6, R14, R13, R12, R11 ;  /* 0x0000000c0d0e7389 */ /* 0x0002a400000c000b */
[----:B012--5:R-:W-:Y:S01]  /*29ac0*/  ENDCOLLECTIVE ;  /* 0x000000000000791b */ /* 0x027fe20003800000 */
.L_x_1963:
[----:B------:R-:W-:Y:S05]  /*29ad0*/  BSYNC B0 ;  /* 0x0000000000007941 */ /* 0x000fea0003800000 */
.L_x_1962:
[----:B------:R-:W-:Y:S01]  /*29ae0*/  IMAD.MOV.U32 R184, RZ, RZ, R14 ;  /* 0x000000ffffb87224 */ /* 0x000fe200078e000e */
[----:B------:R-:W-:Y:S06]  /*29af0*/  BRA `(.L_x_1964) ;  /* 0xfffffe0400a07947 */ /* 0x000fec000383ffff */
.L_x_1661:
[----:B------:R-:W-:Y:S01]  /*29b00*/  BSSY B1, `(.L_x_1965) ;  /* 0x0000007000017945 */ /* 0x000fe20003800000 */
[----:B------:R-:W-:Y:S02]  /*29b10*/  IMAD.MOV.U32 R12, RZ, RZ, RZ ;  /* 0x000000ffff0c7224 */ /* 0x000fe400078e00ff */
[----:B------:R-:W-:Y:S02]  /*29b20*/  IMAD.MOV.U32 R11, RZ, RZ, 0x1e1f ;  /* 0x00001e1fff0b7424 */ /* 0x000fe400078e00ff */
[----:B------:R-:W-:-:S07]  /*29b30*/  IMAD.MOV.U32 R15, RZ, RZ, -0x1 ;  /* 0xffffffffff0f7424 */ /* 0x000fce00078e00ff */
[----:B-1----:R-:W-:Y:S05]  /*29b40*/  WARPSYNC.COLLECTIVE R15, `(.L_x_1966) ;  /* 0x000000000f087348 */ /* 0x002fea0003c00000 */
[----:B------:R0:W2:Y:S02]  /*29b50*/  SHFL.IDX P6, R14, R13, R12, R11 ;  /* 0x0000000c0d0e7389 */ /* 0x0000a400000c000b */
[----:B012---:R-:W-:Y:S01]  /*29b60*/  ENDCOLLECTIVE ;  /* 0x000000000000791b */ /* 0x007fe20003800000 */
.L_x_1966:
[----:B------:R-:W-:Y:S05]  /*29b70*/  BSYNC B1 ;  /* 0x0000000000017941 */ /* 0x000fea0003800000 */
.L_x_1965:
        /* <DEDUP_REMOVED lines=8> */
.L_x_1967:
[----:B------:R-:W-:Y:S01]  /*29c00*/  IMAD.MOV.U32 R13, RZ, RZ, R5 ;  /* 0x000000ffff0d7224 */ /* 0x000fe200078e0005 */
[----:B------:R-:W-:-:S07]  /*29c10*/  MOV R0, R14 ;  /* 0x0000000e00007202 */ /* 0x000fce0000000f00 */
[----:B------:R-:W-:Y:S05]  /*29c20*/  WARPSYNC.COLLECTIVE R15, `(.L_x_1968) ;  /* 0x000000000f087348 */ /* 0x000fea0003c00000 */
[----:B------:R0:W1:Y:S02]  /*29c30*/  SHFL.IDX P6, R14, R13, R12, R11 ;  /* 0x0000000c0d0e7389 */ /* 0x00006400000c000b */
[----:B01----:R-:W-:Y:S01]  /*29c40*/  ENDCOLLECTIVE ;  /* 0x000000000000791b */ /* 0x003fe20003800000 */
.L_x_1968:
[----:B------:R-:W-:Y:S02]  /*29c50*/  IMAD.MOV.U32 R13, RZ, RZ, R4 ;  /* 0x000000ffff0d7224 */ /* 0x000fe400078e0004 */
[----:B------:R-:W-:-:S07]  /*29c60*/  IMAD.MOV.U32 R5, RZ, RZ, R14 ;  /* 0x000000ffff057224 */ /* 0x000fce00078e000e */
[----:B------:R-:W-:Y:S05]  /*29c70*/  WARPSYNC.COLLECTIVE R15, `(.L_x_1969) ;  /* 0x000000000f087348 */ /* 0x000fea0003c00000 */
[----:B------:R0:W1:Y:S02]  /*29c80*/  SHFL.IDX P6, R14, R13, R12, R11 ;  /* 0x0000000c0d0e7389 */ /* 0x00006400000c000b */
[----:B01----:R-:W-:Y:S01]  /*29c90*/  ENDCOLLECTIVE ;  /* 0x000000000000791b */ /* 0x003fe20003800000 */
.L_x_1969:
[----:B------:R-:W-:Y:S05]  /*29ca0*/  BRA `(.L_x_1970) ;  /* 0xfffffe0c00947947 */ /* 0x000fea000383ffff */
.L_x_1665:
[----:B--2---:R2:W4:Y:S02]  /*29cb0*/  SYNCS.PHASECHK.TRANS64.TRYWAIT P0, [R16+URZ+0x22800], R5 ;  /* 0x02280005100075a7 */ /* 0x004524000800017f */
[----:B----4-:R-:W-:Y:S05]  /*29cc0*/  @!P0 NANOSLEEP.SYNCS 0x989680 ;  /* 0x009896800000895d */ /* 0x010fea0003900000 */
[----:B------:R-:W4:Y:S02]  /*29cd0*/  @!P0 SYNCS.PHASECHK.TRANS64 P0, [R16+URZ+0x22800], R5 ;  /* 0x02280005100085a7 */ /* 0x000f24000800007f */
[----:B----4-:R-:W-:Y:S05]  /*29ce0*/  @!P0 BRA `(.L_x_1665) ;  /* 0xfffffffc00f08947 */ /* 0x010fea000383ffff */
[----:B------:R-:W-:Y:S05]  /*29cf0*/  BRA `(.L_x_1971) ;  /* 0xfffffe1000cc7947 */ /* 0x000fea000383ffff */
.L_x_1677:
[----:B------:R-:W-:Y:S01]  /*29d00*/  BSSY B1, `(.L_x_1972) ;  /* 0x0000007000017945 */ /* 0x000fe20003800000 */
[----:B------:R-:W-:Y:S02]  /*29d10*/  IMAD.MOV.U32 R12, RZ, RZ, RZ ;  /* 0x000000ffff0c7224 */ /* 0x000fe400078e00ff */
[----:B------:R-:W-:Y:S02]  /*29d20*/  IMAD.MOV.U32 R11, RZ, RZ, 0x1e1f ;  /* 0x00001e1fff0b7424 */ /* 0x000fe400078e00ff */
[----:B------:R-:W-:-:S07]  /*29d30*/  IMAD.MOV.U32 R15, RZ, RZ, -0x1 ;  /* 0xffffffffff0f7424 */ /* 0x000fce00078e00ff */
[----:B-1----:R-:W-:Y:S05]  /*29d40*/  WARPSYNC.COLLECTIVE R15, `(.L_x_1973) ;  /* 0x000000000f087348 */ /* 0x002fea0003c00000 */
[----:B------:R0:W2:Y:S02]  /*29d50*/  SHFL.IDX P6, R14, R13, R12, R11 ;  /* 0x0000000c0d0e7389 */ /* 0x0000a400000c000b */
[----:B012---:R-:W-:Y:S01]  /*29d60*/  ENDCOLLECTIVE ;  /* 0x000000000000791b */ /* 0x007fe20003800000 */
.L_x_1973:
[----:B------:R-:W-:Y:S05]  /*29d70*/  BSYNC B1 ;  /* 0x0000000000017941 */ /* 0x000fea0003800000 */
.L_x_1972:
        /* <DEDUP_REMOVED lines=8> */
.L_x_1974:
[----:B------:R-:W-:Y:S01]  /*29e00*/  IMAD.MOV.U32 R13, RZ, RZ, R20 ;  /* 0x000000ffff0d7224 */ /* 0x000fe200078e0014 */
[----:B------:R-:W-:-:S07]  /*29e10*/  MOV R3, R14 ;  /* 0x0000000e00037202 */ /* 0x000fce0000000f00 */
[----:B------:R-:W-:Y:S05]  /*29e20*/  WARPSYNC.COLLECTIVE R15, `(.L_x_1975) ;  /* 0x000000000f087348 */ /* 0x000fea0003c00000 */
[----:B------:R0:W1:Y:S02]  /*29e30*/  SHFL.IDX P6, R14, R13, R12, R11 ;  /* 0x0000000c0d0e7389 */ /* 0x00006400000c000b */
[----:B01----:R-:W-:Y:S01]  /*29e40*/  ENDCOLLECTIVE ;  /* 0x000000000000791b */ /* 0x003fe20003800000 */
.L_x_1975:
[----:B------:R-:W-:Y:S02]  /*29e50*/  IMAD.MOV.U32 R13, RZ, RZ, R21 ;  /* 0x000000ffff0d7224 */ /* 0x000fe400078e0015 */
[----:B------:R-:W-:-:S07]  /*29e60*/  IMAD.MOV.U32 R20, RZ, RZ, R14 ;  /* 0x000000ffff147224 */ /* 0x000fce00078e000e */
[----:B------:R-:W-:Y:S05]  /*29e70*/  WARPSYNC.COLLECTIVE R15, `(.L_x_1976) ;  /* 0x000000000f087348 */ /* 0x000fea0003c00000 */
[----:B------:R0:W1:Y:S02]  /*29e80*/  SHFL.IDX P6, R14, R13, R12, R11 ;  /* 0x0000000c0d0e7389 */ /* 0x00006400000c000b */
[----:B01----:R-:W-:Y:S01]  /*29e90*/  ENDCOLLECTIVE ;  /* 0x000000000000791b */ /* 0x003fe20003800000 */
.L_x_1976:
[----:B------:R-:W-:Y:S01]  /*29ea0*/  IMAD.MOV.U32 R21, RZ, RZ, R14 ;  /* 0x000000ffff157224 */ /* 0x000fe200078e000e */
[----:B------:R-:W-:Y:S06]  /*29eb0*/  BRA `(.L_x_1977) ;  /* 0xfffffe4000887947 */ /* 0x000fec000383ffff */
.L_x_1681:
[----:B---3--:R3:W0:Y:S02]  /*29ec0*/  SYNCS.PHASECHK.TRANS64.TRYWAIT P0, [R16+URZ+0x22800], R21 ;  /* 0x02280015100075a7 */ /* 0x008624000800017f */
[----:B0-----:R-:W-:Y:S05]  /*29ed0*/  @!P0 NANOSLEEP.SYNCS 0x989680 ;  /* 0x009896800000895d */ /* 0x001fea0003900000 */
[----:B------:R-:W0:Y:S02]  /*29ee0*/  @!P0 SYNCS.PHASECHK.TRANS64 P0, [R16+URZ+0x22800], R21 ;  /* 0x02280015100085a7 */ /* 0x000e24000800007f */
[----:B0-----:R-:W-:Y:S05]  /*29ef0*/  @!P0 BRA `(.L_x_1681) ;  /* 0xfffffffc00f08947 */ /* 0x001fea000383ffff */
[----:B------:R-:W-:Y:S05]  /*29f00*/  BRA `(.L_x_1978) ;  /* 0xfffffe4400847947 */ /* 0x000fea000383ffff */
.L_x_1689:
[----:B--2---:R2:W3:Y:S02]  /*29f10*/  SYNCS.PHASECHK.TRANS64.TRYWAIT P1, [R8+URZ+0x22830], R3 ;  /* 0x02283003080075a7 */ /* 0x0044e4000802017f */
[----:B---3--:R-:W-:Y:S05]  /*29f20*/  @!P1 NANOSLEEP.SYNCS 0x989680 ;  /* 0x009896800000995d */ /* 0x008fea0003900000 */
[----:B------:R-:W3:Y:S02]  /*29f30*/  @!P1 SYNCS.PHASECHK.TRANS64 P1, [R8+URZ+0x22830], R3 ;  /* 0x02283003080095a7 */ /* 0x000ee4000802007f */
[----:B---3--:R-:W-:Y:S05]  /*29f40*/  @!P1 BRA `(.L_x_1689) ;  /* 0xfffffffc00f09947 */ /* 0x008fea000383ffff */
[----:B------:R-:W-:Y:S05]  /*29f50*/  BRA `(.L_x_1688) ;  /* 0xfffffe7400a87947 */ /* 0x000fea000383ffff */
.L_x_1708:
[----:B--2---:R2:W3:Y:S02]  /*29f60*/  SYNCS.PHASECHK.TRANS64.TRYWAIT P4, [R7+URZ+0x22830], R6 ;  /* 0x02283006070075a7 */ /* 0x0044e4000808017f */
[----:B---3--:R-:W-:Y:S05]  /*29f70*/  @!P4 NANOSLEEP.SYNCS 0x989680 ;  /* 0x009896800000c95d */ /* 0x008fea0003900000 */
[----:B------:R-:W3:Y:S02]  /*29f80*/  @!P4 SYNCS.PHASECHK.TRANS64 P4, [R7+URZ+0x22830], R6 ;  /* 0x022830060700c5a7 */ /* 0x000ee4000808007f */
[----:B---3--:R-:W-:Y:S05]  /*29f90*/  @!P4 BRA `(.L_x_1708) ;  /* 0xfffffffc00f0c947 */ /* 0x008fea000383ffff */
[----:B------:R-:W-:Y:S05]  /*29fa0*/  BRA `(.L_x_1707) ;  /* 0xfffffeb0003c7947 */ /* 0x000fea000383ffff */
.L_x_1712:
[----:B--2---:R2:W3:Y:S02]  /*29fb0*/  SYNCS.PHASECHK.TRANS64.TRYWAIT P3, [R7+URZ+0x22850], R6 ;  /* 0x02285006070075a7 */ /* 0x0044e4000806017f */
[----:B---3--:R-:W-:Y:S05]  /*29fc0*/  @!P3 NANOSLEEP.SYNCS 0x989680 ;  /* 0x009896800000b95d */ /* 0x008fea0003900000 */
[----:B------:R-:W3:Y:S02]  /*29fd0*/  @!P3 SYNCS.PHASECHK.TRANS64 P3, [R7+URZ+0x22850], R6 ;  /* 0x022850060700b5a7 */ /* 0x000ee4000806007f */
[----:B---3--:R-:W-:Y:S05]  /*29fe0*/  @!P3 BRA `(.L_x_1712) ;  /* 0xfffffffc00f0b947 */ /* 0x008fea000383ffff */
[----:B------:R-:W-:Y:S05]  /*29ff0*/  BRA `(.L_x_1709) ;  /* 0xfffffeb400147947 */ /* 0x000fea000383ffff */
.L_x_1733:
[----:B--2---:R2:W3:Y:S02]  /*2a000*/  SYNCS.PHASECHK.TRANS64.TRYWAIT P2, [R7+URZ+0x22830], R6 ;  /* 0x02283006070075a7 */ /* 0x0044e4000804017f */
[----:B---3--:R-:W-:Y:S05]  /*2a010*/  @!P2 NANOSLEEP.SYNCS 0x989680 ;  /* 0x009896800000a95d */ /* 0x008fea0003900000 */
[----:B------:R-:W3:Y:S02]  /*2a020*/  @!P2 SYNCS.PHASECHK.TRANS64 P2, [R7+URZ+0x22830], R6 ;  /* 0x022830060700a5a7 */ /* 0x000ee4000804007f */
[----:B---3--:R-:W-:Y:S05]  /*2a030*/  @!P2 BRA `(.L_x_1733) ;  /* 0xfffffffc00f0a947 */ /* 0x008fea000383ffff */
[----:B------:R-:W-:Y:S05]  /*2a040*/  BRA `(.L_x_1732) ;  /* 0xfffffee800d47947 */ /* 0x000fea000383ffff */
.L_x_1737:
[----:B--2---:R2:W3:Y:S02]  /*2a050*/  SYNCS.PHASECHK.TRANS64.TRYWAIT P1, [R7+URZ+0x22850], R6 ;  /* 0x02285006070075a7 */ /* 0x0044e4000802017f */
[----:B---3--:R-:W-:Y:S05]  /*2a060*/  @!P1 NANOSLEEP.SYNCS 0x989680 ;  /* 0x009896800000995d */ /* 0x008fea0003900000 */
[----:B------:R-:W3:Y:S02]  /*2a070*/  @!P1 SYNCS.PHASECHK.TRANS64 P1, [R7+URZ+0x22850], R6 ;  /* 0x02285006070095a7 */ /* 0x000ee4000802007f */
[----:B---3--:R-:W-:Y:S05]  /*2a080*/  @!P1 BRA `(.L_x_1737) ;  /* 0xfffffffc00f09947 */ /* 0x008fea000383ffff */
[----:B------:R-:W-:Y:S05]  /*2a090*/  BRA `(.L_x_1734) ;  /* 0xfffffeec00b87947 */ /* 0x000fea000383ffff */
.L_x_1746:
[----:B--2---:R2:W3:Y:S02]  /*2a0a0*/  SYNCS.PHASECHK.TRANS64.TRYWAIT P2, [R7+URZ+0x22830], R6 ;  /* 0x02283006070075a7 */ /* 0x0044e4000804017f */
[----:B---3--:R-:W-:Y:S05]  /*2a0b0*/  @!P2 NANOSLEEP.SYNCS 0x989680 ;  /* 0x009896800000a95d */ /* 0x008fea0003900000 */
[----:B------:R-:W3:Y:S02]  /*2a0c0*/  @!P2 SYNCS.PHASECHK.TRANS64 P2, [R7+URZ+0x22830], R6 ;  /* 0x022830060700a5a7 */ /* 0x000ee4000804007f */
[----:B---3--:R-:W-:Y:S05]  /*2a0d0*/  @!P2 BRA `(.L_x_1746) ;  /* 0xfffffffc00f0a947 */ /* 0x008fea000383ffff */
[----:B------:R-:W-:Y:S05]  /*2a0e0*/  BRA `(.L_x_1745) ;  /* 0xffffff1000c07947 */ /* 0x000fea000383ffff */
.L_x_1750:
[----:B--2---:R2:W3:Y:S02]  /*2a0f0*/  SYNCS.PHASECHK.TRANS64.TRYWAIT P1, [R7+URZ+0x22850], R6 ;  /* 0x02285006070075a7 */ /* 0x0044e4000802017f */
[----:B---3--:R-:W-:Y:S05]  /*2a100*/  @!P1 NANOSLEEP.SYNCS 0x989680 ;  /* 0x009896800000995d */ /* 0x008fea0003900000 */
[----:B------:R-:W3:Y:S02]  /*2a110*/  @!P1 SYNCS.PHASECHK.TRANS64 P1, [R7+URZ+0x22850], R6 ;  /* 0x02285006070095a7 */ /* 0x000ee4000802007f */
[----:B---3--:R-:W-:Y:S05]  /*2a120*/  @!P1 BRA `(.L_x_1750) ;  /* 0xfffffffc00f09947 */ /* 0x008fea000383ffff */
[----:B------:R-:W-:Y:S05]  /*2a130*/  BRA `(.L_x_1747) ;  /* 0xffffff1400a47947 */ /* 0x000fea000383ffff */
.L_x_1765:
[----:B--2---:R2:W3:Y:S02]  /*2a140*/  SYNCS.PHASECHK.TRANS64.TRYWAIT P1, [R13+URZ+0x22850], R2 ;  /* 0x022850020d0075a7 */ /* 0x0044e4000802017f */
[----:B---3--:R-:W-:Y:S05]  /*2a150*/  @!P1 NANOSLEEP.SYNCS 0x989680 ;  /* 0x009896800000995d */ /* 0x008fea0003900000 */
[----:B------:R-:W3:Y:S02]  /*2a160*/  @!P1 SYNCS.PHASECHK.TRANS64 P1, [R13+URZ+0x22850], R2 ;  /* 0x022850020d0095a7 */ /* 0x000ee4000802007f */
[----:B---3--:R-:W-:Y:S05]  /*2a170*/  @!P1 BRA `(.L_x_1765) ;  /* 0xfffffffc00f09947 */ /* 0x008fea000383ffff */
[----:B------:R-:W-:Y:S05]  /*2a180*/  BRA `(.L_x_1764) ;  /* 0xffffff4800a07947 */ /* 0x000fea000383ffff */
.L_x_1769:
[----:B------:R-:W-:Y:S01]  /*2a190*/  IMAD.MOV.U32 R12, RZ, RZ, R0 ;  /* 0x000000ffff0c7224 */ /* 0x000fe200078e0000 */
[----:B------:R-:W-:Y:S01]  /*2a1a0*/  SEL R5, R39, R40, P0 ;  /* 0x0000002827057207 */ /* 0x000fe20000000000 */
[----:B------:R-:W-:Y:S01]  /*2a1b0*/  IMAD.MOV.U32 R11, RZ, RZ, 0x1c1f ;  /* 0x00001c1fff0b7424 */ /* 0x000fe200078e00ff */
[----:B------:R-:W-:Y:S01]  /*2a1c0*/  SEL R7, R40, R39, P0 ;  /* 0x0000002728077207 */ /* 0x000fe20000000000 */
[----:B------:R-:W-:Y:S01]  /*2a1d0*/  IMAD.MOV.U32 R15, RZ, RZ, -0x1 ;  /* 0xffffffffff0f7424 */ /* 0x000fe200078e00ff */
[----:B------:R-:W-:Y:S02]  /*2a1e0*/  SEL R9, R35, R36, P0 ;  /* 0x0000002423097207 */ /* 0x000fe40000000000 */
[----:B------:R-:W-:-:S07]  /*2a1f0*/  SEL R25, R36, R35, P0 ;  /* 0x0000002324197207 */ /* 0x000fce0000000000 */
[----:B-1----:R-:W-:Y:S05]  /*2a200*/  WARPSYNC.COLLECTIVE R15, `(.L_x_1979) ;  /* 0x000000000f087348 */ /* 0x002fea0003c00000 */
[----:B------:R0:W2:Y:S02]  /*2a210*/  SHFL.IDX P6, R14, R13, R12, R11 ;  /* 0x0000000c0d0e7389 */ /* 0x0000a400000c000b */
[----:B012---:R-:W-:Y:S01]  /*2a220*/  ENDCOLLECTIVE ;  /* 0x000000000000791b */ /* 0x007fe20003800000 */
.L_x_1979:
        /* <DEDUP_REMOVED lines=8> */
[----:B------:R-:W-:Y:S01]  /*2a2b0*/  SEL R63, R30, R63, P0 ;  /* 0x0000003f1e3f7207 */ /* 0x000fe20000000000 */
[----:B------:R-:W-:Y:S01]  /*2a2c0*/  IMAD.MOV.U32 R12, RZ, RZ, R2 ;  /* 0x000000ffff0c7224 */ /* 0x000fe200078e0002 */
        /* <DEDUP_REMOVED lines=9> */
.L_x_1980:
        /* <DEDUP_REMOVED lines=18> */
.L_x_1981:
[----:B------:R-:W-:Y:S02]  /*2a480*/  SEL R79, R62, R79, P0 ;  /* 0x0000004f3e4f7207 */ /* 0x000fe40000000000 */
[----:B------:R-:W-:Y:S02]  /*2a490*/  SEL R4, R6, R3, P0 ;  /* 0x0000000306047207 */ /* 0x000fe40000000000 */
[----:B------:R-:W-:Y:S01]  /*2a4a0*/  SEL R6, R3, R6, P0 ;  /* 0x0000000603067207 */ /* 0x000fe20000000000 */
[----:B------:R-:W-:Y:S02]  /*2a4b0*/  IMAD.MOV.U32 R13, RZ, RZ, R7 ;  /* 0x000000ffff0d7224 */ /* 0x000fe400078e0007 */
[----:B------:R-:W-:Y:S02]  /*2a4c0*/  IMAD.MOV.U32 R12, RZ, RZ, R2 ;  /* 0x000000ffff0c7224 */ /* 0x000fe400078e0002 */
[----:B------:R-:W-:-:S07]  /*2a4d0*/  IMAD.MOV.U32 R10, RZ, RZ, R14 ;  /* 0x000000ffff0a7224 */ /* 0x000fce00078e000e */
[----:B------:R-:W-:Y:S05]  /*2a4e0*/  WARPSYNC.COLLECTIVE R15, `(.L_x_1982) ;  /* 0x000000000f087348 */ /* 0x000fea0003c00000 */
[----:B------:R0:W1:Y:S02]  /*2a4f0*/  SHFL.IDX P6, R14, R13, R12, R11 ;  /* 0x0000000c0d0e7389 */ /* 0x00006400000c000b */
[----:B01----:R-:W-:Y:S01]  /*2a500*/  ENDCOLLECTIVE ;  /* 0x000000000000791b */ /* 0x003fe20003800000 */
.L_x_1982:
[----:B------:R-:W-:Y:S02]  /*2a510*/  IMAD.MOV.U32 R13, RZ, RZ, R9 ;  /* 0x000000ffff0d7224 */ /* 0x000fe400078e0009 */
[----:B------:R-:W-:Y:S02]  /*2a520*/  IMAD.MOV.U32 R12, RZ, RZ, R0 ;  /* 0x000000ffff0c7224 */ /* 0x000fe400078e0000 */
[----:B------:R-:W-:-:S07]  /*2a530*/  IMAD.MOV.U32 R7, RZ, RZ, R14 ;  /* 0x000000ffff077224 */ /* 0x000fce00078e000e */
[----:B------:R-:W-:Y:S05]  /*2a540*/  WARPSYNC.COLLECTIVE R15, `(.L_x_1983) ;  /* 0x000000000f087348 */ /* 0x000fea0003c00000 */
[----:B------:R0:W1:Y:S02]  /*2a550*/  SHFL.IDX P6, R14, R13, R12, R11 ;  /* 0x0000000c0d0e7389 */ /* 0x00006400000c000b */
[----:B01----:R-:W-:Y:S01]  /*2a560*/  ENDCOLLECTIVE ;  /* 0x000000000000791b */ /* 0x003fe20003800000 */
.L_x_1983:
        /* <DEDUP_REMOVED lines=8> */
.L_x_1984:
[----:B------:R-:W-:Y:S01]  /*2a5f0*/  MOV R13, R27 ;  /* 0x0000001b000d7202 */ /* 0x000fe20000000f00 */
[----:B------:R-:W-:Y:S02]  /*2a600*/  IMAD.MOV.U32 R12, RZ, RZ, R0 ;  /* 0x000000ffff0c7224 */ /* 0x000fe400078e0000 */
[----:B------:R-:W-:-:S07]  /*2a610*/  IMAD.MOV.U32 R20, RZ, RZ, R14 ;  /* 0x000000ffff147224 */ /* 0x000fce00078e000e */
[----:B------:R-:W-:Y:S05]  /*2a620*/  WARPSYNC.COLLECTIVE R15, `(.L_x_1985) ;  /* 0x000000000f087348 */ /* 0x000fea0003c00000 */
[----:B------:R0:W1:Y:S02]  /*2a630*/  SHFL.IDX P6, R14, R13, R12, R11 ;  /* 0x0000000c0d0e7389 */ /* 0x00006400000c000b */
[----:B01----:R-:W-:Y:S01]  /*2a640*/  ENDCOLLECTIVE ;  /* 0x000000000000791b */ /* 0x003fe20003800000 */
.L_x_1985:
[----:B------:R-:W-:Y:S02]  /*2a650*/  IMAD.MOV.U32 R13, RZ, RZ, R29 ;  /* 0x000000ffff0d7224 */ /* 0x000fe400078e001d */
[----:B------:R-:W-:Y:S02]  /*2a660*/  IMAD.MOV.U32 R12, RZ, RZ, R2 ;  /* 0x000000ffff0c7224 */ /* 0x000fe400078e0002 */
[----:B------:R-:W-:-:S07]  /*2a670*/  IMAD.MOV.U32 R26, RZ, RZ, R14 ;  /* 0x000000ffff1a7224 */ /* 0x000fce00078e000e */
[----:B------:R-:W-:Y:S05]  /*2a680*/  WARPSYNC.COLLECTIVE R15, `(.L_x_1986) ;  /* 0x000000000f087348 */ /* 0x000fea0003c00000 */
[----:B------:R0:W1:Y:S02]  /*2a690*/  SHFL.IDX P6, R14, R13, R12, R11 ;  /* 0x0000000c0d0e7389 */ /* 0x00006400000c000b */
[----:B01----:R-:W-:Y:S01]  /*2a6a0*/  ENDCOLLECTIVE ;  /* 0x000000000000791b */ /* 0x003fe20003800000 */
.L_x_1986:
[----:B------:R-:W-:Y:S02]  /*2a6b0*/  IMAD.MOV.U32 R13, RZ, RZ, R31 ;  /* 0x000000ffff0d7224 */ /* 0x000fe400078e001f */
[----:B------:R-:W-:Y:S02]  /*2a6c0*/  IMAD.MOV.U32 R12, RZ, RZ, R0 ;  /* 0x000000ffff0c7224 */ /* 0x000fe400078e0000 */
[----:B------:R-:W-:-:S07]  /*2a6d0*/  IMAD.MOV.U32 R29, RZ, RZ, R14 ;  /* 0x000000ffff1d7224 */ /* 0x000fce00078e000e */
[----:B------:R-:W-:Y:S05]  /*2a6e0*/  WARPSYNC.COLLECTIVE R15, `(.L_x_1987) ;  /* 0x000000000f087348 */ /* 0x000fea0003c00000 */
[----:B------:R0:W1:Y:S02]  /*2a6f0*/  SHFL.IDX P6, R14, R13, R12, R11 ;  /* 0x0000000c0d0e7389 */ /* 0x00006400000c000b */
[----:B01----:R-:W-:Y:S01]  /*2a700*/  ENDCOLLECTIVE ;  /* 0x000000000000791b */ /* 0x003fe20003800000 */
.L_x_1987:
        /* <DEDUP_REMOVED lines=8> */
.L_x_1988:
[----:B------:R-:W-:Y:S01]  /*2a790*/  MOV R13, R35 ;  /* 0x00000023000d7202 */ /* 0x000fe20000000f00 */
[----:B------:R-:W-:Y:S02]  /*2a7a0*/  IMAD.MOV.U32 R12, RZ, RZ, R0 ;  /* 0x000000ffff0c7224 */ /* 0x000fe400078e0000 */
[----:B------:R-:W-:-:S07]  /*2a7b0*/  IMAD.MOV.U32 R33, RZ, RZ, R14 ;  /* 0x000000ffff217224 */ /* 0x000fce00078e000e */
[----:B------:R-:W-:Y:S05]  /*2a7c0*/  WARPSYNC.COLLECTIVE R15, `(.L_x_1989) ;  /* 0x000000000f087348 */ /* 0x000fea0003c00000 */
[----:B------:R0:W1:Y:S02]  /*2a7d0*/  SHFL.IDX P6, R14, R13, R12, R11 ;  /* 0x0000000c0d0e7389 */ /* 0x00006400000c000b */
[----:B01----:R-:W-:Y:S01]  /*2a7e0*/  ENDCOLLECTIVE ;  /* 0x000000000000791b */ /* 0x003fe20003800000 */
.L_x_1989:
        /* <DEDUP_REMOVED lines=8> */
.L_x_1990:
[----:B------:R-:W-:Y:S02]  /*2a870*/  IMAD.MOV.U32 R13, RZ, RZ, R39 ;  /* 0x000000ffff0d7224 */ /* 0x000fe400078e0027 */
[----:B------:R-:W-:Y:S02]  /*2a880*/  IMAD.MOV.U32 R12, RZ, RZ, R0 ;  /* 0x000000ffff0c7224 */ /* 0x000fe400078e0000 */
[----:B------:R-:W-:-:S07]  /*2a890*/  IMAD.MOV.U32 R37, RZ, RZ, R14 ;  /* 0x000000ffff257224 */ /* 0x000fce00078e000e */
[----:B------:R-:W-:Y:S05]  /*2a8a0*/  WARPSYNC.COLLECTIVE R15, `(.L_x_1991) ;  /* 0x000000000f087348 */ /* 0x000fea0003c00000 */
[----:B------:R0:W1:Y:S02]  /*2a8b0*/  SHFL.IDX P6, R14, R13, R12, R11 ;  /* 0x0000000c0d0e7389 */ /* 0x00006400000c000b */
[----:B01----:R-:W-:Y:S01]  /*2a8c0*/  ENDCOLLECTIVE ;  /* 0x000000000000791b */ /* 0x003fe20003800000 */
.L_x_1991:
        /* <DEDUP_REMOVED lines=8> */
.L_x_1992:
[----:B------:R-:W-:Y:S01]  /*2a950*/  MOV R13, R43 ;  /* 0x0000002b000d7202 */ /* 0x000fe20000000f00 */
[----:B------:R-:W-:Y:S02]  /*2a960*/  IMAD.MOV.U32 R12, RZ, RZ, R0 ;  /* 0x000000ffff0c7224 */ /* 0x000fe400078e0000 */
[----:B------:R-:W-:-:S07]  /*2a970*/  IMAD.MOV.U32 R41, RZ, RZ, R14 ;  /* 0x000000ffff297224 */ /* 0x000fce00078e000e */
[----:B------:R-:W-:Y:S05]  /*2a980*/  WARPSYNC.COLLECTIVE R15, `(.L_x_1993) ;  /* 0x000000000f087348 */ /* 0x000fea0003c00000 */
[----:B------:R0:W1:Y:S02]  /*2a990*/  SHFL.IDX P6, R14, R13, R12, R11 ;  /* 0x0000000c0d0e7389 */ /* 0x00006400000c000b */
[----:B01----:R-:W-:Y:S01]  /*2a9a0*/  ENDCOLLECTIVE ;  /* 0x000000000000791b */ /* 0x003fe20003800000 */
.L_x_1993:
        /* <DEDUP_REMOVED lines=8> */
.L_x_1994:
[----:B------:R-:W-:Y:S02]  /*2aa30*/  IMAD.MOV.U32 R13, RZ, RZ, R49 ;  /* 0x000000ffff0d7224 */ /* 0x000fe400078e0031 */
[----:B------:R-:W-:Y:S02]  /*2aa40*/  IMAD.MOV.U32 R12, RZ, RZ, R0 ;  /* 0x000000ffff0c7224 */ /* 0x000fe400078e0000 */
[----:B------:R-:W-:-:S07]  /*2aa50*/  IMAD.MOV.U32 R45, RZ, RZ, R14 ;  /* 0x000000ffff2d7224 */ /* 0x000fce00078e000e */
[----:B------:R-:W-:Y:S05]  /*2aa60*/  WARPSYNC.COLLECTIVE R15, `(.L_x_1995) ;  /* 0x000000000f087348 */ /* 0x000fea0003c00000 */
[----:B------:R0:W1:Y:S02]  /*2aa70*/  SHFL.IDX P6, R14, R13, R12, R11 ;  /* 0x0000000c0d0e7389 */ /* 0x00006400000c000b */
[----:B01----:R-:W-:Y:S01]  /*2aa80*/  ENDCOLLECTIVE ;  /* 0x000000000000791b */ /* 0x003fe20003800000 */
.L_x_1995:
        /* <DEDUP_REMOVED lines=8> */
.L_x_1996:
[----:B------:R-:W-:Y:S01]  /*2ab10*/  MOV R13, R53 ;  /* 0x00000035000d7202 */ /* 0x000fe20000000f00 */
[----:B------:R-:W-:Y:S02]  /*2ab20*/  IMAD.MOV.U32 R12, RZ, RZ, R0 ;  /* 0x000000ffff0c7224 */ /* 0x000fe400078e0000 */
[----:B------:R-:W-:-:S07]  /*2ab30*/  IMAD.MOV.U32 R44, RZ, RZ, R14 ;  /* 0x000000ffff2c7224 */ /* 0x000fce00078e000e */
[----:B------:R-:W-:Y:S05]  /*2ab40*/  WARPSYNC.COLLECTIVE R15, `(.L_x_1997) ;  /* 0x000000000f087348 */ /* 0x000fea0003c00000 */
[----:B------:R0:W1:Y:S02]  /*2ab50*/  SHFL.IDX P6, R14, R13, R12, R11 ;  /* 0x0000000c0d0e7389 */ /* 0x00006400000c000b */
[----:B01----:R-:W-:Y:S01]  /*2ab60*/  ENDCOLLECTIVE ;  /* 0x000000000000791b */ /* 0x003fe20003800000 */
.L_x_1997:
        /* <DEDUP_REMOVED lines=8> */
.L_x_1998:
[----:B------:R-:W-:Y:S02]  /*2abf0*/  IMAD.MOV.U32 R13, RZ, RZ, R57 ;  /* 0x000000ffff0d7224 */ /* 0x000fe400078e0039 */
[----:B------:R-:W-:Y:S02]  /*2ac00*/  IMAD.MOV.U32 R12, RZ, RZ, R0 ;  /* 0x000000ffff0c7224 */ /* 0x000fe400078e0000 */
[----:B------:R-:W-:-:S07]  /*2ac10*/  IMAD.MOV.U32 R48, RZ, RZ, R14 ;  /* 0x000000ffff307224 */ /* 0x000fce00078e000e */
[----:B------:R-:W-:Y:S05]  /*2ac20*/  WARPSYNC.COLLECTIVE R15, `(.L_x_1999) ;  /* 0x000000000f087348 */ /* 0x000fea0003c00000 */
[----:B------:R0:W1:Y:S02]  /*2ac30*/  SHFL.IDX P6, R14, R13, R12, R11 ;  /* 0x0000000c0d0e7389 */ /* 0x00006400000c000b */
[----:B01----:R-:W-:Y:S01]  /*2ac40*/  ENDCOLLECTIVE ;  /* 0x000000000000791b */ /* 0x003fe20003800000 */
.L_x_1999:
[----:B------:R-:W-:Y:S02]  /*2ac50*/  IMAD.MOV.U32 R13, RZ, RZ, R59 ;  /* 0x000000ffff0d7224 */ /* 0x000fe400078e003b */
[----:B------:R-:W-:Y:S02]  /*2ac60*/  IMAD.MOV.U32 R12, RZ, RZ, R2 ;  /* 0x000000ffff0c7224 */ /* 0x000fe400078e0002 */
[----:B------:R-:W-:-:S07]  /*2ac70*/  IMAD.MOV.U32 R57, RZ, RZ, R14 ;  /* 0x000000ffff397224 */ /* 0x000fce00078e000e */
[----:B------:R-:W-:Y:S05]  /*2ac80*/  WARPSYNC.COLLECTIVE R15, `(.L_x_2000) ;  /* 0x000000000f087348 */ /* 0x000fea0003c00000 */
[----:B------:R0:W1:Y:S02]  /*2ac90*/  SHFL.IDX P6, R14, R13, R12, R11 ;  /* 0x0000000c0d0e7389 */ /* 0x00006400000c000b */
[----:B01----:R-:W-:Y:S01]  /*2aca0*/  ENDCOLLECTIVE ;  /* 0x000000000000791b */ /* 0x003fe20003800000 */
.L_x_2000:
[----:B------:R-:W-:Y:S01]  /*2acb0*/  MOV R13, R61 ;  /* 0x0000003d000d7202 */ /* 0x000fe20000000f00 */
[----:B------:R-:W-:Y:S02]  /*2acc0*/  IMAD.MOV.U32 R12, RZ, RZ, R0 ;  /* 0x000000ffff0c7224 */ /* 0x000fe400078e0000 */
[----:B------:R-:W-:-:S07]  /*2acd0*/  IMAD.MOV.U32 R50, RZ, RZ, R14 ;  /* 0x000000ffff327224 */ /* 0x000fce00078e000e */
[----:B------:R-:W-:Y:S05]  /*2ace0*/  WARPSYNC.COLLECTIVE R15, `(.L_x_2001) ;  /* 0x000000000f087348 */ /* 0x000fea0003c00000 */
[----:B------:R0:W1:Y:S02]  /*2acf0*/  SHFL.IDX P6, R14, R13, R12, R11 ;  /* 0x0000000c0d0e7389 */ /* 0x00006400000c000b */
[----:B01----:R-:W-:Y:S01]  /*2ad00*/  ENDCOLLECTIVE ;  /* 0x000000000000791b */ /* 0x003fe20003800000 */
.L_x_2001:
[----:B------:R-:W-:Y:S02]  /*2ad10*/  IMAD.MOV.U32 R13, RZ, RZ, R63 ;  /* 0x000000ffff0d7224 */ /* 0x000fe400078e003f */
[----:B------:R-:W-:Y:S02]  /*2ad20*/  IMAD.MOV.U32 R12, RZ, RZ, R2 ;  /* 0x000000ffff0c7224 */ /* 0x000fe400078e0002 */
[----:B------:R-:W-:-:S07]  /*2ad30*/  IMAD.MOV.U32 R27, RZ, RZ, R14 ;  /* 0x000000ffff1b7224 */ /* 0x000fce00078e000e */
[----:B------:R-:W-:Y:S05]  /*2ad40*/  WARPSYNC.COLLECTIVE R15, `(.L_x_2002) ;  /* 0x000000000f087348 */ /* 0x000fea0003c00000 */
[----:B------:R0:W1:Y:S02]  /*2ad50*/  SHFL.IDX P6, R14, R13, R12, R11 ;  /* 0x0000000c0d0e7389 */ /* 0x00006400000c000b */
[----:B01----:R-:W-:Y:S01]  /*2ad60*/  ENDCOLLECTIVE ;  /* 0x000000000000791b */ /* 0x003fe20003800000 */
.L_x_2002:
[----:B------:R-:W-:Y:S02]  /*2ad70*/  IMAD.MOV.U32 R13, RZ, RZ, R65 ;  /* 0x000000ffff0d7224 */ /* 0x000fe400078e0041 */
[----:B------:R-:W-:Y:S02]  /*2ad80*/  IMAD.MOV.U32 R12, RZ, RZ, R0 ;  /* 0x000000ffff0c7224 */ /* 0x000fe400078e0000 */
[----:B------:R-:W-:-:S07]  /*2ad90*/  IMAD.MOV.U32 R52, RZ, RZ, R14 ;  /* 0x000000ffff347224 */ /* 0x000fce00078e000e */
[----:B------:R-:W-:Y:S05]  /*2ada0*/  WARPSYNC.COLLECTIVE R15, `(.L_x_2003) ;  /* 0x000000000f087348 */ /* 0x000fea0003c00000 */
[----:B------:R0:W1:Y:S02]  /*2adb0*/  SHFL.IDX P6, R14, R13, R12, R11 ;  /* 0x0000000c0d0e7389 */ /* 0x00006400000c000b */
[----:B01----:R-:W-:Y:S01]  /*2adc0*/  ENDCOLLECTIVE ;  /* 0x000000000000791b */ /* 0x003fe20003800000 */
.L_x_2003:
        /* <DEDUP_REMOVED lines=8> */
.L_x_2004:
[----:B------:R-:W-:Y:S01]  /*2ae50*/  MOV R13, R69 ;  /* 0x00000045000d7202 */ /* 0x000fe20000000f00 */
[----:B------:R-:W-:Y:S02]  /*2ae60*/  IMAD.MOV.U32 R12, RZ, RZ, R0 ;  /* 0x000000ffff0c7224 */ /* 0x000fe400078e0000 */
[----:B------:R-:W-:-:S07]  /*2ae70*/  IMAD.MOV.U32 R54, RZ, RZ, R14 ;  /* 0x000000ffff367224 */ /* 0x000fce00078e000e */
[----:B------:R-:W-:Y:S05]  /*2ae80*/  WARPSYNC.COLLECTIVE R15, `(.L_x_2005) ;  /* 0x000000000f087348 */ /* 0x000fea0003c00000 */
[----:B------:R0:W1:Y:S02]  /*2ae90*/  SHFL.IDX P6, R14, R13, R12, R11 ;  /* 0x0000000c0d0e7389 */ /* 0x00006400000c000b */
[----:B01----:R-:W-:Y:S01]  /*2aea0*/  ENDCOLLECTIVE ;  /* 0x000000000000791b */ /* 0x003fe20003800000 */
.L_x_2005:
        /* <DEDUP_REMOVED lines=8> */
.L_x_2006:
[----:B------:R-:W-:Y:S02]  /*2af30*/  IMAD.MOV.U32 R13, RZ, RZ, R73 ;  /* 0x000000ffff0d7224 */ /* 0x000fe400078e0049 */
[----:B------:R-:W-:Y:S02]  /*2af40*/  IMAD.MOV.U32 R12, RZ, RZ, R0 ;  /* 0x000000ffff0c7224 */ /* 0x000fe400078e0000 */
[----:B------:R-:W-:-:S07]  /*2af50*/  IMAD.MOV.U32 R60, RZ, RZ, R14 ;  /* 0x000000ffff3c7224 */ /* 0x000fce00078e000e */
[----:B------:R-:W-:Y:S05]  /*2af60*/  WARPSYNC.COLLECTIVE R15, `(.L_x_2007) ;  /* 0x000000000f087348 */ /* 0x000fea0003c00000 */
[----:B------:R0:W1:Y:S02]  /*2af70*/  SHFL.IDX P6, R14, R13, R12, R11 ;  /* 0x0000000c0d0e7389 */ /* 0x00006400000c000b */
[----:B01----:R-:W-:Y:S01]  /*2af80*/  ENDCOLLECTIVE ;  /* 0x000000000000791b */ /* 0x003fe20003800000 */
.L_x_2007:
        /* <DEDUP_REMOVED lines=8> */
.L_x_2008:
[----:B------:R-:W-:Y:S01]  /*2b010*/  MOV R13, R77 ;  /* 0x0000004d000d7202 */ /* 0x000fe20000000f00 */
[----:B------:R-:W-:Y:S02]  /*2b020*/  IMAD.MOV.U32 R12, RZ, RZ, R0 ;  /* 0x000000ffff0c7224 */ /* 0x000fe400078e0000 */
[----:B------:R-:W-:-:S07]  /*2b030*/  IMAD.MOV.U32 R62, RZ, RZ, R14 ;  /* 0x000000ffff3e7224 */ /* 0x000fce00078e000e */
[----:B------:R-:W-:Y:S05]  /*2b040*/  WARPSYNC.COLLECTIVE R15, `(.L_x_2009) ;  /* 0x000000000f087348 */ /* 0x000fea0003c00000 */
[----:B------:R0:W1:Y:S02]  /*2b050*/  SHFL.IDX P6, R14, R13, R12, R11 ;  /* 0x0000000c0d0e7389 */ /* 0x00006400000c000b */
[----:B01----:R-:W-:Y:S01]  /*2b060*/  ENDCOLLECTIVE ;  /* 0x000000000000791b */ /* 0x003fe20003800000 */
.L_x_2009:
[----:B------:R-:W-:Y:S02]  /*2b070*/  SEL R37, R73, R62, P0 ;  /* 0x0000003e49257207 */ /* 0x000fe40000000000 */
[----:B------:R-:W-:Y:S01]  /*2b080*/  SEL R39, R62, R73, P0 ;  /* 0x000000493e277207 */ /* 0x000fe20000000000 */
[----:B------:R-:W-:Y:S02]  /*2b090*/  IMAD.MOV.U32 R13, RZ, RZ, R79 ;  /* 0x000000ffff0d7224 */ /* 0x000fe400078e004f */
[----:B------:R-:W-:Y:S02]  /*2b0a0*/  IMAD.MOV.U32 R12, RZ, RZ, R2 ;  /* 0x000000ffff0c7224 */ /* 0x000fe400078e0002 */
[----:B------:R-:W-:Y:S02]  /*2b0b0*/  IMAD.MOV.U32 R2, RZ, RZ, RZ ;  /* 0x000000ffff027224 */ /* 0x000fe400078e00ff */
[----:B------:R-:W-:-:S07]  /*2b0c0*/  IMAD.MOV.U32 R77, RZ, RZ, R14 ;  /* 0x000000ffff4d7224 */ /* 0x000fce00078e000e */
[----:B------:R-:W-:Y:S05]  /*2b0d0*/  WARPSYNC.COLLECTIVE R15, `(.L_x_2010) ;  /* 0x000000000f087348 */ /* 0x000fea0003c00000 */
[----:B------:R0:W1:Y:S02]  /*2b0e0*/  SHFL.IDX P6, R14, R13, R12, R11 ;  /* 0x0000000c0d0e7389 */ /* 0x00006400000c000b */
[----:B01----:R-:W-:Y:S01]  /*2b0f0*/  ENDCOLLECTIVE ;  /* 0x000000000000791b */ /* 0x003fe20003800000 */
.L_x_2010:
        /* <DEDUP_REMOVED lines=8> */
.L_x_1781:
[----:B------:R-:W-:Y:S02]  /*2b180*/  IMAD.MOV.U32 R13, RZ, RZ, R3 ;  /* 0x000000ffff0d7224 */ /* 0x000fe400078e0003 */
[----:B------:R-:W-:Y:S02]  /*2b190*/  IMAD.MOV.U32 R12, RZ, RZ, RZ ;  /* 0x000000ffff0c7224 */ /* 0x000fe400078e00ff */
[----:B------:R-:W-:Y:S02]  /*2b1a0*/  IMAD.MOV.U32 R11, RZ, RZ, 0x181f ;  /* 0x0000181fff0b7424 */ /* 0x000fe400078e00ff */
[----:B------:R-:W-:-:S07]  /*2b1b0*/  IMAD.MOV.U32 R15, RZ, RZ, -0x1 ;  /* 0xffffffffff0f7424 */ /* 0x000fce00078e00ff */
[----:B-123--:R-:W-:Y:S05]  /*2b1c0*/  WARPSYNC.COLLECTIVE R15, `(.L_x_2012) ;  /* 0x000000000f087348 */ /* 0x00efea0003c00000 */
[----:B------:R0:W4:Y:S02]  /*2b1d0*/  SHFL.IDX P6, R14, R13, R12, R11 ;  /* 0x0000000c0d0e7389 */ /* 0x00012400000c000b */
[----:B01234-:R-:W-:Y:S01]  /*2b1e0*/  ENDCOLLECTIVE ;  /* 0x000000000000791b */ /* 0x01ffe20003800000 */
.L_x_2012:
[----:B------:R-:W-:Y:S01]  /*2b1f0*/  MOV R13, R2 ;  /* 0x00000002000d7202 */ /* 0x000fe20000000f00 */
[----:B------:R-:W-:-:S07]  /*2b200*/  IMAD.MOV.U32 R0, RZ, RZ, R14 ;  /* 0x000000ffff007224 */ /* 0x000fce00078e000e */
[----:B------:R-:W-:Y:S05]  /*2b210*/  WARPSYNC.COLLECTIVE R15, `(.L_x_2013) ;  /* 0x000000000f087348 */ /* 0x000fea0003c00000 */
[----:B------:R0:W1:Y:S02]  /*2b220*/  SHFL.IDX P6, R14, R13, R12, R11 ;  /* 0x0000000c0d0e7389 */ /* 0x00006400000c000b */
[----:B01----:R-:W-:Y:S01]  /*2b230*/  ENDCOLLECTIVE ;  /* 0x000000000000791b */ /* 0x003fe20003800000 */
.L_x_2013:
[----:B------:R-:W-:Y:S05]  /*2b240*/  BRA `(.L_x_2014) ;  /* 0xffffff6400847947 */ /* 0x000fea000383ffff */
.L_x_1784:
[----:B------:R-:W-:Y:S01]  /*2b250*/  BSSY B1, `(.L_x_2015) ;  /* 0x0000008000017945 */ /* 0x000fe20003800000 */
[----:B------:R-:W-:Y:S02]  /*2b260*/  IMAD.MOV.U32 R13, RZ, RZ, R3 ;  /* 0x000000ffff0d7224 */ /* 0x000fe400078e0003 */
[----:B------:R-:W-:Y:S02]  /*2b270*/  IMAD.MOV.U32 R12, RZ, RZ, 0x1 ;  /* 0x00000001ff0c7424 */ /* 0x000fe400078e00ff */
[----:B------:R-:W-:Y:S02]  /*2b280*/  IMAD.MOV.U32 R11, RZ, RZ, 0x181f ;  /* 0x0000181fff0b7424 */ /* 0x000fe400078e00ff */
[----:B0-----:R-:W-:-:S07]  /*2b290*/  IMAD.MOV.U32 R15, RZ, RZ, -0x1 ;  /* 0xffffffffff0f7424 */ /* 0x001fce00078e00ff */
[----:B-1234-:R-:W-:Y:S05]  /*2b2a0*/  WARPSYNC.COLLECTIVE R15, `(.L_x_2016) ;  /* 0x000000000f087348 */ /* 0x01efea0003c00000 */
[----:B------:R0:W0:Y:S02]  /*2b2b0*/  SHFL.IDX P6, R14, R13, R12, R11 ;  /* 0x0000000c0d0e7389 */ /* 0x00002400000c000b */
[----:B01234-:R-:W-:Y:S01]  /*2b2c0*/  ENDCOLLECTIVE ;  /* 0x000000000000791b */ /* 0x01ffe20003800000 */
.L_x_2016:
[----:B------:R-:W-:Y:S05]  /*2b2d0*/  BSYNC B1 ;  /* 0x0000000000017941 */ /* 0x000fea0003800000 */
.L_x_2015:
[----:B------:R-:W-:Y:S02]  /*2b2e0*/  IMAD.MOV.U32 R13, RZ, RZ, R2 ;  /* 0x000000ffff0d7224 */ /* 0x000fe400078e0002 */
[----:B------:R-:W-:Y:S02]  /*2b2f0*/  IMAD.MOV.U32 R12, RZ, RZ, 0x1 ;  /* 0x00000001ff0c7424 */ /* 0x000fe400078e00ff */
[----:B------:R-:W-:Y:S02]  /*2b300*/  IMAD.MOV.U32 R11, RZ, RZ, 0x181f ;  /* 0x0000181fff0b7424 */ /* 0x000fe400078e00ff */
[----:B------:R-:W-:Y:S02]  /*2b310*/  IMAD.MOV.U32 R15, RZ, RZ, -0x1 ;  /* 0xffffffffff0f7424 */ /* 0x000fe400078e00ff */
[----:B------:R-:W-:-:S07]  /*2b320*/  IMAD.MOV.U32 R0, RZ, RZ, R14 ;  /* 0x000000ffff007224 */ /* 0x000fce00078e000e */
[----:B------:R-:W-:Y:S05]  /*2b330*/  WARPSYNC.COLLECTIVE R15, `(.L_x_2017) ;  /* 0x000000000f087348 */ /* 0x000fea0003c00000 */
[----:B------:R0:W1:Y:S02]  /*2b340*/  SHFL.IDX P6, R14, R13, R12, R11 ;  /* 0x0000000c0d0e7389 */ /* 0x00006400000c000b */
[----:B01----:R-:W-:Y:S01]  /*2b350*/  ENDCOLLECTIVE ;  /* 0x000000000000791b */ /* 0x003fe20003800000 */
.L_x_2017:
[----:B------:R-:W-:Y:S05]  /*2b360*/  BRA `(.L_x_2018) ;  /* 0xffffff6400887947 */ /* 0x000fea000383ffff */
.L_x_1787:
[----:B------:R-:W-:Y:S01]  /*2b370*/  BSSY B1, `(.L_x_2019) ;  /* 0x0000008000017945 */ /* 0x000fe20003800000 */
[----:B------:R-:W-:Y:S01]  /*2b380*/  IMAD.MOV.U32 R13, RZ, RZ, R3 ;  /* 0x000000ffff0d7224 */ /* 0x000fe200078e0003 */
[----:B------:R-:W-:Y:S01]  /*2b390*/  MOV R11, 0x181f ;  /* 0x0000181f000b7802 */ /* 0x000fe20000000f00 */
[----:B------:R-:W-:Y:S02]  /*2b3a0*/  IMAD.MOV.U32 R12, RZ, RZ, 0x2 ;  /* 0x00000002ff0c7424 */ /* 0x000fe400078e00ff */
[----:B0-----:R-:W-:-:S07]  /*2b3b0*/  IMAD.MOV.U32 R15, RZ, RZ, -0x1 ;  /* 0xffffffffff0f7424 */ /* 0x001fce00078e00ff */
[----:B-1234-:R-:W-:Y:S05]  /*2b3c0*/  WARPSYNC.COLLECTIVE R15, `(.L_x_2020) ;  /* 0x000000000f087348 */ /* 0x01efea0003c00000 */
[----:B------:R0:W0:Y:S02]  /*2b3d0*/  SHFL.IDX P6, R14, R13, R12, R11 ;  /* 0x0000000c0d0e7389 */ /* 0x00002400000c000b */
[----:B01234-:R-:W-:Y:S01]  /*2b3e0*/  ENDCOLLECTIVE ;  /* 0x000000000000791b */ /* 0x01ffe20003800000 */
.L_x_2020:
[----:B------:R-:W-:Y:S05]  /*2b3f0*/  BSYNC B1 ;  /* 0x0000000000017941 */ /* 0x000fea0003800000 */
.L_x_2019:
        /* <DEDUP_REMOVED lines=8> */
.L_x_2021:
[----:B------:R-:W-:Y:S05]  /*2b480*/  BRA `(.L_x_2022) ;  /* 0xffffff6400887947 */ /* 0x000fea000383ffff */
.L_x_1790:
        /* <DEDUP_REMOVED lines=8> */
.L_x_2024:
[----:B------:R-:W-:Y:S05]  /*2b510*/  BSYNC B1 ;  /* 0x0000000000017941 */ /* 0x000fea0003800000 */
.L_x_2023:
[----:B------:R-:W-:Y:S01]  /*2b520*/  MOV R13, R2 ;  /* 0x00000002000d7202 */ /* 0x000fe20000000f00 */
[----:B------:R-:W-:Y:S02]  /*2b530*/  IMAD.MOV.U32 R12, RZ, RZ, 0x3 ;  /* 0x00000003ff0c7424 */ /* 0x000fe400078e00ff */
[----:B------:R-:W-:Y:S02]  /*2b540*/  IMAD.MOV.U32 R11, RZ, RZ, 0x181f ;  /* 0x0000181fff0b7424 */ /* 0x000fe400078e00ff */
[----:B------:R-:W-:Y:S02]  /*2b550*/  IMAD.MOV.U32 R15, RZ, RZ, -0x1 ;  /* 0xffffffffff0f7424 */ /* 0x000fe400078e00ff */
[----:B------:R-:W-:-:S07]  /*2b560*/  IMAD.MOV.U32 R0, RZ, RZ, R14 ;  /* 0x000000ffff007224 */ /* 0x000fce00078e000e */
[----:B------:R-:W-:Y:S05]  /*2b570*/  WARPSYNC.COLLECTIVE R15, `(.L_x_2025) ;  /* 0x000000000f087348 */ /* 0x000fea0003c00000 */
[----:B------:R0:W1:Y:S02]  /*2b580*/  SHFL.IDX P6, R14, R13, R12, R11 ;  /* 0x0000000c0d0e7389 */ /* 0x00006400000c000b */
[----:B01----:R-:W-:Y:S01]  /*2b590*/  ENDCOLLECTIVE ;  /* 0x000000000000791b */ /* 0x003fe20003800000 */
.L_x_2025:
[----:B------:R-:W-:Y:S05]  /*2b5a0*/  BRA `(.L_x_2026) ;  /* 0xffffff6400887947 */ /* 0x000fea000383ffff */
.L_x_1814:
[----:B------:R-:W0:Y:S01]  /*2b5b0*/  S2R R5, SR_TID.X ;  /* 0x0000000000057919 */ /* 0x000e220000002100 */
[----:B------:R-:W-:Y:S01]  /*2b5c0*/  BSSY B1, `(.L_x_2027) ;  /* 0x000000a000017945 */ /* 0x000fe20003800000 */
[----:B------:R-:W-:Y:S02]  /*2b5d0*/  IMAD.MOV.U32 R12, RZ, RZ, RZ ;  /* 0x000000ffff0c7224 */ /* 0x000fe400078e00ff */
[----:B------:R-:W-:Y:S02]  /*2b5e0*/  IMAD.MOV.U32 R11, RZ, RZ, 0x1f ;  /* 0x0000001fff0b7424 */ /* 0x000fe400078e00ff */
[----:B------:R-:W-:Y:S01]  /*2b5f0*/  IMAD.MOV.U32 R15, RZ, RZ, -0x1 ;  /* 0xffffffffff0f7424 */ /* 0x000fe200078e00ff */
[----:B0-----:R-:W-:-:S04]  /*2b600*/  SHF.R.U32.HI R5, RZ, 0x5, R5 ;  /* 0x00000005ff057819 */ /* 0x001fc80000011605 */
[----:B------:R-:W-:-:S05]  /*2b610*/  LOP3.LUT R5, R5, 0x3, RZ, 0xc0, !PT ;  /* 0x0000000305057812 */ /* 0x000fca00078ec0ff */
[----:B------:R-:W-:-:S07]  /*2b620*/  IMAD.MOV.U32 R13, RZ, RZ, R5 ;  /* 0x000000ffff0d7224 */ /* 0x000fce00078e0005 */
[----:B------:R-:W-:Y:S05]  /*2b630*/  WARPSYNC.COLLECTIVE R15, `(.L_x_2028) ;  /* 0x000000000f087348 */ /* 0x000fea0003c00000 */
[----:B------:R0:W1:Y:S02]  /*2b640*/  SHFL.IDX P6, R14, R13, R12, R11 ;  /* 0x0000000c0d0e7389 */ /* 0x00006400000c000b */
[----:B01----:R-:W-:Y:S01]  /*2b650*/  ENDCOLLECTIVE ;  /* 0x000000000000791b */ /* 0x003fe20003800000 */
.L_x_2028:
[----:B------:R-:W-:Y:S05]  /*2b660*/  BSYNC B1 ;  /* 0x0000000000017941 */ /* 0x000fea0003800000 */
.L_x_2027:
[----:B------:R-:W-:Y:S05]  /*2b670*/  BRA `(.L_x_2029) ;  /* 0xffffff7c00e07947 */ /* 0x000fea000383ffff */
.L_x_1816:
[----:B------:R-:W-:Y:S01]  /*2b680*/  BSSY B1, `(.L_x_2030) ;  /* 0x0000006000017945 */ /* 0x000fe20003800000 */
[----:B------:R-:W-:-:S07]  /*2b690*/  IMAD.MOV.U32 R15, RZ, RZ, -0x1 ;  /* 0xffffffffff0f7424 */ /* 0x000fce00078e00ff */
[----:B0-----:R-:W-:Y:S05]  /*2b6a0*/  WARPSYNC.COLLECTIVE R15, `(.L_x_2031) ;  /* 0x000000000f0c7348 */ /* 0x001fea0003c00000 */
[----:B------:R-:W-:Y:S02]  /*2b6b0*/  ELECT P6, UR62, PT ;  /* 0x00000000003e782f */ /* 0x000fe400038c0000 */
[----:B------:R-:W-:Y:S01]  /*2b6c0*/  MOV R14, UR62 ;  /* 0x0000003e000e7c02 */ /* 0x000fe20008000f00 */
[----:B0-----:R-:W-:Y:S10]  /*2b6d0*/  ENDCOLLECTIVE ;  /* 0x000000000000791b */ /* 0x001ff40003800000 */
.L_x_2031:
[----:B------:R-:W-:Y:S05]  /*2b6e0*/  BSYNC B1 ;  /* 0x0000000000017941 */ /* 0x000fea0003800000 */
.L_x_2030:
[----:B------:R-:W-:Y:S05]  /*2b6f0*/  BRA `(.L_x_1815) ;  /* 0xffffff7c00d87947 */ /* 0x000fea000383ffff */
.L_x_1818:
[----:B0-----:R0:W1:Y:S02]  /*2b700*/  SYNCS.PHASECHK.TRANS64.TRYWAIT P0, [R23+URZ+0x22820], R5 ;  /* 0x02282005170075a7 */ /* 0x001064000800017f */
[----:B-1----:R-:W-:Y:S05]  /*2b710*/  @!P0 NANOSLEEP.SYNCS 0x989680 ;  /* 0x009896800000895d */ /* 0x002fea0003900000 */
[----:B------:R-:W1:Y:S02]  /*2b720*/  @!P0 SYNCS.PHASECHK.TRANS64 P0, [R23+URZ+0x22820], R5 ;  /* 0x02282005170085a7 */ /* 0x000e64000800007f */
[----:B-1----:R-:W-:Y:S05]  /*2b730*/  @!P0 BRA `(.L_x_1818) ;  /* 0xfffffffc00f08947 */ /* 0x002fea000383ffff */
[----:B------:R-:W-:Y:S05]  /*2b740*/  BRA `(.L_x_2032) ;  /* 0xffffff7c00e87947 */ /* 0x000fea000383ffff */
.L_x_1822:
[----:B-1----:R1:W2:Y:S02]  /*2b750*/  SYNCS.PHASECHK.TRANS64.TRYWAIT P0, [R10+URZ+0x228a0], R9 ;  /* 0x0228a0090a0075a7 */ /* 0x0022a4000800017f */
[----:B--2---:R-:W-:Y:S05]  /*2b760*/  @!P0 NANOSLEEP.SYNCS 0x989680 ;  /* 0x009896800000895d */ /* 0x004fea0003900000 */
[----:B------:R-:W2:Y:S02]  /*2b770*/  @!P0 SYNCS.PHASECHK.TRANS64 P0, [R10+URZ+0x228a0], R9 ;  /* 0x0228a0090a0085a7 */ /* 0x000ea4000800007f */
[----:B--2---:R-:W-:Y:S05]  /*2b780*/  @!P0 BRA `(.L_x_1822) ;  /* 0xfffffffc00f08947 */ /* 0x004fea000383ffff */
[----:B------:R-:W-:Y:S05]  /*2b790*/  BRA `(.L_x_2033) ;  /* 0xffffff8000007947 */ /* 0x000fea000383ffff */
.L_x_1829:
[----:B0-----:R0:W2:Y:S02]  /*2b7a0*/  SYNCS.PHASECHK.TRANS64.TRYWAIT P0, [R10+URZ+0x228c0], R9 ;  /* 0x0228c0090a0075a7 */ /* 0x0010a4000800017f */
[----:B--2---:R-:W-:Y:S05]  /*2b7b0*/  @!P0 NANOSLEEP.SYNCS 0x989680 ;  /* 0x009896800000895d */ /* 0x004fea0003900000 */
[----:B------:R-:W2:Y:S02]  /*2b7c0*/  @!P0 SYNCS.PHASECHK.TRANS64 P0, [R10+URZ+0x228c0], R9 ;  /* 0x0228c0090a0085a7 */ /* 0x000ea4000800007f */
[----:B--2---:R-:W-:Y:S05]  /*2b7d0*/  @!P0 BRA `(.L_x_1829) ;  /* 0xfffffffc00f08947 */ /* 0x004fea000383ffff */
[----:B------:R-:W-:Y:S05]  /*2b7e0*/  BRA `(.L_x_2034) ;  /* 0xffffff8000f47947 */ /* 0x000fea000383ffff */
.L_x_1836:
[----:B-1----:R1:W2:Y:S02]  /*2b7f0*/  SYNCS.PHASECHK.TRANS64.TRYWAIT P1, [R9+URZ+0x228a0], R7 ;  /* 0x0228a007090075a7 */ /* 0x0022a4000802017f */
[----:B--2---:R-:W-:Y:S05]  /*2b800*/  @!P1 NANOSLEEP.SYNCS 0x989680 ;  /* 0x009896800000995d */ /* 0x004fea0003900000 */
[----:B------:R-:W2:Y:S02]  /*2b810*/  @!P1 SYNCS.PHASECHK.TRANS64 P1, [R9+URZ+0x228a0], R7 ;  /* 0x0228a007090095a7 */ /* 0x000ea4000802007f */
[----:B--2---:R-:W-:Y:S05]  /*2b820*/  @!P1 BRA `(.L_x_1836) ;  /* 0xfffffffc00f09947 */ /* 0x004fea000383ffff */
[----:B------:R-:W-:Y:S05]  /*2b830*/  BRA `(.L_x_2035) ;  /* 0xffffff8400b47947 */ /* 0x000fea000383ffff */
.L_x_1843:
[----:B0-----:R0:W2:Y:S02]  /*2b840*/  SYNCS.PHASECHK.TRANS64.TRYWAIT P1, [R9+URZ+0x228c0], R7 ;  /* 0x0228c007090075a7 */ /* 0x0010a4000802017f */
[----:B--2---:R-:W-:Y:S05]  /*2b850*/  @!P1 NANOSLEEP.SYNCS 0x989680 ;  /* 0x009896800000995d */ /* 0x004fea0003900000 */
[----:B------:R-:W2:Y:S02]  /*2b860*/  @!P1 SYNCS.PHASECHK.TRANS64 P1, [R9+URZ+0x228c0], R7 ;  /* 0x0228c007090095a7 */ /* 0x000ea4000802007f */
[----:B--2---:R-:W-:Y:S05]  /*2b870*/  @!P1 BRA `(.L_x_1843) ;  /* 0xfffffffc00f09947 */ /* 0x004fea000383ffff */
[----:B------:R-:W-:Y:S05]  /*2b880*/  BRA `(.L_x_2036) ;  /* 0xffffff8800a47947 */ /* 0x000fea000383ffff */
.L_x_1866:
[----:B------:R-:W0:Y:S01]  /*2b890*/  S2R R20, SR_TID.X ;  /* 0x0000000000147919 */ /* 0x000e220000002100 */
[----:B------:R-:W-:Y:S01]  /*2b8a0*/  BSSY B0, `(.L_x_2037) ;  /* 0x000000a000007945 */ /* 0x000fe20003800000 */
[----:B------:R-:W-:Y:S01]  /*2b8b0*/  IMAD.MOV.U32 R12, RZ, RZ, RZ ;  /* 0x000000ffff0c7224 */ /* 0x000fe200078e00ff */
[----:B------:R-:W-:Y:S01]  /*2b8c0*/  MOV R15, 0xffffffff ;  /* 0xffffffff000f7802 */ /* 0x000fe20000000f00 */
[----:B------:R-:W-:Y:S01]  /*2b8d0*/  IMAD.MOV.U32 R11, RZ, RZ, 0x1f ;  /* 0x0000001fff0b7424 */ /* 0x000fe200078e00ff */
[----:B0-----:R-:W-:-:S04]  /*2b8e0*/  SHF.R.U32.HI R10, RZ, 0x5, R20 ;  /* 0x00000005ff0a7819 */ /* 0x001fc80000011614 */
[----:B------:R-:W-:-:S05]  /*2b8f0*/  LOP3.LUT R10, R10, 0x3, RZ, 0xc0, !PT ;  /* 0x000000030a0a7812 */ /* 0x000fca00078ec0ff */
[----:B------:R-:W-:-:S07]  /*2b900*/  IMAD.MOV.U32 R13, RZ, RZ, R10 ;  /* 0x000000ffff0d7224 */ /* 0x000fce00078e000a */
[----:B-----5:R-:W-:Y:S05]  /*2b910*/  WARPSYNC.COLLECTIVE R15, `(.L_x_2038) ;  /* 0x000000000f087348 */ /* 0x020fea0003c00000 */
[----:B------:R0:W1:Y:S02]  /*2b920*/  SHFL.IDX P6, R14, R13, R12, R11 ;  /* 0x0000000c0d0e7389 */ /* 0x00006400000c000b */
[----:B01---5:R-:W-:Y:S01]  /*2b930*/  ENDCOLLECTIVE ;  /* 0x000000000000791b */ /* 0x023fe20003800000 */
.L_x_2038:
[----:B------:R-:W-:Y:S05]  /*2b940*/  BSYNC B0 ;  /* 0x0000000000007941 */ /* 0x000fea0003800000 */
.L_x_2037:
[----:B------:R-:W-:Y:S05]  /*2b950*/  BRA `(.L_x_2039) ;  /* 0xffffff9800d07947 */ /* 0x000fea000383ffff */
.L_x_1869:
[----:B0-----:R-:W2:Y:S02]  /*2b960*/  LDL R0, [R1+0x28] ;  /* 0x0000280001007983 */ /* 0x001ea40000100800 */
[----:B--2---:R0:W1:Y:S02]  /*2b970*/  SYNCS.PHASECHK.TRANS64.TRYWAIT P0, [R4+URZ+0x22880], R0 ;  /* 0x02288000040075a7 */ /* 0x004064000800017f */
[----:B-1----:R-:W-:Y:S05]  /*2b980*/  @!P0 NANOSLEEP.SYNCS 0x989680 ;  /* 0x009896800000895d */ /* 0x002fea0003900000 */
[----:B------:R-:W1:Y:S02]  /*2b990*/  @!P0 SYNCS.PHASECHK.TRANS64 P0, [R4+URZ+0x22880], R0 ;  /* 0x02288000040085a7 */ /* 0x000e64000800007f */
[----:B-1----:R-:W-:Y:S05]  /*2b9a0*/  @!P0 BRA `(.L_x_1869) ;  /* 0xfffffffc00ec8947 */ /* 0x002fea000383ffff */
[----:B------:R-:W-:Y:S05]  /*2b9b0*/  BRA `(.L_x_2040) ;  /* 0xffffff9800f07947 */ /* 0x000fea000383ffff */
.L_x_1870:
[----:B------:R-:W-:Y:S01]  /*2b9c0*/  BSSY B0, `(.L_x_2041) ;  /* 0x0000008000007945 */ /* 0x000fe20003800000 */
[----:B------:R-:W-:Y:S02]  /*2b9d0*/  IMAD.MOV.U32 R13, RZ, RZ, R2 ;  /* 0x000000ffff0d7224 */ /* 0x000fe400078e0002 */
[----:B------:R-:W-:Y:S02]  /*2b9e0*/  IMAD.MOV.U32 R12, RZ, RZ, RZ ;  /* 0x000000ffff0c7224 */ /* 0x000fe400078e00ff */
[----:B------:R-:W-:Y:S02]  /*2b9f0*/  IMAD.MOV.U32 R11, RZ, RZ, 0x1c1f ;  /* 0x00001c1fff0b7424 */ /* 0x000fe400078e00ff */
[----:B------:R-:W-:-:S07]  /*2ba00*/  IMAD.MOV.U32 R15, RZ, RZ, -0x1 ;  /* 0xffffffffff0f7424 */ /* 0x000fce00078e00ff */
[----:B------:R-:W-:Y:S05]  /*2ba10*/  WARPSYNC.COLLECTIVE R15, `(.L_x_2042) ;  /* 0x000000000f087348 */ /* 0x000fea0003c00000 */
[----:B------:R0:W1:Y:S02]  /*2ba20*/  SHFL.IDX P6, R14, R13, R12, R11 ;  /* 0x0000000c0d0e7389 */ /* 0x00006400000c000b */
[----:B01----:R-:W-:Y:S01]  /*2ba30*/  ENDCOLLECTIVE ;  /* 0x000000000000791b */ /* 0x003fe20003800000 */
.L_x_2042:
[----:B------:R-:W-:Y:S05]  /*2ba40*/  BSYNC B0 ;  /* 0x0000000000007941 */ /* 0x000fea0003800000 */
.L_x_2041:
[----:B------:R-:W-:Y:S01]  /*2ba50*/  IMAD.MOV.U32 R13, RZ, RZ, R0 ;  /* 0x000000ffff0d7224 */ /* 0x000fe200078e0000 */
[----:B------:R-:W-:Y:S01]  /*2ba60*/  LOP3.LUT P2, RZ, R22, 0x2, RZ, 0xc0, !PT ;  /* 0x0000000216ff7812 */ /* 0x000fe2000784c0ff */
[----:B------:R-:W-:Y:S01]  /*2ba70*/  IMAD.MOV.U32 R12, RZ, RZ, RZ ;  /* 0x000000ffff0c7224 */ /* 0x000fe200078e00ff */
[C---:B------:R-:W-:Y:S01]  /*2ba80*/  ISETP.GE.AND P3, PT, R7.reuse, 0x21, PT ;  /* 0x000000210700780c */ /* 0x040fe20003f66270 */
[----:B------:R-:W-:Y:S01]  /*2ba90*/  IMAD.MOV.U32 R11, RZ, RZ, 0x1c1f ;  /* 0x00001c1fff0b7424 */ /* 0x000fe200078e00ff */
[----:B------:R-:W-:Y:S01]  /*2baa0*/  ISETP.GE.AND P5, PT, R7, 0x61, PT ;  /* 0x000000610700780c */ /* 0x000fe20003fa6270 */
[----:B------:R-:W-:Y:S02]  /*2bab0*/  IMAD.MOV.U32 R15, RZ, RZ, -0x1 ;  /* 0xffffffffff0f7424 */ /* 0x000fe400078e00ff */
[----:B------:R-:W-:-:S10]  /*2bac0*/  IMAD.MOV.U32 R3, RZ, RZ, R14 ;  /* 0x000000ffff037224 */ /* 0x000fd400078e000e */
[----:B------:R-:W-:Y:S05]  /*2bad0*/  WARPSYNC.COLLECTIVE R15, `(.L_x_2043) ;  /* 0x000000000f087348 */ /* 0x000fea0003c00000 */
[----:B------:R0:W1:Y:S02]  /*2bae0*/  SHFL.IDX P6, R14, R13, R12, R11 ;  /* 0x0000000c0d0e7389 */ /* 0x00006400000c000b */
[----:B01----:R-:W-:Y:S01]  /*2baf0*/  ENDCOLLECTIVE ;  /* 0x000000000000791b */ /* 0x003fe20003800000 */
.L_x_2043:
[----:B------:R-:W-:Y:S02]  /*2bb00*/  IMAD.MOV.U32 R13, RZ, RZ, R2 ;  /* 0x000000ffff0d7224 */ /* 0x000fe400078e0002 */
[----:B------:R-:W-:Y:S02]  /*2bb10*/  IMAD.MOV.U32 R12, RZ, RZ, 0x1 ;  /* 0x00000001ff0c7424 */ /* 0x000fe400078e00ff */
[----:B------:R-:W-:-:S07]  /*2bb20*/  IMAD.MOV.U32 R10, RZ, RZ, R14 ;  /* 0x000000ffff0a7224 */ /* 0x000fce00078e000e */
[----:B------:R-:W-:Y:S05]  /*2bb30*/  WARPSYNC.COLLECTIVE R15, `(.L_x_2044) ;  /* 0x000000000f087348 */ /* 0x000fea0003c00000 */
[----:B------:R0:W1:Y:S02]  /*2bb40*/  SHFL.IDX P6, R14, R13, R12, R11 ;  /* 0x0000000c0d0e7389 */ /* 0x00006400000c000b */
[----:B01----:R-:W-:Y:S01]  /*2bb50*/  ENDCOLLECTIVE ;  /* 0x000000000000791b */ /* 0x003fe20003800000 */
.L_x_2044:
[----:B------:R-:W-:-:S05]  /*2bb60*/  IADD3 R20, P0, R36, R10, RZ ;  /* 0x0000000a24147210 */ /* 0x000fca0007f1e0ff */
[----:B------:R-:W-:Y:S01]  /*2bb70*/  IMAD.X R21, RZ, RZ, R3, P0 ;  /* 0x000000ffff157224 */ /* 0x000fe200000e0603 */
[----:B------:R-:W-:Y:S02]  /*2bb80*/  ISETP.LT.OR P0, PT, R7, 0x1, P2 ;  /* 0x000000010700780c */ /* 0x000fe40001701670 */
[----:B------:R-:W-:Y:S01]  /*2bb90*/  IADD3 R3, R23, R5, R33 ;  /* 0x0000000517037210 */ /* 0x000fe20007ffe021 */
[----:B------:R-:W-:-:S03]  /*2bba0*/  IMAD.MOV.U32 R13, RZ, RZ, R0 ;  /* 0x000000ffff0d7224 */ /* 0x000fc600078e0000 */
[----:B------:R-:W-:-:S07]  /*2bbb0*/  IADD3 R5, R34, R3, RZ ;  /* 0x0000000322057210 */ /* 0x000fce0007ffe0ff */
        /* <DEDUP_REMOVED lines=9> */
.L_x_2045:
[----:B------:R-:W-:Y:S01]  /*2bc50*/  @!PT LDS RZ, [RZ] ;  /* 0x00000000fffff984 */ /* 0x000fe20000000800 */
[----:B------:R-:W-:Y:S01]  /*2bc60*/  @!PT LDS RZ, [RZ] ;  /* 0x00000000fffff984 */ /* 0x000fe20000000800 */
[----:B------:R-:W-:Y:S01]  /*2bc70*/  @!PT LDS RZ, [RZ] ;  /* 0x00000000fffff984 */ /* 0x000fe20000000800 */
[----:B------:R0:W-:Y:S01]  /*2bc80*/  LDGSTS.E.BYPASS.LTC128B.128 [R5+0x8400], desc[UR38][R20.64+0x40], !P0 ;  /* 0x0840004014057fae */ /* 0x0001e2000c101d66 */
[----:B------:R-:W-:Y:S02]  /*2bc90*/  IMAD.MOV.U32 R13, RZ, RZ, R2 ;  /* 0x000000ffff0d7224 */ /* 0x000fe400078e0002 */
[----:B------:R-:W-:Y:S02]  /*2bca0*/  IMAD.MOV.U32 R12, RZ, RZ, 0x2 ;  /* 0x00000002ff0c7424 */ /* 0x000fe400078e00ff */
[----:B------:R-:W-:-:S07]  /*2bcb0*/  IMAD.MOV.U32 R10, RZ, RZ, R14 ;  /* 0x000000ffff0a7224 */ /* 0x000fce00078e000e */
[----:B0-----:R-:W-:Y:S05]  /*2bcc0*/  WARPSYNC.COLLECTIVE R15, `(.L_x_2046) ;  /* 0x000000000f087348 */ /* 0x001fea0003c00000 */
[----:B------:R1:W2:Y:S02]  /*2bcd0*/  SHFL.IDX P6, R14, R13, R12, R11 ;  /* 0x0000000c0d0e7389 */ /* 0x0002a400000c000b */
[----:B012---:R-:W-:Y:S01]  /*2bce0*/  ENDCOLLECTIVE ;  /* 0x000000000000791b */ /* 0x007fe20003800000 */
.L_x_2046:
        /* <DEDUP_REMOVED lines=13> */
.L_x_2047:
        /* <DEDUP_REMOVED lines=10> */
.L_x_2048:
[----:B------:R-:W-:-:S04]  /*2be60*/  IADD3 R20, P0, R36, R10, RZ ;  /* 0x0000000a24147210 */ /* 0x000fc80007f1e0ff */
[----:B------:R-:W-:Y:S02]  /*2be70*/  IADD3.X R21, RZ, R9, RZ, P0, !PT ;  /* 0x00000009ff157210 */ /* 0x000fe400007fe4ff */
        /* <DEDUP_REMOVED lines=12> */
.L_x_2049:
[----:B------:R-:W-:Y:S01]  /*2bf40*/  @!PT LDS RZ, [RZ] ;  /* 0x00000000fffff984 */ /* 0x000fe20000000800 */
[----:B------:R-:W-:Y:S01]  /*2bf50*/  @!PT LDS RZ, [RZ] ;  /* 0x00000000fffff984 */ /* 0x000fe20000000800 */
[----:B------:R-:W-:Y:S01]  /*2bf60*/  @!PT LDS RZ, [RZ] ;  /* 0x00000000fffff984 */ /* 0x000fe20000000800 */
[----:B------:R0:W-:Y:S01]  /*2bf70*/  LDGSTS.E.BYPASS.LTC128B.128 [R5+0xa400], desc[UR38][R20.64+0x40], !P0 ;  /* 0x0a40004014057fae */ /* 0x0001e2000c101d66 */
[----:B------:R-:W-:Y:S01]  /*2bf80*/  IMAD.MOV.U32 R0, RZ, RZ, R14 ;  /* 0x000000ffff007224 */ /* 0x000fe200078e000e */
[----:B------:R-:W-:Y:S06]  /*2bf90*/  BRA `(.L_x_2050) ;  /* 0xffffff98006c7947 */ /* 0x000fec000383ffff */
.L_x_1875:
[----:B---3--:R-:W3:Y:S02]  /*2bfa0*/  LDL R0, [R1+0x28] ;  /* 0x0000280001007983 */ /* 0x008ee40000100800 */
[----:B---3--:R3:W4:Y:S02]  /*2bfb0*/  SYNCS.PHASECHK.TRANS64.TRYWAIT P0, [R4+URZ+0x22840], R0 ;  /* 0x02284000040075a7 */ /* 0x008724000800017f */
[----:B----4-:R-:W-:Y:S05]  /*2bfc0*/  @!P0 NANOSLEEP.SYNCS 0x989680 ;  /* 0x009896800000895d */ /* 0x010fea0003900000 */
[----:B------:R-:W4:Y:S02]  /*2bfd0*/  @!P0 SYNCS.PHASECHK.TRANS64 P0, [R4+URZ+0x22840], R0 ;  /* 0x02284000040085a7 */ /* 0x000f24000800007f */
[----:B----4-:R-:W-:Y:S05]  /*2bfe0*/  @!P0 BRA `(.L_x_1875) ;  /* 0xfffffffc00ec8947 */ /* 0x010fea000383ffff */
[----:B------:R-:W-:Y:S05]  /*2bff0*/  BRA `(.L_x_2051) ;  /* 0xffffff9800cc7947 */ /* 0x000fea000383ffff */
.L_x_1876:
[----:B------:R-:W-:Y:S01]  /*2c000*/  BSSY B0, `(.L_x_2052) ;  /* 0x0000008000007945 */ /* 0x000fe20003800000 */
[----:B------:R-:W-:Y:S02]  /*2c010*/  IMAD.MOV.U32 R13, RZ, RZ, R5 ;  /* 0x000000ffff0d7224 */ /* 0x000fe400078e0005 */
[----:B------:R-:W-:Y:S02]  /*2c020*/  IMAD.MOV.U32 R12, RZ, RZ, RZ ;  /* 0x000000ffff0c7224 */ /* 0x000fe400078e00ff */
[----:B------:R-:W-:Y:S02]  /*2c030*/  IMAD.MOV.U32 R11, RZ, RZ, 0x1c1f ;  /* 0x00001c1fff0b7424 */ /* 0x000fe400078e00ff */
[----:B------:R-:W-:-:S07]  /*2c040*/  IMAD.MOV.U32 R15, RZ, RZ, -0x1 ;  /* 0xffffffffff0f7424 */ /* 0x000fce00078e00ff */
[----:B--2---:R-:W-:Y:S05]  /*2c050*/  WARPSYNC.COLLECTIVE R15, `(.L_x_2053) ;  /* 0x000000000f087348 */ /* 0x004fea0003c00000 */
[----:B------:R0:W1:Y:S02]  /*2c060*/  SHFL.IDX P6, R14, R13, R12, R11 ;  /* 0x0000000c0d0e7389 */ /* 0x00006400000c000b */
[----:B012---:R-:W-:Y:S01]  /*2c070*/  ENDCOLLECTIVE ;  /* 0x000000000000791b */ /* 0x007fe20003800000 */
.L_x_2053:
[----:B------:R-:W-:Y:S05]  /*2c080*/  BSYNC B0 ;  /* 0x0000000000007941 */ /* 0x000fea0003800000 */
.L_x_2052:
[----:B------:R-:W-:Y:S01]  /*2c090*/  IMAD.MOV.U32 R13, RZ, RZ, R0 ;  /* 0x000000ffff0d7224 */ /* 0x000fe200078e0000 */
[----:B------:R-:W-:Y:S01]  /*2c0a0*/  MOV R12, RZ ;  /* 0x000000ff000c7202 */ /* 0x000fe20000000f00 */
[----:B------:R-:W-:Y:S01]  /*2c0b0*/  IMAD.MOV.U32 R11, RZ, RZ, 0x1c1f ;  /* 0x00001c1fff0b7424 */ /* 0x000fe200078e00ff */
[----:B------:R-:W-:Y:S01]  /*2c0c0*/  LOP3.LUT R22, R22, 0xbfffffff, RZ, 0xc0, !PT ;  /* 0xbfffffff16167812 */ /* 0x000fe200078ec0ff */
[----:B------:R-:W-:Y:S01]  /*2c0d0*/  IMAD.MOV.U32 R15, RZ, RZ, -0x1 ;  /* 0xffffffffff0f7424 */ /* 0x000fe200078e00ff */
[C---:B------:R-:W-:Y:S01]  /*2c0e0*/  @P3 IADD3 R9, R23.reuse, R6, RZ ;  /* 0x0000000617093210 */ /* 0x040fe20007ffe0ff */
[----:B------:R-:W-:Y:S01]  /*2c0f0*/  IMAD.MOV.U32 R2, RZ, RZ, R14 ;  /* 0x000000ffff027224 */ /* 0x000fe200078e000e */
[----:B------:R-:W-:Y:S01]  /*2c100*/  @P5 LOP3.LUT R22, R22, 0x40000000, RZ, 0xfc, !PT ;  /* 0x4000000016165812 */ /* 0x000fe200078efcff */
[----:B------:R-:W-:-:S07]  /*2c110*/  @P4 IMAD.IADD R7, R23, 0x1, R6 ;  /* 0x0000000117074824 */ /* 0x000fce00078e0206 */
[----:B------:R-:W-:Y:S05]  /*2c120*/  WARPSYNC.COLLECTIVE R15, `(.L_x_2054) ;  /* 0x000000000f087348 */ /* 0x000fea0003c00000 */
[----:B------:R0:W1:Y:S02]  /*2c130*/  SHFL.IDX P6, R14, R13, R12, R11 ;  /* 0x0000000c0d0e7389 */ /* 0x00006400000c000b */
[----:B01----:R-:W-:Y:S01]  /*2c140*/  ENDCOLLECTIVE ;  /* 0x000000000000791b */ /* 0x003fe20003800000 */
.L_x_2054:
[C---:B------:R-:W-:Y:S01]  /*2c150*/  LOP3.LUT P5, RZ, R22.reuse, 0x8, RZ, 0xc0, !PT ;  /* 0x0000000816ff7812 */ /* 0x040fe200078ac0ff */
        /* <DEDUP_REMOVED lines=16> */
.L_x_2055:
        /* <DEDUP_REMOVED lines=12> */
.L_x_2056:
[----:B------:R-:W-:Y:S02]  /*2c320*/  IMAD.MOV.U32 R13, RZ, RZ, R5 ;  /* 0x000000ffff0d7224 */ /* 0x000fe400078e0005 */
[----:B------:R-:W-:Y:S02]  /*2c330*/  IMAD.MOV.U32 R12, RZ, RZ, 0x2 ;  /* 0x00000002ff0c7424 */ /* 0x000fe400078e00ff */
[----:B------:R-:W-:-:S07]  /*2c340*/  IMAD.MOV.U32 R3, RZ, RZ, R14 ;  /* 0x000000ffff037224 */ /* 0x000fce00078e000e */
[----:B------:R-:W-:Y:S05]  /*2c350*/  WARPSYNC.COLLECTIVE R15, `(.L_x_2057) ;  /* 0x000000000f087348 */ /* 0x000fea0003c00000 */
[----:B------:R0:W1:Y:S02]  /*2c360*/  SHFL.IDX P6, R14, R13, R12, R11 ;  /* 0x0000000c0d0e7389 */ /* 0x00006400000c000b */
[----:B01----:R-:W-:Y:S01]  /*2c370*/  ENDCOLLECTIVE ;  /* 0x000000000000791b */ /* 0x003fe20003800000 */
.L_x_2057:
        /* <DEDUP_REMOVED lines=16> */
.L_x_2058:
[----:B------:R-:W-:Y:S02]  /*2c480*/  IMAD.MOV.U32 R13, RZ, RZ, R5 ;  /* 0x000000ffff0d7224 */ /* 0x000fe400078e0005 */
[----:B------:R-:W-:Y:S02]  /*2c490*/  IMAD.MOV.U32 R12, RZ, RZ, 0x3 ;  /* 0x00000003ff0c7424 */ /* 0x000fe400078e00ff */
[----:B------:R-:W-:-:S07]  /*2c4a0*/  IMAD.MOV.U32 R3, RZ, RZ, R14 ;  /* 0x000000ffff037224 */ /* 0x000fce00078e000e */
[----:B------:R-:W-:Y:S05]  /*2c4b0*/  WARPSYNC.COLLECTIVE R15, `(.L_x_2059) ;  /* 0x000000000f087348 */ /* 0x000fea0003c00000 */
[----:B------:R0:W1:Y:S02]  /*2c4c0*/  SHFL.IDX P6, R14, R13, R12, R11 ;  /* 0x0000000c0d0e7389 */ /* 0x00006400000c000b */
[----:B01----:R-:W-:Y:S01]  /*2c4d0*/  ENDCOLLECTIVE ;  /* 0x000000000000791b */ /* 0x003fe20003800000 */
.L_x_2059:
        /* <DEDUP_REMOVED lines=10> */
.L_x_2060:
[----:B------:R-:W-:Y:S01]  /*2c580*/  @!PT LDS RZ, [RZ] ;  /* 0x00000000fffff984 */ /* 0x000fe20000000800 */
[----:B------:R-:W-:Y:S01]  /*2c590*/  @!PT LDS RZ, [RZ] ;  /* 0x00000000fffff984 */ /* 0x000fe20000000800 */
[----:B------:R-:W-:Y:S01]  /*2c5a0*/  @!PT LDS RZ, [RZ] ;  /* 0x00000000fffff984 */ /* 0x000fe20000000800 */
[----:B------:R-:W-:Y:S04]  /*2c5b0*/  @P2 LDGSTS.E.BYPASS.LTC128B.128 [R7+0x17400], desc[UR38][R2.64], !P4 ;  /* 0x1740000002072fae */ /* 0x000fe8000e101d66 */
[----:B------:R-:W-:Y:S01]  /*2c5c0*/  @P2 LDGSTS.E.BYPASS.LTC128B.128 [R7+0x19400], desc[UR38][R2.64+0x40], !P5 ;  /* 0x1940004002072fae */ /* 0x000fe2000e901d66 */
[----:B------:R-:W-:-:S03]  /*2c5d0*/  LOP3.LUT P5, RZ, R22, 0x40000000, RZ, 0xc0, !PT ;  /* 0x4000000016ff7812 */ /* 0x000fc600078ac0ff */
[----:B------:R0:W-:Y:S02]  /*2c5e0*/  @P2 LDGSTS.E.BYPASS.LTC128B.128 [R7+0x1b400], desc[UR38][R2.64+0x80], !P1 ;  /* 0x1b40008002072fae */ /* 0x0001e4000c901d66 */
[----:B0-----:R-:W-:Y:S01]  /*2c5f0*/  MOV R2, R14 ;  /* 0x0000000e00027202 */ /* 0x001fe20000000f00 */
[----:B------:R-:W-:Y:S07]  /*2c600*/  BRA `(.L_x_2061) ;  /* 0xffffff9800447947 */ /* 0x000fee000383ffff */
.L_x_1881:
[----:B------:R-:W-:Y:S02]  /*2c610*/  IMAD.MOV.U32 R13, RZ, RZ, R0 ;  /* 0x000000ffff0d7224 */ /* 0x000fe400078e0000 */
[----:B------:R-:W-:Y:S02]  /*2c620*/  IMAD.MOV.U32 R12, RZ, RZ, RZ ;  /* 0x000000ffff0c7224 */ /* 0x000fe400078e00ff */
[----:B------:R-:W-:Y:S02]  /*2c630*/  IMAD.MOV.U32 R11, RZ, RZ, 0x1c1f ;  /* 0x00001c1fff0b7424 */ /* 0x000fe400078e00ff */
[----:B------:R-:W-:Y:S02]  /*2c640*/  IMAD.MOV.U32 R15, RZ, RZ, -0x1 ;  /* 0xffffffffff0f7424 */ /* 0x000fe400078e00ff */
[----:B------:R-:W-:Y:S02]  /*2c650*/  IMAD R27, R27, R7, RZ ;  /* 0x000000071b1b7224 */ /* 0x000fe400078e02ff */
[----:B------:R-:W-:-:S07]  /*2c660*/  IMAD.IADD R17, R9, 0x1, R17 ;  /* 0x0000000109117824 */ /* 0x000fce00078e0211 */
[----:B-----5:R-:W-:Y:S05]  /*2c670*/  WARPSYNC.COLLECTIVE R15, `(.L_x_2062) ;  /* 0x000000000f087348 */ /* 0x020fea0003c00000 */
[----:B------:R0:W1:Y:S02]  /*2c680*/  SHFL.IDX P6, R14, R13, R12, R11 ;  /* 0x0000000c0d0e7389 */ /* 0x00006400000c000b */
[----:B01---5:R-:W-:Y:S01]  /*2c690*/  ENDCOLLECTIVE ;  /* 0x000000000000791b */ /* 0x023fe20003800000 */
.L_x_2062:
[C---:B------:R-:W-:Y:S01]  /*2c6a0*/  VIADD R6, R17.reuse, 0x20 ;  /* 0x0000002011067836 */ /* 0x040fe20000000000 */
[----:B------:R-:W-:Y:S01]  /*2c6b0*/  ISETP.GE.AND P1, PT, R17, R27, PT ;  /* 0x0000001b1100720c */ /* 0x000fe20003f26270 */
[----:B------:R-:W-:Y:S02]  /*2c6c0*/  IMAD.MOV.U32 R13, RZ, RZ, R4 ;  /* 0x000000ffff0d7224 */ /* 0x000fe400078e0004 */
[----:B------:R-:W-:-:S10]  /*2c6d0*/  IMAD.MOV.U32 R2, RZ, RZ, R14 ;  /* 0x000000ffff027224 */ /* 0x000fd400078e000e */
[----:B------:R-:W-:Y:S05]  /*2c6e0*/  WARPSYNC.COLLECTIVE R15, `(.L_x_2063) ;  /* 0x000000000f087348 */ /* 0x000fea0003c00000 */
[----:B------:R0:W1:Y:S02]  /*2c6f0*/  SHFL.IDX P6, R14, R13, R12, R11 ;  /* 0x0000000c0d0e7389 */ /* 0x00006400000c000b */
[----:B01----:R-:W-:Y:S01]  /*2c700*/  ENDCOLLECTIVE ;  /* 0x000000000000791b */ /* 0x003fe20003800000 */
.L_x_2063:
[----:B------:R-:W-:Y:S01]  /*2c710*/  IMAD.MOV.U32 R13, RZ, RZ, R0 ;  /* 0x000000ffff0d7224 */ /* 0x000fe200078e0000 */
[----:B------:R-:W-:Y:S01]  /*2c720*/  MOV R12, 0x1 ;  /* 0x00000001000c7802 */ /* 0x000fe20000000f00 */
[----:B------:R-:W-:-:S07]  /*2c730*/  IMAD.MOV.U32 R3, RZ, RZ, R14 ;  /* 0x000000ffff037224 */ /* 0x000fce00078e000e */
[----:B------:R-:W-:Y:S05]  /*2c740*/  WARPSYNC.COLLECTIVE R15, `(.L_x_2064) ;  /* 0x000000000f087348 */ /* 0x000fea0003c00000 */
[----:B------:R0:W1:Y:S02]  /*2c750*/  SHFL.IDX P6, R14, R13, R12, R11 ;  /* 0x0000000c0d0e7389 */ /* 0x00006400000c000b */
[----:B01----:R-:W-:Y:S01]  /*2c760*/  ENDCOLLECTIVE ;  /* 0x000000000000791b */ /* 0x003fe20003800000 */
.L_x_2064:
        /* <DEDUP_REMOVED lines=17> */
.L_x_2065:
[----:B------:R-:W-:Y:S02]  /*2c880*/  IMAD.MOV.U32 R13, RZ, RZ, R0 ;  /* 0x000000ffff0d7224 */ /* 0x000fe400078e0000 */
[----:B------:R-:W-:Y:S02]  /*2c890*/  IMAD.MOV.U32 R12, RZ, RZ, 0x2 ;  /* 0x00000002ff0c7424 */ /* 0x000fe400078e00ff */
[----:B------:R-:W-:-:S07]  /*2c8a0*/  IMAD.MOV.U32 R3, RZ, RZ, R14 ;  /* 0x000000ffff037224 */ /* 0x000fce00078e000e */
[----:B------:R-:W-:Y:S05]  /*2c8b0*/  WARPSYNC.COLLECTIVE R15, `(.L_x_2066) ;  /* 0x000000000f087348 */ /* 0x000fea0003c00000 */
[----:B------:R0:W1:Y:S02]  /*2c8c0*/  SHFL.IDX P6, R14, R13, R12, R11 ;  /* 0x0000000c0d0e7389 */ /* 0x00006400000c000b */
[----:B01----:R-:W-:Y:S01]  /*2c8d0*/  ENDCOLLECTIVE ;  /* 0x000000000000791b */ /* 0x003fe20003800000 */
.L_x_2066:
        /* <DEDUP_REMOVED lines=18> */
.L_x_2067:
[----:B------:R-:W-:Y:S01]  /*2ca00*/  MOV R13, R0 ;  /* 0x00000000000d7202 */ /* 0x000fe20000000f00 */
[----:B------:R-:W-:Y:S02]  /*2ca10*/  IMAD.MOV.U32 R12, RZ, RZ, 0x3 ;  /* 0x00000003ff0c7424 */ /* 0x000fe400078e00ff */
[----:B------:R-:W-:-:S07]  /*2ca20*/  IMAD.MOV.U32 R3, RZ, RZ, R14 ;  /* 0x000000ffff037224 */ /* 0x000fce00078e000e */
[----:B------:R-:W-:Y:S05]  /*2ca30*/  WARPSYNC.COLLECTIVE R15, `(.L_x_2068) ;  /* 0x000000000f087348 */ /* 0x000fea0003c00000 */
[----:B------:R0:W1:Y:S02]  /*2ca40*/  SHFL.IDX P6, R14, R13, R12, R11 ;  /* 0x0000000c0d0e7389 */ /* 0x00006400000c000b */
[----:B01----:R-:W-:Y:S01]  /*2ca50*/  ENDCOLLECTIVE ;  /* 0x000000000000791b */ /* 0x003fe20003800000 */
.L_x_2068:
[----:B------:R-:W-:-:S05]  /*2ca60*/  @!P1 IADD3 R3, P4, R36, R3, RZ ;  /* 0x0000000324039210 */ /* 0x000fca0007f9e0ff */
[----:B------:R-:W-:-:S05]  /*2ca70*/  @!P1 IMAD.X R2, RZ, RZ, R2, P4 ;  /* 0x000000ffff029224 */ /* 0x000fca00020e0602 */
[----:B------:R-:W-:Y:S01]  /*2ca80*/  @!P1 LOP3.LUT R3, R3, R2, RZ, 0x3c, !PT ;  /* 0x0000000203039212 */ /* 0x000fe200078e3cff */
[----:B------:R-:W-:-:S03]  /*2ca90*/  IMAD.MOV.U32 R13, RZ, RZ, R4 ;  /* 0x000000ffff0d7224 */ /* 0x000fc600078e0004 */
[----:B------:R-:W-:-:S04]  /*2caa0*/  @!P1 LOP3.LUT R2, R3, R2, RZ, 0x3c, !PT ;  /* 0x0000000203029212 */ /* 0x000fc800078e3cff */
[----:B------:R-:W-:Y:S01]  /*2cab0*/  @!P1 LOP3.LUT R3, R3, R2, RZ, 0x3c, !PT ;  /* 0x0000000203039212 */ /* 0x000fe200078e3cff */
[----:B------:R-:W-:-:S07]  /*2cac0*/  IMAD.MOV.U32 R0, RZ, RZ, R14 ;  /* 0x000000ffff007224 */ /* 0x000fce00078e000e */
[----:B------:R-:W-:Y:S05]  /*2cad0*/  WARPSYNC.COLLECTIVE R15, `(.L_x_2069) ;  /* 0x000000000f087348 */ /* 0x000fea0003c00000 */
[----:B------:R0:W1:Y:S02]  /*2cae0*/  SHFL.IDX P6, R14, R13, R12, R11 ;  /* 0x0000000c0d0e7389 */ /* 0x00006400000c000b */
[----:B01----:R-:W-:Y:S01]  /*2caf0*/  ENDCOLLECTIVE ;  /* 0x000000000000791b */ /* 0x003fe20003800000 */
.L_x_2069:
        /* <DEDUP_REMOVED lines=8> */
.L_x_1886:
[----:B-1----:R1:W2:Y:S02]  /*2cb80*/  SYNCS.PHASECHK.TRANS64.TRYWAIT P0, [R23+URZ+0x22820], R0 ;  /* 0x02282000170075a7 */ /* 0x0022a4000800017f */
[----:B--2---:R-:W-:Y:S05]  /*2cb90*/  @!P0 NANOSLEEP.SYNCS 0x989680 ;  /* 0x009896800000895d */ /* 0x004fea0003900000 */
[----:B------:R-:W2:Y:S02]  /*2cba0*/  @!P0 SYNCS.PHASECHK.TRANS64 P0, [R23+URZ+0x22820], R0 ;  /* 0x02282000170085a7 */ /* 0x000ea4000800007f */
[----:B--2---:R-:W-:Y:S05]  /*2cbb0*/  @!P0 BRA `(.L_x_1886) ;  /* 0xfffffffc00f08947 */ /* 0x004fea000383ffff */
[----:B------:R-:W-:Y:S05]  /*2cbc0*/  BRA `(.L_x_2071) ;  /* 0xffffff9c00d47947 */ /* 0x000fea000383ffff */
.L_x_1890:
[----:B0-----:R0:W1:Y:S02]  /*2cbd0*/  SYNCS.PHASECHK.TRANS64.TRYWAIT P0, [R0+URZ+0x22880], R10 ;  /* 0x0228800a000075a7 */ /* 0x001064000800017f */
[----:B-1----:R-:W-:Y:S05]  /*2cbe0*/  @!P0 NANOSLEEP.SYNCS 0x989680 ;  /* 0x009896800000895d */ /* 0x002fea0003900000 */
[----:B------:R-:W1:Y:S02]  /*2cbf0*/  @!P0 SYNCS.PHASECHK.TRANS64 P0, [R0+URZ+0x22880], R10 ;  /* 0x0228800a000085a7 */ /* 0x000e64000800007f */
[----:B-1----:R-:W-:Y:S05]  /*2cc00*/  @!P0 BRA `(.L_x_1890) ;  /* 0xfffffffc00f08947 */ /* 0x002fea000383ffff */
[----:B------:R-:W-:Y:S05]  /*2cc10*/  BRA `(.L_x_2072) ;  /* 0xffffffa000a07947 */ /* 0x000fea000383ffff */
.L_x_1891:
        /* <DEDUP_REMOVED lines=8> */
.L_x_2074:
[----:B------:R-:W-:Y:S05]  /*2cca0*/  BSYNC B0 ;  /* 0x0000000000007941 */ /* 0x000fea0003800000 */
.L_x_2073:
[----:B------:R-:W-:Y:S01]  /*2ccb0*/  IMAD.MOV.U32 R13, RZ, RZ, R17 ;  /* 0x000000ffff0d7224 */ /* 0x000fe200078e0011 */
[----:B------:R-:W-:Y:S01]  /*2ccc0*/  MOV R11, 0x1c1f ;  /* 0x00001c1f000b7802 */ /* 0x000fe20000000f00 */
[----:B------:R-:W-:Y:S01]  /*2ccd0*/  IMAD.MOV.U32 R12, RZ, RZ, RZ ;  /* 0x000000ffff0c7224 */ /* 0x000fe200078e00ff */
[----:B------:R-:W-:Y:S01]  /*2cce0*/  IADD3 R20, R23, R20, R33 ;  /* 0x0000001417147210 */ /* 0x000fe20007ffe021 */
[----:B------:R-:W-:Y:S02]  /*2ccf0*/  IMAD.MOV.U32 R15, RZ, RZ, -0x1 ;  /* 0xffffffffff0f7424 */ /* 0x000fe400078e00ff */
[----:B------:R-:W-:Y:S02]  /*2cd00*/  IMAD.MOV.U32 R3, RZ, RZ, R14 ;  /* 0x000000ffff037224 */ /* 0x000fe400078e000e */
[----:B------:R-:W-:-:S07]  /*2cd10*/  IMAD.IADD R21, R34, 0x1, R20 ;  /* 0x0000000122157824 */ /* 0x000fce00078e0214 */
[----:B------:R-:W-:Y:S05]  /*2cd20*/  WARPSYNC.COLLECTIVE R15, `(.L_x_2075) ;  /* 0x000000000f087348 */ /* 0x000fea0003c00000 */
[----:B------:R0:W1:Y:S02]  /*2cd30*/  SHFL.IDX P6, R14, R13, R12, R11 ;  /* 0x0000000c0d0e7389 */ /* 0x00006400000c000b */
[----:B01----:R-:W-:Y:S01]  /*2cd40*/  ENDCOLLECTIVE ;  /* 0x000000000000791b */ /* 0x003fe20003800000 */
.L_x_2075:
[----:B------:R-:W-:Y:S02]  /*2cd50*/  IMAD.MOV.U32 R13, RZ, RZ, R27 ;  /* 0x000000ffff0d7224 */ /* 0x000fe400078e001b */
[----:B------:R-:W-:Y:S02]  /*2cd60*/  IMAD.MOV.U32 R12, RZ, RZ, 0x1 ;  /* 0x00000001ff0c7424 */ /* 0x000fe400078e00ff */
[----:B------:R-:W-:-:S07]  /*2cd70*/  IMAD.MOV.U32 R2, RZ, RZ, R14 ;  /* 0x000000ffff027224 */ /* 0x000fce00078e000e */
[----:B------:R-:W-:Y:S05]  /*2cd80*/  WARPSYNC.COLLECTIVE R15, `(.L_x_2076) ;  /* 0x000000000f087348 */ /* 0x000fea0003c00000 */
[----:B------:R0:W1:Y:S02]  /*2cd90*/  SHFL.IDX P6, R14, R13, R12, R11 ;  /* 0x0000000c0d0e7389 */ /* 0x00006400000c000b */
[----:B01----:R-:W-:Y:S01]  /*2cda0*/  ENDCOLLECTIVE ;  /* 0x000000000000791b */ /* 0x003fe20003800000 */
.L_x_2076:
        /* <DEDUP_REMOVED lines=12> */
.L_x_2077:
[----:B------:R-:W-:Y:S01]  /*2ce70*/  IMAD.MOV.U32 R13, RZ, RZ, R27 ;  /* 0x000000ffff0d7224 */ /* 0x000fe200078e001b */
[----:B------:R-:W-:Y:S01]  /*2ce80*/  MOV R12, 0x2 ;  /* 0x00000002000c7802 */ /* 0x000fe20000000f00 */
[----:B------:R-:W-:-:S07]  /*2ce90*/  IMAD.MOV.U32 R2, RZ, RZ, R14 ;  /* 0x000000ffff027224 */ /* 0x000fce00078e000e */
[----:B------:R-:W-:Y:S05]  /*2cea0*/  WARPSYNC.COLLECTIVE R15, `(.L_x_2078) ;  /* 0x000000000f087348 */ /* 0x000fea0003c00000 */
[----:B------:R0:W1:Y:S02]  /*2ceb0*/  SHFL.IDX P6, R14, R13, R12, R11 ;  /* 0x0000000c0d0e7389 */ /* 0x00006400000c000b */
[----:B01----:R-:W-:Y:S01]  /*2cec0*/  ENDCOLLECTIVE ;  /* 0x000000000000791b */ /* 0x003fe20003800000 */
.L_x_2078:
        /* <DEDUP_REMOVED lines=12> */
.L_x_2079:
[----:B------:R-:W-:Y:S02]  /*2cf90*/  IMAD.MOV.U32 R13, RZ, RZ, R27 ;  /* 0x000000ffff0d7224 */ /* 0x000fe400078e001b */
[----:B------:R-:W-:Y:S02]  /*2cfa0*/  IMAD.MOV.U32 R12, RZ, RZ, 0x3 ;  /* 0x00000003ff0c7424 */ /* 0x000fe400078e00ff */
[----:B------:R-:W-:-:S07]  /*2cfb0*/  IMAD.MOV.U32 R2, RZ, RZ, R14 ;  /* 0x000000ffff027224 */ /* 0x000fce00078e000e */
[----:B------:R-:W-:Y:S05]  /*2cfc0*/  WARPSYNC.COLLECTIVE R15, `(.L_x_2080) ;  /* 0x000000000f087348 */ /* 0x000fea0003c00000 */
[----:B------:R0:W1:Y:S02]  /*2cfd0*/  SHFL.IDX P6, R14, R13, R12, R11 ;  /* 0x0000000c0d0e7389 */ /* 0x00006400000c000b */
[----:B01----:R-:W-:Y:S01]  /*2cfe0*/  ENDCOLLECTIVE ;  /* 0x000000000000791b */ /* 0x003fe20003800000 */
.L_x_2080:
        /* <DEDUP_REMOVED lines=12> */
.L_x_2081:
[----:B------:R-:W-:Y:S01]  /*2d0b0*/  IMAD.MOV.U32 R2, RZ, RZ, R14 ;  /* 0x000000ffff027224 */ /* 0x000fe200078e000e */
[----:B------:R-:W-:Y:S06]  /*2d0c0*/  BRA `(.L_x_2082) ;  /* 0xffffffa0003c7947 */ /* 0x000fec000383ffff */
.L_x_1896:
[----:B---3--:R3:W4:Y:S02]  /*2d0d0*/  SYNCS.PHASECHK.TRANS64.TRYWAIT P0, [R0+URZ+0x22840], R10 ;  /* 0x0228400a000075a7 */ /* 0x008724000800017f */
[----:B----4-:R-:W-:Y:S05]  /*2d0e0*/  @!P0 NANOSLEEP.SYNCS 0x989680 ;  /* 0x009896800000895d */ /* 0x010fea0003900000 */
[----:B------:R-:W4:Y:S02]  /*2d0f0*/  @!P0 SYNCS.PHASECHK.TRANS64 P0, [R0+URZ+0x22840], R10 ;  /* 0x0228400a000085a7 */ /* 0x000f24000800007f */
[----:B----4-:R-:W-:Y:S05]  /*2d100*/  @!P0 BRA `(.L_x_1896) ;  /* 0xfffffffc00f08947 */ /* 0x010fea000383ffff */
[----:B------:R-:W-:Y:S05]  /*2d110*/  BRA `(.L_x_2083) ;  /* 0xffffffa000907947 */ /* 0x000fea000383ffff */
.L_x_1897:
        /* <DEDUP_REMOVED lines=8> */
.L_x_2085:
[----:B------:R-:W-:Y:S05]  /*2d1a0*/  BSYNC B0 ;  /* 0x0000000000007941 */ /* 0x000fea0003800000 */
.L_x_2084:
        /* <DEDUP_REMOVED lines=9> */
.L_x_2086:
[----:B------:R-:W-:Y:S02]  /*2d240*/  IMAD.MOV.U32 R13, RZ, RZ, R8 ;  /* 0x000000ffff0d7224 */ /* 0x000fe400078e0008 */
[----:B------:R-:W-:Y:S02]  /*2d250*/  IMAD.MOV.U32 R12, RZ, RZ, 0x1 ;  /* 0x00000001ff0c7424 */ /* 0x000fe400078e00ff */
[----:B------:R-:W-:-:S07]  /*2d260*/  IMAD.MOV.U32 R2, RZ, RZ, R14 ;  /* 0x000000ffff027224 */ /* 0x000fce00078e000e */
[----:B------:R-:W-:Y:S05]  /*2d270*/  WARPSYNC.COLLECTIVE R15, `(.L_x_2087) ;  /* 0x000000000f087348 */ /* 0x000fea0003c00000 */
[----:B------:R0:W1:Y:S02]  /*2d280*/  SHFL.IDX P6, R14, R13, R12, R11 ;  /* 0x0000000c0d0e7389 */ /* 0x00006400000c000b */
[----:B01----:R-:W-:Y:S01]  /*2d290*/  ENDCOLLECTIVE ;  /* 0x000000000000791b */ /* 0x003fe20003800000 */
.L_x_2087:
        /* <DEDUP_REMOVED lines=9> */
[----:B0-----:R-:W-:-:S07]  /*2d330*/  MOV R3, R14 ;  /* 0x0000000e00037202 */ /* 0x001fce0000000f00 */
[----:B------:R-:W-:Y:S05]  /*2d340*/  WARPSYNC.COLLECTIVE R15, `(.L_x_2088) ;  /* 0x000000000f087348 */ /* 0x000fea0003c00000 */
[----:B------:R0:W1:Y:S02]  /*2d350*/  SHFL.IDX P6, R14, R13, R12, R11 ;  /* 0x0000000c0d0e7389 */ /* 0x00006400000c000b */
[----:B01----:R-:W-:Y:S01]  /*2d360*/  ENDCOLLECTIVE ;  /* 0x000000000000791b */ /* 0x003fe20003800000 */
.L_x_2088:
[----:B------:R-:W-:Y:S02]  /*2d370*/  IMAD.MOV.U32 R13, RZ, RZ, R8 ;  /* 0x000000ffff0d7224 */ /* 0x000fe400078e0008 */
[----:B------:R-:W-:Y:S02]  /*2d380*/  IMAD.MOV.U32 R12, RZ, RZ, 0x2 ;  /* 0x00000002ff0c7424 */ /* 0x000fe400078e00ff */
[----:B------:R-:W-:-:S07]  /*2d390*/  IMAD.MOV.U32 R2, RZ, RZ, R14 ;  /* 0x000000ffff027224 */ /* 0x000fce00078e000e */
[----:B------:R-:W-:Y:S05]  /*2d3a0*/  WARPSYNC.COLLECTIVE R15, `(.L_x_2089) ;  /* 0x000000000f087348 */ /* 0x000fea0003c00000 */
[----:B------:R0:W1:Y:S02]  /*2d3b0*/  SHFL.IDX P6, R14, R13, R12, R11 ;  /* 0x0000000c0d0e7389 */ /* 0x00006400000c000b */
[----:B01----:R-:W-:Y:S01]  /*2d3c0*/  ENDCOLLECTIVE ;  /* 0x000000000000791b */ /* 0x003fe20003800000 */
.L_x_2089:
        /* <DEDUP_REMOVED lines=13> */
.L_x_2090:
[----:B------:R-:W-:Y:S02]  /*2d4a0*/  IMAD.MOV.U32 R13, RZ, RZ, R8 ;  /* 0x000000ffff0d7224 */ /* 0x000fe400078e0008 */
[----:B------:R-:W-:Y:S02]  /*2d4b0*/  IMAD.MOV.U32 R12, RZ, RZ, 0x3 ;  /* 0x00000003ff0c7424 */ /* 0x000fe400078e00ff */
[----:B------:R-:W-:-:S07]  /*2d4c0*/  IMAD.MOV.U32 R2, RZ, RZ, R14 ;  /* 0x000000ffff027224 */ /* 0x000fce00078e000e */
[----:B------:R-:W-:Y:S05]  /*2d4d0*/  WARPSYNC.COLLECTIVE R15, `(.L_x_2091) ;  /* 0x000000000f087348 */ /* 0x000fea0003c00000 */
[----:B------:R0:W1:Y:S02]  /*2d4e0*/  SHFL.IDX P6, R14, R13, R12, R11 ;  /* 0x0000000c0d0e7389 */ /* 0x00006400000c000b */
[----:B01----:R-:W-:Y:S01]  /*2d4f0*/  ENDCOLLECTIVE ;  /* 0x000000000000791b */ /* 0x003fe20003800000 */
.L_x_2091:
        /* <DEDUP_REMOVED lines=9> */
[----:B------:R-:W-:-:S07]  /*2d590*/  MOV R9, R14 ;  /* 0x0000000e00097202 */ /* 0x000fce0000000f00 */
[----:B0-----:R-:W-:Y:S05]  /*2d5a0*/  WARPSYNC.COLLECTIVE R15, `(.L_x_2092) ;  /* 0x000000000f087348 */ /* 0x001fea0003c00000 */
[----:B------:R1:W2:Y:S02]  /*2d5b0*/  SHFL.IDX P6, R14, R13, R12, R11 ;  /* 0x0000000c0d0e7389 */ /* 0x0002a400000c000b */
[----:B012---:R-:W-:Y:S01]  /*2d5c0*/  ENDCOLLECTIVE ;  /* 0x000000000000791b */ /* 0x007fe20003800000 */
.L_x_2092:
[----:B------:R-:W-:Y:S01]  /*2d5d0*/  IMAD.MOV.U32 R2, RZ, RZ, R14 ;  /* 0x000000ffff027224 */ /* 0x000fe200078e000e */
[----:B------:R-:W-:Y:S06]  /*2d5e0*/  BRA `(.L_x_2093) ;  /* 0xffffffa000207947 */ /* 0x000fec000383ffff */
.L_x_1902:
[----:B0-----:R0:W2:Y:S02]  /*2d5f0*/  SYNCS.PHASECHK.TRANS64.TRYWAIT P1, [R0+URZ+0x22870], R2 ;  /* 0x02287002000075a7 */ /* 0x0010a4000802017f */
[----:B--2---:R-:W-:Y:S05]  /*2d600*/  @!P1 NANOSLEEP.SYNCS 0x989680 ;  /* 0x009896800000995d */ /* 0x004fea0003900000 */
[----:B------:R-:W2:Y:S02]  /*2d610*/  @!P1 SYNCS.PHASECHK.TRANS64 P1, [R0+URZ+0x22870], R2 ;  /* 0x02287002000095a7 */ /* 0x000ea4000802007f */
[----:B--2---:R-:W-:Y:S05]  /*2d620*/  @!P1 BRA `(.L_x_1902) ;  /* 0xfffffffc00f09947 */ /* 0x004fea000383ffff */
[----:B------:R-:W-:Y:S05]  /*2d630*/  BRA `(.L_x_2094) ;  /* 0xffffffa0008c7947 */ /* 0x000fea000383ffff */
.L_x_1904:
[----:B0-----:R0:W2:Y:S02]  /*2d640*/  SYNCS.PHASECHK.TRANS64.TRYWAIT P1, [R0+URZ+0x22860], R2 ;  /* 0x02286002000075a7 */ /* 0x0010a4000802017f */
[----:B--2---:R-:W-:Y:S05]  /*2d650*/  @!P1 NANOSLEEP.SYNCS 0x989680 ;  /* 0x009896800000995d */ /* 0x004fea0003900000 */
[----:B------:R-:W2:Y:S02]  /*2d660*/  @!P1 SYNCS.PHASECHK.TRANS64 P1, [R0+URZ+0x22860], R2 ;  /* 0x02286002000095a7 */ /* 0x000ea4000802007f */
[----:B--2---:R-:W-:Y:S05]  /*2d670*/  @!P1 BRA `(.L_x_1904) ;  /* 0xfffffffc00f09947 */ /* 0x004fea000383ffff */
[----:B------:R-:W-:Y:S05]  /*2d680*/  BRA `(.L_x_2095) ;  /* 0xffffffa0009c7947 */ /* 0x000fea000383ffff */
.L_x_1912:
[----:B-1----:R1:W2:Y:S02]  /*2d690*/  SYNCS.PHASECHK.TRANS64.TRYWAIT P1, [R17+URZ+0x22870], R0 ;  /* 0x02287000110075a7 */ /* 0x0022a4000802017f */
[----:B--2---:R-:W-:Y:S05]  /*2d6a0*/  @!P1 NANOSLEEP.SYNCS 0x989680 ;  /* 0x009896800000995d */ /* 0x004fea0003900000 */
[----:B------:R-:W2:Y:S02]  /*2d6b0*/  @!P1 SYNCS.PHASECHK.TRANS64 P1, [R17+URZ+0x22870], R0 ;  /* 0x02287000110095a7 */ /* 0x000ea4000802007f */
[----:B--2---:R-:W-:Y:S05]  /*2d6c0*/  @!P1 BRA `(.L_x_1912) ;  /* 0xfffffffc00f09947 */ /* 0x004fea000383ffff */
[----:B------:R-:W-:Y:S05]  /*2d6d0*/  BRA `(.L_x_2096) ;  /* 0xffffffa800347947 */ /* 0x000fea000383ffff */
.L_x_1914:
[----:B-1----:R1:W2:Y:S02]  /*2d6e0*/  SYNCS.PHASECHK.TRANS64.TRYWAIT P1, [R17+URZ+0x22860], R0 ;  /* 0x02286000110075a7 */ /* 0x0022a4000802017f */
[----:B--2---:R-:W-:Y:S05]  /*2d6f0*/  @!P1 NANOSLEEP.SYNCS 0x989680 ;  /* 0x009896800000995d */ /* 0x004fea0003900000 */
[----:B------:R-:W2:Y:S02]  /*2d700*/  @!P1 SYNCS.PHASECHK.TRANS64 P1, [R17+URZ+0x22860], R0 ;  /* 0x02286000110095a7 */ /* 0x000ea4000802007f */
[----:B--2---:R-:W-:Y:S05]  /*2d710*/  @!P1 BRA `(.L_x_1914) ;  /* 0xfffffffc00f09947 */ /* 0x004fea000383ffff */
[----:B------:R-:W-:Y:S05]  /*2d720*/  BRA `(.L_x_2097) ;  /* 0xffffffa800407947 */ /* 0x000fea000383ffff */
.L_x_1919:
[----:B------:R-:W-:Y:S01]  /*2d730*/  BSSY B0, `(.L_x_2098) ;  /* 0x0000008000007945 */ /* 0x000fe20003800000 */
[----:B-1----:R-:W-:Y:S02]  /*2d740*/  IMAD.MOV.U32 R13, RZ, RZ, R16 ;  /* 0x000000ffff0d7224 */ /* 0x002fe400078e0010 */
[----:B------:R-:W-:Y:S02]  /*2d750*/  IMAD.MOV.U32 R12, RZ, RZ, RZ ;  /* 0x000000ffff0c7224 */ /* 0x000fe400078e00ff */
[----:B------:R-:W-:Y:S02]  /*2d760*/  IMAD.MOV.U32 R11, RZ, RZ, 0x1f ;  /* 0x0000001fff0b7424 */ /* 0x000fe400078e00ff */
[----:B------:R-:W-:-:S07]  /*2d770*/  IMAD.MOV.U32 R15, RZ, RZ, -0x1 ;  /* 0xffffffffff0f7424 */ /* 0x000fce00078e00ff */
[----:B0-----:R-:W-:Y:S05]  /*2d780*/  WARPSYNC.COLLECTIVE R15, `(.L_x_2099) ;  /* 0x000000000f087348 */ /* 0x001fea0003c00000 */
[----:B------:R1:W2:Y:S02]  /*2d790*/  SHFL.IDX P6, R14, R13, R12, R11 ;  /* 0x0000000c0d0e7389 */ /* 0x0002a400000c000b */
[----:B012---:R-:W-:Y:S01]  /*2d7a0*/  ENDCOLLECTIVE ;  /* 0x000000000000791b */ /* 0x007fe20003800000 */
.L_x_2099:
[----:B------:R-:W-:Y:S05]  /*2d7b0*/  BSYNC B0 ;  /* 0x0000000000007941 */ /* 0x000fea0003800000 */
.L_x_2098:
[----:B------:R-:W-:Y:S02]  /*2d7c0*/  IMAD.MOV.U32 R13, RZ, RZ, R16 ;  /* 0x000000ffff0d7224 */ /* 0x000fe400078e0010 */
[----:B------:R-:W-:Y:S02]  /*2d7d0*/  IMAD.MOV.U32 R12, RZ, RZ, 0x1 ;  /* 0x00000001ff0c7424 */ /* 0x000fe400078e00ff */
[----:B------:R-:W-:Y:S02]  /*2d7e0*/  IMAD.MOV.U32 R11, RZ, RZ, 0x1f ;  /* 0x0000001fff0b7424 */ /* 0x000fe400078e00ff */
[----:B------:R-:W-:Y:S02]  /*2d7f0*/  IMAD.MOV.U32 R15, RZ, RZ, -0x1 ;  /* 0xffffffffff0f7424 */ /* 0x000fe400078e00ff */
[----:B------:R-:W-:Y:S02]  /*2d800*/  IMAD.IADD R5, R19, 0x1, R7 ;  /* 0x0000000113057824 */ /* 0x000fe400078e0207 */
[----:B------:R-:W-:-:S07]  /*2d810*/  IMAD.MOV.U32 R0, RZ, RZ, R14 ;  /* 0x000000ffff007224 */ /* 0x000fce00078e000e */
[----:B------:R-:W-:Y:S05]  /*2d820*/  WARPSYNC.COLLECTIVE R15, `(.L_x_2100) ;  /* 0x000000000f087348 */ /* 0x000fea0003c00000 */
[----:B------:R0:W1:Y:S02]  /*2d830*/  SHFL.IDX P6, R14, R13, R12, R11 ;  /* 0x0000000c0d0e7389 */ /* 0x00006400000c000b */
[----:B01----:R-:W-:Y:S01]  /*2d840*/  ENDCOLLECTIVE ;  /* 0x000000000000791b */ /* 0x003fe20003800000 */
.L_x_2100:
[----:B------:R-:W-:Y:S02]  /*2d850*/  ULDC UR4, c[0x0][0xc3c] ;  /* 0x00030f0000047ab9 */ /* 0x000fe40000000800 */
[----:B------:R-:W-:-:S13]  /*2d860*/  ISETP.GE.OR P1, PT, R5, UR4, !P0 ;  /* 0x0000000405007c0c */ /* 0x000fda000c726670 */
[----:B------:R-:W0:Y:S01]  /*2d870*/  @!P1 LDC.64 R2, c[0x0][0xc80] ;  /* 0x00032000ff029b82 */ /* 0x000e220000000a00 */
[----:B------:R-:W-:Y:S01]  /*2d880*/  IMAD.MOV.U32 R11, RZ, RZ, RZ ;  /* 0x000000ffff0b7224 */ /* 0x000fe200078e00ff */
[----:B------:R-:W-:Y:S01]  /*2d890*/  MOV R16, R14 ;  /* 0x0000000e00107202 */ /* 0x000fe20000000f00 */
[----:B0-----:R-:W-:-:S06]  /*2d8a0*/  @!P1 IMAD.WIDE R2, R5, 0x4, R2 ;  /* 0x0000000405029825 */ /* 0x001fcc00078e0202 */
[----:B------:R0:W2:Y:S01]  /*2d8b0*/  @!P1 LDG.E R3, desc[UR38][R2.64] ;  /* 0x0000002602039981 */ /* 0x0000a2000c1e1900 */
[C---:B------:R-:W-:Y:S02]  /*2d8c0*/  ISETP.GE.U32.AND P2, PT, R7.reuse, 0x2, PT ;  /* 0x000000020700780c */ /* 0x040fe40003f46070 */
[C---:B------:R-:W-:Y:S02]  /*2d8d0*/  ISETP.GE.U32.AND P3, PT, R7.reuse, 0x4, PT ;  /* 0x000000040700780c */ /* 0x040fe40003f66070 */
[C---:B------:R-:W-:Y:S02]  /*2d8e0*/  ISETP.GE.U32.AND P4, PT, R7.reuse, 0x8, PT ;  /* 0x000000080700780c */ /* 0x040fe40003f86070 */
[C---:B------:R-:W-:Y:S01]  /*2d8f0*/  ISETP.GE.U32.AND P5, PT, R7.reuse, 0x10, PT ;  /* 0x000000100700780c */ /* 0x040fe20003fa6070 */
[----:B0-----:R-:W-:Y:S02]  /*2d900*/  IMAD.MOV.U32 R2, RZ, RZ, RZ ;  /* 0x000000ffff027224 */ /* 0x001fe400078e00ff */
[----:B--2---:R-:W-:Y:S01]  /*2d910*/  @!P1 IMAD.MOV.U32 R2, RZ, RZ, R3 ;  /* 0x000000ffff029224 */ /* 0x004fe200078e0003 */
[----:B------:R-:W-:-:S03]  /*2d920*/  ISETP.NE.AND P1, PT, R7, RZ, PT ;  /* 0x000000ff0700720c */ /* 0x000fc60003f25270 */
[----:B------:R-:W-:-:S10]  /*2d930*/  IMAD.MOV.U32 R13, RZ, RZ, R2 ;  /* 0x000000ffff0d7224 */ /* 0x000fd400078e0002 */
[----:B------:R-:W-:Y:S05]  /*2d940*/  WARPSYNC.COLLECTIVE R15, `(.L_x_2101) ;  /* 0x000000000f087348 */ /* 0x000fea0003c00000 */
[----:B------:R0:W1:Y:S02]  /*2d950*/  SHFL.UP P6, R14, R13, R12, R11 ;  /* 0x0400000c0d0e7389 */ /* 0x00006400000c000b */
[----:B01----:R-:W-:Y:S01]  /*2d960*/  ENDCOLLECTIVE ;  /* 0x000000000000791b */ /* 0x003fe20003800000 */
.L_x_2101:
[----:B------:R-:W-:Y:S01]  /*2d970*/  IMAD.MOV.U32 R12, RZ, RZ, 0x2 ;  /* 0x00000002ff0c7424 */ /* 0x000fe200078e00ff */
[----:B------:R-:W-:-:S05]  /*2d980*/  SEL R5, R14, RZ, P1 ;  /* 0x000000ff0e057207 */ /* 0x000fca0000800000 */
[----:B------:R-:W-:-:S04]  /*2d990*/  IMAD.IADD R4, R2, 0x1, R5 ;  /* 0x0000000102047824 */ /* 0x000fc800078e0205 */
[----:B------:R-:W-:-:S07]  /*2d9a0*/  IMAD.MOV.U32 R13, RZ, RZ, R4 ;  /* 0x000000ffff0d7224 */ /* 0x000fce00078e0004 */
[----:B------:R-:W-:Y:S05]  /*2d9b0*/  WARPSYNC.COLLECTIVE R15, `(.L_x_2102) ;  /* 0x000000000f087348 */ /* 0x000fea0003c00000 */
[----:B------:R0:W1:Y:S02]  /*2d9c0*/  SHFL.UP P6, R14, R13, R12, R11 ;  /* 0x0400000c0d0e7389 */ /* 0x00006400000c000b */
[----:B01----:R-:W-:Y:S01]  /*2d9d0*/  ENDCOLLECTIVE ;  /* 0x000000000000791b */ /* 0x003fe20003800000 */
.L_x_2102:
[----:B------:R-:W-:Y:S01]  /*2d9e0*/  IMAD.MOV.U32 R12, RZ, RZ, 0x4 ;  /* 0x00000004ff0c7424 */ /* 0x000fe200078e00ff */
[----:B------:R-:W-:-:S05]  /*2d9f0*/  SEL R5, R14, RZ, P2 ;  /* 0x000000ff0e057207 */ /* 0x000fca0001000000 */
[----:B------:R-:W-:-:S04]  /*2da00*/  IMAD.IADD R5, R4, 0x1, R5 ;  /* 0x0000000104057824 */ /* 0x000fc800078e0205 */
[----:B------:R-:W-:-:S07]  /*2da10*/  IMAD.MOV.U32 R13, RZ, RZ, R5 ;  /* 0x000000ffff0d7224 */ /* 0x000fce00078e0005 */
[----:B------:R-:W-:Y:S05]  /*2da20*/  WARPSYNC.COLLECTIVE R15, `(.L_x_2103) ;  /* 0x000000000f087348 */ /* 0x000fea0003c00000 */
[----:B------:R0:W1:Y:S02]  /*2da30*/  SHFL.UP P6, R14, R13, R12, R11 ;  /* 0x0400000c0d0e7389 */ /* 0x00006400000c000b */
[----:B01----:R-:W-:Y:S01]  /*2da40*/  ENDCOLLECTIVE ;  /* 0x000000000000791b */ /* 0x003fe20003800000 */
.L_x_2103:
[----:B------:R-:W-:Y:S01]  /*2da50*/  IMAD.MOV.U32 R12, RZ, RZ, 0x8 ;  /* 0x00000008ff0c7424 */ /* 0x000fe200078e00ff */
[----:B------:R-:W-:-:S04]  /*2da60*/  SEL R6, R14, RZ, P3 ;  /* 0x000000ff0e067207 */ /* 0x000fc80001800000 */
[----:B------:R-:W-:-:S05]  /*2da70*/  IADD3 R6, R5, R6, RZ ;  /* 0x0000000605067210 */ /* 0x000fca0007ffe0ff */
[----:B------:R-:W-:-:S07]  /*2da80*/  IMAD.MOV.U32 R13, RZ, RZ, R6 ;  /* 0x000000ffff0d7224 */ /* 0x000fce00078e0006 */
[----:B------:R-:W-:Y:S05]  /*2da90*/  WARPSYNC.COLLECTIVE R15, `(.L_x_2104) ;  /* 0x000000000f087348 */ /* 0x000fea0003c00000 */
[----:B------:R0:W1:Y:S02]  /*2daa0*/  SHFL.UP P6, R14, R13, R12, R11 ;  /* 0x0400000c0d0e7389 */ /* 0x00006400000c000b */
[----:B01----:R-:W-:Y:S01]  /*2dab0*/  ENDCOLLECTIVE ;  /* 0x000000000000791b */ /* 0x003fe20003800000 */
.L_x_2104:
[----:B------:R-:W-:Y:S01]  /*2dac0*/  IMAD.MOV.U32 R12, RZ, RZ, 0x10 ;  /* 0x00000010ff0c7424 */ /* 0x000fe200078e00ff */
[----:B------:R-:W-:-:S05]  /*2dad0*/  SEL R3, R14, RZ, P4 ;  /* 0x000000ff0e037207 */ /* 0x000fca0002000000 */
[----:B------:R-:W-:-:S04]  /*2dae0*/  IMAD.IADD R4, R6, 0x1, R3 ;  /* 0x0000000106047824 */ /* 0x000fc800078e0203 */
[----:B------:R-:W-:-:S07]  /*2daf0*/  IMAD.MOV.U32 R13, RZ, RZ, R4 ;  /* 0x000000ffff0d7224 */ /* 0x000fce00078e0004 */
[----:B------:R-:W-:Y:S05]  /*2db00*/  WARPSYNC.COLLECTIVE R15, `(.L_x_2105) ;  /* 0x000000000f087348 */ /* 0x000fea0003c00000 */
[----:B------:R0:W1:Y:S02]  /*2db10*/  SHFL.UP P6, R14, R13, R12, R11 ;  /* 0x0400000c0d0e7389 */ /* 0x00006400000c000b */
[----:B01----:R-:W-:Y:S01]  /*2db20*/  ENDCOLLECTIVE ;  /* 0x000000000000791b */ /* 0x003fe20003800000 */
.L_x_2105:
[----:B------:R-:W-:Y:S02]  /*2db30*/  IMAD.MOV.U32 R12, RZ, RZ, 0x1f ;  /* 0x0000001fff0c7424 */ /* 0x000fe400078e00ff */
[----:B------:R-:W-:Y:S01]  /*2db40*/  IMAD.MOV.U32 R11, RZ, RZ, 0x1f ;  /* 0x0000001fff0b7424 */ /* 0x000fe200078e00ff */
[----:B------:R-:W-:-:S05]  /*2db50*/  SEL R3, R14, RZ, P5 ;  /* 0x000000ff0e037207 */ /* 0x000fca0002800000 */
[----:B------:R-:W-:-:S04]  /*2db60*/  IMAD.IADD R3, R4, 0x1, R3 ;  /* 0x0000000104037824 */ /* 0x000fc800078e0203 */
[----:B------:R-:W-:-:S07]  /*2db70*/  IMAD.MOV.U32 R13, RZ, RZ, R3 ;  /* 0x000000ffff0d7224 */ /* 0x000fce00078e0003 */
[----:B------:R-:W-:Y:S05]  /*2db80*/  WARPSYNC.COLLECTIVE R15, `(.L_x_2106) ;  /* 0x000000000f087348 */ /* 0x000fea0003c00000 */
[----:B------:R0:W1:Y:S02]  /*2db90*/  SHFL.IDX P6, R14, R13, R12, R11 ;  /* 0x0000000c0d0e7389 */ /* 0x00006400000c000b */
[----:B01----:R-:W-:Y:S01]  /*2dba0*/  ENDCOLLECTIVE ;  /* 0x000000000000791b */ /* 0x003fe20003800000 */
.L_x_2106:
[----:B------:R-:W-:Y:S05]  /*2dbb0*/  BRA `(.L_x_2107) ;  /* 0xffffffac00247947 */ /* 0x000fea000383ffff */
.L_x_1924:
[----:B------:R-:W-:Y:S01]  /*2dbc0*/  BSSY B0, `(.L_x_2108) ;  /* 0x0000008000007945 */ /* 0x000fe20003800000 */
[----:B-----5:R-:W-:Y:S01]  /*2dbd0*/  IMAD.MOV.U32 R13, RZ, RZ, R2 ;  /* 0x000000ffff0d7224 */ /* 0x020fe200078e0002 */
[----:B------:R-:W-:Y:S01]  /*2dbe0*/  MOV R11, RZ ;  /* 0x000000ff000b7202 */ /* 0x000fe20000000f00 */
[----:B------:R-:W-:Y:S02]  /*2dbf0*/  IMAD.MOV.U32 R12, RZ, RZ, 0x1 ;  /* 0x00000001ff0c7424 */ /* 0x000fe400078e00ff */
[----:B------:R-:W-:-:S07]  /*2dc00*/  IMAD.MOV.U32 R15, RZ, RZ, -0x1 ;  /* 0xffffffffff0f7424 */ /* 0x000fce00078e00ff */
[----:B01----:R-:W-:Y:S05]  /*2dc10*/  WARPSYNC.COLLECTIVE R15, `(.L_x_2109) ;  /* 0x000000000f087348 */ /* 0x003fea0003c00000 */
[----:B------:R2:W3:Y:S02]  /*2dc20*/  SHFL.UP P6, R14, R13, R12, R11 ;  /* 0x0400000c0d0e7389 */ /* 0x0004e400000c000b */
[----:B0123--:R-:W-:Y:S01]  /*2dc30*/  ENDCOLLECTIVE ;  /* 0x000000000000791b */ /* 0x00ffe20003800000 */
.L_x_2109:
[----:B------:R-:W-:Y:S05]  /*2dc40*/  BSYNC B0 ;  /* 0x0000000000007941 */ /* 0x000fea0003800000 */
.L_x_2108:
[----:B------:R-:W-:Y:S01]  /*2dc50*/  SEL R13, R14, RZ, P1 ;  /* 0x000000ff0e0d7207 */ /* 0x000fe20000800000 */
[----:B------:R-:W-:Y:S02]  /*2dc60*/  IMAD.MOV.U32 R12, RZ, RZ, 0x2 ;  /* 0x00000002ff0c7424 */ /* 0x000fe400078e00ff */
[----:B------:R-:W-:Y:S02]  /*2dc70*/  IMAD.MOV.U32 R11, RZ, RZ, RZ ;  /* 0x000000ffff0b7224 */ /* 0x000fe400078e00ff */
[----:B------:R-:W-:Y:S02]  /*2dc80*/  IMAD.IADD R13, R2, 0x1, R13 ;  /* 0x00000001020d7824 */ /* 0x000fe400078e020d */
[----:B------:R-:W-:-:S07]  /*2dc90*/  IMAD.MOV.U32 R15, RZ, RZ, -0x1 ;  /* 0xffffffffff0f7424 */ /* 0x000fce00078e00ff */
[----:B------:R-:W-:Y:S05]  /*2dca0*/  WARPSYNC.COLLECTIVE R15, `(.L_x_2110) ;  /* 0x000000000f087348 */ /* 0x000fea0003c00000 */
[----:B------:R0:W1:Y:S02]  /*2dcb0*/  SHFL.UP P6, R14, R13, R12, R11 ;  /* 0x0400000c0d0e7389 */ /* 0x00006400000c000b */
[----:B01----:R-:W-:Y:S01]  /*2dcc0*/  ENDCOLLECTIVE ;  /* 0x000000000000791b */ /* 0x003fe20003800000 */
.L_x_2110:
[----:B------:R-:W-:Y:S01]  /*2dcd0*/  IMAD.MOV.U32 R12, RZ, RZ, 0x4 ;  /* 0x00000004ff0c7424 */ /* 0x000fe200078e00ff */
[----:B------:R-:W-:-:S05]  /*2dce0*/  SEL R14, R14, RZ, P2 ;  /* 0x000000ff0e0e7207 */ /* 0x000fca0001000000 */
[----:B------:R-:W-:-:S04]  /*2dcf0*/  IMAD.IADD R3, R13, 0x1, R14 ;  /* 0x000000010d037824 */ /* 0x000fc800078e020e */
[----:B------:R-:W-:-:S07]  /*2dd00*/  IMAD.MOV.U32 R13, RZ, RZ, R3 ;  /* 0x000000ffff0d7224 */ /* 0x000fce00078e0003 */
[----:B------:R-:W-:Y:S05]  /*2dd10*/  WARPSYNC.COLLECTIVE R15, `(.L_x_2111) ;  /* 0x000000000f087348 */ /* 0x000fea0003c00000 */
[----:B------:R0:W1:Y:S02]  /*2dd20*/  SHFL.UP P6, R14, R13, R12, R11 ;  /* 0x0400000c0d0e7389 */ /* 0x00006400000c000b */
[----:B01----:R-:W-:Y:S01]  /*2dd30*/  ENDCOLLECTIVE ;  /* 0x000000000000791b */ /* 0x003fe20003800000 */
.L_x_2111:
[----:B------:R-:W-:Y:S01]  /*2dd40*/  IMAD.MOV.U32 R12, RZ, RZ, 0x8 ;  /* 0x00000008ff0c7424 */ /* 0x000fe200078e00ff */
[----:B------:R-:W-:-:S05]  /*2dd50*/  SEL R4, R14, RZ, P3 ;  /* 0x000000ff0e047207 */ /* 0x000fca0001800000 */
[----:B------:R-:W-:-:S04]  /*2dd60*/  IMAD.IADD R4, R3, 0x1, R4 ;  /* 0x0000000103047824 */ /* 0x000fc800078e0204 */
[----:B------:R-:W-:-:S07]  /*2dd70*/  IMAD.MOV.U32 R13, RZ, RZ, R4 ;  /* 0x000000ffff0d7224 */ /* 0x000fce00078e0004 */
[----:B------:R-:W-:Y:S05]  /*2dd80*/  WARPSYNC.COLLECTIVE R15, `(.L_x_2112) ;  /* 0x000000000f087348 */ /* 0x000fea0003c00000 */
[----:B------:R0:W1:Y:S02]  /*2dd90*/  SHFL.UP P6, R14, R13, R12, R11 ;  /* 0x0400000c0d0e7389 */ /* 0x00006400000c000b */
[----:B01----:R-:W-:Y:S01]  /*2dda0*/  ENDCOLLECTIVE ;  /* 0x000000000000791b */ /* 0x003fe20003800000 */
.L_x_2112:
[----:B------:R-:W-:Y:S01]  /*2ddb0*/  IMAD.MOV.U32 R12, RZ, RZ, 0x10 ;  /* 0x00000010ff0c7424 */ /* 0x000fe200078e00ff */
[----:B------:R-:W-:-:S04]  /*2ddc0*/  SEL R5, R14, RZ, P4 ;  /* 0x000000ff0e057207 */ /* 0x000fc80002000000 */
[----:B------:R-:W-:-:S05]  /*2ddd0*/  IADD3 R5, R4, R5, RZ ;  /* 0x0000000504057210 */ /* 0x000fca0007ffe0ff */
[----:B------:R-:W-:-:S07]  /*2dde0*/  IMAD.MOV.U32 R13, RZ, RZ, R5 ;  /* 0x000000ffff0d7224 */ /* 0x000fce00078e0005 */
[----:B------:R-:W-:Y:S05]  /*2ddf0*/  WARPSYNC.COLLECTIVE R15, `(.L_x_2113) ;  /* 0x000000000f087348 */ /* 0x000fea0003c00000 */
[----:B------:R0:W1:Y:S02]  /*2de00*/  SHFL.UP P6, R14, R13, R12, R11 ;  /* 0x0400000c0d0e7389 */ /* 0x00006400000c000b */
[----:B01----:R-:W-:Y:S01]  /*2de10*/  ENDCOLLECTIVE ;  /* 0x000000000000791b */ /* 0x003fe20003800000 */
.L_x_2113:
        /* <DEDUP_REMOVED lines=8> */
.L_x_2114:
[----:B------:R-:W-:Y:S05]  /*2dea0*/  BRA `(.L_x_2115) ;  /* 0xffffffac00047947 */ /* 0x000fea000383ffff */
.L_x_1926:
[----:B------:R-:W-:Y:S01]  /*2deb0*/  BSSY B0, `(.L_x_2116) ;  /* 0x0000006000007945 */ /* 0x000fe20003800000 */
[----:B------:R-:W-:Y:S01]  /*2dec0*/  PLOP3.LUT P6, PT, P6, PT, PT, 0x8, 0x0 ;  /* 0x000000000000781c */ /* 0x000fe200037ce170 */
[----:B------:R-:W-:-:S12]  /*2ded0*/  IMAD.MOV.U32 R15, RZ, RZ, -0x1 ;  /* 0xffffffffff0f7424 */ /* 0x000fd800078e00ff */
[----:B0-----:R-:W-:Y:S05]  /*2dee0*/  WARPSYNC.COLLECTIVE R15, `(.L_x_2117) ;  /* 0x000000000f087348 */ /* 0x001fea0003c00000 */
[----:B------:R-:W-:Y:S01]  /*2def0*/  VOTE.ANY R14, PT, P6 ;  /* 0x00000000000e7806 */ /* 0x000fe200030e0100 */
[----:B0-----:R-:W-:Y:S06]  /*2df00*/  ENDCOLLECTIVE ;  /* 0x000000000000791b */ /* 0x001fec0003800000 */
.L_x_2117:
[----:B------:R-:W-:Y:S05]  /*2df10*/  BSYNC B0 ;  /* 0x0000000000007941 */ /* 0x000fea0003800000 */
.L_x_2116:
[----:B------:R-:W-:Y:S01]  /*2df20*/  IMAD.MOV.U32 R5, RZ, RZ, R14 ;  /* 0x000000ffff057224 */ /* 0x000fe200078e000e */
[----:B------:R-:W-:Y:S01]  /*2df30*/  MOV R15, 0xffffffff ;  /* 0xffffffff000f7802 */ /* 0x000fe20000000f00 */
[----:B------:R-:W-:Y:S02]  /*2df40*/  IMAD.MOV.U32 R13, RZ, RZ, R2 ;  /* 0x000000ffff0d7224 */ /* 0x000fe400078e0002 */
[----:B------:R-:W0:Y:S01]  /*2df50*/  POPC R6, R5 ;  /* 0x0000000500067309 */ /* 0x000e220000000000 */
[----:B------:R-:W-:Y:S02]  /*2df60*/  IMAD.MOV.U32 R11, RZ, RZ, 0x1f ;  /* 0x0000001fff0b7424 */ /* 0x000fe400078e00ff */
[----:B0-----:R-:W-:-:S07]  /*2df70*/  IMAD.MOV.U32 R12, RZ, RZ, R6 ;  /* 0x000000ffff0c7224 */ /* 0x001fce00078e0006 */
[----:B------:R-:W-:Y:S05]  /*2df80*/  WARPSYNC.COLLECTIVE R15, `(.L_x_2118) ;  /* 0x000000000f087348 */ /* 0x000fea0003c00000 */
[----:B------:R0:W1:Y:S02]  /*2df90*/  SHFL.IDX P6, R14, R13, R12, R11 ;  /* 0x0000000c0d0e7389 */ /* 0x00006400000c000b */
[----:B01----:R-:W-:Y:S01]  /*2dfa0*/  ENDCOLLECTIVE ;  /* 0x000000000000791b */ /* 0x003fe20003800000 */
.L_x_2118:
[----:B------:R-:W-:Y:S01]  /*2dfb0*/  IMAD.MOV.U32 R17, RZ, RZ, R14 ;  /* 0x000000ffff117224 */ /* 0x000fe200078e000e */
[----:B------:R-:W-:Y:S06]  /*2dfc0*/  BRA `(.L_x_2119) ;  /* 0xffffffa800f47947 */ /* 0x000fec000383ffff */
.L_x_1928:
[----:B------:R-:W-:Y:S01]  /*2dfd0*/  BSSY B0, `(.L_x_2120) ;  /* 0x0000007000007945 */ /* 0x000fe20003800000 */
[----:B------:R-:W-:Y:S02]  /*2dfe0*/  IMAD.MOV.U32 R13, RZ, RZ, R3 ;  /* 0x000000ffff0d7224 */ /* 0x000fe400078e0003 */
[----:B------:R-:W-:Y:S02]  /*2dff0*/  IMAD.MOV.U32 R11, RZ, RZ, 0x1f ;  /* 0x0000001fff0b7424 */ /* 0x000fe400078e00ff */
[----:B------:R-:W-:-:S07]  /*2e000*/  IMAD.MOV.U32 R15, RZ, RZ, -0x1 ;  /* 0xffffffffff0f7424 */ /* 0x000fce00078e00ff */
[----:B012---:R-:W-:Y:S05]  /*2e010*/  WARPSYNC.COLLECTIVE R15, `(.L_x_2121) ;  /* 0x000000000f087348 */ /* 0x007fea0003c00000 */
[----:B------:R3:W4:Y:S02]  /*2e020*/  SHFL.IDX P6, R14, R13, R12, R11 ;  /* 0x0000000c0d0e7389 */ /* 0x00072400000c000b */
[----:B01234-:R-:W-:Y:S01]  /*2e030*/  ENDCOLLECTIVE ;  /* 0x000000000000791b */ /* 0x01ffe20003800000 */
.L_x_2121:
[----:B------:R-:W-:Y:S05]  /*2e040*/  BSYNC B0 ;  /* 0x0000000000007941 */ /* 0x000fea0003800000 */
.L_x_2120:
[----:B------:R-:W-:Y:S01]  /*2e050*/  IMAD.MOV.U32 R5, RZ, RZ, R14 ;  /* 0x000000ffff057224 */ /* 0x000fe200078e000e */
[----:B------:R-:W-:Y:S06]  /*2e060*/  BRA `(.L_x_1927) ;  /* 0xffffffa800e87947 */ /* 0x000fec000383ffff */
.L_x_1932:
[----:B0-----:R0:W1:Y:S02]  /*2e070*/  SYNCS.PHASECHK.TRANS64.TRYWAIT P0, [R7+URZ+0x22820], R0 ;  /* 0x02282000070075a7 */ /* 0x001064000800017f */
[----:B-1----:R-:W-:Y:S05]  /*2e080*/  @!P0 NANOSLEEP.SYNCS 0x989680 ;  /* 0x009896800000895d */ /* 0x002fea0003900000 */
[----:B------:R-:W1:Y:S02]  /*2e090*/  @!P0 SYNCS.PHASECHK.TRANS64 P0, [R7+URZ+0x22820], R0 ;  /* 0x02282000070085a7 */ /* 0x000e64000800007f */
[----:B-1----:R-:W-:Y:S05]  /*2e0a0*/  @!P0 BRA `(.L_x_1932) ;  /* 0xfffffffc00f08947 */ /* 0x002fea000383ffff */
[----:B------:R-:W-:Y:S05]  /*2e0b0*/  BRA `(.L_x_2122) ;  /* 0xffffffb000687947 */ /* 0x000fea000383ffff */
.L_x_1933:
        /* <DEDUP_REMOVED lines=11> */
.L_x_2124:
[----:B------:R-:W-:Y:S05]  /*2e170*/  BSYNC B0 ;  /* 0x0000000000007941 */ /* 0x000fea0003800000 */
.L_x_2123:
[----:B------:R-:W-:Y:S05]  /*2e180*/  BRA `(.L_x_2125) ;  /* 0xffffffb000507947 */ /* 0x000fea000383ffff */
.L_x_1934:
[----:B------:R-:W-:Y:S01]  /*2e190*/  BSSY B0, `(.L_x_2126) ;  /* 0x0000006000007945 */ /* 0x000fe20003800000 */
[----:B------:R-:W-:-:S07]  /*2e1a0*/  IMAD.MOV.U32 R15, RZ, RZ, -0x1 ;  /* 0xffffffffff0f7424 */ /* 0x000fce00078e00ff */
[----:B0-----:R-:W-:Y:S05]  /*2e1b0*/  WARPSYNC.COLLECTIVE R15, `(.L_x_2127) ;  /* 0x000000000f0c7348 */ /* 0x001fea0003c00000 */
[----:B------:R-:W-:Y:S02]  /*2e1c0*/  ELECT P6, UR62, PT ;  /* 0x00000000003e782f */ /* 0x000fe400038c0000 */
[----:B------:R-:W-:Y:S01]  /*2e1d0*/  MOV R14, UR62 ;  /* 0x0000003e000e7c02 */ /* 0x000fe20008000f00 */
[----:B0-----:R-:W-:Y:S10]  /*2e1e0*/  ENDCOLLECTIVE ;  /* 0x000000000000791b */ /* 0x001ff40003800000 */
.L_x_2127:
[----:B------:R-:W-:Y:S05]  /*2e1f0*/  BSYNC B0 ;  /* 0x0000000000007941 */ /* 0x000fea0003800000 */
.L_x_2126:
[----:B------:R-:W-:Y:S05]  /*2e200*/  BRA `(.L_x_2128) ;  /* 0xffffffb000447947 */ /* 0x000fea000383ffff */
.L_x_1936:
[----:B0-----:R0:W1:Y:S02]  /*2e210*/  SYNCS.PHASECHK.TRANS64.TRYWAIT P1, [R5+URZ+0x22840], R0 ;  /* 0x02284000050075a7 */ /* 0x001064000802017f */
[----:B-1----:R-:W-:Y:S05]  /*2e220*/  @!P1 NANOSLEEP.SYNCS 0x989680 ;  /* 0x009896800000995d */ /* 0x002fea0003900000 */
[----:B------:R-:W1:Y:S02]  /*2e230*/  @!P1 SYNCS.PHASECHK.TRANS64 P1, [R5+URZ+0x22840], R0 ;  /* 0x02284000050095a7 */ /* 0x000e64000802007f */
[----:B-1----:R-:W-:Y:S05]  /*2e240*/  @!P1 BRA `(.L_x_1936) ;  /* 0xfffffffc00f09947 */ /* 0x002fea000383ffff */
[----:B------:R-:W-:Y:S05]  /*2e250*/  BRA `(.L_x_2129) ;  /* 0xffffffb000647947 */ /* 0x000fea000383ffff */
.L_x_1938:
[----:B-1----:R1:W2:Y:S02]  /*2e260*/  SYNCS.PHASECHK.TRANS64.TRYWAIT P1, [R3+URZ+0x22840], R2 ;  /* 0x02284002030075a7 */ /* 0x0022a4000802017f */
[----:B--2---:R-:W-:Y:S05]  /*2e270*/  @!P1 NANOSLEEP.SYNCS 0x989680 ;  /* 0x009896800000995d */ /* 0x004fea0003900000 */
[----:B------:R-:W2:Y:S02]  /*2e280*/  @!P1 SYNCS.PHASECHK.TRANS64 P1, [R3+URZ+0x22840], R2 ;  /* 0x02284002030095a7 */ /* 0x000ea4000802007f */
[----:B--2---:R-:W-:Y:S05]  /*2e290*/  @!P1 BRA `(.L_x_1938) ;  /* 0xfffffffc00f09947 */ /* 0x004fea000383ffff */
[----:B------:R-:W-:Y:S05]  /*2e2a0*/  BRA `(.L_x_2130) ;  /* 0xffffffb000707947 */ /* 0x000fea000383ffff */
.L_x_1940:
[----:B--2---:R2:W3:Y:S02]  /*2e2b0*/  SYNCS.PHASECHK.TRANS64.TRYWAIT P1, [R5+URZ+0x22860], R0 ;  /* 0x02286000050075a7 */ /* 0x0044e4000802017f */
[----:B---3--:R-:W-:Y:S05]  /*2e2c0*/  @!P1 NANOSLEEP.SYNCS 0x989680 ;  /* 0x009896800000995d */ /* 0x008fea0003900000 */
[----:B------:R-:W3:Y:S02]  /*2e2d0*/  @!P1 SYNCS.PHASECHK.TRANS64 P1, [R5+URZ+0x22860], R0 ;  /* 0x02286000050095a7 */ /* 0x000ee4000802007f */
[----:B---3--:R-:W-:Y:S05]  /*2e2e0*/  @!P1 BRA `(.L_x_1940) ;  /* 0xfffffffc00f09947 */ /* 0x008fea000383ffff */
[----:B------:R-:W-:Y:S05]  /*2e2f0*/  BRA `(.L_x_2131) ;  /* 0xffffffb0006c7947 */ /* 0x000fea000383ffff */
.L_x_1942:
[----:B---3--:R3:W4:Y:S02]  /*2e300*/  SYNCS.PHASECHK.TRANS64.TRYWAIT P1, [R3+URZ+0x22860], R2 ;  /* 0x02286002030075a7 */ /* 0x008724000802017f */
[----:B----4-:R-:W-:Y:S05]  /*2e310*/  @!P1 NANOSLEEP.SYNCS 0x989680 ;  /* 0x009896800000995d */ /* 0x010fea0003900000 */
[----:B------:R-:W4:Y:S02]  /*2e320*/  @!P1 SYNCS.PHASECHK.TRANS64 P1, [R3+URZ+0x22860], R2 ;  /* 0x02286002030095a7 */ /* 0x000f24000802007f */
[----:B----4-:R-:W-:Y:S05]  /*2e330*/  @!P1 BRA `(.L_x_1942) ;  /* 0xfffffffc00f09947 */ /* 0x010fea000383ffff */
[----:B------:R-:W-:Y:S05]  /*2e340*/  BRA `(.L_x_2132) ;  /* 0xffffffb000687947 */ /* 0x000fea000383ffff */
.L_x_1944:
[----:B----4-:R4:W0:Y:S02]  /*2e350*/  SYNCS.PHASECHK.TRANS64.TRYWAIT P1, [R5+URZ+0x22880], R0 ;  /* 0x02288000050075a7 */ /* 0x010824000802017f */
[----:B0-----:R-:W-:Y:S05]  /*2e360*/  @!P1 NANOSLEEP.SYNCS 0x989680 ;  /* 0x009896800000995d */ /* 0x001fea0003900000 */
[----:B------:R-:W0:Y:S02]  /*2e370*/  @!P1 SYNCS.PHASECHK.TRANS64 P1, [R5+URZ+0x22880], R0 ;  /* 0x02288000050095a7 */ /* 0x000e24000802007f */
[----:B0-----:R-:W-:Y:S05]  /*2e380*/  @!P1 BRA `(.L_x_1944) ;  /* 0xfffffffc00f09947 */ /* 0x001fea000383ffff */
[----:B------:R-:W-:Y:S05]  /*2e390*/  BRA `(.L_x_2133) ;  /* 0xffffffb000647947 */ /* 0x000fea000383ffff */
.L_x_2134:
        /* <DEDUP_REMOVED lines=14> */
.L_x_3195:


//--------------------- .text._ZN7cutlass13device_kernelIN5flash11enable_sm90INS1_16FlashAttnFwdSm90INS1_25CollectiveMainloopFwdSm90ILi2EN4cute5tupleIJNS5_1CILi1EEES8_S8_EEENS6_IJNS7_ILi128EEENS7_ILi160EEENS7_ILi192EEEEEELi128ENS_12float_e4m3_tEfNS_4arch4Sm90ELb1ELb0ELb1ELb0ELb1ELb0ELb0ELb1ELb1ELb1ELb0ELb0EEENS1_21CollectiveEpilogueFwdINS6_IJSA_SA_SB_EEES9_NS_10bfloat16_tESG_Li256ELb0ELb1ELb0ELb1EEENS1_30DynamicPersistentTileSchedulerILi256ELi128ELb0ELb1ELb1EEEEEEEEEvNT_6ParamsE --------------------------
	.section	.text._ZN7cutlass13device_kernelIN5flash11enable_sm90INS1_16FlashAttnFwdSm90INS1_25CollectiveMainloopFwdSm90ILi2EN4cute5tupleIJNS5_1CILi1EEES8_S8_EEENS6_IJNS7_ILi128EEENS7_ILi160EEENS7_ILi192EEEEEELi128ENS_12float_e4m3_tEfNS_4arch4Sm90ELb1ELb0ELb1ELb0ELb1ELb0ELb0ELb1ELb1ELb1ELb0ELb0EEENS1_21CollectiveEpilogueFwdINS6_IJSA_SA_SB_EEES9_NS_10bfloat16_tESG_Li256ELb0ELb1ELb0ELb1EEENS1_30DynamicPersistentTileSchedulerILi256ELi128ELb0ELb1ELb1EEEEEEEEEvNT_6ParamsE,"ax",@progbits
	.align	128
.text._ZN7cutlass13device_kernelIN5flash11enable_sm90INS1_16FlashAttnFwdSm90INS1_25CollectiveMainloopFwdSm90ILi2EN4cute5tupleIJNS5_1CILi1EEES8_S8_EEENS6_IJNS7_ILi128EEENS7_ILi160EEENS7_ILi192EEEEEELi128ENS_12float_e4m3_tEfNS_4arch4Sm90ELb1ELb0ELb1ELb0ELb1ELb0ELb0ELb1ELb1ELb1ELb0ELb0EEENS1_21CollectiveEpilogueFwdINS6_IJSA_SA_SB_EEES9_NS_10bfloat16_tESG_Li256ELb0ELb1ELb0ELb1EEENS1_30DynamicPersistentTileSchedulerILi256ELi128ELb0ELb1ELb1EEEEEEEEEvNT_6ParamsE:
        .type           _ZN7cutlass13device_kernelIN5flash11enable_sm90INS1_16FlashAttnFwdSm90INS1_25CollectiveMainloopFwdSm90ILi2EN4cute5tupleIJNS5_1CILi1EEES8_S8_EEENS6_IJNS7_ILi128EEENS7_ILi160EEENS7_ILi192EEEEEELi128ENS_12float_e4m3_tEfNS_4arch4Sm90ELb1ELb0ELb1ELb0ELb1ELb0ELb0ELb1ELb1ELb1ELb0ELb0EEENS1_21CollectiveEpilogueFwdINS6_IJSA_SA_SB_EEES9_NS_10bfloat16_tESG_Li256ELb0ELb1ELb0ELb1EEENS1_30DynamicPersistentTileSchedulerILi256ELi128ELb0ELb1ELb1EEEEEEEEEvNT_6ParamsE,@function
        .size           _ZN7cutlass13device_kernelIN5flash11enable_sm90INS1_16FlashAttnFwdSm90INS1_25CollectiveMainloopFwdSm90ILi2EN4cute5tupleIJNS5_1CILi1EEES8_S8_EEENS6_IJNS7_ILi128EEENS7_ILi160EEENS7_ILi192EEEEEELi128ENS_12float_e4m3_tEfNS_4arch4Sm90ELb1ELb0ELb1ELb0ELb1ELb0ELb0ELb1ELb1ELb1ELb0ELb0EEENS1_21CollectiveEpilogueFwdINS6_IJSA_SA_SB_EEES9_NS_10bfloat16_tESG_Li256ELb0ELb1ELb0ELb1EEENS1_30DynamicPersistentTileSchedulerILi256ELi128ELb0ELb1ELb1EEEEEEEEEvNT_6ParamsE,(.L_x_3196 - _ZN7cutlass13device_kernelIN5flash11enable_sm90INS1_16FlashAttnFwdSm90INS1_25CollectiveMainloopFwdSm90ILi2EN4cute5tupleIJNS5_1CILi1EEES8_S8_EEENS6_IJNS7_ILi128EEENS7_ILi160EEENS7_ILi192EEEEEELi128ENS_12float_e4m3_tEfNS_4arch4Sm90ELb1ELb0ELb1ELb0ELb1ELb0ELb0ELb1ELb1ELb1ELb0ELb0EEENS1_21CollectiveEpilogueFwdINS6_IJSA_SA_SB_EEES9_NS_10bfloat16_tESG_Li256ELb0ELb1ELb0ELb1EEENS1_30DynamicPersistentTileSchedulerILi256ELi128ELb0ELb1ELb1EEEEEEEEEvNT_6ParamsE)
        .other          _ZN7cutlass13device_kernelIN5flash11enable_sm90INS1_16FlashAttnFwdSm90INS1_25CollectiveMainloopFwdSm90ILi2EN4cute5tupleIJNS5_1CILi1EEES8_S8_EEENS6_IJNS7_ILi128EEENS7_ILi160EEENS7_ILi192EEEEEELi128ENS_12float_e4m3_tEfNS_4arch4Sm90ELb1ELb0ELb1ELb0ELb1ELb0ELb0ELb1ELb1ELb1ELb0ELb0EEENS1_21CollectiveEpilogueFwdINS6_IJSA_SA_SB_EEES9_NS_10bfloat16_tESG_Li256ELb0ELb1ELb0ELb1EEENS1_30DynamicPersistentTileSchedulerILi256ELi128ELb0ELb1ELb1EEEEEEEEEvNT_6ParamsE,@"STO_CUDA_ENTRY STV_DEFAULT"
_ZN7cutlass13device_kernelIN5flash11enable_sm90INS1_16FlashAttnFwdSm90INS1_25CollectiveMainloopFwdSm90ILi2EN4cute5tupleIJNS5_1CILi1EEES8_S8_EEENS6_IJNS7_ILi128EEENS7_ILi160EEENS7_ILi192EEEEEELi128ENS_12float_e4m3_tEfNS_4arch4Sm90ELb1ELb0ELb1ELb0ELb1ELb0ELb0ELb1ELb1ELb1ELb0ELb0EEENS1_21CollectiveEpilogueFwdINS6_IJSA_SA_SB_EEES9_NS_10bfloat16_tESG_Li256ELb0ELb1ELb0ELb1EEENS1_30DynamicPersistentTileSchedulerILi256ELi128ELb0ELb1ELb1EEEEEEEEEvNT_6ParamsE:
        /* <DEDUP_REMOVED lines=45> */
.L_x_2135:
        /* <DEDUP_REMOVED lines=22> */
.L_x_2136:
        /* <DEDUP_REMOVED lines=18> */
.L_x_2137:
        /* <DEDUP_REMOVED lines=22> */
.L_x_2138:
        /* <DEDUP_REMOVED lines=24> */
.L_x_2139:
[----:B------:R-:W-:Y:S01]  /*0830*/  IMAD.U32 R2, RZ, RZ, UR10 ;  /* 0x0000000aff027e24 */ /* 0x000fe2000f8e00ff */
[----:B------:R-:W-:Y:S01]  /*0840*/  UISETP.NE.AND UP0, UPT, UR9, URZ, UPT ;  /* 0x0000003f0900728c */ /* 0x000fe2000bf05270 */
[----:B------:R-:W-:Y:S01]  /*0850*/  NOP ;  /* 0x0000000000007918 */ /* 0x000fe20000000000 */
[----:B------:R-:W-:Y:S01]  /*0860*/  UMOV UR36, 0x1 ;  /* 0x0000000100247882 */ /* 0x000fe20000000000 */
[----:B------:R-:W-:Y:S01]  /*0870*/  ULDC.64 UR50, c[0x0][0x208] ;  /* 0x0000820000327ab9 */ /* 0x000fe20000000a00 */
[----:B------:R0:W-:Y:S01]  /*0880*/  STL [R1+0x4], R2 ;  /* 0x0000040201007387 */ /* 0x0001e20000100800 */
[----:B------:R-:W-:Y:S01]  /*0890*/  USEL UR36, UR36, 0x2, !UP0 ;  /* 0x0000000224247887 */ /* 0x000fe2000c000000 */
[----:B01234-:R-:W-:Y:S01]  /*08a0*/  BAR.SYNC.DEFER_BLOCKING 0x0 ;  /* 0x0000000000007b1d */ /* 0x01ffe20000010000 */
[----:B------:R-:W-:-:S13]  /*08b0*/  PLOP3.LUT P0, PT, PT, PT, UP0, 0x80, 0x0 ;  /* 0x000000000000781c */ /* 0x000fda0003f0f008 */
[----:B------:R-:W-:Y:S05]  /*08c0*/  @!P0 BRA `(.L_x_2140) ;  /* 0x000000f400888947 */ /* 0x000fea0003800000 */
.L_x_2141:
        /* <DEDUP_REMOVED lines=16> */
[----:B------:R-:W-:Y:S01]  /*09d0*/  UMOV UR45, URZ ;  /* 0x0000003f002d7c82 */ /* 0x000fe20008000000 */
[----:B------:R-:W-:Y:S02]  /*09e0*/  UMOV UR44, URZ ;  /* 0x0000003f002c7c82 */ /* 0x000fe40008000000 */
[----:B------:R-:W-:Y:S01]  /*09f0*/  SHF.R.S32.HI R3, RZ, 0x1f, R194 ;  /* 0x0000001fff037819 */ /* 0x000fe200000114c2 */
[----:B------:R-:W-:-:S03]  /*0a00*/  UMOV UR43, URZ ;  /* 0x0000003f002b7c82 */ /* 0x000fc60008000000 */
        /* <DEDUP_REMOVED lines=47> */
.L_x_2198:
        /* <DEDUP_REMOVED lines=21> */
.L_x_2142:
[----:B------:R-:W-:Y:S01]  /*0e50*/  ULDC UR8, c[0x0][0xc54] ;  /* 0x0003150000087ab9 */ /* 0x000fe20000000800 */
[----:B------:R-:W-:Y:S01]  /*0e60*/  UMOV UR4, UR9 ;  /* 0x0000000900047c82 */ /* 0x000fe20008000000 */
[----:B------:R-:W-:-:S11]  /*0e70*/  UISETP.NE.AND UP0, UPT, UR8, 0x1, UPT ;  /* 0x000000010800788c */ /* 0x000fd6000bf05270 */
[----:B------:R-:W-:Y:S02]  /*0e80*/  @UP0 ULDC.64 UR10, c[0x0][0xc58] ;  /* 0x00031600000a0ab9 */ /* 0x000fe40000000a00 */
[----:B------:R-:W-:-:S04]  /*0e90*/  UIMAD.WIDE.U32 UR6, UR9, UR10, URZ ;  /* 0x0000000a090672a5 */ /* 0x000fc8000f8e003f */
[----:B------:R-:W-:-:S04]  /*0ea0*/  @UP0 USHF.R.U32.HI UR4, URZ, UR11, UR7 ;  /* 0x0000000b3f040299 */ /* 0x000fc80008011607 */
[----:B------:R-:W-:-:S12]  /*0eb0*/  UIMAD UR6, UR4, UR8, URZ ;  /* 0x00000008040672a4 */ /* 0x000fd8000f8e023f */
.L_x_2143:
[----:B------:R-:W-:Y:S01]  /*0ec0*/  ULOP3.LUT UR4, URZ, UR4, URZ, 0x33, !UPT ;  /* 0x000000043f047292 */ /* 0x000fe2000f8e333f */
[----:B------:R-:W-:Y:S01]  /*0ed0*/  PLOP3.LUT P0, PT, PT, PT, PT, 0x80, 0x0 ;  /* 0x000000000000781c */ /* 0x000fe20003f0f070 */
[----:B------:R-:W-:Y:S01]  /*0ee0*/  UIADD3 UR10, UR9, -UR6, URZ ;  /* 0x80000006090a7290 */ /* 0x000fe2000fffe03f */
[----:B------:R-:W-:Y:S01]  /*0ef0*/  IMAD.MOV.U32 R0, RZ, RZ, RZ ;  /* 0x000000ffff007224 */ /* 0x000fe200078e00ff */
[----:B------:R-:W-:Y:S01]  /*0f00*/  ULDC UR7, c[0x0][0x448] ;  /* 0x0001120000077ab9 */ /* 0x000fe20000000800 */
[----:B------:R-:W-:Y:S01]  /*0f10*/  ULDC UR6, c[0x0][0xc3c] ;  /* 0x00030f0000067ab9 */ /* 0x000fe20000000800 */
[----:B------:R-:W-:Y:S01]  /*0f20*/  UISETP.NE.AND UP2, UPT, UR7, 0x1, UPT ;  /* 0x000000010700788c */ /* 0x000fe2000bf45270 */
[----:B------:R-:W-:Y:S01]  /*0f30*/  IMAD.MOV.U32 R2, RZ, RZ, RZ ;  /* 0x000000ffff027224 */ /* 0x000fe200078e00ff */
[----:B------:R-:W-:Y:S01]  /*0f40*/  UIADD3 UR4, UR4, UR6, URZ ;  /* 0x0000000604047290 */ /* 0x000fe2000fffe03f */
[----:B------:R-:W-:Y:S01]  /*0f50*/  CS2R R86, SRZ ;  /* 0x0000000000567805 */ /* 0x000fe2000001ff00 */
[----:B------:R-:W-:Y:S01]  /*0f60*/  ULDC.64 UR12, c[0x0][0x418] ;  /* 0x00010600000c7ab9 */ /* 0x000fe20000000a00 */
[----:B------:R-:W-:Y:S01]  /*0f70*/  ULDC UR48, c[0x0][0x424] ;  /* 0x0001090000307ab9 */ /* 0x000fe20000000800 */
[----:B------:R-:W-:Y:S01]  /*0f80*/  UISETP.NE.U32.AND UP0, UPT, UR12, URZ, UPT ;  /* 0x0000003f0c00728c */ /* 0x000fe2000bf05070 */
[----:B------:R-:W-:Y:S01]  /*0f90*/  CS2R R4, SRZ ;  /* 0x0000000000047805 */ /* 0x000fe2000001ff00 */
[----:B------:R-:W-:Y:S01]  /*0fa0*/  USHF.L.U32 UR37, UR4, 0x7, URZ ;  /* 0x0000000704257899 */ /* 0x000fe2000800063f */
[----:B------:R-:W-:Y:S01]  /*0fb0*/  CS2R R84, SRZ ;  /* 0x0000000000547805 */ /* 0x000fe2000001ff00 */
[----:B------:R-:W-:Y:S01]  /*0fc0*/  UISETP.NE.AND.EX UP0, UPT, UR13, URZ, UPT, UP0 ;  /* 0x0000003f0d00728c */ /* 0x000fe2000bf05300 */
[----:B------:R-:W-:Y:S01]  /*0fd0*/  CS2R R6, SRZ ;  /* 0x0000000000067805 */ /* 0x000fe2000001ff00 */
[----:B------:R-:W-:Y:S01]  /*0fe0*/  UIADD3 UR4, UR37, 0x7f, URZ ;  /* 0x0000007f25047890 */ /* 0x000fe2000fffe03f */
[----:B------:R-:W-:Y:S01]  /*0ff0*/  CS2R R78, SRZ ;  /* 0x00000000004e7805 */ /* 0x000fe2000001ff00 */
[----:B------:R-:W-:Y:S01]  /*1000*/  ULDC UR8, c[0x0][0x288] ;  /* 0x0000a20000087ab9 */ /* 0x000fe20000000800 */
[----:B------:R-:W-:Y:S01]  /*1010*/  @UP2 ULDC UR6, c[0x0][0x44c] ;  /* 0x0001130000062ab9 */ /* 0x000fe20000000800 */
[----:B------:R-:W-:Y:S01]  /*1020*/  UIADD3 UR8, -UR8, 0xa0, URZ ;  /* 0x000000a008087890 */ /* 0x000fe2000fffe13f */
[----:B------:R-:W-:Y:S01]  /*1030*/  CS2R R8, SRZ ;  /* 0x0000000000087805 */ /* 0x000fe2000001ff00 */
[----:B------:R-:W-:Y:S01]  /*1040*/  UIMAD.WIDE.U32 UR6, UR4, UR6, URZ ;  /* 0x00000006040672a5 */ /* 0x000fe2000f8e003f */
[----:B------:R-:W-:Y:S01]  /*1050*/  CS2R R76, SRZ ;  /* 0x00000000004c7805 */ /* 0x000fe2000001ff00 */
[----:B------:R-:W-:Y:S01]  /*1060*/  USEL UR48, UR48, 0x1, UP0 ;  /* 0x0000000130307887 */ /* 0x000fe20008000000 */
[----:B------:R-:W-:Y:S01]  /*1070*/  CS2R R10, SRZ ;  /* 0x00000000000a7805 */ /* 0x000fe2000001ff00 */
[----:B------:R-:W-:Y:S01]  /*1080*/  ULDC UR9, c[0x0][0x2f0] ;  /* 0x0000bc0000097ab9 */ /* 0x000fe20000000800 */
[----:B------:R-:W-:Y:S01]  /*1090*/  @UP2 ULDC UR12, c[0x0][0x450] ;  /* 0x00011400000c2ab9 */ /* 0x000fe20000000800 */
[----:B------:R-:W-:Y:S01]  /*10a0*/  UIMAD UR8, UR48, UR9, UR8 ;  /* 0x00000009300872a4 */ /* 0x000fe2000f8e0208 */
[----:B------:R-:W-:Y:S01]  /*10b0*/  CS2R R70, SRZ ;  /* 0x0000000000467805 */ /* 0x000fe2000001ff00 */
[----:B------:R-:W-:Y:S01]  /*10c0*/  @UP2 USHF.R.U32.HI UR4, URZ, UR12, UR7 ;  /* 0x0000000c3f042299 */ /* 0x000fe20008011607 */
[----:B------:R-:W-:Y:S01]  /*10d0*/  CS2R R12, SRZ ;  /* 0x00000000000c7805 */ /* 0x000fe2000001ff00 */
[----:B------:R-:W-:Y:S01]  /*10e0*/  UIMAD UR6, UR48, UR9, 0x9f ;  /* 0x0000009f300674a4 */ /* 0x000fe2000f8e0209 */
[----:B------:R-:W-:Y:S01]  /*10f0*/  CS2R R68, SRZ ;  /* 0x0000000000447805 */ /* 0x000fe2000001ff00 */
[----:B------:R-:W-:Y:S01]  /*1100*/  UIADD3 UR8, UR8, UR4, URZ ;  /* 0x0000000408087290 */ /* 0x000fe2000fffe03f */
[----:B------:R-:W-:Y:S01]  /*1110*/  CS2R R14, SRZ ;  /* 0x00000000000e7805 */ /* 0x000fe2000001ff00 */
[----:B------:R-:W-:Y:S01]  /*1120*/  UIMAD.WIDE UR6, UR6, 0x66666667, URZ ;  /* 0x66666667060678a5 */ /* 0x000fe2000f8e023f */
[----:B------:R-:W-:Y:S01]  /*1130*/  CS2R R62, SRZ ;  /* 0x00000000003e7805 */ /* 0x000fe2000001ff00 */
[----:B------:R-:W-:Y:S01]  /*1140*/  UIMAD.WIDE UR8, UR8, 0x66666667, URZ ;  /* 0x66666667080878a5 */ /* 0x000fe2000f8e023f */
[----:B------:R-:W-:Y:S01]  /*1150*/  CS2R R20, SRZ ;  /* 0x0000000000147805 */ /* 0x000fe2000001ff00 */
[----:B------:R-:W-:Y:S01]  /*1160*/  ULDC UR11, c[0x0][0xc54] ;  /* 0x00031500000b7ab9 */ /* 0x000fe20000000800 */
[----:B------:R-:W-:Y:S01]  /*1170*/  USHF.R.U32.HI UR4, URZ, 0x1f, UR7 ;  /* 0x0000001f3f047899 */ /* 0x000fe20008011607 */
[----:B------:R-:W-:Y:S01]  /*1180*/  CS2R R60, SRZ ;  /* 0x00000000003c7805 */ /* 0x000fe2000001ff00 */
[----:B------:R-:W-:Y:S01]  /*1190*/  UIMAD UR11, UR5, UR11, UR10 ;  /* 0x0000000b050b72a4 */ /* 0x000fe2000f8e020a */
[----:B------:R-:W-:Y:S01]  /*11a0*/  CS2R R28, SRZ ;  /* 0x00000000001c7805 */ /* 0x000fe2000001ff00 */
[----:B------:R-:W-:Y:S01]  /*11b0*/  USHF.R.U32.HI UR5, URZ, 0x1f, UR9 ;  /* 0x0000001f3f057899 */ /* 0x000fe20008011609 */
[----:B------:R-:W-:Y:S01]  /*11c0*/  CS2R R54, SRZ ;  /* 0x0000000000367805 */ /* 0x000fe2000001ff00 */
[----:B------:R-:W-:Y:S01]  /*11d0*/  ULEA.HI.SX32 UR7, UR7, UR4, 0x1a ;  /* 0x0000000407077291 */ /* 0x000fe2000f8fd23f */
[----:B------:R-:W-:Y:S01]  /*11e0*/  CS2R R26, SRZ ;  /* 0x00000000001a7805 */ /* 0x000fe2000001ff00 */
[----:B------:R-:W-:Y:S01]  /*11f0*/  ULEA.HI.SX32 UR9, UR9, UR5, 0x1a ;  /* 0x0000000509097291 */ /* 0x000fe2000f8fd23f */
[----:B------:R-:W-:Y:S01]  /*1200*/  CS2R R52, SRZ ;  /* 0x0000000000347805 */ /* 0x000fe2000001ff00 */
[----:B------:R-:W-:Y:S01]  /*1210*/  ULDC UR38, c[0x0][0xc48] ;  /* 0x0003120000267ab9 */ /* 0x000fe20000000800 */
[----:B------:R-:W-:Y:S01]  /*1220*/  UMOV UR42, UR11 ;  /* 0x0000000b002a7c82 */ /* 0x000fe20008000000 */
[----:B------:R-:W-:Y:S01]  /*1230*/  UISETP.LT.AND UP0, UPT, UR7, UR9, UPT ;  /* 0x000000090700728c */ /* 0x000fe2000bf01270 */
[----:B------:R-:W-:Y:S01]  /*1240*/  CS2R R32, SRZ ;  /* 0x0000000000207805 */ /* 0x000fe2000001ff00 */
[----:B------:R-:W-:Y:S01]  /*1250*/  UISETP.NE.AND UP1, UPT, UR38, 0x1, UPT ;  /* 0x000000012600788c */ /* 0x000fe2000bf25270 */
[----:B------:R-:W-:Y:S01]  /*1260*/  CS2R R46, SRZ ;  /* 0x00000000002e7805 */ /* 0x000fe2000001ff00 */
[----:B------:R-:W-:Y:S01]  /*1270*/  USEL UR52, UR7, UR9, UP0 ;  /* 0x0000000907347287 */ /* 0x000fe20008000000 */
[----:B------:R-:W-:Y:S01]  /*1280*/  CS2R R30, SRZ ;  /* 0x00000000001e7805 */ /* 0x000fe2000001ff00 */
[----:B------:R-:W-:Y:S01]  /*1290*/  UP2UR UR49, UPR, URZ, 0x4 ;  /* 0x000000043f317883 */ /* 0x000fe20008000000 */
[----:B------:R-:W-:Y:S01]  /*12a0*/  CS2R R44, SRZ ;  /* 0x00000000002c7805 */ /* 0x000fe2000001ff00 */
[----:B------:R-:W-:Y:S01]  /*12b0*/  UISETP.GE.AND UP0, UPT, UR52, 0x1, UPT ;  /* 0x000000013400788c */ /* 0x000fe2000bf06270 */
[----:B------:R-:W-:-:S02]  /*12c0*/  CS2R R36, SRZ ;  /* 0x0000000000247805 */ /* 0x000fc4000001ff00 */
[----:B------:R-:W-:Y:S01]  /*12d0*/  CS2R R38, SRZ ;  /* 0x0000000000267805 */ /* 0x000fe2000001ff00 */
[----:B------:R-:W-:Y:S01]  /*12e0*/  IMAD.MOV.U32 R34, RZ, RZ, RZ ;  /* 0x000000ffff227224 */ /* 0x000fe200078e00ff */
[----:B------:R-:W-:Y:S01]  /*12f0*/  CS2R R88, SRZ ;  /* 0x0000000000587805 */ /* 0x000fe2000001ff00 */
[----:B------:R-:W-:Y:S01]  /*1300*/  @UP1 ULDC UR10, c[0x0][0xc4c] ;  /* 0x00031300000a1ab9 */ /* 0x000fe20000000800 */
[----:B------:R-:W-:Y:S01]  /*1310*/  PLOP3.LUT P1, PT, PT, PT, UP0, 0x80, 0x0 ;  /* 0x000000000000781c */ /* 0x000fe20003f2f008 */
[----:B------:R-:W-:Y:S01]  /*1320*/  UIMAD.WIDE.U32 UR4, UR11, UR10, URZ ;  /* 0x0000000a0b0472a5 */ /* 0x000fe2000f8e003f */
[----:B------:R-:W-:Y:S01]  /*1330*/  CS2R R40, SRZ ;  /* 0x0000000000287805 */ /* 0x000fe2000001ff00 */
[----:B------:R-:W-:Y:S01]  /*1340*/  @UP1 ULDC UR6, c[0x0][0xc50] ;  /* 0x0003140000061ab9 */ /* 0x000fe20000000800 */
[----:B------:R-:W-:Y:S01]  /*1350*/  CS2R R90, SRZ ;  /* 0x00000000005a7805 */ /* 0x000fe2000001ff00 */
[----:B------:R-:W-:Y:S01]  /*1360*/  @UP1 USHF.R.U32.HI UR42, URZ, UR6, UR5 ;  /* 0x000000063f2a1299 */ /* 0x000fe20008011605 */
[----:B------:R-:W-:-:S02]  /*1370*/  CS2R R48, SRZ ;  /* 0x0000000000307805 */ /* 0x000fc4000001ff00 */
[----:B------:R-:W-:Y:S01]  /*1380*/  CS2R R92, SRZ ;  /* 0x00000000005c7805 */ /* 0x000fe2000001ff00 */
[----:B------:R-:W-:Y:S01]  /*1390*/  IMAD.MOV.U32 R57, RZ, RZ, RZ ;  /* 0x000000ffff397224 */ /* 0x000fe200078e00ff */
[----:B------:R-:W-:Y:S01]  /*13a0*/  UIADD3 UR4, -UR42, URZ, URZ ;  /* 0x0000003f2a047290 */ /* 0x000fe2000fffe13f */
[----:B------:R-:W-:-:S03]  /*13b0*/  CS2R R94, SRZ ;  /* 0x00000000005e7805 */ /* 0x000fc6000001ff00 */
[----:B------:R-:W-:Y:S01]  /*13c0*/  UIMAD UR38, UR38, UR4, UR11 ;  /* 0x00000004262672a4 */ /* 0x000fe2000f8e020b */
[----:B------:R-:W-:Y:S11]  /*13d0*/  @!P1 BRA `(.L_x_2144) ;  /* 0x000000c400e49947 */ /* 0x000ff60003800000 */
        /* <DEDUP_REMOVED lines=18> */
[----:B------:R-:W-:Y:S01]  /*1500*/  MOV R4, UR4 ;  /* 0x0000000400047c02 */ /* 0x000fe20008000f00 */
        /* <DEDUP_REMOVED lines=12> */
.L_x_2145:
        /* <DEDUP_REMOVED lines=11> */
[----:B------:R-:W-:Y:S01]  /*1680*/  @UP1 USHF.R.S32.HI UR12, URZ, 0x1f, UR42 ;  /* 0x0000001f3f0c1899 */ /* 0x000fe2000801142a */
[----:B------:R-:W-:Y:S01]  /*1690*/  @UP0 ULDC.64 UR16, c[0x0][0x9a8] ;  /* 0x00026a0000100ab9 */ /* 0x000fe20000000a00 */
[----:B------:R-:W-:Y:S01]  /*16a0*/  @UP1 ULDC.64 UR14, c[0x0][0x9b8] ;  /* 0x00026e00000e1ab9 */ /* 0x000fe20000000a00 */
[----:B------:R-:W-:Y:S02]  /*16b0*/  @UP0 UIMAD UR10, UR10, UR16, URZ ;  /* 0x000000100a0a02a4 */ /* 0x000fe4000f8e023f */
[----:B------:R-:W-:Y:S02]  /*16c0*/  @UP1 UIMAD UR12, UR12, UR14, URZ ;  /* 0x0000000e0c0c12a4 */ /* 0x000fe4000f8e023f */
[----:B------:R-:W-:Y:S02]  /*16d0*/  @UP0 UIMAD.WIDE.U32 UR8, UR42, UR16, URZ ;  /* 0x000000102a0802a5 */ /* 0x000fe4000f8e003f */
[----:B------:R-:W-:-:S02]  /*16e0*/  @UP0 UIMAD UR17, UR42, UR17, UR10 ;  /* 0x000000112a1102a4 */ /* 0x000fc4000f8e020a */
[----:B------:R-:W-:Y:S02]  /*16f0*/  @UP0 USHF.R.S32.HI UR16, URZ, 0x1f, UR38 ;  /* 0x0000001f3f100899 */ /* 0x000fe40008011426 */
[----:B------:R-:W-:Y:S02]  /*1700*/  @UP1 UIMAD.WIDE.U32 UR10, UR42, UR14, URZ ;  /* 0x0000000e2a0a12a5 */ /* 0x000fe4000f8e003f */
[----:B------:R-:W-:Y:S02]  /*1710*/  @UP1 UIMAD UR18, UR42, UR15, UR12 ;  /* 0x0000000f2a1212a4 */ /* 0x000fe4000f8e020c */
[----:B------:R-:W-:Y:S01]  /*1720*/  @UP1 USHF.R.S32.HI UR19, URZ, 0x1f, UR38 ;  /* 0x0000001f3f131899 */ /* 0x000fe20008011426 */
[----:B------:R-:W-:Y:S01]  /*1730*/  @UP0 ULDC.64 UR14, c[0x0][0x9b0] ;  /* 0x00026c00000e0ab9 */ /* 0x000fe20000000a00 */
[----:B------:R-:W-:Y:S01]  /*1740*/  @UP1 ULDC.64 UR12, c[0x0][0x9c0] ;  /* 0x00027000000c1ab9 */ /* 0x000fe20000000a00 */
[----:B------:R-:W-:Y:S02]  /*1750*/  @UP0 UIMAD UR16, UR16, UR14, URZ ;  /* 0x0000000e101002a4 */ /* 0x000fe4000f8e023f */
[----:B------:R-:W-:-:S02]  /*1760*/  @UP0 UIADD3 UR9, UR9, UR17, URZ ;  /* 0x0000001109090290 */ /* 0x000fc4000fffe03f */
[----:B------:R-:W-:Y:S02]  /*1770*/  @UP1 UIMAD UR17, UR19, UR12, URZ ;  /* 0x0000000c131112a4 */ /* 0x000fe4000f8e023f */
[----:B------:R-:W-:Y:S02]  /*1780*/  @UP1 UIADD3 UR11, UR11, UR18, URZ ;  /* 0x000000120b0b1290 */ /* 0x000fe4000fffe03f */
[----:B------:R-:W-:Y:S02]  /*1790*/  @UP0 UIMAD UR16, UR38, UR15, UR16 ;  /* 0x0000000f261002a4 */ /* 0x000fe4000f8e0210 */
[----:B------:R-:W-:Y:S02]  /*17a0*/  @UP0 UIMAD.WIDE.U32 UR14, UR38, UR14, UR8 ;  /* 0x0000000e260e02a5 */ /* 0x000fe4000f8e0008 */
[----:B------:R-:W-:Y:S02]  /*17b0*/  @UP1 UIMAD UR8, UR38, UR13, UR17 ;  /* 0x0000000d260812a4 */ /* 0x000fe4000f8e0211 */
[----:B------:R-:W-:-:S02]  /*17c0*/  @UP1 UIMAD.WIDE.U32 UR12, UR38, UR12, UR10 ;  /* 0x0000000c260c12a5 */ /* 0x000fc4000f8e000a */
[----:B------:R-:W-:Y:S02]  /*17d0*/  @UP0 UIADD3 UR9, UR15, UR16, URZ ;  /* 0x000000100f090290 */ /* 0x000fe4000fffe03f */
[----:B------:R-:W-:Y:S02]  /*17e0*/  @UP0 ULEA UR6, UP2, UR14, UR6, 0x2 ;  /* 0x000000060e060291 */ /* 0x000fe4000f84103f */
[----:B------:R-:W-:Y:S02]  /*17f0*/  @UP1 UIADD3 UR8, UR13, UR8, URZ ;  /* 0x000000080d081290 */ /* 0x000fe4000fffe03f */
[----:B------:R-:W-:Y:S02]  /*1800*/  @UP1 ULEA UR4, UP3, UR12, UR4, 0x2 ;  /* 0x000000040c041291 */ /* 0x000fe4000f86103f */
[----:B------:R-:W-:Y:S01]  /*1810*/  @UP0 ULEA.HI.X UR7, UR14, UR7, UR9, 0x2, UP2 ;  /* 0x000000070e070291 */ /* 0x000fe200090f1409 */
[----:B------:R-:W-:Y:S01]  /*1820*/  IMAD.U32 R2, RZ, RZ, UR6 ;  /* 0x00000006ff027e24 */ /* 0x000fe2000f8e00ff */
[----:B------:R-:W-:-:S02]  /*1830*/  @UP1 ULEA.HI.X UR5, UR12, UR5, UR8, 0x2, UP3 ;  /* 0x000000050c051291 */ /* 0x000fc400098f1408 */
[----:B------:R-:W-:Y:S02]  /*1840*/  IMAD.U32 R4, RZ, RZ, UR4 ;  /* 0x00000004ff047e24 */ /* 0x000fe4000f8e00ff */
        /* <DEDUP_REMOVED lines=16> */
.L_x_2284:
[----:B------:R-:W-:Y:S05]  /*1950*/  @!P0 BRA `(.L_x_2147) ;  /* 0x0000000000048947 */ /* 0x000fea0003800000 */
[----:B------:R-:W-:Y:S01]  /*1960*/  BPT.TRAP 0x1 ;  /* 0x000000040000795c */ /* 0x000fe20000300000 */
.L_x_2147:
[----:B------:R-:W-:Y:S02]  /*1970*/  IMAD.U32 R2, RZ, RZ, UR43 ;  /* 0x0000002bff027e24 */ /* 0x000fe4000f8e00ff */
[----:B0-----:R-:W-:-:S03]  /*1980*/  IMAD.U32 R3, RZ, RZ, UR44 ;  /* 0x0000002cff037e24 */ /* 0x001fc6000f8e00ff */
[----:B------:R-:W-:Y:S02]  /*1990*/  LEA R2, R2, UR41, 0x3 ;  /* 0x0000002902027c11 */ /* 0x000fe4000f8e18ff */
[----:B------:R-:W-:-:S04]  /*19a0*/  SHF.L.U32 R3, R3, 0x1f, RZ ;  /* 0x0000001f03037819 */ /* 0x000fc800000006ff */
[----:B------:R0:W1:Y:S01]  /*19b0*/  SYNCS.PHASECHK.TRANS64.TRYWAIT P1, [R2+URZ+0x29830], R3 ;  /* 0x02983003020075a7 */ /* 0x000062000802017f */
[----:B------:R-:W-:Y:S05]  /*19c0*/  @!P0 BRA `(.L_x_2148) ;  /* 0x0000000000048947 */ /* 0x000fea0003800000 */
[----:B------:R-:W-:Y:S01]  /*19d0*/  BPT.TRAP 0x1 ;  /* 0x000000040000795c */ /* 0x000fe20000300000 */
.L_x_2148:
[----:B-1----:R-:W-:Y:S05]  /*19e0*/  @P1 BRA `(.L_x_2149) ;  /* 0x0000000000081947 */ /* 0x002fea0003800000 */
[----:B------:R-:W1:Y:S02]  /*19f0*/  SYNCS.PHASECHK.TRANS64.TRYWAIT P1, [R2+URZ+0x29830], R3 ;  /* 0x02983003020075a7 */ /* 0x000e64000802017f */
[----:B-1----:R-:W-:Y:S05]  /*1a00*/  @!P1 BRA `(.L_x_2150) ;  /* 0x0000013800789947 */ /* 0x002fea0003800000 */
.L_x_2149:
        /* <DEDUP_REMOVED lines=204> */
.L_x_2151:
[----:B------:R-:W-:Y:S01]  /*26d0*/  UISETP.NE.AND UP0, UPT, UR49, URZ, UPT ;  /* 0x0000003f3100728c */ /* 0x000fe2000bf05270 */
[C---:B------:R-:W-:Y:S01]  /*26e0*/  FMUL.FTZ R75, R0.reuse, R75 ;  /* 0x0000004b004b7220 */ /* 0x040fe20000410000 */
[C---:B------:R-:W-:Y:S01]  /*26f0*/  FMUL.FTZ R7, R0.reuse, R58 ;  /* 0x0000003a00077220 */ /* 0x040fe20000410000 */
[C---:B------:R-:W-:Y:S01]  /*2700*/  FMUL.FTZ R6, R0.reuse, R93 ;  /* 0x0000005d00067220 */ /* 0x040fe20000410000 */
[C---:B------:R-:W-:Y:S01]  /*2710*/  FMUL.FTZ R74, R0.reuse, R74 ;  /* 0x0000004a004a7220 */ /* 0x040fe20000410000 */
[----:B------:R2:W-:Y:S01]  /*2720*/  MUFU.TANH R115, R75 ;  /* 0x0000004b00737308 */ /* 0x0005e20000002400 */
[----:B------:R-:W-:Y:S01]  /*2730*/  PLOP3.LUT P1, PT, PT, PT, UP0, 0x80, 0x0 ;  /* 0x000000000000781c */ /* 0x000fe20003f2f008 */
[C---:B------:R-:W-:Y:S01]  /*2740*/  FMUL.FTZ R66, R0.reuse, R66 ;  /* 0x0000004200427220 */ /* 0x040fe20000410000 */
[----:B------:R-:W-:Y:S01]  /*2750*/  PLOP3.LUT P2, PT, PT, PT, UP0, 0x80, 0x0 ;  /* 0x000000000000781c */ /* 0x000fe20003f4f008 */
[----:B------:R-:W-:Y:S01]  /*2760*/  ULDC UR11, c[0x0][0x2f0] ;  /* 0x0000bc00000b7ab9 */ /* 0x000fe20000000800 */
[C---:B------:R-:W-:Y:S01]  /*2770*/  FMUL.FTZ R63, R0.reuse, R63 ;  /* 0x0000003f003f7220 */ /* 0x040fe20000410000 */
[----:B------:R-:W-:Y:S01]  /*2780*/  @UP0 ULDC UR6, c[0x0][0x44c] ;  /* 0x0001130000060ab9 */ /* 0x000fe20000000800 */
[C---:B------:R-:W-:Y:S01]  /*2790*/  FMUL.FTZ R90, R0.reuse, R90 ;  /* 0x0000005a005a7220 */ /* 0x040fe20000410000 */
[----:B------:R3:W-:Y:S01]  /*27a0*/  MUFU.TANH R93, R7 ;  /* 0x00000007005d7308 */ /* 0x0007e20000002400 */
[C---:B--2---:R-:W-:Y:S01]  /*27b0*/  FMUL.FTZ R75, R0.reuse, R59 ;  /* 0x0000003b004b7220 */ /* 0x044fe20000410000 */
[----:B------:R-:W-:Y:S01]  /*27c0*/  FMUL.FTZ R59, R0, R64 ;  /* 0x00000040003b7220 */ /* 0x000fe20000410000 */
[----:B------:R-:W-:-:S02]  /*27d0*/  VIADD R64, R18, UR37 ;  /* 0x0000002512407c36 */ /* 0x000fc40008000000 */
[C---:B------:R-:W-:Y:S01]  /*27e0*/  FMUL.FTZ R91, R0.reuse, R91 ;  /* 0x0000005b005b7220 */ /* 0x040fe20000410000 */
[C---:B------:R-:W-:Y:S01]  /*27f0*/  FMUL.FTZ R15, R0.reuse, R77 ;  /* 0x0000004d000f7220 */ /* 0x040fe20000410000 */
[C---:B------:R-:W-:Y:S01]  /*2800*/  FMUL.FTZ R62, R0.reuse, R62 ;  /* 0x0000003e003e7220 */ /* 0x040fe20000410000 */
[----:B------:R-:W-:Y:S01]  /*2810*/  FMUL.FTZ R4, R0, R89 ;  /* 0x0000005900047220 */ /* 0x000fe20000410000 */
[----:B------:R2:W-:Y:S01]  /*2820*/  MUFU.TANH R111, R74 ;  /* 0x0000004a006f7308 */ /* 0x0005e20000002400 */
[----:B---3--:R-:W-:Y:S01]  /*2830*/  @P1 IMAD.HI.U32 R7, R64, UR6, RZ ;  /* 0x0000000640071c27 */ /* 0x008fe2000f8e00ff */
[----:B------:R-:W-:-:S03]  /*2840*/  @UP0 ULDC UR6, c[0x0][0x450] ;  /* 0x0001140000060ab9 */ /* 0x000fc60000000800 */
[C---:B------:R-:W-:Y:S01]  /*2850*/  FMUL.FTZ R94, R0.reuse, R94 ;  /* 0x0000005e005e7220 */ /* 0x040fe20000410000 */
[C---:B------:R-:W-:Y:S01]  /*2860*/  FMUL.FTZ R95, R0.reuse, R95 ;  /* 0x0000005f005f7220 */ /* 0x040fe20000410000 */
[----:B------:R-:W-:Y:S01]  /*2870*/  ULDC UR14, c[0x0][0x288] ;  /* 0x0000a200000e7ab9 */ /* 0x000fe20000000800 */
[----:B------:R-:W-:Y:S01]  /*2880*/  @P2 SHF.R.U32.HI R64, RZ, UR6, R7 ;  /* 0x00000006ff402c19 */ /* 0x000fe20008011607 */
[----:B------:R-:W-:Y:S01]  /*2890*/  UIMAD UR6, UR52, -0xa0, URZ ;  /* 0xffffff60340678a4 */ /* 0x000fe2000f8e023f */
[----:B------:R3:W-:Y:S01]  /*28a0*/  MUFU.TANH R77, R63 ;  /* 0x0000003f004d7308 */ /* 0x0007e20000002400 */
[C---:B--2---:R-:W-:Y:S01]  /*28b0*/  FMUL.FTZ R74, R0.reuse, R56 ;  /* 0x00000038004a7220 */ /* 0x044fe20000410000 */
[C---:B------:R-:W-:Y:S01]  /*28c0*/  FMUL.FTZ R56, R0.reuse, R57 ;  /* 0x0000003900387220 */ /* 0x040fe20000410000 */
[----:B------:R-:W2:Y:S01]  /*28d0*/  SHFL.IDX PT, R7, R64, 0x1, 0x1c1f ;  /* 0x003c1f0040077f89 */ /* 0x000ea200000e0000 */
[----:B------:R-:W-:Y:S01]  /*28e0*/  UIADD3 UR7, UR6, 0xa1, URZ ;  /* 0x000000a106077890 */ /* 0x000fe2000fffe03f */
[C---:B------:R-:W-:Y:S01]  /*28f0*/  FMUL.FTZ R57, R0.reuse, R60 ;  /* 0x0000003c00397220 */ /* 0x040fe20000410000 */
[----:B------:R-:W-:Y:S01]  /*2900*/  FMUL.FTZ R60, R0, R65 ;  /* 0x00000041003c7220 */ /* 0x000fe20000410000 */
[----:B------:R-:W-:Y:S01]  /*2910*/  UIMAD UR6, UR48, UR11, UR6 ;  /* 0x0000000b300672a4 */ /* 0x000fe2000f8e0206 */
[----:B------:R4:W-:Y:S01]  /*2920*/  MUFU.TANH R65, R66 ;  /* 0x0000004200417308 */ /* 0x0009e20000002400 */
[----:B---3--:R-:W-:-:S02]  /*2930*/  IMAD.U32 R63, RZ, RZ, UR11 ;  /* 0x0000000bff3f7e24 */ /* 0x008fc4000f8e00ff */
[C---:B------:R-:W-:Y:S01]  /*2940*/  FMUL.FTZ R98, R0.reuse, R98 ;  /* 0x0000006200627220 */ /* 0x040fe20000410000 */
[----:B------:R-:W-:Y:S01]  /*2950*/  UIADD3 UR6, UR6, 0xa0, URZ ;  /* 0x000000a006067890 */ /* 0x000fe2000fffe03f */
[C---:B------:R-:W-:Y:S01]  /*2960*/  FMUL.FTZ R14, R0.reuse, R76 ;  /* 0x0000004c000e7220 */ /* 0x040fe20000410000 */
[C---:B------:R-:W-:Y:S01]  /*2970*/  FMUL.FTZ R99, R0.reuse, R99 ;  /* 0x0000006300637220 */ /* 0x040fe20000410000 */
[C---:B------:R-:W-:Y:S01]  /*2980*/  FMUL.FTZ R102, R0.reuse, R102 ;  /* 0x0000006600667220 */ /* 0x040fe20000410000 */
[C---:B------:R-:W-:Y:S01]  /*2990*/  FMUL.FTZ R70, R0.reuse, R70 ;  /* 0x0000004600467220 */ /* 0x040fe20000410000 */
[----:B------:R3:W-:Y:S01]  /*29a0*/  MUFU.TANH R89, R62 ;  /* 0x0000003e00597308 */ /* 0x0007e20000002400 */
[----:B----4-:R-:W-:Y:S02]  /*29b0*/  IMAD.U32 R66, RZ, RZ, UR7 ;  /* 0x00000007ff427e24 */ /* 0x010fe4000f8e00ff */
[C---:B------:R-:W-:Y:S01]  /*29c0*/  FMUL.FTZ R103, R0.reuse, R103 ;  /* 0x0000006700677220 */ /* 0x040fe20000410000 */
[C---:B------:R-:W-:Y:S01]  /*29d0*/  FMUL.FTZ R58, R0.reuse, R61 ;  /* 0x0000003d003a7220 */ /* 0x040fe20000410000 */
[----:B------:R-:W-:Y:S01]  /*29e0*/  FMUL.FTZ R61, R0, R69 ;  /* 0x00000045003d7220 */ /* 0x000fe20000410000 */
[----:B------:R-:W-:-:S02]  /*29f0*/  IMAD R66, R17, -0x2, R66 ;  /* 0xfffffffe11427824 */ /* 0x000fc400078e0242 */
[C---:B------:R-:W-:Y:S01]  /*2a00*/  FMUL.FTZ R78, R0.reuse, R78 ;  /* 0x0000004e004e7220 */ /* 0x040fe20000410000 */
[C---:B------:R-:W-:Y:S01]  /*2a10*/  FMUL.FTZ R79, R0.reuse, R79 ;  /* 0x0000004f004f7220 */ /* 0x040fe20000410000 */
[----:B------:R-:W4:Y:S01]  /*2a20*/  MUFU.TANH R90, R90 ;  /* 0x0000005a005a7308 */ /* 0x000f220000002400 */
[C---:B---3--:R-:W-:Y:S01]  /*2a30*/  FMUL.FTZ R62, R0.reuse, R68 ;  /* 0x00000044003e7220 */ /* 0x048fe20000410000 */
[----:B------:R-:W-:Y:S02]  /*2a40*/  IMAD.U32 R68, RZ, RZ, UR6 ;  /* 0x00000006ff447e24 */ /* 0x000fe4000f8e00ff */
[C---:B------:R-:W-:Y:S01]  /*2a50*/  FMUL.FTZ R82, R0.reuse, R82 ;  /* 0x0000005200527220 */ /* 0x040fe20000410000 */
[----:B------:R-:W-:Y:S02]  /*2a60*/  IMAD R66, R63, UR48, R66 ;  /* 0x000000303f427c24 */ /* 0x000fe4000f8e0242 */
[----:B------:R-:W-:Y:S01]  /*2a70*/  FMUL.FTZ R83, R0, R83 ;  /* 0x0000005300537220 */ /* 0x000fe20000410000 */
[----:B------:R-:W-:-:S02]  /*2a80*/  IMAD R68, R17, -0x2, R68 ;  /* 0xfffffffe11447824 */ /* 0x000fc400078e0244 */
[C---:B------:R-:W-:Y:S01]  /*2a90*/  FMUL.FTZ R86, R0.reuse, R86 ;  /* 0x0000005600567220 */ /* 0x040fe20000410000 */
[----:B------:R-:W3:Y:S01]  /*2aa0*/  MUFU.TANH R91, R91 ;  /* 0x0000005b005b7308 */ /* 0x000ee20000002400 */
[----:B--2---:R-:W-:Y:S01]  /*2ab0*/  IADD3 R7, R7, -UR14, R66 ;  /* 0x8000000e07077c10 */ /* 0x004fe2000fffe042 */
[C---:B------:R-:W-:Y:S01]  /*2ac0*/  FMUL.FTZ R87, R0.reuse, R87 ;  /* 0x0000005700577220 */ /* 0x040fe20000410000 */
[C---:B------:R-:W-:Y:S01]  /*2ad0*/  FMUL.FTZ R10, R0.reuse, R101 ;  /* 0x00000065000a7220 */ /* 0x040fe20000410000 */
[----:B------:R-:W-:Y:S01]  /*2ae0*/  FMUL.FTZ R9, R0, R97 ;  /* 0x0000006100097220 */ /* 0x000fe20000410000 */
[----:B------:R-:W-:Y:S01]  /*2af0*/  VIMNMX R76, R68, R7, PT ;  /* 0x00000007444c7248 */ /* 0x000fe20003fe0100 */
[C---:B------:R-:W-:Y:S01]  /*2b00*/  FMUL.FTZ R67, R0.reuse, R67 ;  /* 0x0000004300437220 */ /* 0x040fe20000410000 */
[----:B------:R-:W-:Y:S01]  /*2b10*/  FMUL.FTZ R20, R0, R80 ;  /* 0x0000005000147220 */ /* 0x000fe20000410000 */
[----:B------:R-:W2:Y:S01]  /*2b20*/  MUFU.TANH R94, R94 ;  /* 0x0000005e005e7308 */ /* 0x000ea20000002400 */
[----:B------:R-:W-:Y:S01]  /*2b30*/  ISETP.GT.AND P1, PT, R76, RZ, PT ;  /* 0x000000ff4c00720c */ /* 0x000fe20003f24270 */
[----:B------:R-:W-:Y:S01]  /*2b40*/  FMUL.FTZ R71, R0, R71 ;  /* 0x0000004700477220 */ /* 0x000fe20000410000 */
[----:B------:R-:W-:Y:S01]  /*2b50*/  ISETP.GT.AND P2, PT, R76, 0x1, PT ;  /* 0x000000014c00780c */ /* 0x000fe20003f44270 */
[----:B------:R-:W-:Y:S01]  /*2b60*/  FMUL.FTZ R42, R0, R42 ;  /* 0x0000002a002a7220 */ /* 0x000fe20000410000 */
[----:B------:R-:W-:Y:S01]  /*2b70*/  ISETP.GT.AND P3, PT, R76, 0x8, PT ;  /* 0x000000084c00780c */ /* 0x000fe20003f64270 */
[----:B------:R-:W-:Y:S01]  /*2b80*/  FMUL.FTZ R63, R0, R40 ;  /* 0x00000028003f7220 */ /* 0x000fe20000410000 */
[----:B----4-:R-:W-:Y:S01]  /*2b90*/  FSEL R125, R90, -INF , P1 ;  /* 0xff8000005a7d7808 */ /* 0x010fe20000800000 */
[----:B------:R-:W4:Y:S01]  /*2ba0*/  MUFU.TANH R95, R95 ;  /* 0x0000005f005f7308 */ /* 0x000f220000002400 */
[----:B---3--:R-:W-:Y:S01]  /*2bb0*/  FSEL R123, R91, -INF , P2 ;  /* 0xff8000005b7b7808 */ /* 0x008fe20001000000 */
[----:B------:R-:W-:Y:S01]  /*2bc0*/  FMUL.FTZ R40, R0, R41 ;  /* 0x0000002900287220 */ /* 0x000fe20000410000 */
[----:B------:R-:W-:Y:S01]  /*2bd0*/  ISETP.GT.AND P1, PT, R76, 0x9, PT ;  /* 0x000000094c00780c */ /* 0x000fe20003f24270 */
[----:B------:R-:W-:Y:S01]  /*2be0*/  FMUL.FTZ R43, R0, R43 ;  /* 0x0000002b002b7220 */ /* 0x000fe20000410000 */
[----:B------:R-:W-:Y:S01]  /*2bf0*/  ISETP.GT.AND P2, PT, R76, 0x10, PT ;  /* 0x000000104c00780c */ /* 0x000fe20003f44270 */
[C---:B------:R-:W-:Y:S01]  /*2c00*/  FMUL.FTZ R46, R0.reuse, R46 ;  /* 0x0000002e002e7220 */ /* 0x040fe20000410000 */
[----:B------:R-:W-:Y:S01]  /*2c10*/  FMUL.FTZ R21, R0, R81 ;  /* 0x0000005100157220 */ /* 0x000fe20000410000 */
[----:B------:R-:W3:Y:S01]  /*2c20*/  MUFU.TANH R98, R98 ;  /* 0x0000006200627308 */ /* 0x000ee20000002400 */
[----:B--2---:R-:W-:Y:S01]  /*2c30*/  FSEL R121, R94, -INF , P3 ;  /* 0xff8000005e797808 */ /* 0x004fe20001800000 */
[C---:B------:R-:W-:Y:S01]  /*2c40*/  FMUL.FTZ R51, R0.reuse, R51 ;  /* 0x0000003300337220 */ /* 0x040fe20000410000 */
[C---:B------:R-:W-:Y:S01]  /*2c50*/  FMUL.FTZ R7, R0.reuse, R55 ;  /* 0x0000003700077220 */ /* 0x040fe20000410000 */
[C---:B------:R-:W-:Y:S01]  /*2c60*/  FMUL.FTZ R47, R0.reuse, R47 ;  /* 0x0000002f002f7220 */ /* 0x040fe20000410000 */
[C---:B------:R-:W-:Y:S01]  /*2c70*/  FMUL.FTZ R50, R0.reuse, R50 ;  /* 0x0000003200327220 */ /* 0x040fe20000410000 */
[C---:B------:R-:W-:Y:S01]  /*2c80*/  FMUL.FTZ R54, R0.reuse, R54 ;  /* 0x0000003600367220 */ /* 0x040fe20000410000 */
[C---:B------:R-:W-:Y:S01]  /*2c90*/  FMUL.FTZ R26, R0.reuse, R26 ;  /* 0x0000001a001a7220 */ /* 0x040fe20000410000 */
[----:B------:R-:W2:Y:S01]  /*2ca0*/  MUFU.TANH R99, R99 ;  /* 0x0000006300637308 */ /* 0x000ea20000002400 */
[----:B----4-:R-:W-:Y:S01]  /*2cb0*/  FSEL R117, R95, -INF , P1 ;  /* 0xff8000005f757808 */ /* 0x010fe20000800000 */
[----:B------:R-:W-:Y:S01]  /*2cc0*/  FMUL.FTZ R27, R0, R27 ;  /* 0x0000001b001b7220 */ /* 0x000fe20000410000 */
[----:B------:R-:W-:Y:S01]  /*2cd0*/  ISETP.GT.AND P1, PT, R76, 0x11, PT ;  /* 0x000000114c00780c */ /* 0x000fe20003f24270 */
[C---:B------:R-:W-:Y:S01]  /*2ce0*/  FMUL.FTZ R30, R0.reuse, R30 ;  /* 0x0000001e001e7220 */ /* 0x040fe20000410000 */
[C---:B------:R-:W-:Y:S01]  /*2cf0*/  FMUL.FTZ R34, R0.reuse, R34 ;  /* 0x0000002200227220 */ /* 0x040fe20000410000 */
[C---:B------:R-:W-:Y:S01]  /*2d00*/  FMUL.FTZ R35, R0.reuse, R35 ;  /* 0x0000002300237220 */ /* 0x040fe20000410000 */
[----:B------:R-:W-:Y:S01]  /*2d10*/  FMUL.FTZ R38, R0, R38 ;  /* 0x0000002600267220 */ /* 0x000fe20000410000 */
[----:B------:R-:W4:Y:S01]  /*2d20*/  MUFU.TANH R102, R102 ;  /* 0x0000006600667308 */ /* 0x000f220000002400 */
[----:B---3--:R-:W-:Y:S01]  /*2d30*/  FSEL R113, R98, -INF , P2 ;  /* 0xff80000062717808 */ /* 0x008fe20001000000 */
[----:B------:R-:W-:Y:S01]  /*2d40*/  FMUL.FTZ R12, R0, R72 ;  /* 0x00000048000c7220 */ /* 0x000fe20000410000 */
[----:B------:R-:W-:Y:S01]  /*2d50*/  ISETP.GT.AND P2, PT, R76, 0x18, PT ;  /* 0x000000184c00780c */ /* 0x000fe20003f44270 */
[C---:B------:R-:W-:Y:S01]  /*2d60*/  FMUL.FTZ R72, R0.reuse, R85 ;  /* 0x0000005500487220 */ /* 0x040fe20000410000 */
[----:B------:R-:W-:Y:S01]  /*2d70*/  SHFL.IDX PT, R64, R64, RZ, 0x1c1f ;  /* 0x001c1fff40407589 */ /* 0x000fe200000e0000 */
[C---:B01----:R-:W-:Y:S01]  /*2d80*/  FMUL.FTZ R3, R0.reuse, R88 ;  /* 0x0000005800037220 */ /* 0x043fe20000410000 */
[----:B------:R-:W-:Y:S01]  /*2d90*/  FMUL.FTZ R5, R0, R92 ;  /* 0x0000005c00057220 */ /* 0x000fe20000410000 */
[----:B------:R0:W-:Y:S01]  /*2da0*/  MUFU.TANH R69, R70 ;  /* 0x0000004600457308 */ /* 0x0001e20000002400 */
[----:B--2---:R-:W-:Y:S01]  /*2db0*/  FSEL R109, R99, -INF , P1 ;  /* 0xff800000636d7808 */ /* 0x004fe20000800000 */
[----:B------:R-:W-:Y:S01]  /*2dc0*/  ULDC UR6, c[0x0][0x988] ;  /* 0x0002620000067ab9 */ /* 0x000fe20000000800 */
[----:B------:R-:W-:Y:S01]  /*2dd0*/  ISETP.GT.AND P1, PT, R76, 0x19, PT ;  /* 0x000000194c00780c */ /* 0x000fe20003f24270 */
[----:B------:R-:W-:Y:S01]  /*2de0*/  FMUL.FTZ R24, R0, R24 ;  /* 0x0000001800187220 */ /* 0x000fe20000410000 */
[----:B------:R-:W-:-:S02]  /*2df0*/  IMAD.U32 R88, RZ, RZ, UR6 ;  /* 0x00000006ff587e24 */ /* 0x000fc4000f8e00ff */
[C---:B------:R-:W-:Y:S01]  /*2e00*/  FMUL.FTZ R8, R0.reuse, R96 ;  /* 0x0000006000087220 */ /* 0x040fe20000410000 */
[C---:B------:R-:W-:Y:S01]  /*2e10*/  FMUL.FTZ R49, R0.reuse, R49 ;  /* 0x0000003100317220 */ /* 0x040fe20000410000 */
[----:B------:R-:W1:Y:S01]  /*2e20*/  MUFU.TANH R103, R103 ;  /* 0x0000006700677308 */ /* 0x000e620000002400 */
[----:B0-----:R-:W-:Y:S01]  /*2e30*/  FMNMX.FTZ R70, R125, R123, !PT ;  /* 0x0000007b7d467209 */ /* 0x001fe20007810000 */
[----:B------:R-:W-:Y:S01]  /*2e40*/  FMUL.FTZ R11, R0, R100 ;  /* 0x00000064000b7220 */ /* 0x000fe20000410000 */
[----:B----4-:R-:W-:Y:S01]  /*2e50*/  FSEL R105, R102, -INF , P2 ;  /* 0xff80000066697808 */ /* 0x010fe20001000000 */
[C---:B------:R-:W-:Y:S01]  /*2e60*/  FMUL.FTZ R131, R0.reuse, R37 ;  /* 0x0000002500837220 */ /* 0x040fe20000410000 */
[----:B------:R-:W-:Y:S01]  /*2e70*/  FMNMX.FTZ R70, R121, R70, !PT ;  /* 0x0000004679467209 */ /* 0x000fe20007810000 */
[----:B------:R-:W-:Y:S01]  /*2e80*/  FMUL.FTZ R53, R0, R53 ;  /* 0x0000003500357220 */ /* 0x000fe20000410000 */
[----:B------:R-:W-:Y:S01]  /*2e90*/  ISETP.GT.AND P2, PT, R76, 0x20, PT ;  /* 0x000000204c00780c */ /* 0x000fe20003f44270 */
[----:B------:R-:W0:Y:S01]  /*2ea0*/  MUFU.TANH R78, R78 ;  /* 0x0000004e004e7308 */ /* 0x000e220000002400 */
[----:B------:R-:W-:Y:S01]  /*2eb0*/  FMNMX.FTZ R70, R117, R70, !PT ;  /* 0x0000004675467209 */ /* 0x000fe20007810000 */
[C---:B------:R-:W-:Y:S01]  /*2ec0*/  FMUL.FTZ R13, R0.reuse, R73 ;  /* 0x00000049000d7220 */ /* 0x040fe20000410000 */
[----:B------:R-:W-:Y:S01]  /*2ed0*/  FSEL R111, R111, -INF , P2 ;  /* 0xff8000006f6f7808 */ /* 0x000fe20001000000 */
[C---:B------:R-:W-:Y:S01]  /*2ee0*/  FMUL.FTZ R129, R0.reuse, R36 ;  /* 0x0000002400817220 */ /* 0x040fe20000410000 */
[----:B------:R-:W-:Y:S01]  /*2ef0*/  FMNMX.FTZ R70, R113, R70, !PT ;  /* 0x0000004671467209 */ /* 0x000fe20007810000 */
[----:B------:R-:W-:Y:S01]  /*2f00*/  FMUL.FTZ R73, R0, R84 ;  /* 0x0000005400497220 */ /* 0x000fe20000410000 */
[----:B------:R-:W-:Y:S01]  /*2f10*/  ISETP.GT.AND P2, PT, R76, 0x28, PT ;  /* 0x000000284c00780c */ /* 0x000fe20003f44270 */
[----:B------:R-:W2:Y:S01]  /*2f20*/  MUFU.TANH R79, R79 ;  /* 0x0000004f004f7308 */ /* 0x000ea20000002400 */
[----:B------:R-:W-:Y:S01]  /*2f30*/  FMNMX.FTZ R70, R109, R70, !PT ;  /* 0x000000466d467209 */ /* 0x000fe20007810000 */
[C---:B------:R-:W-:Y:S01]  /*2f40*/  FMUL.FTZ R29, R0.reuse, R29 ;  /* 0x0000001d001d7220 */ /* 0x040fe20000410000 */
[----:B-1----:R-:W-:Y:S01]  /*2f50*/  FSEL R107, R103, -INF , P1 ;  /* 0xff800000676b7808 */ /* 0x002fe20000800000 */
[C---:B------:R-:W-:Y:S01]  /*2f60*/  FMUL.FTZ R28, R0.reuse, R28 ;  /* 0x0000001c001c7220 */ /* 0x040fe20000410000 */
[----:B------:R-:W-:Y:S01]  /*2f70*/  FMNMX.FTZ R70, R105, R70, !PT ;  /* 0x0000004669467209 */ /* 0x000fe20007810000 */
[----:B------:R-:W-:Y:S01]  /*2f80*/  FMUL.FTZ R48, R0, R48 ;  /* 0x0000003000307220 */ /* 0x000fe20000410000 */
[----:B------:R-:W-:Y:S01]  /*2f90*/  ISETP.GT.AND P1, PT, R76, 0x21, PT ;  /* 0x000000214c00780c */ /* 0x000fe20003f24270 */
[----:B------:R-:W1:Y:S01]  /*2fa0*/  MUFU.TANH R82, R82 ;  /* 0x0000005200527308 */ /* 0x000e620000002400 */
[----:B------:R-:W-:Y:S01]  /*2fb0*/  FMNMX.FTZ R70, R107, R70, !PT ;  /* 0x000000466b467209 */ /* 0x000fe20007810000 */
[C---:B------:R-:W-:Y:S01]  /*2fc0*/  FMUL.FTZ R52, R0.reuse, R52 ;  /* 0x0000003400347220 */ /* 0x040fe20000410000 */
[----:B------:R-:W-:Y:S01]  /*2fd0*/  FSEL R115, R115, -INF , P1 ;  /* 0xff80000073737808 */ /* 0x000fe20000800000 */
[----:B------:R-:W-:Y:S01]  /*2fe0*/  FMUL.FTZ R25, R0, R25 ;  /* 0x0000001900197220 */ /* 0x000fe20000410000 */
[----:B------:R-:W-:Y:S01]  /*2ff0*/  FMNMX.FTZ R70, R111, R70, !PT ;  /* 0x000000466f467209 */ /* 0x000fe20007810000 */
[----:B------:R-:W-:Y:S01]  /*3000*/  @UP0 ULDC UR6, c[0x0][0x44c] ;  /* 0x0001130000060ab9 */ /* 0x000fe20000000800 */
[----:B------:R-:W-:Y:S01]  /*3010*/  ISETP.GT.AND P1, PT, R76, 0x29, PT ;  /* 0x000000294c00780c */ /* 0x000fe20003f24270 */
[----:B------:R-:W3:Y:S01]  /*3020*/  MUFU.TANH R83, R83 ;  /* 0x0000005300537308 */ /* 0x000ee20000002400 */
[----:B0-----:R-:W-:Y:S01]  /*3030*/  FSEL R119, R78, -INF , P2 ;  /* 0xff8000004e777808 */ /* 0x001fe20001000000 */
[----:B------:R-:W-:Y:S01]  /*3040*/  UIMAD.WIDE.U32 UR6, UR37, UR6, URZ ;  /* 0x00000006250672a5 */ /* 0x000fe2000f8e003f */
[----:B------:R-:W-:Y:S01]  /*3050*/  FMNMX.FTZ R70, R115, R70, !PT ;  /* 0x0000004673467209 */ /* 0x000fe20007810000 */
[----:B------:R-:W-:Y:S01]  /*3060*/  @UP0 ULDC UR18, c[0x0][0x450] ;  /* 0x0001140000120ab9 */ /* 0x000fe20000000800 */
[C---:B------:R-:W-:Y:S01]  /*3070*/  ISETP.GT.AND P2, PT, R76.reuse, 0x30, PT ;  /* 0x000000304c00780c */ /* 0x040fe20003f44270 */
[----:B------:R-:W-:Y:S01]  /*3080*/  UMOV UR10, UR37 ;  /* 0x00000025000a7c82 */ /* 0x000fe20008000000 */
[----:B--2---:R-:W-:Y:S01]  /*3090*/  FSEL R103, R79, -INF , P1 ;  /* 0xff8000004f677808 */ /* 0x004fe20000800000 */
[----:B------:R-:W0:Y:S01]  /*30a0*/  MUFU.TANH R86, R86 ;  /* 0x0000005600567308 */ /* 0x000e220000002400 */
[----:B------:R-:W-:Y:S01]  /*30b0*/  FMNMX.FTZ R70, R119, R70, !PT ;  /* 0x0000004677467209 */ /* 0x000fe20007810000 */
[----:B------:R-:W-:Y:S01]  /*30c0*/  UIMAD UR11, UR48, UR11, -UR14 ;  /* 0x0000000b300b72a4 */ /* 0x000fe2000f8e0a0e */
[----:B------:R-:W-:Y:S01]  /*30d0*/  ISETP.GT.AND P1, PT, R76, 0x31, PT ;  /* 0x000000314c00780c */ /* 0x000fe20003f24270 */
[----:B------:R-:W-:Y:S01]  /*30e0*/  @UP0 USHF.R.U32.HI UR10, URZ, UR18, UR7 ;  /* 0x000000123f0a0299 */ /* 0x000fe20008011607 */
[----:B-1----:R-:W-:Y:S01]  /*30f0*/  FSEL R101, R82, -INF , P2 ;  /* 0xff80000052657808 */ /* 0x002fe20001000000 */
[----:B------:R-:W-:Y:S01]  /*3100*/  UIADD3 UR55, UR52, -0x2, URZ ;  /* 0xfffffffe34377890 */ /* 0x000fe2000fffe03f */
[----:B------:R-:W-:Y:S01]  /*3110*/  FMNMX.FTZ R70, R103, R70, !PT ;  /* 0x0000004667467209 */ /* 0x000fe20007810000 */
[----:B------:R-:W1:Y:S01]  /*3120*/  MUFU.TANH R87, R87 ;  /* 0x0000005700577308 */ /* 0x000e620000002400 */
[----:B------:R-:W-:Y:S01]  /*3130*/  ISETP.GT.AND P2, PT, R76, 0x38, PT ;  /* 0x000000384c00780c */ /* 0x000fe20003f44270 */
[----:B------:R-:W-:Y:S01]  /*3140*/  UIADD3 UR6, UR11, UR10, URZ ;  /* 0x0000000a0b067290 */ /* 0x000fe2000fffe03f */
[----:B---3--:R-:W-:-:S02]  /*3150*/  FSEL R99, R83, -INF , P1 ;  /* 0xff80000053637808 */ /* 0x008fc40000800000 */
[----:B------:R-:W-:Y:S01]  /*3160*/  FMNMX.FTZ R70, R101, R70, !PT ;  /* 0x0000004665467209 */ /* 0x000fe20007810000 */
[----:B------:R-:W-:Y:S01]  /*3170*/  UIMAD.WIDE UR6, UR6, 0x66666667, URZ ;  /* 0x66666667060678a5 */ /* 0x000fe2000f8e023f */
[----:B------:R-:W-:Y:S01]  /*3180*/  ISETP.GT.AND P1, PT, R76, 0x39, PT ;  /* 0x000000394c00780c */ /* 0x000fe20003f24270 */
[----:B------:R-:W2:Y:S01]  /*3190*/  MUFU.TANH R75, R75 ;  /* 0x0000004b004b7308 */ /* 0x000ea20000002400 */
[----:B0-----:R-:W-:Y:S01]  /*31a0*/  FSEL R97, R86, -INF , P2 ;  /* 0xff80000056617808 */ /* 0x001fe20001000000 */
[----:B------:R-:W-:Y:S01]  /*31b0*/  USHF.R.U32.HI UR6, URZ, 0x1f, UR7 ;  /* 0x0000001f3f067899 */ /* 0x000fe20008011607 */
[----:B------:R-:W-:Y:S02]  /*31c0*/  FMNMX.FTZ R70, R99, R70, !PT ;  /* 0x0000004663467209 */ /* 0x000fe40007810000 */
[C---:B------:R-:W-:Y:S01]  /*31d0*/  ISETP.GT.AND P2, PT, R76.reuse, 0x40, PT ;  /* 0x000000404c00780c */ /* 0x040fe20003f44270 */
[----:B------:R-:W-:Y:S01]  /*31e0*/  ULEA.HI.SX32 UR7, UR7, UR6, 0x1a ;  /* 0x0000000607077291 */ /* 0x000fe2000f8fd23f */
[----:B------:R-:W-:Y:S01]  /*31f0*/  FMNMX.FTZ R70, R97, R70, !PT ;  /* 0x0000004661467209 */ /* 0x000fe20007810000 */
[----:B------:R0:W3:Y:S01]  /*3200*/  MUFU.TANH R80, R67 ;  /* 0x0000004300507308 */ /* 0x0000e20000002400 */
[----:B-1----:R-:W-:Y:S01]  /*3210*/  FSEL R95, R87, -INF , P1 ;  /* 0xff800000575f7808 */ /* 0x002fe20000800000 */
[----:B------:R-:W-:Y:S01]  /*3220*/  UISETP.LT.AND UP0, UPT, URZ, UR7, UPT ;  /* 0x000000073f00728c */ /* 0x000fe2000bf01270 */
[----:B------:R-:W-:-:S02]  /*3230*/  ISETP.GT.AND P1, PT, R76, 0x41, PT ;  /* 0x000000414c00780c */ /* 0x000fc40003f24270 */
[----:B------:R-:W-:Y:S01]  /*3240*/  FSEL R93, R93, -INF , P2 ;  /* 0xff8000005d5d7808 */ /* 0x000fe20001000000 */
[----:B------:R-:W-:Y:S01]  /*3250*/  USEL UR53, URZ, UR7, !UP0 ;  /* 0x000000073f357287 */ /* 0x000fe2000c000000 */
[----:B------:R-:W-:Y:S01]  /*3260*/  FMNMX.FTZ R70, R95, R70, !PT ;  /* 0x000000465f467209 */ /* 0x000fe20007810000 */
[----:B------:R-:W1:Y:S01]  /*3270*/  MUFU.TANH R71, R71 ;  /* 0x0000004700477308 */ /* 0x000e620000002400 */
[C---:B------:R-:W-:Y:S01]  /*3280*/  ISETP.GT.AND P2, PT, R76.reuse, 0x48, PT ;  /* 0x000000484c00780c */ /* 0x040fe20003f44270 */
[----:B------:R-:W-:Y:S01]  /*3290*/  UISETP.GE.AND UP0, UPT, UR55, UR53, UPT ;  /* 0x000000353700728c */ /* 0x000fe2000bf06270 */
[----:B--2---:R-:W-:Y:S02]  /*32a0*/  FSEL R91, R75, -INF , P1 ;  /* 0xff8000004b5b7808 */ /* 0x004fe40000800000 */
[----:B------:R-:W-:Y:S02]  /*32b0*/  FMNMX.FTZ R70, R93, R70, !PT ;  /* 0x000000465d467209 */ /* 0x000fe40007810000 */
[----:B------:R-:W-:Y:S01]  /*32c0*/  ISETP.GT.AND P1, PT, R76, 0x49, PT ;  /* 0x000000494c00780c */ /* 0x000fe20003f24270 */
[----:B------:R-:W2:Y:S01]  /*32d0*/  MUFU.TANH R41, R42 ;  /* 0x0000002a00297308 */ /* 0x000ea20000002400 */
[----:B------:R-:W-:-:S02]  /*32e0*/  FSEL R89, R89, -INF , P2 ;  /* 0xff80000059597808 */ /* 0x000fc40001000000 */
[----:B------:R-:W-:Y:S02]  /*32f0*/  FMNMX.FTZ R70, R91, R70, !PT ;  /* 0x000000465b467209 */ /* 0x000fe40007810000 */
[C---:B------:R-:W-:Y:S02]  /*3300*/  ISETP.GT.AND P2, PT, R76.reuse, 0x50, PT ;  /* 0x000000504c00780c */ /* 0x040fe40003f44270 */
[----:B------:R-:W-:Y:S01]  /*3310*/  FSEL R75, R77, -INF , P1 ;  /* 0xff8000004d4b7808 */ /* 0x000fe20000800000 */
[----:B------:R1:W4:Y:S01]  /*3320*/  MUFU.TANH R81, R43 ;  /* 0x0000002b00517308 */ /* 0x0003220000002400 */
[----:B------:R-:W-:Y:S02]  /*3330*/  FMNMX.FTZ R70, R89, R70, !PT ;  /* 0x0000004659467209 */ /* 0x000fe40007810000 */
[----:B------:R-:W-:Y:S02]  /*3340*/  ISETP.GT.AND P1, PT, R76, 0x51, PT ;  /* 0x000000514c00780c */ /* 0x000fe40003f24270 */
[----:B0-----:R-:W-:-:S02]  /*3350*/  FSEL R67, R65, -INF , P2 ;  /* 0xff80000041437808 */ /* 0x001fc40001000000 */
[----:B------:R-:W-:Y:S01]  /*3360*/  FMNMX.FTZ R70, R75, R70, !PT ;  /* 0x000000464b467209 */ /* 0x000fe20007810000 */
[----:B------:R-:W-:Y:S01]  /*3370*/  MUFU.TANH R46, R46 ;  /* 0x0000002e002e7308 */ /* 0x000fe20000002400 */
[----:B------:R-:W-:Y:S02]  /*3380*/  ISETP.GT.AND P2, PT, R76, 0x58, PT ;  /* 0x000000584c00780c */ /* 0x000fe40003f44270 */
[----:B---3--:R-:W-:Y:S02]  /*3390*/  FSEL R55, R80, -INF , P1 ;  /* 0xff80000050377808 */ /* 0x008fe40000800000 */
[----:B------:R-:W-:Y:S02]  /*33a0*/  FMNMX.FTZ R70, R67, R70, !PT ;  /* 0x0000004643467209 */ /* 0x000fe40007810000 */
[----:B------:R-:W-:Y:S01]  /*33b0*/  ISETP.GT.AND P1, PT, R76, 0x59, PT ;  /* 0x000000594c00780c */ /* 0x000fe20003f24270 */
[----:B------:R0:W-:Y:S01]  /*33c0*/  MUFU.TANH R78, R51 ;  /* 0x00000033004e7308 */ /* 0x0001e20000002400 */
[----:B------:R-:W-:-:S02]  /*33d0*/  FMNMX.FTZ R70, R55, R70, !PT ;  /* 0x0000004637467209 */ /* 0x000fc40007810000 */
[----:B-1----:R-:W-:Y:S02]  /*33e0*/  FSEL R43, R71, -INF , P1 ;  /* 0xff800000472b7808 */ /* 0x002fe40000800000 */
[----:B------:R-:W-:Y:S02]  /*33f0*/  ISETP.GT.AND P1, PT, R76, 0x61, PT ;  /* 0x000000614c00780c */ /* 0x000fe40003f24270 */
[----:B------:R-:W-:Y:S01]  /*3400*/  R2UR UR15, R2 ;  /* 0x00000000020f72ca */ /* 0x000fe200000e0000 */
[----:B------:R4:W1:Y:S01]  /*3410*/  MUFU.TANH R42, R47 ;  /* 0x0000002f002a7308 */ /* 0x0008620000002400 */
[----:B0-----:R-:W-:Y:S02]  /*3420*/  FSEL R51, R69, -INF , P2 ;  /* 0xff80000045337808 */ /* 0x001fe40001000000 */
[----:B------:R-:W-:Y:S02]  /*3430*/  ISETP.GT.AND P2, PT, R76, 0x60, PT ;  /* 0x000000604c00780c */ /* 0x000fe40003f44270 */
[----:B------:R-:W-:-:S02]  /*3440*/  FMNMX.FTZ R70, R51, R70, !PT ;  /* 0x0000004633467209 */ /* 0x000fc40007810000 */
[----:B--2---:R-:W-:Y:S01]  /*3450*/  FSEL R41, R41, -INF , P2 ;  /* 0xff80000029297808 */ /* 0x004fe20001000000 */
[----:B------:R-:W0:Y:S01]  /*3460*/  MUFU.TANH R50, R50 ;  /* 0x0000003200327308 */ /* 0x000e220000002400 */
[----:B------:R-:W-:Y:S02]  /*3470*/  FMNMX.FTZ R70, R43, R70, !PT ;  /* 0x000000462b467209 */ /* 0x000fe40007810000 */
[C---:B------:R-:W-:Y:S01]  /*3480*/  ISETP.GT.AND P2, PT, R76.reuse, 0x68, PT ;  /* 0x000000684c00780c */ /* 0x040fe20003f44270 */
[----:B------:R-:W-:Y:S01]  /*3490*/  UIADD3 UR6, UR15, 0x29840, URZ ;  /* 0x000298400f067890 */ /* 0x000fe2000fffe03f */
[----:B----4-:R-:W-:Y:S02]  /*34a0*/  FSEL R47, R81, -INF , P1 ;  /* 0xff800000512f7808 */ /* 0x010fe40000800000 */
[----:B------:R-:W-:Y:S01]  /*34b0*/  FMNMX.FTZ R70, R41, R70, !PT ;  /* 0x0000004629467209 */ /* 0x000fe20007810000 */
[----:B------:R2:W-:Y:S01]  /*34c0*/  MUFU.TANH R79, R7 ;  /* 0x00000007004f7308 */ /* 0x0005e20000002400 */
[----:B------:R-:W-:Y:S01]  /*34d0*/  ISETP.GT.AND P1, PT, R76, 0x69, PT ;  /* 0x000000694c00780c */ /* 0x000fe20003f24270 */
[----:B------:R-:W-:Y:S01]  /*34e0*/  UPRMT UR6, UR39, 0x654, UR6 ;  /* 0x0000065427067896 */ /* 0x000fe20008000006 */
[----:B------:R-:W-:-:S02]  /*34f0*/  FMNMX.FTZ R70, R47, R70, !PT ;  /* 0x000000462f467209 */ /* 0x000fc40007810000 */
[----:B-1----:R-:W-:Y:S02]  /*3500*/  FSEL R65, R42, -INF , P1 ;  /* 0xff8000002a417808 */ /* 0x002fe40000800000 */
[----:B------:R-:W-:Y:S01]  /*3510*/  ISETP.GT.AND P1, PT, R76, 0x71, PT ;  /* 0x000000714c00780c */ /* 0x000fe20003f24270 */
[----:B------:R-:W1:Y:S01]  /*3520*/  MUFU.TANH R54, R54 ;  /* 0x0000003600367308 */ /* 0x000e620000002400 */
[----:B--2---:R-:W-:Y:S01]  /*3530*/  FMUL.FTZ R7, R0, R31 ;  /* 0x0000001f00077220 */ /* 0x004fe20000410000 */
[----:B------:R-:W-:Y:S01]  /*3540*/  FSEL R31, R46, -INF , P2 ;  /* 0xff8000002e1f7808 */ /* 0x000fe20001000000 */
[----:B------:R-:W-:Y:S01]  /*3550*/  SYNCS.ARRIVE.TRANS64.RED.A1T0 RZ, [UR6], RZ ;  /* 0x000000ffffff79a7 */ /* 0x000fe20008100406 */
[----:B------:R-:W-:Y:S02]  /*3560*/  ISETP.GT.AND P2, PT, R76, 0x70, PT ;  /* 0x000000704c00780c */ /* 0x000fe40003f44270 */
[----:B------:R-:W-:Y:S02]  /*3570*/  FMNMX.FTZ R70, R31, R70, !PT ;  /* 0x000000461f467209 */ /* 0x000fe40007810000 */
[----:B------:R-:W2:Y:S01]  /*3580*/  MUFU.TANH R26, R26 ;  /* 0x0000001a001a7308 */ /* 0x000ea20000002400 */
[----:B0-----:R-:W-:-:S02]  /*3590*/  FSEL R69, R50, -INF , P2 ;  /* 0xff80000032457808 */ /* 0x001fc40001000000 */
[----:B------:R-:W-:Y:S02]  /*35a0*/  FMNMX.FTZ R70, R65, R70, !PT ;  /* 0x0000004641467209 */ /* 0x000fe40007810000 */
[----:B------:R-:W-:Y:S02]  /*35b0*/  ISETP.GT.AND P2, PT, R76, 0x78, PT ;  /* 0x000000784c00780c */ /* 0x000fe40003f44270 */
[----:B------:R-:W-:Y:S01]  /*35c0*/  FSEL R71, R78, -INF , P1 ;  /* 0xff8000004e477808 */ /* 0x000fe20000800000 */
[----:B------:R-:W0:Y:S01]  /*35d0*/  MUFU.TANH R27, R27 ;  /* 0x0000001b001b7308 */ /* 0x000e220000002400 */
[----:B------:R-:W-:Y:S02]  /*35e0*/  FMNMX.FTZ R70, R69, R70, !PT ;  /* 0x0000004645467209 */ /* 0x000fe40007810000 */
[----:B------:R-:W-:Y:S02]  /*35f0*/  ISETP.GT.AND P1, PT, R76, 0x79, PT ;  /* 0x000000794c00780c */ /* 0x000fe40003f24270 */
[----:B-1----:R-:W-:-:S02]  /*3600*/  FSEL R77, R54, -INF , P2 ;  /* 0xff800000364d7808 */ /* 0x002fc40001000000 */
[----:B------:R-:W-:Y:S01]  /*3610*/  FMNMX.FTZ R70, R71, R70, !PT ;  /* 0x0000004647467209 */ /* 0x000fe20007810000 */
[----:B------:R-:W1:Y:S01]  /*3620*/  MUFU.TANH R30, R30 ;  /* 0x0000001e001e7308 */ /* 0x000e620000002400 */
[C---:B------:R-:W-:Y:S02]  /*3630*/  ISETP.GT.AND P2, PT, R76.reuse, 0x80, PT ;  /* 0x000000804c00780c */ /* 0x040fe40003f44270 */
[----:B------:R-:W-:Y:S02]  /*3640*/  FSEL R79, R79, -INF , P1 ;  /* 0xff8000004f4f7808 */ /* 0x000fe40000800000 */
[----:B------:R-:W-:Y:S02]  /*3650*/  FMNMX.FTZ R70, R77, R70, !PT ;  /* 0x000000464d467209 */ /* 0x000fe40007810000 */
[----:B------:R-:W-:Y:S01]  /*3660*/  ISETP.GT.AND P1, PT, R76, 0x81, PT ;  /* 0x000000814c00780c */ /* 0x000fe20003f24270 */
[----:B------:R3:W4:Y:S01]  /*3670*/  MUFU.TANH R81, R7 ;  /* 0x0000000700517308 */ /* 0x0007220000002400 */
[----:B--2---:R-:W-:-:S02]  /*3680*/  FSEL R87, R26, -INF , P2 ;  /* 0xff8000001a577808 */ /* 0x004fc40001000000 */
[----:B------:R-:W-:Y:S02]  /*3690*/  FMNMX.FTZ R70, R79, R70, !PT ;  /* 0x000000464f467209 */ /* 0x000fe40007810000 */
[----:B------:R-:W-:Y:S02]  /*36a0*/  ISETP.GT.AND P2, PT, R76, 0x88, PT ;  /* 0x000000884c00780c */ /* 0x000fe40003f44270 */
[----:B0-----:R-:W-:Y:S01]  /*36b0*/  FSEL R85, R27, -INF , P1 ;  /* 0xff8000001b557808 */ /* 0x001fe20000800000 */
[----:B------:R0:W2:Y:S01]  /*36c0*/  MUFU.TANH R42, R34 ;  /* 0x00000022002a7308 */ /* 0x0000a20000002400 */
[----:B------:R-:W-:Y:S01]  /*36d0*/  FMNMX.FTZ R70, R87, R70, !PT ;  /* 0x0000004657467209 */ /* 0x000fe20007810000 */
[----:B---3--:R-:W-:Y:S01]  /*36e0*/  FMUL.FTZ R7, R0, R39 ;  /* 0x0000002700077220 */ /* 0x008fe20000410000 */
[----:B------:R-:W-:Y:S02]  /*36f0*/  ISETP.GT.AND P1, PT, R76, 0x89, PT ;  /* 0x000000894c00780c */ /* 0x000fe40003f24270 */
[----:B-1----:R-:W-:-:S02]  /*3700*/  FSEL R83, R30, -INF , P2 ;  /* 0xff8000001e537808 */ /* 0x002fc40001000000 */
[----:B------:R-:W-:Y:S01]  /*3710*/  FMNMX.FTZ R70, R85, R70, !PT ;  /* 0x0000004655467209 */ /* 0x000fe20007810000 */
[----:B------:R2:W1:Y:S01]  /*3720*/  MUFU.TANH R46, R35 ;  /* 0x00000023002e7308 */ /* 0x0004620000002400 */
[----:B------:R-:W-:Y:S01]  /*3730*/  ISETP.GT.AND P2, PT, R76, 0x90, PT ;  /* 0x000000904c00780c */ /* 0x000fe20003f44270 */
[----:B0-----:R-:W-:Y:S01]  /*3740*/  FMUL.FTZ R34, R0, R44 ;  /* 0x0000002c00227220 */ /* 0x001fe20000410000 */
[----:B----4-:R-:W-:Y:S02]  /*3750*/  FSEL R81, R81, -INF , P1 ;  /* 0xff80000051517808 */ /* 0x010fe40000800000 */
[----:B------:R-:W-:Y:S02]  /*3760*/  FMNMX.FTZ R70, R83, R70, !PT ;  /* 0x0000004653467209 */ /* 0x000fe40007810000 */
[----:B------:R-:W-:Y:S01]  /*3770*/  ISETP.GT.AND P1, PT, R76, 0x91, PT ;  /* 0x000000914c00780c */ /* 0x000fe20003f24270 */
[----:B------:R-:W0:Y:S01]  /*3780*/  MUFU.TANH R38, R38 ;  /* 0x0000002600267308 */ /* 0x000e220000002400 */
[----:B--2---:R-:W-:-:S02]  /*3790*/  FSEL R35, R42, -INF , P2 ;  /* 0xff8000002a237808 */ /* 0x004fc40001000000 */
[----:B------:R-:W-:Y:S02]  /*37a0*/  FMNMX.FTZ R70, R81, R70, !PT ;  /* 0x0000004651467209 */ /* 0x000fe40007810000 */
[----:B------:R-:W-:Y:S02]  /*37b0*/  ISETP.GT.AND P2, PT, R76, 0x98, PT ;  /* 0x000000984c00780c */ /* 0x000fe40003f44270 */
[----:B------:R-:W-:Y:S01]  /*37c0*/  FMNMX.FTZ R70, R35, R70, !PT ;  /* 0x0000004623467209 */ /* 0x000fe20007810000 */
[----:B------:R2:W3:Y:S01]  /*37d0*/  MUFU.TANH R27, R7 ;  /* 0x00000007001b7308 */ /* 0x0004e20000002400 */
[----:B-1----:R-:W-:Y:S02]  /*37e0*/  FSEL R39, R46, -INF , P1 ;  /* 0xff8000002e277808 */ /* 0x002fe40000800000 */
[----:B------:R-:W-:Y:S02]  /*37f0*/  ISETP.GT.AND P1, PT, R76, 0x99, PT ;  /* 0x000000994c00780c */ /* 0x000fe40003f24270 */
[----:B------:R-:W-:-:S03]  /*3800*/  FMNMX.FTZ R70, R39, R70, !PT ;  /* 0x0000004627467209 */ /* 0x000fc60007810000 */
[----:B------:R-:W-:Y:S01]  /*3810*/  MUFU.TANH R3, R3 ;  /* 0x0000000300037308 */ /* 0x000fe20000002400 */
[----:B--2---:R-:W-:Y:S01]  /*3820*/  FMUL.FTZ R7, R0, R45 ;  /* 0x0000002d00077220 */ /* 0x004fe20000410000 */
[----:B0-----:R-:W-:Y:S01]  /*3830*/  FSEL R45, R38, -INF , P2 ;  /* 0xff800000262d7808 */ /* 0x001fe20001000000 */
[----:B------:R-:W-:-:S03]  /*3840*/  FMUL.FTZ R38, R0, R32 ;  /* 0x0000002000267220 */ /* 0x000fc60000410000 */
[----:B------:R-:W-:Y:S02]  /*3850*/  FMNMX.FTZ R70, R45, R70, !PT ;  /* 0x000000462d467209 */ /* 0x000fe40007810000 */
[----:B------:R0:W-:Y:S01]  /*3860*/  MUFU.TANH R42, R7 ;  /* 0x00000007002a7308 */ /* 0x0001e20000002400 */
[----:B---3--:R-:W-:-:S04]  /*3870*/  FSEL R27, R27, -INF , P1 ;  /* 0xff8000001b1b7808 */ /* 0x008fc80000800000 */
[----:B------:R-:W-:-:S03]  /*3880*/  FMNMX.FTZ R70, R27, R70, !PT ;  /* 0x000000461b467209 */ /* 0x000fc60007810000 */
[----:B------:R-:W1:Y:S02]  /*3890*/  MUFU.TANH R4, R4 ;  /* 0x0000000400047308 */ /* 0x000e640000002400 */
[----:B------:R-:W2:Y:S06]  /*38a0*/  SHFL.BFLY PT, R127, R70, 0x2, 0x1f ;  /* 0x0c401f00467f7f89 */ /* 0x000eac00000e0000 */
[----:B------:R-:W3:Y:S08]  /*38b0*/  MUFU.TANH R5, R5 ;  /* 0x0000000500057308 */ /* 0x000ef00000002400 */
[----:B------:R4:W-:Y:S08]  /*38c0*/  MUFU.TANH R50, R24 ;  /* 0x0000001800327308 */ /* 0x0009f00000002400 */
[----:B------:R-:W5:Y:S01]  /*38d0*/  MUFU.TANH R6, R6 ;  /* 0x0000000600067308 */ /* 0x000f620000002400 */
[----:B--2---:R-:W-:Y:S01]  /*38e0*/  FMNMX.FTZ R26, R70, R127, !PT ;  /* 0x0000007f461a7209 */ /* 0x004fe20007810000 */
[----:B------:R-:W-:Y:S01]  /*38f0*/  FMUL.FTZ R127, R0, R33 ;  /* 0x00000021007f7220 */ /* 0x000fe20000410000 */
[----:B------:R-:W-:-:S03]  /*3900*/  IADD3 R33, R66, -UR14, RZ ;  /* 0x8000000e42217c10 */ /* 0x000fc6000fffe0ff */
[----:B0-----:R-:W0:Y:S01]  /*3910*/  SHFL.BFLY PT, R7, R26, 0x1, 0x1f ;  /* 0x0c201f001a077f89 */ /* 0x001e2200000e0000 */
[----:B------:R-:W-:Y:S01]  /*3920*/  VIADDMNMX R68, R64, R33, R68, PT ;  /* 0x0000002140447246 */ /* 0x000fe20003800144 */
[----:B------:R-:W-:Y:S03]  /*3930*/  MUFU.TANH R8, R8 ;  /* 0x0000000800087308 */ /* 0x000fe60000002400 */
[C---:B------:R-:W-:Y:S02]  /*3940*/  ISETP.GT.AND P2, PT, R68.reuse, 0x1, PT ;  /* 0x000000014400780c */ /* 0x040fe40003f44270 */
[----:B------:R-:W-:Y:S02]  /*3950*/  ISETP.GT.AND P3, PT, R68, 0x8, PT ;  /* 0x000000084400780c */ /* 0x000fe40003f64270 */
[----:B-1----:R-:W-:Y:S01]  /*3960*/  FSEL R32, R4, -INF , P2 ;  /* 0xff80000004207808 */ /* 0x002fe20001000000 */
[----:B------:R-:W1:Y:S01]  /*3970*/  MUFU.TANH R9, R9 ;  /* 0x0000000900097308 */ /* 0x000e620000002400 */
[----:B---3--:R-:W-:-:S02]  /*3980*/  FSEL R37, R5, -INF , P3 ;  /* 0xff80000005257808 */ /* 0x008fc40001800000 */
[----:B------:R-:W-:-:S05]  /*3990*/  ISETP.GT.AND P2, PT, R68, 0x10, PT ;  /* 0x000000104400780c */ /* 0x000fca0003f44270 */
[----:B------:R2:W-:Y:S01]  /*39a0*/  MUFU.TANH R44, R49 ;  /* 0x00000031002c7308 */ /* 0x0005e20000002400 */
[----:B0-----:R-:W-:-:S07]  /*39b0*/  FMNMX.FTZ R7, R26, R7, !PT ;  /* 0x000000071a077209 */ /* 0x001fce0007810000 */
[----:B------:R-:W0:Y:S01]  /*39c0*/  MUFU.TANH R11, R11 ;  /* 0x0000000b000b7308 */ /* 0x000e220000002400 */
[C---:B------:R-:W-:Y:S01]  /*39d0*/  FSETP.NEU.FTZ.AND P1, PT, R7.reuse, -INF , PT ;  /* 0xff8000000700780b */ /* 0x040fe20003f3d000 */
[----:B----4-:R-:W-:-:S05]  /*39e0*/  FFMA.FTZ R24, R7, R88, -8 ;  /* 0xc100000007187423 */ /* 0x010fca0000010058 */
[----:B------:R-:W-:Y:S01]  /*39f0*/  FSEL R24, R24, RZ, P1 ;  /* 0x000000ff18187208 */ /* 0x000fe20000800000 */
[----:B------:R-:W3:Y:S01]  /*3a00*/  MUFU.TANH R10, R10 ;  /* 0x0000000a000a7308 */ /* 0x000ee20000002400 */
[----:B------:R-:W-:-:S03]  /*3a10*/  ISETP.GT.AND P1, PT, R68, RZ, PT ;  /* 0x000000ff4400720c */ /* 0x000fc60003f24270 */
[-CC-:B------:R-:W-:Y:S01]  /*3a20*/  FFMA.FTZ R36, R105, R88.reuse, -R24.reuse ;  /* 0x0000005869247223 */ /* 0x180fe20000010818 */
[----:B--2---:R-:W-:Y:S01]  /*3a30*/  FSEL R49, R3, -INF , P1 ;  /* 0xff80000003317808 */ /* 0x004fe20000800000 */
[--C-:B------:R-:W-:Y:S01]  /*3a40*/  FFMA.FTZ R5, R107, R88, -R24.reuse ;  /* 0x000000586b057223 */ /* 0x100fe20000010818 */
[----:B------:R-:W-:Y:S01]  /*3a50*/  ISETP.GT.AND P1, PT, R68, 0x9, PT ;  /* 0x000000094400780c */ /* 0x000fe20003f24270 */
[----:B------:R-:W2:Y:S01]  /*3a60*/  MUFU.TANH R12, R12 ;  /* 0x0000000c000c7308 */ /* 0x000ea20000002400 */
[----:B------:R-:W-:Y:S01]  /*3a70*/  FMNMX.FTZ R4, R49, R32, !PT ;  /* 0x0000002031047209 */ /* 0x000fe20007810000 */
[-CC-:B------:R-:W-:Y:S01]  /*3a80*/  FFMA.FTZ R3, R109, R88.reuse, -R24.reuse ;  /* 0x000000586d037223 */ /* 0x180fe20000010818 */
[----:B-----5:R-:W-:Y:S01]  /*3a90*/  FSEL R33, R6, -INF , P1 ;  /* 0xff80000006217808 */ /* 0x020fe20000800000 */
[--C-:B------:R-:W-:Y:S01]  /*3aa0*/  FFMA.FTZ R30, R113, R88, -R24.reuse ;  /* 0x00000058711e7223 */ /* 0x100fe20000010818 */
[----:B------:R-:W-:Y:S01]  /*3ab0*/  FMNMX.FTZ R6, R37, R4, !PT ;  /* 0x0000000425067209 */ /* 0x000fe20007810000 */
[--C-:B------:R-:W-:Y:S01]  /*3ac0*/  FFMA.FTZ R26, R123, R88, -R24.reuse ;  /* 0x000000587b1a7223 */ /* 0x100fe20000010818 */
[C---:B------:R-:W-:Y:S01]  /*3ad0*/  ISETP.GT.AND P1, PT, R68.reuse, 0x11, PT ;  /* 0x000000114400780c */ /* 0x040fe20003f24270 */
[----:B------:R4:W-:Y:S01]  /*3ae0*/  MUFU.TANH R46, R53 ;  /* 0x00000035002e7308 */ /* 0x0009e20000002400 */
[----:B------:R-:W-:Y:S01]  /*3af0*/  FMNMX.FTZ R6, R33, R6, !PT ;  /* 0x0000000621067209 */ /* 0x000fe20007810000 */
[-CC-:B------:R-:W-:Y:S01]  /*3b00*/  FFMA.FTZ R93, R93, R88.reuse, -R24.reuse ;  /* 0x000000585d5d7223 */ /* 0x180fe20000010818 */
[----:B-1----:R-:W-:Y:S01]  /*3b10*/  FSEL R105, R9, -INF , P1 ;  /* 0xff80000009697808 */ /* 0x002fe20000800000 */
[-CC-:B------:R-:W-:Y:S01]  /*3b20*/  FFMA.FTZ R9, R115, R88.reuse, -R24.reuse ;  /* 0x0000005873097223 */ /* 0x180fe20000010818 */
[----:B------:R-:W-:Y:S01]  /*3b30*/  ISETP.GT.AND P1, PT, R68, 0x19, PT ;  /* 0x000000194400780c */ /* 0x000fe20003f24270 */
[-CC-:B------:R-:W-:Y:S01]  /*3b40*/  FFMA.FTZ R97, R97, R88.reuse, -R24.reuse ;  /* 0x0000005861617223 */ /* 0x180fe20000010818 */
[----:B------:R-:W-:-:S01]  /*3b50*/  FFMA.FTZ R89, R89, R88, -R24 ;  /* 0x0000005859597223 */ /* 0x000fc20000010818 */
[----:B------:R-:W1:Y:S01]  /*3b60*/  MUFU.TANH R13, R13 ;  /* 0x0000000d000d7308 */ /* 0x000e620000002400 */
[----:B----4-:R-:W-:Y:S01]  /*3b70*/  FSEL R53, R8, -INF , P2 ;  /* 0xff80000008357808 */ /* 0x010fe20001000000 */
[-CC-:B------:R-:W-:Y:S01]  /*3b80*/  FFMA.FTZ R77, R77, R88.reuse, -R24.reuse ;  /* 0x000000584d4d7223 */ /* 0x180fe20000010818 */
[C---:B------:R-:W-:Y:S01]  /*3b90*/  ISETP.GT.AND P2, PT, R68.reuse, 0x18, PT ;  /* 0x000000184400780c */ /* 0x040fe20003f44270 */
[--C-:B------:R-:W-:Y:S01]  /*3ba0*/  FFMA.FTZ R55, R55, R88, -R24.reuse ;  /* 0x0000005837377223 */ /* 0x100fe20000010818 */
[----:B------:R-:W-:Y:S01]  /*3bb0*/  FMNMX.FTZ R6, R53, R6, !PT ;  /* 0x0000000635067209 */ /* 0x000fe20007810000 */
[--C-:B------:R-:W-:Y:S01]  /*3bc0*/  FFMA.FTZ R43, R43, R88, -R24.reuse ;  /* 0x000000582b2b7223 */ /* 0x100fe20000010818 */
[----:B0-----:R-:W-:Y:S01]  /*3bd0*/  FSEL R107, R11, -INF , P2 ;  /* 0xff8000000b6b7808 */ /* 0x001fe20001000000 */
[----:B------:R-:W0:Y:S01]  /*3be0*/  MUFU.TANH R14, R14 ;  /* 0x0000000e000e7308 */ /* 0x000e220000002400 */
[----:B------:R-:W-:Y:S01]  /*3bf0*/  FMNMX.FTZ R6, R105, R6, !PT ;  /* 0x0000000669067209 */ /* 0x000fe20007810000 */
[-CC-:B------:R-:W-:Y:S01]  /*3c00*/  FFMA.FTZ R11, R103, R88.reuse, -R24.reuse ;  /* 0x00000058670b7223 */ /* 0x180fe20000010818 */
[----:B------:R-:W-:Y:S01]  /*3c10*/  ISETP.GT.AND P2, PT, R68, 0x20, PT ;  /* 0x000000204400780c */ /* 0x000fe20003f44270 */
[-CC-:B------:R-:W-:Y:S01]  /*3c20*/  FFMA.FTZ R31, R31, R88.reuse, -R24.reuse ;  /* 0x000000581f1f7223 */ /* 0x180fe20000010818 */
[----:B---3--:R-:W-:Y:S01]  /*3c30*/  FSEL R109, R10, -INF , P1 ;  /* 0xff8000000a6d7808 */ /* 0x008fe20000800000 */
[--C-:B------:R-:W-:Y:S01]  /*3c40*/  FFMA.FTZ R10, R111, R88, -R24.reuse ;  /* 0x000000586f0a7223 */ /* 0x100fe20000010818 */
[----:B------:R-:W-:Y:S01]  /*3c50*/  FMNMX.FTZ R8, R107, R6, !PT ;  /* 0x000000066b087209 */ /* 0x000fe20007810000 */
[----:B------:R-:W-:Y:S01]  /*3c60*/  MUFU.TANH R15, R15 ;  /* 0x0000000f000f7308 */ /* 0x000fe20000002400 */
[----:B------:R-:W-:Y:S01]  /*3c70*/  ISETP.GT.AND P1, PT, R68, 0x21, PT ;  /* 0x000000214400780c */ /* 0x000fe20003f24270 */
[-CC-:B------:R-:W-:Y:S01]  /*3c80*/  FFMA.FTZ R35, R35, R88.reuse, -R24.reuse ;  /* 0x0000005823237223 */ /* 0x180fe20000010818 */
[----:B--2---:R-:W-:Y:S01]  /*3c90*/  FSEL R111, R12, -INF , P2 ;  /* 0xff8000000c6f7808 */ /* 0x004fe20001000000 */
[--C-:B------:R-:W-:Y:S01]  /*3ca0*/  FFMA.FTZ R12, R119, R88, -R24.reuse ;  /* 0x00000058770c7223 */ /* 0x100fe20000010818 */
[----:B------:R-:W-:Y:S01]  /*3cb0*/  FMNMX.FTZ R8, R109, R8, !PT ;  /* 0x000000086d087209 */ /* 0x000fe20007810000 */
[-CC-:B------:R-:W-:Y:S01]  /*3cc0*/  FFMA.FTZ R27, R27, R88.reuse, -R24.reuse ;  /* 0x000000581b1b7223 */ /* 0x180fe20000010818 */
[----:B------:R-:W-:Y:S01]  /*3cd0*/  ISETP.GT.AND P2, PT, R68, 0x28, PT ;  /* 0x000000284400780c */ /* 0x000fe20003f44270 */
[----:B------:R-:W2:Y:S01]  /*3ce0*/  MUFU.TANH R20, R20 ;  /* 0x0000001400147308 */ /* 0x000ea20000002400 */
[----:B-1----:R-:W-:Y:S01]  /*3cf0*/  FSEL R113, R13, -INF , P1 ;  /* 0xff8000000d717808 */ /* 0x002fe20000800000 */
[----:B------:R-:W-:Y:S01]  /*3d00*/  FFMA.FTZ R13, R99, R88, -R24 ;  /* 0x00000058630d7223 */ /* 0x000fe20000010818 */
[----:B------:R-:W-:-:S02]  /*3d10*/  FMNMX.FTZ R8, R111, R8, !PT ;  /* 0x000000086f087209 */ /* 0x000fc40007810000 */
[----:B------:R-:W-:Y:S02]  /*3d20*/  ISETP.GT.AND P1, PT, R68, 0x29, PT ;  /* 0x000000294400780c */ /* 0x000fe40003f24270 */
[----:B0-----:R-:W-:Y:S01]  /*3d30*/  FSEL R115, R14, -INF , P2 ;  /* 0xff8000000e737808 */ /* 0x001fe20001000000 */
[----:B------:R-:W-:Y:S01]  /*3d40*/  MUFU.TANH R21, R21 ;  /* 0x0000001500157308 */ /* 0x000fe20000002400 */
[----:B------:R-:W-:Y:S01]  /*3d50*/  FMNMX.FTZ R8, R113, R8, !PT ;  /* 0x0000000871087209 */ /* 0x000fe20007810000 */
[----:B------:R-:W-:Y:S01]  /*3d60*/  FFMA.FTZ R14, R101, R88, -R24 ;  /* 0x00000058650e7223 */ /* 0x000fe20000010818 */
[----:B------:R-:W-:-:S05]  /*3d70*/  ISETP.GT.AND P2, PT, R68, 0x30, PT ;  /* 0x000000304400780c */ /* 0x000fca0003f44270 */
[----:B------:R-:W0:Y:S01]  /*3d80*/  MUFU.TANH R73, R73 ;  /* 0x0000004900497308 */ /* 0x000e220000002400 */
[----:B--2---:R-:W-:Y:S02]  /*3d90*/  FSEL R119, R20, -INF , P2 ;  /* 0xff80000014777808 */ /* 0x004fe40001000000 */
[----:B------:R-:W-:-:S05]  /*3da0*/  ISETP.GT.AND P2, PT, R68, 0x38, PT ;  /* 0x000000384400780c */ /* 0x000fca0003f44270 */
[----:B------:R1:W-:Y:S08]  /*3db0*/  MUFU.TANH R76, R29 ;  /* 0x0000001d004c7308 */ /* 0x0003f00000002400 */
[----:B------:R-:W2:Y:S01]  /*3dc0*/  MUFU.TANH R72, R72 ;  /* 0x0000004800487308 */ /* 0x000ea20000002400 */
[----:B-1----:R-:W-:-:S01]  /*3dd0*/  FFMA.FTZ R29, R117, R88, -R24 ;  /* 0x00000058751d7223 */ /* 0x002fc20000010818 */
[----:B------:R-:W-:Y:S01]  /*3de0*/  FSEL R117, R15, -INF , P1 ;  /* 0xff8000000f757808 */ /* 0x000fe20000800000 */
[----:B------:R-:W-:-:S01]  /*3df0*/  FFMA.FTZ R15, R95, R88, -R24 ;  /* 0x000000585f0f7223 */ /* 0x000fc20000010818 */
[----:B------:R-:W-:-:S02]  /*3e00*/  ISETP.GT.AND P1, PT, R68, 0x31, PT ;  /* 0x000000314400780c */ /* 0x000fc40003f24270 */
[----:B0-----:R-:W-:Y:S02]  /*3e10*/  FSEL R73, R73, -INF , P2 ;  /* 0xff80000049497808 */ /* 0x001fe40001000000 */
[----:B------:R0:W-:Y:S01]  /*3e20*/  MUFU.EX2 R6, R10 ;  /* 0x0000000a00067308 */ /* 0x0001e20000000800 */
[----:B------:R-:W-:-:S07]  /*3e30*/  ISETP.GT.AND P2, PT, R68, 0x40, PT ;  /* 0x000000404400780c */ /* 0x000fce0003f44270 */
[----:B------:R-:W1:Y:S01]  /*3e40*/  MUFU.TANH R74, R74 ;  /* 0x0000004a004a7308 */ /* 0x000e620000002400 */
[----:B0-----:R-:W-:-:S04]  /*3e50*/  FMNMX.FTZ R10, R115, R8, !PT ;  /* 0x00000008730a7209 */ /* 0x001fc80007810000 */
[----:B------:R-:W-:-:S03]  /*3e60*/  FMNMX.FTZ R10, R117, R10, !PT ;  /* 0x0000000a750a7209 */ /* 0x000fc60007810000 */
[----:B------:R0:W-:Y:S01]  /*3e70*/  MUFU.TANH R70, R28 ;  /* 0x0000001c00467308 */ /* 0x0001e20000002400 */
[----:B------:R-:W-:-:S07]  /*3e80*/  FMNMX.FTZ R10, R119, R10, !PT ;  /* 0x0000000a770a7209 */ /* 0x000fce0007810000 */
[----:B------:R-:W3:Y:S01]  /*3e90*/  MUFU.TANH R56, R56 ;  /* 0x0000003800387308 */ /* 0x000ee20000002400 */
[----:B0-----:R-:W-:-:S01]  /*3ea0*/  FFMA.FTZ R28, R121, R88, -R24 ;  /* 0x00000058791c7223 */ /* 0x001fc20000010818 */
[----:B------:R-:W-:Y:S01]  /*3eb0*/  FSEL R121, R21, -INF , P1 ;  /* 0xff80000015797808 */ /* 0x000fe20000800000 */
[----:B------:R-:W-:-:S01]  /*3ec0*/  FFMA.FTZ R21, R91, R88, -R24 ;  /* 0x000000585b157223 */ /* 0x000fc20000010818 */
[----:B------:R-:W-:Y:S02]  /*3ed0*/  ISETP.GT.AND P1, PT, R68, 0x39, PT ;  /* 0x000000394400780c */ /* 0x000fe40003f24270 */
[----:B------:R-:W-:Y:S02]  /*3ee0*/  FMNMX.FTZ R10, R121, R10, !PT ;  /* 0x0000000a790a7209 */ /* 0x000fe40007810000 */
[----:B------:R-:W0:Y:S01]  /*3ef0*/  MUFU.TANH R57, R57 ;  /* 0x0000003900397308 */ /* 0x000e220000002400 */
[----:B--2---:R-:W-:Y:S02]  /*3f00*/  FSEL R103, R72, -INF , P1 ;  /* 0xff80000048677808 */ /* 0x004fe40000800000 */
[----:B------:R-:W-:-:S02]  /*3f10*/  ISETP.GT.AND P1, PT, R68, 0x41, PT ;  /* 0x000000414400780c */ /* 0x000fc40003f24270 */
[----:B-1----:R-:W-:Y:S02]  /*3f20*/  FSEL R101, R74, -INF , P2 ;  /* 0xff8000004a657808 */ /* 0x002fe40001000000 */
[----:B------:R-:W-:Y:S01]  /*3f30*/  ISETP.GT.AND P2, PT, R68, 0x48, PT ;  /* 0x000000484400780c */ /* 0x000fe20003f44270 */
[----:B------:R-:W1:Y:S01]  /*3f40*/  MUFU.TANH R58, R58 ;  /* 0x0000003a003a7308 */ /* 0x000e620000002400 */
[----:B---3--:R-:W-:Y:S02]  /*3f50*/  FSEL R123, R56, -INF , P1 ;  /* 0xff800000387b7808 */ /* 0x008fe40000800000 */
[----:B------:R-:W-:-:S05]  /*3f60*/  ISETP.GT.AND P1, PT, R68, 0x49, PT ;  /* 0x000000494400780c */ /* 0x000fca0003f24270 */
[----:B------:R2:W-:Y:S01]  /*3f70*/  MUFU.EX2 R8, R12 ;  /* 0x0000000c00087308 */ /* 0x0005e20000000800 */
[----:B0-----:R-:W-:Y:S01]  /*3f80*/  FSEL R99, R57, -INF , P2 ;  /* 0xff80000039637808 */ /* 0x001fe20001000000 */
[----:B------:R-:W-:Y:S01]  /*3f90*/  FFMA.FTZ R57, R75, R88, -R24 ;  /* 0x000000584b397223 */ /* 0x000fe20000010818 */
[----:B------:R-:W-:-:S05]  /*3fa0*/  ISETP.GT.AND P2, PT, R68, 0x50, PT ;  /* 0x000000504400780c */ /* 0x000fca0003f44270 */
[----:B------:R-:W0:Y:S01]  /*3fb0*/  MUFU.TANH R59, R59 ;  /* 0x0000003b003b7308 */ /* 0x000e220000002400 */
[----:B--2---:R-:W-:Y:S02]  /*3fc0*/  FMNMX.FTZ R12, R73, R10, !PT ;  /* 0x0000000a490c7209 */ /* 0x004fe40007810000 */
[----:B-1----:R-:W-:Y:S02]  /*3fd0*/  FSEL R133, R58, -INF , P1 ;  /* 0xff8000003a857808 */ /* 0x002fe40000800000 */
[----:B------:R-:W-:Y:S02]  /*3fe0*/  FMNMX.FTZ R12, R103, R12, !PT ;  /* 0x0000000c670c7209 */ /* 0x000fe40007810000 */
[----:B------:R-:W-:Y:S01]  /*3ff0*/  ISETP.GT.AND P1, PT, R68, 0x51, PT ;  /* 0x000000514400780c */ /* 0x000fe20003f24270 */
[----:B------:R-:W1:Y:S01]  /*4000*/  MUFU.TANH R60, R60 ;  /* 0x0000003c003c7308 */ /* 0x000e620000002400 */
[----:B------:R-:W-:-:S04]  /*4010*/  FMNMX.FTZ R12, R101, R12, !PT ;  /* 0x0000000c650c7209 */ /* 0x000fc80007810000 */
[----:B------:R-:W-:-:S03]  /*4020*/  FMNMX.FTZ R12, R123, R12, !PT ;  /* 0x0000000c7b0c7209 */ /* 0x000fc60007810000 */
[----:B------:R-:W2:Y:S01]  /*4030*/  MUFU.TANH R62, R62 ;  /* 0x0000003e003e7308 */ /* 0x000ea20000002400 */
[----:B0-----:R-:W-:Y:S02]  /*4040*/  FSEL R135, R59, -INF , P2 ;  /* 0xff8000003b877808 */ /* 0x001fe40001000000 */
[----:B------:R-:W-:-:S05]  /*4050*/  ISETP.GT.AND P2, PT, R68, 0x58, PT ;  /* 0x000000584400780c */ /* 0x000fca0003f44270 */
[----:B------:R-:W0:Y:S01]  /*4060*/  MUFU.TANH R61, R61 ;  /* 0x0000003d003d7308 */ /* 0x000e220000002400 */
[----:B-1----:R-:W-:Y:S02]  /*4070*/  FSEL R137, R60, -INF , P1 ;  /* 0xff8000003c897808 */ /* 0x002fe40000800000 */
[----:B------:R-:W-:-:S05]  /*4080*/  ISETP.GT.AND P1, PT, R68, 0x59, PT ;  /* 0x000000594400780c */ /* 0x000fca0003f24270 */
[----:B------:R1:W-:Y:S01]  /*4090*/  MUFU.EX2 R10, R14 ;  /* 0x0000000e000a7308 */ /* 0x0003e20000000800 */
[----:B--2---:R-:W-:Y:S02]  /*40a0*/  FSEL R141, R62, -INF , P2 ;  /* 0xff8000003e8d7808 */ /* 0x004fe40001000000 */
[----:B------:R-:W-:-:S05]  /*40b0*/  ISETP.GT.AND P2, PT, R68, 0x60, PT ;  /* 0x000000604400780c */ /* 0x000fca0003f44270 */
[----:B------:R-:W2:Y:S01]  /*40c0*/  MUFU.TANH R63, R63 ;  /* 0x0000003f003f7308 */ /* 0x000ea20000002400 */
[----:B-1----:R-:W-:Y:S02]  /*40d0*/  FMNMX.FTZ R14, R99, R12, !PT ;  /* 0x0000000c630e7209 */ /* 0x002fe40007810000 */
[----:B0-----:R-:W-:Y:S02]  /*40e0*/  FSEL R143, R61, -INF , P1 ;  /* 0xff8000003d8f7808 */ /* 0x001fe40000800000 */
[----:B------:R-:W-:Y:S02]  /*40f0*/  FMNMX.FTZ R14, R133, R14, !PT ;  /* 0x0000000e850e7209 */ /* 0x000fe40007810000 */
[----:B------:R-:W-:Y:S01]  /*4100*/  ISETP.GT.AND P1, PT, R68, 0x61, PT ;  /* 0x000000614400780c */ /* 0x000fe20003f24270 */
[----:B------:R-:W0:Y:S01]  /*4110*/  MUFU.TANH R40, R40 ;  /* 0x0000002800287308 */ /* 0x000e220000002400 */
[----:B------:R-:W-:-:S04]  /*4120*/  FMNMX.FTZ R14, R135, R14, !PT ;  /* 0x0000000e870e7209 */ /* 0x000fc80007810000 */
[----:B------:R-:W-:-:S03]  /*4130*/  FMNMX.FTZ R14, R137, R14, !PT ;  /* 0x0000000e890e7209 */ /* 0x000fc60007810000 */
[----:B------:R-:W1:Y:S01]  /*4140*/  MUFU.TANH R34, R34 ;  /* 0x0000002200227308 */ /* 0x000e620000002400 */
[----:B------:R-:W-:Y:S02]  /*4150*/  FMNMX.FTZ R20, R141, R14, !PT ;  /* 0x0000000e8d147209 */ /* 0x000fe40007810000 */
[----:B--2---:R-:W-:Y:S02]  /*4160*/  FSEL R145, R63, -INF , P2 ;  /* 0xff8000003f917808 */ /* 0x004fe40001000000 */
[----:B------:R-:W-:Y:S02]  /*4170*/  FMNMX.FTZ R20, R143, R20, !PT ;  /* 0x000000148f147209 */ /* 0x000fe40007810000 */
[----:B------:R-:W-:Y:S01]  /*4180*/  ISETP.GT.AND P2, PT, R68, 0x68, PT ;  /* 0x000000684400780c */ /* 0x000fe20003f44270 */
[----:B------:R-:W2:Y:S01]  /*4190*/  MUFU.TANH R48, R48 ;  /* 0x0000003000307308 */ /* 0x000ea20000002400 */
[----:B0-----:R-:W-:Y:S01]  /*41a0*/  FSEL R139, R40, -INF , P1 ;  /* 0xff800000288b7808 */ /* 0x001fe20000800000 */
[----:B------:R-:W-:Y:S01]  /*41b0*/  FFMA.FTZ R40, R67, R88, -R24 ;  /* 0x0000005843287223 */ /* 0x000fe20000010818 */
[----:B------:R-:W-:-:S02]  /*41c0*/  FMNMX.FTZ R20, R145, R20, !PT ;  /* 0x0000001491147209 */ /* 0x000fc40007810000 */
[----:B------:R-:W-:Y:S02]  /*41d0*/  ISETP.GT.AND P1, PT, R68, 0x69, PT ;  /* 0x000000694400780c */ /* 0x000fe40003f24270 */
[----:B------:R-:W-:Y:S01]  /*41e0*/  FMNMX.FTZ R20, R139, R20, !PT ;  /* 0x000000148b147209 */ /* 0x000fe20007810000 */
[----:B------:R-:W0:Y:S01]  /*41f0*/  MUFU.TANH R52, R52 ;  /* 0x0000003400347308 */ /* 0x000e220000002400 */
[----:B-1----:R-:W-:Y:S02]  /*4200*/  FSEL R63, R34, -INF , P2 ;  /* 0xff800000223f7808 */ /* 0x002fe40001000000 */
[----:B------:R-:W-:Y:S02]  /*4210*/  ISETP.GT.AND P2, PT, R68, 0x70, PT ;  /* 0x000000704400780c */ /* 0x000fe40003f44270 */
[----:B------:R-:W-:Y:S01]  /*4220*/  FSEL R59, R42, -INF , P1 ;  /* 0xff8000002a3b7808 */ /* 0x000fe20000800000 */
[----:B------:R-:W-:Y:S01]  /*4230*/  FFMA.FTZ R42, R51, R88, -R24 ;  /* 0x00000058332a7223 */ /* 0x000fe20000010818 */
[----:B------:R-:W-:Y:S01]  /*4240*/  FMNMX.FTZ R34, R63, R20, !PT ;  /* 0x000000143f227209 */ /* 0x000fe20007810000 */
[----:B------:R1:W3:Y:S01]  /*4250*/  MUFU.TANH R54, R25 ;  /* 0x0000001900367308 */ /* 0x0002e20000002400 */
[----:B------:R-:W-:-:S02]  /*4260*/  ISETP.GT.AND P1, PT, R68, 0x71, PT ;  /* 0x000000714400780c */ /* 0x000fc40003f24270 */
[----:B--2---:R-:W-:Y:S01]  /*4270*/  FSEL R61, R48, -INF , P2 ;  /* 0xff800000303d7808 */ /* 0x004fe20001000000 */
[----:B------:R-:W-:-:S01]  /*4280*/  FFMA.FTZ R48, R83, R88, -R24 ;  /* 0x0000005853307223 */ /* 0x000fc20000010818 */
[----:B------:R-:W-:Y:S02]  /*4290*/  FMNMX.FTZ R34, R59, R34, !PT ;  /* 0x000000223b227209 */ /* 0x000fe40007810000 */
[----:B------:R-:W-:Y:S02]  /*42a0*/  CS2R R82, SRZ ;  /* 0x0000000000527805 */ /* 0x000fe4000001ff00 */
[----:B------:R-:W-:Y:S01]  /*42b0*/  ISETP.GT.AND P2, PT, R68, 0x78, PT ;  /* 0x000000784400780c */ /* 0x000fe20003f44270 */
[----:B------:R2:W-:Y:S01]  /*42c0*/  MUFU.EX2 R4, R36 ;  /* 0x0000002400047308 */ /* 0x0005e20000000800 */
[----:B------:R-:W-:Y:S01]  /*42d0*/  FSEL R91, R44, -INF , P1 ;  /* 0xff8000002c5b7808 */ /* 0x000fe20000800000 */
[----:B-1----:R-:W-:Y:S01]  /*42e0*/  FFMA.FTZ R25, R125, R88, -R24 ;  /* 0x000000587d197223 */ /* 0x002fe20000010818 */
[----:B------:R-:W-:-:S02]  /*42f0*/  FMNMX.FTZ R34, R61, R34, !PT ;  /* 0x000000223d227209 */ /* 0x000fc40007810000 */
[----:B------:R-:W-:Y:S02]  /*4300*/  ISETP.GT.AND P1, PT, R68, 0x79, PT ;  /* 0x000000794400780c */ /* 0x000fe40003f24270 */
[----:B0-----:R-:W-:Y:S01]  /*4310*/  FSEL R75, R52, -INF , P2 ;  /* 0xff800000344b7808 */ /* 0x001fe20001000000 */
[----:B------:R0:W-:Y:S01]  /*4320*/  MUFU.EX2 R14, R93 ;  /* 0x0000005d000e7308 */ /* 0x0001e20000000800 */
[----:B------:R-:W-:Y:S02]  /*4330*/  FMNMX.FTZ R34, R91, R34, !PT ;  /* 0x000000225b227209 */ /* 0x000fe40007810000 */
[----:B------:R-:W-:Y:S02]  /*4340*/  ISETP.GT.AND P2, PT, R68, 0x80, PT ;  /* 0x000000804400780c */ /* 0x000fe40003f44270 */
[----:B--2---:R-:W-:Y:S02]  /*4350*/  FMNMX.FTZ R36, R75, R34, !PT ;  /* 0x000000224b247209 */ /* 0x004fe40007810000 */
[----:B------:R-:W-:Y:S01]  /*4360*/  FSEL R95, R50, -INF , P2 ;  /* 0xff800000325f7808 */ /* 0x000fe20001000000 */
[----:B------:R-:W-:Y:S01]  /*4370*/  MUFU.TANH R38, R38 ;  /* 0x0000002600267308 */ /* 0x000fe20000002400 */
[----:B0-----:R-:W-:Y:S01]  /*4380*/  FSEL R93, R46, -INF , P1 ;  /* 0xff8000002e5d7808 */ /* 0x001fe20000800000 */
[----:B------:R-:W-:Y:S01]  /*4390*/  FFMA.FTZ R46, R87, R88, -R24 ;  /* 0x00000058572e7223 */ /* 0x000fe20000010818 */
[----:B------:R-:W-:-:S02]  /*43a0*/  ISETP.GT.AND P1, PT, R68, 0x81, PT ;  /* 0x000000814400780c */ /* 0x000fc40003f24270 */
[----:B------:R-:W-:Y:S02]  /*43b0*/  CS2R R86, SRZ ;  /* 0x0000000000567805 */ /* 0x000fe4000001ff00 */
[----:B------:R-:W-:Y:S02]  /*43c0*/  FMNMX.FTZ R36, R93, R36, !PT ;  /* 0x000000245d247209 */ /* 0x000fe40007810000 */
[----:B------:R-:W-:Y:S01]  /*43d0*/  ISETP.GT.AND P2, PT, R68, 0x88, PT ;  /* 0x000000884400780c */ /* 0x000fe20003f44270 */
[----:B------:R-:W0:Y:S01]  /*43e0*/  MUFU.TANH R127, R127 ;  /* 0x0000007f007f7308 */ /* 0x000e220000002400 */
[----:B---3--:R-:W-:Y:S02]  /*43f0*/  FSEL R67, R54, -INF , P1 ;  /* 0xff80000036437808 */ /* 0x008fe40000800000 */
[----:B------:R-:W-:Y:S02]  /*4400*/  FMNMX.FTZ R36, R95, R36, !PT ;  /* 0x000000245f247209 */ /* 0x000fe40007810000 */
[----:B------:R-:W-:-:S02]  /*4410*/  ISETP.GT.AND P1, PT, R68, 0x89, PT ;  /* 0x000000894400780c */ /* 0x000fc40003f24270 */
[----:B------:R-:W-:Y:S01]  /*4420*/  FMNMX.FTZ R36, R67, R36, !PT ;  /* 0x0000002443247209 */ /* 0x000fe20007810000 */
[----:B------:R-:W1:Y:S01]  /*4430*/  MUFU.TANH R129, R129 ;  /* 0x0000008100817308 */ /* 0x000e620000002400 */
[----:B------:R-:W-:Y:S02]  /*4440*/  FSEL R125, R76, -INF , P1 ;  /* 0xff8000004c7d7808 */ /* 0x000fe40000800000 */
[----:B------:R-:W-:-:S05]  /*4450*/  ISETP.GT.AND P1, PT, R68, 0x91, PT ;  /* 0x000000914400780c */ /* 0x000fca0003f24270 */
[----:B------:R2:W-:Y:S01]  /*4460*/  MUFU.EX2 R12, R97 ;  /* 0x00000061000c7308 */ /* 0x0005e20000000800 */
[----:B0-----:R-:W-:Y:S02]  /*4470*/  FSEL R127, R127, -INF , P1 ;  /* 0xff8000007f7f7808 */ /* 0x001fe40000800000 */
[----:B------:R-:W-:-:S05]  /*4480*/  ISETP.GT.AND P1, PT, R68, 0x99, PT ;  /* 0x000000994400780c */ /* 0x000fca0003f24270 */
[----:B------:R-:W0:Y:S01]  /*4490*/  MUFU.TANH R131, R131 ;  /* 0x0000008300837308 */ /* 0x000e220000002400 */
[----:B--2---:R-:W-:Y:S02]  /*44a0*/  FSEL R97, R70, -INF , P2 ;  /* 0xff80000046617808 */ /* 0x004fe40001000000 */
[----:B------:R-:W-:-:S04]  /*44b0*/  ISETP.GT.AND P2, PT, R68, 0x90, PT ;  /* 0x000000904400780c */ /* 0x000fc80003f44270 */
[----:B------:R-:W-:Y:S01]  /*44c0*/  FSEL R51, R38, -INF , P2 ;  /* 0xff80000026337808 */ /* 0x000fe20001000000 */
[----:B------:R2:W-:Y:S01]  /*44d0*/  MUFU.EX2 R34, R40 ;  /* 0x0000002800227308 */ /* 0x0005e20000000800 */
[----:B------:R-:W-:Y:S01]  /*44e0*/  ISETP.GT.AND P2, PT, R68, 0x98, PT ;  /* 0x000000984400780c */ /* 0x000fe20003f44270 */
[-CC-:B------:R-:W-:Y:S01]  /*44f0*/  FFMA.FTZ R38, R41, R88.reuse, -R24.reuse ;  /* 0x0000005829267223 */ /* 0x180fe20000010818 */
[----:B------:R-:W-:-:S01]  /*4500*/  FFMA.FTZ R41, R47, R88, -R24 ;  /* 0x000000582f297223 */ /* 0x000fc20000010818 */
[-CC-:B------:R-:W-:Y:S01]  /*4510*/  FFMA.FTZ R47, R71, R88.reuse, -R24.reuse ;  /* 0x00000058472f7223 */ /* 0x180fe20000010818 */
[----:B-1----:R-:W-:Y:S01]  /*4520*/  FSEL R129, R129, -INF , P2 ;  /* 0xff80000081817808 */ /* 0x002fe20001000000 */
[----:B------:R-:W-:Y:S02]  /*4530*/  FFMA.FTZ R71, R81, R88, -R24 ;  /* 0x0000005851477223 */ /* 0x000fe40000010818 */
[----:B------:R1:W-:Y:S01]  /*4540*/  MUFU.EX2 R20, R89 ;  /* 0x0000005900147308 */ /* 0x0003e20000000800 */
[----:B--2---:R-:W-:-:S02]  /*4550*/  FMNMX.FTZ R40, R97, R36, !PT ;  /* 0x0000002461287209 */ /* 0x004fc40007810000 */
[----:B0-----:R-:W-:Y:S02]  /*4560*/  FSEL R131, R131, -INF , P1 ;  /* 0xff80000083837808 */ /* 0x001fe40000800000 */
[----:B------:R-:W-:-:S03]  /*4570*/  FMNMX.FTZ R40, R125, R40, !PT ;  /* 0x000000287d287209 */ /* 0x000fc60007810000 */
[----:B------:R-:W-:Y:S01]  /*4580*/  MUFU.EX2 R25, R25 ;  /* 0x0000001900197308 */ /* 0x000fe20000000800 */
[----:B------:R-:W-:-:S04]  /*4590*/  FMNMX.FTZ R40, R51, R40, !PT ;  /* 0x0000002833287209 */ /* 0x000fc80007810000 */
[----:B------:R-:W-:-:S03]  /*45a0*/  FMNMX.FTZ R40, R127, R40, !PT ;  /* 0x000000287f287209 */ /* 0x000fc60007810000 */
[----:B------:R-:W0:Y:S01]  /*45b0*/  MUFU.EX2 R26, R26 ;  /* 0x0000001a001a7308 */ /* 0x000e220000000800 */
[----:B------:R-:W-:-:S04]  /*45c0*/  FMNMX.FTZ R40, R129, R40, !PT ;  /* 0x0000002881287209 */ /* 0x000fc80007810000 */
[----:B------:R-:W-:Y:S01]  /*45d0*/  FMNMX.FTZ R44, R131, R40, !PT ;  /* 0x00000028832c7209 */ /* 0x000fe20007810000 */
[----:B------:R-:W-:-:S01]  /*45e0*/  FFMA.FTZ R40, R69, R88, -R24 ;  /* 0x0000005845287223 */ /* 0x000fc20000010818 */
[----:B------:R-:W-:Y:S01]  /*45f0*/  FFMA.FTZ R69, R85, R88, -R24 ;  /* 0x0000005855457223 */ /* 0x000fe20000010818 */
[----:B------:R-:W2:Y:S01]  /*4600*/  MUFU.EX2 R28, R28 ;  /* 0x0000001c001c7308 */ /* 0x000ea20000000800 */
[----:B------:R-:W-:Y:S01]  /*4610*/  CS2R R84, SRZ ;  /* 0x0000000000547805 */ /* 0x000fe2000001ff00 */
[----:B-1----:R-:W1:Y:S06]  /*4620*/  SHFL.BFLY PT, R89, R44, 0x2, 0x1f ;  /* 0x0c401f002c597f89 */ /* 0x002e6c00000e0000 */
[----:B------:R-:W-:Y:S08]  /*4630*/  MUFU.EX2 R29, R29 ;  /* 0x0000001d001d7308 */ /* 0x000ff00000000800 */
[----:B------:R-:W-:Y:S08]  /*4640*/  MUFU.EX2 R30, R30 ;  /* 0x0000001e001e7308 */ /* 0x000ff00000000800 */
[----:B------:R3:W-:Y:S01]  /*4650*/  MUFU.EX2 R36, R42 ;  /* 0x0000002a00247308 */ /* 0x0007e20000000800 */
[----:B-1----:R-:W-:-:S05]  /*4660*/  FMNMX.FTZ R50, R44, R89, !PT ;  /* 0x000000592c327209 */ /* 0x002fca0007810000 */
[----:B------:R-:W1:Y:S02]  /*4670*/  SHFL.BFLY PT, R89, R50, 0x1, 0x1f ;  /* 0x0c201f0032597f89 */ /* 0x000e6400000e0000 */
[----:B------:R-:W-:Y:S01]  /*4680*/  MUFU.EX2 R44, R77 ;  /* 0x0000004d002c7308 */ /* 0x000fe20000000800 */
[----:B---3--:R-:W-:-:S01]  /*4690*/  FFMA.FTZ R42, R65, R88, -R24 ;  /* 0x00000058412a7223 */ /* 0x008fc20000010818 */
[----:B------:R-:W-:Y:S01]  /*46a0*/  FFMA.FTZ R65, R79, R88, -R24 ;  /* 0x000000584f417223 */ /* 0x000fe20000010818 */
[----:B0-----:R-:W-:-:S04]  /*46b0*/  FADD.FTZ R79, R25, R26 ;  /* 0x0000001a194f7221 */ /* 0x001fc80000010000 */
[----:B--2---:R-:W-:Y:S01]  /*46c0*/  FADD.FTZ R78, R28, R79 ;  /* 0x0000004f1c4e7221 */ /* 0x004fe20000010000 */
[----:B------:R-:W-:Y:S08]  /*46d0*/  MUFU.EX2 R3, R3 ;  /* 0x0000000300037308 */ /* 0x000ff00000000800 */
[----:B------:R-:W-:Y:S01]  /*46e0*/  MUFU.EX2 R5, R5 ;  /* 0x0000000500057308 */ /* 0x000fe20000000800 */
[----:B-1----:R-:W-:Y:S01]  /*46f0*/  FMNMX.FTZ R89, R50, R89, !PT ;  /* 0x0000005932597209 */ /* 0x002fe20007810000 */
[-CC-:B------:R-:W-:Y:S01]  /*4700*/  FFMA.FTZ R50, R39, R88.reuse, -R24.reuse ;  /* 0x0000005827327223 */ /* 0x180fe20000010818 */
[----:B------:R-:W-:-:S05]  /*4710*/  FFMA.FTZ R39, R45, R88, -R24 ;  /* 0x000000582d277223 */ /* 0x000fca0000010818 */
        /* <DEDUP_REMOVED lines=37> */
[----:B0-----:R-:W-:-:S01]  /*4970*/  FADD.FTZ R53, R45, R32 ;  /* 0x000000202d357221 */ /* 0x001fc20000010000 */
[-CC-:B-1----:R-:W-:Y:S01]  /*4980*/  FFMA.FTZ R37, R119, R88.reuse, -R54.reuse ;  /* 0x0000005877257223 */ /* 0x182fe20000010836 */
        /* <DEDUP_REMOVED lines=19> */
[----:B------:R-:W-:Y:S01]  /*4ac0*/  FADD.FTZ R24, R4, R79 ;  /* 0x0000004f04187221 */ /* 0x000fe20000010000 */
[----:B------:R-:W-:-:S01]  /*4ad0*/  FFMA.FTZ R54, R131, R88, -R54 ;  /* 0x0000005883367223 */ /* 0x000fc20000010836 */
        /* <DEDUP_REMOVED lines=8> */
[----:B------:R-:W-:Y:S01]  /*4b60*/  FADD.FTZ R78, R8, R79 ;  /* 0x0000004f084e7221 */ /* 0x000fe20000010000 */
[----:B------:R-:W-:Y:S01]  /*4b70*/  F2FP.SATFINITE.E4M3.F32.PACK_AB_MERGE_C R79, R5, R4, RZ ;  /* 0x00000004054f723e */ /* 0x000fe200048070ff */
[----:B------:R-:W1:Y:S01]  /*4b80*/  MUFU.EX2 R111, R111 ;  /* 0x0000006f006f7308 */ /* 0x000e620000000800 */
[----:B--2---:R-:W-:-:S02]  /*4b90*/  FADD.FTZ R53, R107, R2 ;  /* 0x000000026b357221 */ /* 0x004fc40000010000 */
[----:B------:R-:W-:-:S05]  /*4ba0*/  F2FP.SATFINITE.E4M3.F32.PACK_AB_MERGE_C R187, R3, R30, R79 ;  /* 0x0000001e03bb723e */ /* 0x000fca000480704f */
[----:B------:R-:W2:Y:S01]  /*4bb0*/  MUFU.EX2 R60, R113 ;  /* 0x00000071003c7308 */ /* 0x000ea20000000800 */
[----:B0-----:R-:W-:-:S01]  /*4bc0*/  FADD.FTZ R24, R58, R53 ;  /* 0x000000353a187221 */ /* 0x001fc20000010000 */
[----:B------:R-:W-:-:S04]  /*4bd0*/  F2FP.SATFINITE.E4M3.F32.PACK_AB_MERGE_C R58, R58, R107, RZ ;  /* 0x0000006b3a3a723e */ /* 0x000fc800048070ff */
[----:B------:R-:W-:Y:S02]  /*4be0*/  F2FP.SATFINITE.E4M3.F32.PACK_AB_MERGE_C R186, R52, R33, R58 ;  /* 0x0000002134ba723e */ /* 0x000fe4000480703a */
[----:B------:R-:W-:Y:S01]  /*4bf0*/  CS2R R32, SRZ ;  /* 0x0000000000207805 */ /* 0x000fe2000001ff00 */
[----:B------:R-:W0:Y:S01]  /*4c00*/  MUFU.EX2 R115, R115 ;  /* 0x0000007300737308 */ /* 0x000e220000000800 */
[----:B-1----:R-:W-:-:S07]  /*4c10*/  FADD.FTZ R53, R111, R24 ;  /* 0x000000186f357221 */ /* 0x002fce0000010000 */
[----:B------:R-:W1:Y:S01]  /*4c20*/  MUFU.EX2 R62, R117 ;  /* 0x00000075003e7308 */ /* 0x000e620000000800 */
[----:B--2---:R-:W-:-:S07]  /*4c30*/  FADD.FTZ R24, R60, R53 ;  /* 0x000000353c187221 */ /* 0x004fce0000010000 */
[----:B------:R-:W2:Y:S01]  /*4c40*/  MUFU.EX2 R37, R37 ;  /* 0x0000002500257308 */ /* 0x000ea20000000800 */
[----:B0-----:R-:W-:-:S07]  /*4c50*/  FADD.FTZ R53, R115, R24 ;  /* 0x0000001873357221 */ /* 0x001fce0000010000 */
[----:B------:R-:W0:Y:S08]  /*4c60*/  MUFU.EX2 R13, R13 ;  /* 0x0000000d000d7308 */ /* 0x000e300000000800 */
[----:B------:R-:W3:Y:S08]  /*4c70*/  MUFU.EX2 R64, R121 ;  /* 0x0000007900407308 */ /* 0x000ef00000000800 */
[----:B------:R-:W4:Y:S08]  /*4c80*/  MUFU.EX2 R73, R73 ;  /* 0x0000004900497308 */ /* 0x000f300000000800 */
[----:B------:R-:W5:Y:S08]  /*4c90*/  MUFU.EX2 R15, R15 ;  /* 0x0000000f000f7308 */ /* 0x000f700000000800 */
[----:B------:R1:W-:Y:S08]  /*4ca0*/  MUFU.EX2 R2, R59 ;  /* 0x0000003b00027308 */ /* 0x0003f00000000800 */
[----:B------:R-:W5:Y:S01]  /*4cb0*/  MUFU.EX2 R66, R103 ;  /* 0x0000006700427308 */ /* 0x000f620000000800 */
[----:B-1----:R-:W-:-:S01]  /*4cc0*/  FADD.FTZ R59, R11, R78 ;  /* 0x0000004e0b3b7221 */ /* 0x002fc20000010000 */
[C---:B------:R-:W-:Y:S01]  /*4cd0*/  FADD.FTZ R78, R62.reuse, R53 ;  /* 0x000000353e4e7221 */ /* 0x040fe20000010000 */
[----:B------:R-:W-:-:S02]  /*4ce0*/  F2FP.SATFINITE.E4M3.F32.PACK_AB_MERGE_C R62, R62, R115, RZ ;  /* 0x000000733e3e723e */ /* 0x000fc400048070ff */
[----:B------:R-:W-:Y:S01]  /*4cf0*/  FADD.FTZ R80, R10, R59 ;  /* 0x0000003b0a507221 */ /* 0x000fe20000010000 */
[----:B--2---:R-:W-:-:S01]  /*4d00*/  FADD.FTZ R53, R37, R78 ;  /* 0x0000004e25357221 */ /* 0x004fc20000010000 */
[----:B------:R-:W-:Y:S01]  /*4d10*/  F2FP.SATFINITE.E4M3.F32.PACK_AB_MERGE_C R180, R60, R111, R62 ;  /* 0x0000006f3cb4723e */ /* 0x000fe2000480703e */
[----:B------:R-:W1:Y:S01]  /*4d20*/  MUFU.EX2 R101, R101 ;  /* 0x0000006500657308 */ /* 0x000e620000000800 */
[----:B0-----:R-:W-:-:S01]  /*4d30*/  FADD.FTZ R59, R13, R80 ;  /* 0x000000500d3b7221 */ /* 0x001fc20000010000 */
[----:B---3--:R-:W-:-:S03]  /*4d40*/  FADD.FTZ R78, R64, R53 ;  /* 0x00000035404e7221 */ /* 0x008fc60000010000 */
[----:B------:R-:W-:Y:S01]  /*4d50*/  FADD.FTZ R80, R12, R59 ;  /* 0x0000003b0c507221 */ /* 0x000fe20000010000 */
[----:B----4-:R-:W-:-:S01]  /*4d60*/  FADD.FTZ R53, R73, R78 ;  /* 0x0000004e49357221 */ /* 0x010fc20000010000 */
[----:B------:R-:W-:Y:S01]  /*4d70*/  F2FP.SATFINITE.E4M3.F32.PACK_AB_MERGE_C R59, R29, R28, RZ ;  /* 0x0000001c1d3b723e */ /* 0x000fe200048070ff */
[----:B------:R-:W0:Y:S01]  /*4d80*/  MUFU.EX2 R21, R21 ;  /* 0x0000001500157308 */ /* 0x000e220000000800 */
[----:B-----5:R-:W-:-:S01]  /*4d90*/  FADD.FTZ R29, R15, R80 ;  /* 0x000000500f1d7221 */ /* 0x020fc20000010000 */
[----:B------:R-:W-:Y:S01]  /*4da0*/  FADD.FTZ R28, R66, R53 ;  /* 0x00000035421c7221 */ /* 0x000fe20000010000 */
[----:B------:R-:W-:Y:S02]  /*4db0*/  F2FP.SATFINITE.E4M3.F32.PACK_AB_MERGE_C R15, R15, R12, RZ ;  /* 0x0000000c0f0f723e */ /* 0x000fe400048070ff */
[----:B------:R-:W-:Y:S01]  /*4dc0*/  CS2R R80, SRZ ;  /* 0x0000000000507805 */ /* 0x000fe2000001ff00 */
[----:B------:R-:W-:-:S01]  /*4dd0*/  FADD.FTZ R78, R14, R29 ;  /* 0x0000001d0e4e7221 */ /* 0x000fc20000010000 */
[----:B------:R-:W-:-:S02]  /*4de0*/  F2FP.SATFINITE.E4M3.F32.PACK_AB_MERGE_C R185, R26, R25, R59 ;  /* 0x000000191ab9723e */ /* 0x000fc4000480703b */
[----:B------:R-:W-:Y:S01]  /*4df0*/  CS2R R58, SRZ ;  /* 0x00000000003a7805 */ /* 0x000fe2000001ff00 */
[----:B------:R-:W2:Y:S01]  /*4e00*/  MUFU.EX2 R68, R123 ;  /* 0x0000007b00447308 */ /* 0x000ea20000000800 */
[----:B-1----:R-:W-:-:S01]  /*4e10*/  FADD.FTZ R5, R101, R28 ;  /* 0x0000001c65057221 */ /* 0x002fc20000010000 */
[----:B------:R-:W-:Y:S02]  /*4e20*/  F2FP.SATFINITE.E4M3.F32.PACK_AB_MERGE_C R183, R13, R10, R15 ;  /* 0x0000000a0db7723e */ /* 0x000fe4000480700f */
[----:B------:R-:W-:Y:S02]  /*4e30*/  CS2R R52, SRZ ;  /* 0x0000000000347805 */ /* 0x000fe4000001ff00 */
[----:B------:R-:W-:Y:S02]  /*4e40*/  F2FP.SATFINITE.E4M3.F32.PACK_AB_MERGE_C R66, R66, R73, RZ ;  /* 0x000000494242723e */ /* 0x000fe400048070ff */
[----:B------:R-:W1:Y:S01]  /*4e50*/  MUFU.EX2 R99, R99 ;  /* 0x0000006300637308 */ /* 0x000e620000000800 */
[----:B0-----:R-:W-:-:S01]  /*4e60*/  FADD.FTZ R29, R21, R78 ;  /* 0x0000004e151d7221 */ /* 0x001fc20000010000 */
[----:B------:R-:W-:-:S02]  /*4e70*/  F2FP.SATFINITE.E4M3.F32.PACK_AB_MERGE_C R182, R64, R37, R66 ;  /* 0x0000002540b6723e */ /* 0x000fc40004807042 */
[----:B------:R-:W-:Y:S01]  /*4e80*/  CS2R R78, SRZ ;  /* 0x00000000004e7805 */ /* 0x000fe2000001ff00 */
[----:B------:R-:W-:Y:S01]  /*4e90*/  FADD.FTZ R56, R20, R29 ;  /* 0x0000001d14387221 */ /* 0x000fe20000010000 */
[----:B------:R-:W-:Y:S02]  /*4ea0*/  F2FP.SATFINITE.E4M3.F32.PACK_AB_MERGE_C R29, R11, R8, RZ ;  /* 0x000000080b1d723e */ /* 0x000fe400048070ff */
[----:B------:R-:W0:Y:S01]  /*4eb0*/  MUFU.EX2 R57, R57 ;  /* 0x0000003900397308 */ /* 0x000e220000000800 */
[----:B--2---:R-:W-:-:S01]  /*4ec0*/  FADD.FTZ R28, R68, R5 ;  /* 0x00000005441c7221 */ /* 0x004fc20000010000 */
[----:B------:R-:W-:-:S06]  /*4ed0*/  F2FP.SATFINITE.E4M3.F32.PACK_AB_MERGE_C R181, R9, R6, R29 ;  /* 0x0000000609b5723e */ /* 0x000fcc000480701d */
[----:B------:R-:W2:Y:S01]  /*4ee0*/  MUFU.EX2 R70, R133 ;  /* 0x0000008500467308 */ /* 0x000ea20000000800 */
[----:B-1----:R-:W-:-:S07]  /*4ef0*/  FADD.FTZ R5, R99, R28 ;  /* 0x0000001c63057221 */ /* 0x002fce0000010000 */
[----:B------:R-:W1:Y:S01]  /*4f00*/  MUFU.EX2 R49, R49 ;  /* 0x0000003100317308 */ /* 0x000e620000000800 */
[----:B0-----:R-:W-:-:S01]  /*4f10*/  FADD.FTZ R11, R57, R56 ;  /* 0x00000038390b7221 */ /* 0x001fc20000010000 */
[----:B------:R-:W-:-:S03]  /*4f20*/  F2FP.SATFINITE.E4M3.F32.PACK_AB_MERGE_C R57, R57, R20, RZ ;  /* 0x000000143939723e */ /* 0x000fc600048070ff */
[----:B------:R-:W-:Y:S01]  /*4f30*/  FADD.FTZ R28, R34, R11 ;  /* 0x0000000b221c7221 */ /* 0x000fe20000010000 */
[----:B------:R-:W-:Y:S02]  /*4f40*/  F2FP.SATFINITE.E4M3.F32.PACK_AB_MERGE_C R177, R21, R14, R57 ;  /* 0x0000000e15b1723e */ /* 0x000fe40004807039 */
[----:B------:R-:W-:Y:S01]  /*4f50*/  CS2R R56, SRZ ;  /* 0x0000000000387805 */ /* 0x000fe2000001ff00 */
[----:B------:R-:W0:Y:S01]  /*4f60*/  MUFU.EX2 R55, R55 ;  /* 0x0000003700377308 */ /* 0x000e220000000800 */
[----:B--2---:R-:W-:-:S01]  /*4f70*/  FADD.FTZ R12, R70, R5 ;  /* 0x00000005460c7221 */ /* 0x004fc20000010000 */
[----:B------:R-:W-:-:S04]  /*4f80*/  F2FP.SATFINITE.E4M3.F32.PACK_AB_MERGE_C R70, R70, R99, RZ ;  /* 0x000000634646723e */ /* 0x000fc800048070ff */
[----:B------:R-:W-:Y:S02]  /*4f90*/  F2FP.SATFINITE.E4M3.F32.PACK_AB_MERGE_C R176, R68, R101, R70 ;  /* 0x0000006544b0723e */ /* 0x000fe40004807046 */
[----:B------:R-:W2:Y:S01]  /*4fa0*/  MUFU.EX2 R72, R137 ;  /* 0x0000008900487308 */ /* 0x000ea20000000800 */
[----:B-1----:R-:W-:-:S07]  /*4fb0*/  FADD.FTZ R5, R49, R12 ;  /* 0x0000000c31057221 */ /* 0x002fce0000010000 */
[----:B------:R-:W1:Y:S01]  /*4fc0*/  MUFU.EX2 R141, R141 ;  /* 0x0000008d008d7308 */ /* 0x000e620000000800 */
[----:B0-----:R-:W-:-:S01]  /*4fd0*/  FADD.FTZ R11, R55, R28 ;  /* 0x0000001c370b7221 */ /* 0x001fc20000010000 */
[----:B------:R-:W-:-:S03]  /*4fe0*/  CS2R R28, SRZ ;  /* 0x00000000001c7805 */ /* 0x000fc6000001ff00 */
[----:B------:R-:W-:-:S03]  /*4ff0*/  FADD.FTZ R20, R36, R11 ;  /* 0x0000000b24147221 */ /* 0x000fc60000010000 */
[----:B------:R-:W0:Y:S01]  /*5000*/  MUFU.EX2 R43, R43 ;  /* 0x0000002b002b7308 */ /* 0x000e220000000800 */
[----:B--2---:R-:W-:-:S07]  /*5010*/  FADD.FTZ R12, R72, R5 ;  /* 0x00000005480c7221 */ /* 0x004fce0000010000 */
[----:B------:R-:W2:Y:S01]  /*5020*/  MUFU.EX2 R74, R143 ;  /* 0x0000008f004a7308 */ /* 0x000ea20000000800 */
[----:B-1----:R-:W-:-:S07]  /*5030*/  FADD.FTZ R3, R141, R12 ;  /* 0x0000000c8d037221 */ /* 0x002fce0000010000 */
[----:B------:R-:W1:Y:S01]  /*5040*/  MUFU.EX2 R38, R38 ;  /* 0x0000002600267308 */ /* 0x000e620000000800 */
[C---:B0-----:R-:W-:Y:S01]  /*5050*/  F2FP.SATFINITE.E4M3.F32.PACK_AB_MERGE_C R36, R43.reuse, R36, RZ ;  /* 0x000000242b24723e */ /* 0x041fe200048070ff */
[----:B------:R-:W-:-:S03]  /*5060*/  FADD.FTZ R43, R43, R20 ;  /* 0x000000142b2b7221 */ /* 0x000fc60000010000 */
[----:B------:R-:W-:Y:S02]  /*5070*/  F2FP.SATFINITE.E4M3.F32.PACK_AB_MERGE_C R179, R55, R34, R36 ;  /* 0x0000002237b3723e */ /* 0x000fe40004807024 */
[----:B------:R-:W-:Y:S01]  /*5080*/  CS2R R36, SRZ ;  /* 0x0000000000247805 */ /* 0x000fe2000001ff00 */
[----:B------:R-:W0:Y:S01]  /*5090*/  MUFU.EX2 R145, R145 ;  /* 0x0000009100917308 */ /* 0x000e220000000800 */
[C---:B--2---:R-:W-:Y:S01]  /*50a0*/  F2FP.SATFINITE.E4M3.F32.PACK_AB_MERGE_C R141, R74.reuse, R141, RZ ;  /* 0x0000008d4a8d723e */ /* 0x044fe200048070ff */
[----:B------:R-:W-:-:S03]  /*50b0*/  FADD.FTZ R74, R74, R3 ;  /* 0x000000034a4a7221 */ /* 0x000fc60000010000 */
[----:B------:R-:W-:Y:S02]  /*50c0*/  F2FP.SATFINITE.E4M3.F32.PACK_AB_MERGE_C R178, R72, R49, R141 ;  /* 0x0000003148b2723e */ /* 0x000fe4000480708d */
[----:B------:R-:W-:Y:S01]  /*50d0*/  CS2R R72, SRZ ;  /* 0x0000000000487805 */ /* 0x000fe2000001ff00 */
        /* <DEDUP_REMOVED lines=14> */
[----:B------:R-:W-:Y:S02]  /*51c0*/  F2FP.SATFINITE.E4M3.F32.PACK_AB_MERGE_C R172, R76, R145, R63 ;  /* 0x000000914cac723e */ /* 0x000fe4000480703f */
[----:B------:R-:W-:Y:S01]  /*51d0*/  CS2R R76, SRZ ;  /* 0x00000000004c7805 */ /* 0x000fe2000001ff00 */
[----:B------:R-:W2:Y:S01]  /*51e0*/  MUFU.EX2 R61, R61 ;  /* 0x0000003d003d7308 */ /* 0x000ea20000000800 */
[----:B-1----:R-:W-:-:S01]  /*51f0*/  FADD.FTZ R5, R42, R5 ;  /* 0x000000052a057221 */ /* 0x002fc20000010000 */
[----:B------:R-:W-:Y:S02]  /*5200*/  F2FP.SATFINITE.E4M3.F32.PACK_AB_MERGE_C R31, R42, R31, RZ ;  /* 0x0000001f2a1f723e */ /* 0x000fe400048070ff */
[----:B------:R-:W-:Y:S02]  /*5210*/  CS2R R62, SRZ ;  /* 0x00000000003e7805 */ /* 0x000fe4000001ff00 */
[----:B------:R-:W-:-:S02]  /*5220*/  CS2R R42, SRZ ;  /* 0x00000000002a7805 */ /* 0x000fc4000001ff00 */
[----:B------:R-:W-:Y:S02]  /*5230*/  F2FP.SATFINITE.E4M3.F32.PACK_AB_MERGE_C R173, R41, R38, R31 ;  /* 0x0000002629ad723e */ /* 0x000fe4000480701f */
[----:B------:R-:W-:Y:S01]  /*5240*/  CS2R R30, SRZ ;  /* 0x00000000001e7805 */ /* 0x000fe2000001ff00 */
[----:B------:R-:W1:Y:S01]  /*5250*/  MUFU.EX2 R47, R47 ;  /* 0x0000002f002f7308 */ /* 0x000e620000000800 */
[----:B0-----:R-:W-:-:S07]  /*5260*/  FADD.FTZ R20, R40, R5 ;  /* 0x0000000528147221 */ /* 0x001fce0000010000 */
[----:B------:R-:W0:Y:S01]  /*5270*/  MUFU.EX2 R24, R91 ;  /* 0x0000005b00187308 */ /* 0x000e220000000800 */
[----:B--2---:R-:W-:-:S07]  /*5280*/  FADD.FTZ R3, R61, R6 ;  /* 0x000000063d037221 */ /* 0x004fce0000010000 */
[----:B------:R-:W2:Y:S01]  /*5290*/  MUFU.EX2 R75, R75 ;  /* 0x0000004b004b7308 */ /* 0x000ea20000000800 */
[----:B-1----:R-:W-:-:S04]  /*52a0*/  FADD.FTZ R5, R47, R20 ;  /* 0x000000142f057221 */ /* 0x002fc80000010000 */
[----:B------:R-:W-:-:S03]  /*52b0*/  FADD.FTZ R10, R44, R5 ;  /* 0x000000052c0a7221 */ /* 0x000fc60000010000 */
[----:B------:R-:W1:Y:S01]  /*52c0*/  MUFU.EX2 R65, R65 ;  /* 0x0000004100417308 */ /* 0x000e620000000800 */
[----:B0-----:R-:W-:-:S07]  /*52d0*/  FADD.FTZ R6, R24, R3 ;  /* 0x0000000318067221 */ /* 0x001fce0000010000 */
[----:B------:R-:W0:Y:S01]  /*52e0*/  MUFU.EX2 R4, R93 ;  /* 0x0000005d00047308 */ /* 0x000e220000000800 */
[----:B--2---:R-:W-:-:S07]  /*52f0*/  FADD.FTZ R3, R75, R6 ;  /* 0x000000064b037221 */ /* 0x004fce0000010000 */
[----:B------:R-:W2:Y:S01]  /*5300*/  MUFU.EX2 R46, R46 ;  /* 0x0000002e002e7308 */ /* 0x000ea20000000800 */
[C---:B-1----:R-:W-:Y:S01]  /*5310*/  F2FP.SATFINITE.E4M3.F32.PACK_AB_MERGE_C R44, R65.reuse, R44, RZ ;  /* 0x0000002c412c723e */ /* 0x042fe200048070ff */
[----:B------:R-:W-:-:S03]  /*5320*/  FADD.FTZ R65, R65, R10 ;  /* 0x0000000a41417221 */ /* 0x000fc60000010000 */
[----:B------:R-:W-:Y:S02]  /*5330*/  F2FP.SATFINITE.E4M3.F32.PACK_AB_MERGE_C R175, R47, R40, R44 ;  /* 0x000000282faf723e */ /* 0x000fe4000480702c */
[----:B------:R-:W-:Y:S02]  /*5340*/  CS2R R44, SRZ ;  /* 0x00000000002c7805 */ /* 0x000fe4000001ff00 */
[----:B------:R-:W-:Y:S01]  /*5350*/  CS2R R40, SRZ ;  /* 0x0000000000287805 */ /* 0x000fe2000001ff00 */
[----:B------:R-:W1:Y:S01]  /*5360*/  MUFU.EX2 R95, R95 ;  /* 0x0000005f005f7308 */ /* 0x000e620000000800 */
[C---:B0-----:R-:W-:Y:S01]  /*5370*/  F2FP.SATFINITE.E4M3.F32.PACK_AB_MERGE_C R75, R4.reuse, R75, RZ ;  /* 0x0000004b044b723e */ /* 0x041fe200048070ff */
[----:B------:R-:W-:-:S03]  /*5380*/  FADD.FTZ R4, R4, R3 ;  /* 0x0000000304047221 */ /* 0x000fc60000010000 */
[----:B------:R-:W-:Y:S02]  /*5390*/  F2FP.SATFINITE.E4M3.F32.PACK_AB_MERGE_C R174, R24, R61, R75 ;  /* 0x0000003d18ae723e */ /* 0x000fe4000480704b */
[----:B------:R-:W-:Y:S02]  /*53a0*/  CS2R R74, SRZ ;  /* 0x00000000004a7805 */ /* 0x000fe4000001ff00 */
[----:B------:R-:W-:Y:S01]  /*53b0*/  CS2R R60, SRZ ;  /* 0x00000000003c7805 */ /* 0x000fe2000001ff00 */
[----:B------:R-:W0:Y:S01]  /*53c0*/  MUFU.EX2 R69, R69 ;  /* 0x0000004500457308 */ /* 0x000e220000000800 */
[----:B--2---:R-:W-:-:S01]  /*53d0*/  FADD.FTZ R6, R46, R65 ;  /* 0x000000412e067221 */ /* 0x004fc20000010000 */
[----:B------:R-:W-:Y:S02]  /*53e0*/  CS2R R64, SRZ ;  /* 0x0000000000407805 */ /* 0x000fe4000001ff00 */
[----:B------:R-:W-:-:S04]  /*53f0*/  CS2R R24, SRZ ;  /* 0x0000000000187805 */ /* 0x000fc8000001ff00 */
[----:B------:R2:W3:Y:S01]  /*5400*/  MUFU.EX2 R8, R67 ;  /* 0x0000004300087308 */ /* 0x0004e20000000800 */
[----:B-1----:R-:W-:-:S07]  /*5410*/  FADD.FTZ R3, R95, R4 ;  /* 0x000000045f037221 */ /* 0x002fce0000010000 */
[----:B------:R-:W1:Y:S01]  /*5420*/  MUFU.EX2 R48, R48 ;  /* 0x0000003000307308 */ /* 0x000e620000000800 */
[----:B0-----:R-:W-:-:S01]  /*5430*/  FADD.FTZ R5, R69, R6 ;  /* 0x0000000645057221 */ /* 0x001fc20000010000 */
[----:B--2---:R-:W-:-:S06]  /*5440*/  CS2R R66, SRZ ;  /* 0x0000000000427805 */ /* 0x004fcc000001ff00 */
[----:B------:R-:W0:Y:S01]  /*5450*/  MUFU.EX2 R97, R97 ;  /* 0x0000006100617308 */ /* 0x000e220000000800 */
[----:B---3--:R-:W-:-:S07]  /*5460*/  FADD.FTZ R6, R8, R3 ;  /* 0x0000000308067221 */ /* 0x008fce0000010000 */
[----:B------:R-:W2:Y:S01]  /*5470*/  MUFU.EX2 R12, R125 ;  /* 0x0000007d000c7308 */ /* 0x000ea20000000800 */
[----:B-1----:R-:W-:-:S07]  /*5480*/  FADD.FTZ R10, R48, R5 ;  /* 0x00000005300a7221 */ /* 0x002fce0000010000 */
[----:B------:R-:W1:Y:S01]  /*5490*/  MUFU.EX2 R71, R71 ;  /* 0x0000004700477308 */ /* 0x000e620000000800 */
[----:B0-----:R-:W-:-:S07]  /*54a0*/  FADD.FTZ R3, R97, R6 ;  /* 0x0000000661037221 */ /* 0x001fce0000010000 */
[----:B------:R-:W0:Y:S01]  /*54b0*/  MUFU.EX2 R35, R35 ;  /* 0x0000002300237308 */ /* 0x000e220000000800 */
[C---:B--2---:R-:W-:Y:S01]  /*54c0*/  F2FP.SATFINITE.E4M3.F32.PACK_AB_MERGE_C R97, R12.reuse, R97, RZ ;  /* 0x000000610c61723e */ /* 0x044fe200048070ff */
[----:B------:R-:W-:-:S03]  /*54d0*/  FADD.FTZ R12, R12, R3 ;  /* 0x000000030c0c7221 */ /* 0x000fc60000010000 */
[----:B------:R-:W-:-:S03]  /*54e0*/  F2FP.SATFINITE.E4M3.F32.PACK_AB_MERGE_C R168, R8, R95, R97 ;  /* 0x0000005f08a8723e */ /* 0x000fc60004807061 */
[----:B------:R-:W2:Y:S01]  /*54f0*/  MUFU.EX2 R51, R51 ;  /* 0x0000003300337308 */ /* 0x000ea20000000800 */
[----:B-1----:R-:W-:-:S01]  /*5500*/  FADD.FTZ R10, R71, R10 ;  /* 0x0000000a470a7221 */ /* 0x002fc20000010000 */
[----:B------:R-:W-:Y:S02]  /*5510*/  F2FP.SATFINITE.E4M3.F32.PACK_AB_MERGE_C R48, R71, R48, RZ ;  /* 0x000000304730723e */ /* 0x000fe400048070ff */
[----:B------:R-:W-:Y:S02]  /*5520*/  CS2R R70, SRZ ;  /* 0x0000000000467805 */ /* 0x000fe4000001ff00 */
[----:B------:R-:W-:Y:S02]  /*5530*/  F2FP.SATFINITE.E4M3.F32.PACK_AB_MERGE_C R169, R69, R46, R48 ;  /* 0x0000002e45a9723e */ /* 0x000fe40004807030 */
[----:B------:R-:W-:Y:S01]  /*5540*/  CS2R R68, SRZ ;  /* 0x0000000000447805 */ /* 0x000fe2000001ff00 */
[----:B------:R-:W1:Y:S01]  /*5550*/  MUFU.EX2 R50, R50 ;  /* 0x0000003200327308 */ /* 0x000e620000000800 */
[----:B0-----:R-:W-:-:S01]  /*5560*/  FADD.FTZ R5, R35, R10 ;  /* 0x0000000a23057221 */ /* 0x001fc20000010000 */
[----:B------:R-:W-:-:S02]  /*5570*/  CS2R R48, SRZ ;  /* 0x0000000000307805 */ /* 0x000fc4000001ff00 */
[----:B------:R-:W-:-:S04]  /*5580*/  CS2R R46, SRZ ;  /* 0x00000000002e7805 */ /* 0x000fc8000001ff00 */
[----:B------:R-:W0:Y:S01]  /*5590*/  MUFU.EX2 R2, R127 ;  /* 0x0000007f00027308 */ /* 0x000e220000000800 */
[----:B--2---:R-:W-:-:S07]  /*55a0*/  FADD.FTZ R3, R51, R12 ;  /* 0x0000000c33037221 */ /* 0x004fce0000010000 */
[----:B------:R-:W-:Y:S01]  /*55b0*/  MUFU.EX2 R39, R39 ;  /* 0x0000002700277308 */ /* 0x000fe20000000800 */
[----:B-1----:R-:W-:-:S07]  /*55c0*/  FADD.FTZ R8, R50, R5 ;  /* 0x0000000532087221 */ /* 0x002fce0000010000 */
[----:B------:R-:W1:Y:S01]  /*55d0*/  MUFU.EX2 R129, R129 ;  /* 0x0000008100817308 */ /* 0x000e620000000800 */
[----:B0-----:R-:W-:-:S07]  /*55e0*/  FADD.FTZ R6, R2, R3 ;  /* 0x0000000302067221 */ /* 0x001fce0000010000 */
[----:B------:R-:W0:Y:S08]  /*55f0*/  MUFU.EX2 R54, R54 ;  /* 0x0000003600367308 */ /* 0x000e300000000800 */
[----:B------:R2:W3:Y:S01]  /*5600*/  MUFU.EX2 R4, R27 ;  /* 0x0000001b00047308 */ /* 0x0004e20000000800 */
[----:B-1----:R-:W-:-:S01]  /*5610*/  FADD.FTZ R3, R129, R6 ;  /* 0x0000000681037221 */ /* 0x002fc20000010000 */
[----:B0-----:R-:W-:-:S03]  /*5620*/  F2FP.SATFINITE.E4M3.F32.PACK_AB_MERGE_C R5, R54, R129, RZ ;  /* 0x000000813605723e */ /* 0x001fc600048070ff */
[----:B------:R-:W-:Y:S01]  /*5630*/  FADD.FTZ R3, R54, R3 ;  /* 0x0000000336037221 */ /* 0x000fe20000010000 */
[----:B------:R-:W-:Y:S02]  /*5640*/  CS2R R54, SRZ ;  /* 0x0000000000367805 */ /* 0x000fe4000001ff00 */
[----:B--2---:R-:W-:Y:S02]  /*5650*/  CS2R R26, SRZ ;  /* 0x00000000001a7805 */ /* 0x004fe4000001ff00 */
[----:B------:R-:W-:Y:S02]  /*5660*/  F2FP.SATFINITE.E4M3.F32.PACK_AB_MERGE_C R170, R2, R51, R5 ;  /* 0x0000003302aa723e */ /* 0x000fe40004807005 */
[----:B---3--:R-:W-:Y:S01]  /*5670*/  F2FP.SATFINITE.E4M3.F32.PACK_AB_MERGE_C R9, R4, R39, RZ ;  /* 0x000000270409723e */ /* 0x008fe200048070ff */
[----:B------:R-:W-:-:S03]  /*5680*/  FADD.FTZ R39, R39, R8 ;  /* 0x0000000827277221 */ /* 0x000fc60000010000 */
[----:B------:R-:W-:Y:S01]  /*5690*/  F2FP.SATFINITE.E4M3.F32.PACK_AB_MERGE_C R171, R50, R35, R9 ;  /* 0x0000002332ab723e */ /* 0x000fe20004807009 */
[----:B------:R-:W-:-:S01]  /*56a0*/  FADD.FTZ R2, R4, R39 ;  /* 0x0000002704027221 */ /* 0x000fc20000010000 */
[----:B------:R-:W-:Y:S02]  /*56b0*/  CS2R R50, SRZ ;  /* 0x0000000000327805 */ /* 0x000fe4000001ff00 */
[----:B------:R-:W-:Y:S02]  /*56c0*/  CS2R R38, SRZ ;  /* 0x0000000000267805 */ /* 0x000fe4000001ff00 */
[----:B------:R-:W-:Y:S01]  /*56d0*/  CS2R R34, SRZ ;  /* 0x0000000000227805 */ /* 0x000fe2000001ff00 */
[----:B------:R-:W-:Y:S06]  /*56e0*/  @!P1 BRA `(.L_x_2152) ;  /* 0x0000004000a09947 */ /* 0x000fec0003800000 */
[----:B------:R-:W-:Y:S01]  /*56f0*/  IMAD.MOV.U32 R5, RZ, RZ, R7 ;  /* 0x000000ffff057224 */ /* 0x000fe200078e0007 */
[----:B------:R-:W-:Y:S01]  /*5700*/  UMOV UR56, UR44 ;  /* 0x0000002c00387c82 */ /* 0x000fe20008000000 */
[----:B------:R-:W-:Y:S01]  /*5710*/  IMAD.MOV.U32 R4, RZ, RZ, R89 ;  /* 0x000000ffff047224 */ /* 0x000fe200078e0059 */
[----:B------:R-:W-:Y:S01]  /*5720*/  UMOV UR54, UR43 ;  /* 0x0000002b00367c82 */ /* 0x000fe20008000000 */
[----:B------:R-:W-:Y:S01]  /*5730*/  IMAD.MOV.U32 R87, RZ, RZ, RZ ;  /* 0x000000ffff577224 */ /* 0x000fe200078e00ff */
[----:B------:R-:W-:-:S06]  /*5740*/  ULDC UR52, c[0x0][0x288] ;  /* 0x0000a20000347ab9 */ /* 0x000fcc0000000800 */
.L_x_2163:
[----:B------:R-:W-:Y:S01]  /*5750*/  ISETP.NE.AND P2, PT, RZ, UR40, PT ;  /* 0x00000028ff007c0c */ /* 0x000fe2000bf45270 */
[----:B------:R-:W-:-:S04]  /*5760*/  UISETP.NE.AND UP0, UPT, UR54, 0x1, UPT ;  /* 0x000000013600788c */ /* 0x000fc8000bf05270 */
[----:B------:R-:W-:-:S04]  /*5770*/  USEL UR44, URZ, 0x1, UP0 ;  /* 0x000000013f2c7887 */ /* 0x000fc80008000000 */
[----:B------:R-:W-:-:S04]  /*5780*/  ULOP3.LUT UR44, UR56, UR44, URZ, 0x3c, !UPT ;  /* 0x0000002c382c7292 */ /* 0x000fc8000f8e3c3f */
[----:B------:R-:W-:Y:S08]  /*5790*/  @P2 BRA `(.L_x_2153) ;  /* 0x0000000000382947 */ /* 0x000ff00003800000 */
[----:B------:R-:W-:Y:S05]  /*57a0*/  @!P0 BRA `(.L_x_2154) ;  /* 0x0000000000048947 */ /* 0x000fea0003800000 */
[----:B------:R-:W-:Y:S01]  /*57b0*/  BPT.TRAP 0x1 ;  /* 0x000000040000795c */ /* 0x000fe20000300000 */
.L_x_2154:
        /* <DEDUP_REMOVED lines=9> */
.L_x_2155:
[----:B-1----:R-:W-:Y:S05]  /*5850*/  @P1 BRA `(.L_x_2153) ;  /* 0x0000000000081947 */ /* 0x002fea0003800000 */
[----:B------:R-:W1:Y:S02]  /*5860*/  SYNCS.PHASECHK.TRANS64.TRYWAIT P1, [UR6+0x29830], R6 ;  /* 0x02983006ff0075a7 */ /* 0x000e640008020146 */
[----:B-1----:R-:W-:Y:S05]  /*5870*/  @!P1 BRA `(.L_x_2156) ;  /* 0x000000f800f09947 */ /* 0x002fea0003800000 */
.L_x_2153:
[----:B-1----:R-:W1:Y:S01]  /*5880*/  S2R R7, SR_TID.X ;  /* 0x0000000000077919 */ /* 0x002e620000002100 */
[----:B------:R-:W-:Y:S01]  /*5890*/  UIADD3 UR43, UR54, 0x1, URZ ;  /* 0x00000001362b7890 */ /* 0x000fe2000fffe03f */
[----:B------:R-:W-:Y:S01]  /*58a0*/  UMOV UR27, 0x80000020 ;  /* 0x80000020001b7882 */ /* 0x000fe20000000000 */
[----:B------:R-:W-:Y:S02]  /*58b0*/  UMOV UR28, UR24 ;  /* 0x00000018001c7c82 */ /* 0x000fe40008000000 */
[----:B------:R-:W-:Y:S01]  /*58c0*/  UISETP.NE.AND UP0, UPT, UR43, 0x2, UPT ;  /* 0x000000022b00788c */ /* 0x000fe2000bf05270 */
[----:B------:R-:W-:Y:S01]  /*58d0*/  UMOV UR29, UR25 ;  /* 0x00000019001d7c82 */ /* 0x000fe20008000000 */
[----:B------:R-:W-:Y:S02]  /*58e0*/  UMOV UR31, 0x80000020 ;  /* 0x80000020001f7882 */ /* 0x000fe40000000000 */
[----:B------:R-:W-:Y:S01]  /*58f0*/  USEL UR43, UR43, URZ, UP0 ;  /* 0x0000003f2b2b7287 */ /* 0x000fe20008000000 */
[----:B------:R-:W-:Y:S01]  /*5900*/  UMOV UR32, UR24 ;  /* 0x0000001800207c82 */ /* 0x000fe20008000000 */
[----:B------:R-:W-:-:S02]  /*5910*/  UMOV UR33, UR25 ;  /* 0x0000001900217c82 */ /* 0x000fc40008000000 */
[----:B------:R-:W-:Y:S01]  /*5920*/  UIMAD UR57, UR43, 0x780, UR47 ;  /* 0x000007802b3978a4 */ /* 0x000fe2000f8e022f */
[----:B------:R-:W-:Y:S01]  /*5930*/  UMOV UR35, 0x80000020 ;  /* 0x8000002000237882 */ /* 0x000fe20000000000 */
[----:B------:R-:W-:Y:S02]  /*5940*/  UMOV UR7, 0x80000020 ;  /* 0x8000002000077882 */ /* 0x000fe40000000000 */
[----:B------:R-:W-:Y:S02]  /*5950*/  UIADD3 UR30, UR57, 0x80, URZ ;  /* 0x00000080391e7890 */ /* 0x000fe4000fffe03f */
[----:B------:R-:W-:Y:S02]  /*5960*/  UIADD3 UR34, UR57, 0x100, URZ ;  /* 0x0000010039227890 */ /* 0x000fe4000fffe03f */
[----:B------:R-:W-:Y:S01]  /*5970*/  UMOV UR26, UR57 ;  /* 0x00000039001a7c82 */ /* 0x000fe20008000000 */
[----:B------:R-:W-:Y:S02]  /*5980*/  UIADD3 UR6, UR57, 0x200, URZ ;  /* 0x0000020039067890 */ /* 0x000fe4000fffe03f */
[----:B------:R-:W-:Y:S01]  /*5990*/  UIADD3 UR10, UR57, 0x202, URZ ;  /* 0x00000202390a7890 */ /* 0x000fe2000fffe03f */
[----:B------:R-:W-:Y:S01]  /*59a0*/  UMOV UR11, 0x80000020 ;  /* 0x80000020000b7882 */ /* 0x000fe20000000000 */
[----:B------:R-:W-:Y:S01]  /*59b0*/  UIADD3 UR14, UR57, 0x282, URZ ;  /* 0x00000282390e7890 */ /* 0x000fe2000fffe03f */
[----:B------:R-:W-:Y:S01]  /*59c0*/  UMOV UR15, 0x80000020 ;  /* 0x80000020000f7882 */ /* 0x000fe20000000000 */
[----:B------:R-:W-:Y:S01]  /*59d0*/  UIADD3 UR18, UR57, 0x500, URZ ;  /* 0x0000050039127890 */ /* 0x000fe2000fffe03f */
[----:B-1----:R-:W-:Y:S01]  /*59e0*/  SHF.R.U32.HI R7, RZ, 0x7, R7 ;  /* 0x00000007ff077819 */ /* 0x002fe20000011607 */
[----:B------:R-:W-:Y:S01]  /*59f0*/  UMOV UR19, 0x80000020 ;  /* 0x8000002000137882 */ /* 0x000fe20000000000 */
[----:B------:R-:W-:Y:S01]  /*5a00*/  UIADD3 UR22, UR57, 0x502, URZ ;  /* 0x0000050239167890 */ /* 0x000fe2000fffe03f */
[----:B------:R-:W-:-:S02]  /*5a10*/  UMOV UR23, 0x80000020 ;  /* 0x8000002000177882 */ /* 0x000fc40000000000 */
[----:B0-----:R-:W-:-:S05]  /*5a20*/  VIADD R6, R7, 0x8 ;  /* 0x0000000807067836 */ /* 0x001fca0000000000 */
[----:B------:R0:W-:Y:S06]  /*5a30*/  BAR.SYNC.DEFER_BLOCKING R6, 0x100 ;  /* 0x000400060000751d */ /* 0x0001ec0000010000 */
[----:B------:R-:W-:-:S06]  /*5a40*/  WARPGROUP.ARRIVE ;  /* 0x00000000000079c5 */ /* 0x000fcc0000000000 */
[----:B------:R-:W-:Y:S01]  /*5a50*/  QGMMA.64x32x32.F32.E4M3.E4M3 R152, gdesc[UR24], RZ, !UPT, gsb0 ;  /* 0x00600000189879f3 */ /* 0x000fe2000c0008ff */
[----:B------:R-:W-:Y:S01]  /*5a60*/  UIADD3 UR26, UR57, 0x180, URZ ;  /* 0x00000180391a7890 */ /* 0x000fe2000fffe03f */
        /* <DEDUP_REMOVED lines=160> */
.L_x_2158:
[----:B------:R-:W-:Y:S01]  /*6470*/  ULEA UR6, UR54, UR41, 0x3 ;  /* 0x0000002936067291 */ /* 0x000fe2000f8e183f */
[----:B------:R-:W-:-:S05]  /*6480*/  IMAD.U32 R6, RZ, RZ, UR56 ;  /* 0x00000038ff067e24 */ /* 0x000fca000f8e00ff */
[----:B------:R-:W-:-:S04]  /*6490*/  SHF.L.U32 R6, R6, 0x1f, RZ ;  /* 0x0000001f06067819 */ /* 0x000fc800000006ff */
[----:B------:R0:W1:Y:S01]  /*64a0*/  SYNCS.PHASECHK.TRANS64.TRYWAIT P1, [UR6+0x29850], R6 ;  /* 0x02985006ff0075a7 */ /* 0x0000620008020146 */
[----:B------:R-:W-:Y:S05]  /*64b0*/  @!P0 BRA `(.L_x_2159) ;  /* 0x0000000000048947 */ /* 0x000fea0003800000 */
[----:B------:R-:W-:Y:S01]  /*64c0*/  BPT.TRAP 0x1 ;  /* 0x000000040000795c */ /* 0x000fe20000300000 */
.L_x_2159:
[----:B-1----:R-:W-:Y:S05]  /*64d0*/  @P1 BRA `(.L_x_2157) ;  /* 0x0000000000081947 */ /* 0x002fea0003800000 */
[----:B------:R-:W1:Y:S02]  /*64e0*/  SYNCS.PHASECHK.TRANS64.TRYWAIT P1, [UR6+0x29850], R6 ;  /* 0x02985006ff0075a7 */ /* 0x000e640008020146 */
[----:B-1----:R-:W-:Y:S05]  /*64f0*/  @!P1 BRA `(.L_x_2160) ;  /* 0x000000ec00e89947 */ /* 0x002fea0003800000 */
.L_x_2157:
[----:B------:R-:W-:Y:S01]  /*6500*/  UIADD3 UR6, UR41, 0x400, URZ ;  /* 0x0000040029067890 */ /* 0x000fe2000fffe03f */
[----:B------:R-:W-:Y:S01]  /*6510*/  WARPGROUP.ARRIVE ;  /* 0x00000000000079c5 */ /* 0x000fe20000000000 */
[----:B------:R-:W-:-:S05]  /*6520*/  UMOV UR7, 0xc0000010 ;  /* 0xc000001000077882 */ /* 0x000fca0000000000 */
[----:B-1----:R-:W1:Y:S01]  /*6530*/  S2R R7, SR_TID.X ;  /* 0x0000000000077919 */ /* 0x002e620000002100 */
        /* <DEDUP_REMOVED lines=32> */
.L_x_2161:
[----:B------:R-:W-:Y:S01]  /*6740*/  UISETP.NE.AND UP0, UPT, UR49, URZ, UPT ;  /* 0x0000003f3100728c */ /* 0x000fe2000bf05270 */
[C---:B------:R-:W-:Y:S01]  /*6750*/  FMUL.FTZ R20, R0.reuse, R142 ;  /* 0x0000008e00147220 */ /* 0x040fe20000410000 */
[----:B------:R-:W-:Y:S01]  /*6760*/  FMUL.FTZ R142, R0, R128 ;  /* 0x00000080008e7220 */ /* 0x000fe20000410000 */
[----:B------:R-:W-:Y:S02]  /*6770*/  VIADD R128, R18, UR37 ;  /* 0x0000002512807c36 */ /* 0x000fe40008000000 */
[C---:B------:R-:W-:Y:S01]  /*6780*/  FMUL.FTZ R185, R0.reuse, R137 ;  /* 0x0000008900b97220 */ /* 0x040fe20000410000 */
[C---:B------:R-:W-:Y:S01]  /*6790*/  FMUL.FTZ R137, R0.reuse, R147 ;  /* 0x0000009300897220 */ /* 0x040fe20000410000 */
[----:B------:R-:W-:Y:S01]  /*67a0*/  PLOP3.LUT P1, PT, PT, PT, UP0, 0x80, 0x0 ;  /* 0x000000000000781c */ /* 0x000fe20003f2f008 */
[C---:B------:R-:W-:Y:S01]  /*67b0*/  FMUL.FTZ R147, R0.reuse, R125 ;  /* 0x0000007d00937220 */ /* 0x040fe20000410000 */
[----:B------:R-:W-:Y:S01]  /*67c0*/  PLOP3.LUT P2, PT, PT, PT, UP0, 0x80, 0x0 ;  /* 0x000000000000781c */ /* 0x000fe20003f4f008 */
[C---:B------:R-:W-:Y:S01]  /*67d0*/  FMUL.FTZ R195, R0.reuse, R140 ;  /* 0x0000008c00c37220 */ /* 0x040fe20000410000 */
[C---:B------:R-:W-:Y:S01]  /*67e0*/  FMUL.FTZ R140, R0.reuse, R121 ;  /* 0x00000079008c7220 */ /* 0x040fe20000410000 */
[----:B------:R-:W-:Y:S01]  /*67f0*/  @UP0 ULDC UR6, c[0x0][0x44c] ;  /* 0x0001130000060ab9 */ /* 0x000fe20000000800 */
[C---:B------:R-:W-:Y:S01]  /*6800*/  FMUL.FTZ R121, R0.reuse, R122 ;  /* 0x0000007a00797220 */ /* 0x040fe20000410000 */
[C---:B------:R-:W-:Y:S01]  /*6810*/  FMUL.FTZ R122, R0.reuse, R127 ;  /* 0x0000007f007a7220 */ /* 0x040fe20000410000 */
[C---:B------:R-:W-:Y:S01]  /*6820*/  FMUL.FTZ R21, R0.reuse, R143 ;  /* 0x0000008f00157220 */ /* 0x040fe20000410000 */
[----:B------:R-:W1:Y:S01]  /*6830*/  LDC R127, c[0x0][0x2f0] ;  /* 0x0000bc00ff7f7b82 */ /* 0x000e620000000800 */
[C---:B------:R-:W-:Y:S01]  /*6840*/  FMUL.FTZ R171, R0.reuse, R141 ;  /* 0x0000008d00ab7220 */ /* 0x040fe20000410000 */
[C---:B------:R-:W-:Y:S01]  /*6850*/  FMUL.FTZ R168, R0.reuse, R152 ;  /* 0x0000009800a87220 */ /* 0x040fe20000410000 */
[----:B------:R-:W-:Y:S01]  /*6860*/  FMUL.FTZ R141, R0, R124 ;  /* 0x0000007c008d7220 */ /* 0x000fe20000410000 */
[----:B------:R-:W-:Y:S01]  /*6870*/  @P1 IMAD.HI.U32 R125, R128, UR6, RZ ;  /* 0x00000006807d1c27 */ /* 0x000fe2000f8e00ff */
[----:B------:R-:W-:-:S03]  /*6880*/  @UP0 ULDC UR6, c[0x0][0x450] ;  /* 0x0001140000060ab9 */ /* 0x000fc60000000800 */
[C---:B------:R-:W-:Y:S01]  /*6890*/  FMUL.FTZ R124, R0.reuse, R130 ;  /* 0x00000082007c7220 */ /* 0x040fe20000410000 */
[C---:B------:R-:W-:Y:S01]  /*68a0*/  FMUL.FTZ R152, R0.reuse, R153 ;  /* 0x0000009900987220 */ /* 0x040fe20000410000 */
[----:B------:R-:W2:Y:S01]  /*68b0*/  MUFU.TANH R168, R168 ;  /* 0x000000a800a87308 */ /* 0x000ea20000002400 */
[----:B------:R-:W-:Y:S01]  /*68c0*/  @P2 SHF.R.U32.HI R128, RZ, UR6, R125 ;  /* 0x00000006ff802c19 */ /* 0x000fe2000801167d */
[----:B------:R-:W-:Y:S01]  /*68d0*/  UMOV UR6, 0x1 ;  /* 0x0000000100067882 */ /* 0x000fe20000000000 */
[C---:B------:R-:W-:Y:S01]  /*68e0*/  FMUL.FTZ R153, R0.reuse, R156 ;  /* 0x0000009c00997220 */ /* 0x040fe20000410000 */
[----:B------:R-:W-:Y:S01]  /*68f0*/  UIMAD UR6, UR55, -0xa0, UR6 ;  /* 0xffffff60370678a4 */ /* 0x000fe2000f8e0206 */
[C---:B0-----:R-:W-:Y:S01]  /*6900*/  FMUL.FTZ R6, R0.reuse, R154 ;  /* 0x0000009a00067220 */ /* 0x041fe20000410000 */
[----:B------:R-:W0:Y:S01]  /*6910*/  SHFL.IDX PT, R143, R128, RZ, 0x1c1f ;  /* 0x001c1fff808f7589 */ /* 0x000e2200000e0000 */
[C---:B------:R-:W-:Y:S01]  /*6920*/  FMUL.FTZ R154, R0.reuse, R157 ;  /* 0x0000009d009a7220 */ /* 0x040fe20000410000 */
[----:B------:R-:W3:Y:S01]  /*6930*/  MUFU.TANH R152, R152 ;  /* 0x0000009800987308 */ /* 0x000ee20000002400 */
[----:B------:R-:W-:Y:S01]  /*6940*/  FMUL.FTZ R125, R0, R131 ;  /* 0x00000083007d7220 */ /* 0x000fe20000410000 */
[----:B------:R-:W-:-:S02]  /*6950*/  IMAD.U32 R130, RZ, RZ, UR6 ;  /* 0x00000006ff827e24 */ /* 0x000fc4000f8e00ff */
[C---:B------:R-:W-:Y:S01]  /*6960*/  FMUL.FTZ R131, R0.reuse, R132 ;  /* 0x0000008400837220 */ /* 0x040fe20000410000 */
[C---:B------:R-:W-:Y:S01]  /*6970*/  FMUL.FTZ R7, R0.reuse, R155 ;  /* 0x0000009b00077220 */ /* 0x040fe20000410000 */
[C---:B------:R-:W-:Y:S01]  /*6980*/  FMUL.FTZ R155, R0.reuse, R160 ;  /* 0x000000a0009b7220 */ /* 0x040fe20000410000 */
[----:B------:R-:W-:Y:S02]  /*6990*/  IMAD R130, R17, -0x2, R130 ;  /* 0xfffffffe11827824 */ /* 0x000fe400078e0282 */
[C---:B------:R-:W-:Y:S01]  /*69a0*/  FMUL.FTZ R156, R0.reuse, R161 ;  /* 0x000000a1009c7220 */ /* 0x040fe20000410000 */
[----:B------:R-:W4:Y:S01]  /*69b0*/  MUFU.TANH R153, R153 ;  /* 0x0000009900997308 */ /* 0x000f220000002400 */
[C---:B------:R-:W-:Y:S01]  /*69c0*/  FMUL.FTZ R161, R0.reuse, R120 ;  /* 0x0000007800a17220 */ /* 0x040fe20000410000 */
[----:B-1----:R-:W-:Y:S02]  /*69d0*/  IMAD R130, R127, UR48, R130 ;  /* 0x000000307f827c24 */ /* 0x002fe4000f8e0282 */
        /* <DEDUP_REMOVED lines=11> */
[----:B0-----:R-:W-:Y:S01]  /*6a90*/  IADD3 R132, R143, -UR52, R130 ;  /* 0x800000348f847c10 */ /* 0x001fe2000fffe082 */
[C---:B------:R-:W-:Y:S01]  /*6aa0*/  FMUL.FTZ R13, R0.reuse, R167 ;  /* 0x000000a7000d7220 */ /* 0x040fe20000410000 */
[----:B------:R-:W0:Y:S01]  /*6ab0*/  MUFU.TANH R155, R155 ;  /* 0x0000009b009b7308 */ /* 0x000e220000002400 */
[----:B------:R-:W-:Y:S01]  /*6ac0*/  FMUL.FTZ R167, R0, R145 ;  /* 0x0000009100a77220 */ /* 0x000fe20000410000 */
[----:B------:R-:W-:Y:S01]  /*6ad0*/  ISETP.GT.AND P1, PT, R132, RZ, PT ;  /* 0x000000ff8400720c */ /* 0x000fe20003f24270 */
[----:B------:R-:W-:Y:S01]  /*6ae0*/  FMUL.FTZ R165, R0, R148 ;  /* 0x0000009400a57220 */ /* 0x000fe20000410000 */
[----:B------:R-:W-:Y:S01]  /*6af0*/  ISETP.GT.AND P2, PT, R132, 0x1, PT ;  /* 0x000000018400780c */ /* 0x000fe20003f44270 */
[----:B------:R-:W-:Y:S01]  /*6b00*/  FMUL.FTZ R11, R0, R163 ;  /* 0x000000a3000b7220 */ /* 0x000fe20000410000 */
[----:B--2---:R-:W-:Y:S01]  /*6b10*/  FSEL R173, R168, -INF , P1 ;  /* 0xff800000a8ad7808 */ /* 0x004fe20000800000 */
[----:B------:R-:W-:Y:S01]  /*6b20*/  FMUL.FTZ R163, R0, R149 ;  /* 0x0000009500a37220 */ /* 0x000fe20000410000 */
[----:B------:R-:W2:Y:S01]  /*6b30*/  MUFU.TANH R156, R156 ;  /* 0x0000009c009c7308 */ /* 0x000ea20000002400 */
[----:B------:R-:W-:Y:S01]  /*6b40*/  ISETP.GT.AND P1, PT, R132, 0x8, PT ;  /* 0x000000088400780c */ /* 0x000fe20003f24270 */
[----:B------:R-:W-:Y:S01]  /*6b50*/  FMUL.FTZ R129, R0, R129 ;  /* 0x0000008100817220 */ /* 0x000fe20000410000 */
[----:B---3--:R-:W-:Y:S01]  /*6b60*/  FSEL R175, R152, -INF , P2 ;  /* 0xff80000098af7808 */ /* 0x008fe20001000000 */
[C---:B------:R-:W-:Y:S01]  /*6b70*/  FMUL.FTZ R133, R0.reuse, R133 ;  /* 0x0000008500857220 */ /* 0x040fe20000410000 */
[----:B------:R-:W-:Y:S01]  /*6b80*/  FMNMX.FTZ R104, R173, R4, !PT ;  /* 0x00000004ad687209 */ /* 0x000fe20007810000 */
[----:B------:R-:W-:Y:S01]  /*6b90*/  FMUL.FTZ R143, R0, R105 ;  /* 0x00000069008f7220 */ /* 0x000fe20000410000 */
[----:B------:R-:W-:Y:S01]  /*6ba0*/  ISETP.GT.AND P2, PT, R132, 0x9, PT ;  /* 0x000000098400780c */ /* 0x000fe20003f44270 */
[----:B------:R-:W3:Y:S01]  /*6bb0*/  MUFU.TANH R158, R158 ;  /* 0x0000009e009e7308 */ /* 0x000ee20000002400 */
[----:B----4-:R-:W-:Y:S01]  /*6bc0*/  FSEL R177, R153, -INF , P1 ;  /* 0xff80000099b17808 */ /* 0x010fe20000800000 */
[C---:B------:R-:W-:Y:S01]  /*6bd0*/  FMUL.FTZ R127, R0.reuse, R135 ;  /* 0x00000087007f7220 */ /* 0x040fe20000410000 */
[----:B------:R-:W-:Y:S01]  /*6be0*/  FMNMX.FTZ R104, R175, R104, !PT ;  /* 0x00000068af687209 */ /* 0x000fe20007810000 */
[----:B------:R-:W-:Y:S01]  /*6bf0*/  FMUL.FTZ R108, R0, R108 ;  /* 0x0000006c006c7220 */ /* 0x000fe20000410000 */
[----:B------:R-:W-:Y:S01]  /*6c00*/  ISETP.GT.AND P1, PT, R132, 0x10, PT ;  /* 0x000000108400780c */ /* 0x000fe20003f24270 */
[----:B------:R-:W-:Y:S01]  /*6c10*/  FMUL.FTZ R109, R0, R109 ;  /* 0x0000006d006d7220 */ /* 0x000fe20000410000 */
[----:B-1----:R-:W-:Y:S01]  /*6c20*/  FSEL R179, R154, -INF , P2 ;  /* 0xff8000009ab37808 */ /* 0x002fe20001000000 */
[----:B------:R-:W1:Y:S01]  /*6c30*/  MUFU.TANH R157, R157 ;  /* 0x0000009d009d7308 */ /* 0x000e620000002400 */
[----:B------:R-:W-:Y:S01]  /*6c40*/  FMNMX.FTZ R144, R177, R104, !PT ;  /* 0x00000068b1907209 */ /* 0x000fe20007810000 */
[----:B------:R-:W-:Y:S01]  /*6c50*/  FMUL.FTZ R104, R0, R106 ;  /* 0x0000006a00687220 */ /* 0x000fe20000410000 */
[----:B------:R-:W-:Y:S01]  /*6c60*/  ISETP.GT.AND P2, PT, R132, 0x11, PT ;  /* 0x000000118400780c */ /* 0x000fe20003f44270 */
[C---:B------:R-:W-:Y:S01]  /*6c70*/  FMUL.FTZ R106, R0.reuse, R107 ;  /* 0x0000006b006a7220 */ /* 0x040fe20000410000 */
[----:B0-----:R-:W-:Y:S01]  /*6c80*/  FSEL R187, R155, -INF , P1 ;  /* 0xff8000009bbb7808 */ /* 0x001fe20000800000 */
[----:B------:R-:W-:Y:S01]  /*6c90*/  FMUL.FTZ R112, R0, R112 ;  /* 0x0000007000707220 */ /* 0x000fe20000410000 */
[----:B------:R-:W-:Y:S01]  /*6ca0*/  FMNMX.FTZ R144, R179, R144, !PT ;  /* 0x00000090b3907209 */ /* 0x000fe20007810000 */
[----:B------:R-:W0:Y:S01]  /*6cb0*/  MUFU.TANH R159, R159 ;  /* 0x0000009f009f7308 */ /* 0x000e220000002400 */
[----:B------:R-:W-:Y:S01]  /*6cc0*/  ISETP.GT.AND P1, PT, R132, 0x18, PT ;  /* 0x000000188400780c */ /* 0x000fe20003f24270 */
[----:B------:R-:W-:Y:S01]  /*6cd0*/  FMUL.FTZ R113, R0, R113 ;  /* 0x0000007100717220 */ /* 0x000fe20000410000 */
[----:B--2---:R-:W-:Y:S01]  /*6ce0*/  FSEL R197, R156, -INF , P2 ;  /* 0xff8000009cc57808 */ /* 0x004fe20001000000 */
[C---:B------:R-:W-:Y:S01]  /*6cf0*/  FMUL.FTZ R136, R0.reuse, R146 ;  /* 0x0000009200887220 */ /* 0x040fe20000410000 */
[----:B------:R-:W-:Y:S01]  /*6d00*/  FMNMX.FTZ R144, R187, R144, !PT ;  /* 0x00000090bb907209 */ /* 0x000fe20007810000 */
[----:B------:R-:W-:Y:S01]  /*6d10*/  FMUL.FTZ R117, R0, R117 ;  /* 0x0000007500757220 */ /* 0x000fe20000410000 */
[----:B------:R-:W-:Y:S01]  /*6d20*/  ISETP.GT.AND P2, PT, R132, 0x19, PT ;  /* 0x000000198400780c */ /* 0x000fe20003f44270 */
[----:B------:R-:W2:Y:S01]  /*6d30*/  MUFU.TANH R185, R185 ;  /* 0x000000b900b97308 */ /* 0x000ea20000002400 */
[----:B---3--:R-:W-:Y:S01]  /*6d40*/  FSEL R199, R158, -INF , P1 ;  /* 0xff8000009ec77808 */ /* 0x008fe20000800000 */
[C---:B------:R-:W-:Y:S01]  /*6d50*/  FMUL.FTZ R116, R0.reuse, R116 ;  /* 0x0000007400747220 */ /* 0x040fe20000410000 */
[----:B------:R-:W-:Y:S01]  /*6d60*/  FMNMX.FTZ R144, R197, R144, !PT ;  /* 0x00000090c5907209 */ /* 0x000fe20007810000 */
[----:B------:R-:W-:Y:S01]  /*6d70*/  FMUL.FTZ R88, R0, R88 ;  /* 0x0000005800587220 */ /* 0x000fe20000410000 */
[----:B------:R-:W-:Y:S01]  /*6d80*/  ISETP.GT.AND P1, PT, R132, 0x20, PT ;  /* 0x000000208400780c */ /* 0x000fe20003f24270 */
[C---:B------:R-:W-:Y:S01]  /*6d90*/  FMUL.FTZ R89, R0.reuse, R89 ;  /* 0x0000005900597220 */ /* 0x040fe20000410000 */
        /* <DEDUP_REMOVED lines=11> */
[C---:B------:R-:W-:Y:S01]  /*6e50*/  FMUL.FTZ R15, R0.reuse, R139 ;  /* 0x0000008b000f7220 */ /* 0x040fe20000410000 */
[----:B--2---:R-:W-:Y:S01]  /*6e60*/  FSEL R185, R185, -INF , P2 ;  /* 0xff800000b9b97808 */ /* 0x004fe20001000000 */
[C---:B------:R-:W-:Y:S01]  /*6e70*/  FMUL.FTZ R139, R0.reuse, R151 ;  /* 0x00000097008b7220 */ /* 0x040fe20000410000 */
[----:B------:R-:W-:Y:S01]  /*6e80*/  FMNMX.FTZ R144, R183, R144, !PT ;  /* 0x00000090b7907209 */ /* 0x000fe20007810000 */
[----:B------:R-:W-:Y:S01]  /*6e90*/  FMUL.FTZ R207, R0, R111 ;  /* 0x0000006f00cf7220 */ /* 0x000fe20000410000 */
[----:B------:R-:W-:Y:S01]  /*6ea0*/  ISETP.GT.AND P2, PT, R132, 0x29, PT ;  /* 0x000000298400780c */ /* 0x000fe20003f44270 */
[----:B------:R-:W2:Y:S01]  /*6eb0*/  MUFU.TANH R169, R169 ;  /* 0x000000a900a97308 */ /* 0x000ea20000002400 */
[----:B-1----:R-:W-:Y:S01]  /*6ec0*/  FSEL R195, R195, -INF , P1 ;  /* 0xff800000c3c37808 */ /* 0x002fe20000800000 */
[C---:B------:R-:W-:Y:S01]  /*6ed0*/  FMUL.FTZ R10, R0.reuse, R162 ;  /* 0x000000a2000a7220 */ /* 0x040fe20000410000 */
[----:B------:R-:W-:Y:S01]  /*6ee0*/  FMNMX.FTZ R144, R185, R144, !PT ;  /* 0x00000090b9907209 */ /* 0x000fe20007810000 */
[----:B------:R-:W-:Y:S01]  /*6ef0*/  FMUL.FTZ R12, R0, R166 ;  /* 0x000000a6000c7220 */ /* 0x000fe20000410000 */
[----:B------:R-:W-:Y:S01]  /*6f00*/  ISETP.GT.AND P1, PT, R132, 0x30, PT ;  /* 0x000000308400780c */ /* 0x000fe20003f24270 */
[C---:B------:R-:W-:Y:S01]  /*6f10*/  FMUL.FTZ R205, R0.reuse, R110 ;  /* 0x0000006e00cd7220 */ /* 0x040fe20000410000 */
[----:B------:R-:W-:Y:S01]  /*6f20*/  FMNMX.FTZ R144, R195, R144, !PT ;  /* 0x00000090c3907209 */ /* 0x000fe20007810000 */
[----:B------:R-:W1:Y:S01]  /*6f30*/  MUFU.TANH R167, R167 ;  /* 0x000000a700a77308 */ /* 0x000e620000002400 */
[----:B0-----:R-:W-:Y:S01]  /*6f40*/  FSEL R171, R171, -INF , P2 ;  /* 0xff800000abab7808 */ /* 0x001fe20001000000 */
[----:B------:R-:W-:Y:S01]  /*6f50*/  FMUL.FTZ R14, R0, R138 ;  /* 0x0000008a000e7220 */ /* 0x000fe20000410000 */
[----:B------:R-:W-:Y:S01]  /*6f60*/  ISETP.GT.AND P2, PT, R132, 0x31, PT ;  /* 0x000000318400780c */ /* 0x000fe20003f44270 */
[C---:B------:R-:W-:Y:S01]  /*6f70*/  FMUL.FTZ R138, R0.reuse, R150 ;  /* 0x00000096008a7220 */ /* 0x040fe20000410000 */
[----:B------:R-:W-:Y:S01]  /*6f80*/  FMNMX.FTZ R144, R171, R144, !PT ;  /* 0x00000090ab907209 */ /* 0x000fe20007810000 */
[C---:B------:R-:W-:Y:S01]  /*6f90*/  FMUL.FTZ R209, R0.reuse, R114 ;  /* 0x0000007200d17220 */ /* 0x040fe20000410000 */
[C---:B------:R-:W-:Y:S01]  /*6fa0*/  FMUL.FTZ R90, R0.reuse, R90 ;  /* 0x0000005a005a7220 */ /* 0x040fe20000410000 */
[----:B------:R-:W0:Y:S01]  /*6fb0*/  MUFU.TANH R165, R165 ;  /* 0x000000a500a57308 */ /* 0x000e220000002400 */
[----:B--2---:R-:W-:Y:S01]  /*6fc0*/  FSEL R169, R169, -INF , P1 ;  /* 0xff800000a9a97808 */ /* 0x004fe20000800000 */
[----:B------:R-:W-:Y:S01]  /*6fd0*/  FMUL.FTZ R91, R0, R91 ;  /* 0x0000005b005b7220 */ /* 0x000fe20000410000 */
[----:B------:R-:W-:Y:S01]  /*6fe0*/  ISETP.GT.AND P1, PT, R132, 0x38, PT ;  /* 0x000000388400780c */ /* 0x000fe20003f24270 */
[C---:B------:R-:W-:Y:S01]  /*6ff0*/  FMUL.FTZ R94, R0.reuse, R94 ;  /* 0x0000005e005e7220 */ /* 0x040fe20000410000 */
[----:B------:R-:W-:Y:S01]  /*7000*/  FMNMX.FTZ R144, R169, R144, !PT ;  /* 0x00000090a9907209 */ /* 0x000fe20007810000 */
[C---:B------:R-:W-:Y:S01]  /*7010*/  FMUL.FTZ R95, R0.reuse, R95 ;  /* 0x0000005f005f7220 */ /* 0x040fe20000410000 */
[C---:B------:R-:W-:Y:S01]  /*7020*/  FMUL.FTZ R98, R0.reuse, R98 ;  /* 0x0000006200627220 */ /* 0x040fe20000410000 */
[----:B------:R-:W2:Y:S01]  /*7030*/  MUFU.TANH R163, R163 ;  /* 0x000000a300a37308 */ /* 0x000ea20000002400 */
[----:B-1----:R-:W-:Y:S01]  /*7040*/  FSEL R167, R167, -INF , P2 ;  /* 0xff800000a7a77808 */ /* 0x002fe20001000000 */
[----:B------:R-:W-:Y:S01]  /*7050*/  FMUL.FTZ R99, R0, R99 ;  /* 0x0000006300637220 */ /* 0x000fe20000410000 */
[----:B------:R-:W-:Y:S01]  /*7060*/  ISETP.GT.AND P2, PT, R132, 0x39, PT ;  /* 0x000000398400780c */ /* 0x000fe20003f44270 */
[----:B------:R-:W-:Y:S01]  /*7070*/  FMUL.FTZ R103, R0, R103 ;  /* 0x0000006700677220 */ /* 0x000fe20000410000 */
[----:B------:R-:W-:Y:S01]  /*7080*/  FMNMX.FTZ R144, R167, R144, !PT ;  /* 0x00000090a7907209 */ /* 0x000fe20007810000 */
[----:B------:R-:W-:-:S02]  /*7090*/  ULEA UR6, UR43, UR41, 0x3 ;  /* 0x000000292b067291 */ /* 0x000fc4000f8e183f */
[----:B------:R-:W1:Y:S01]  /*70a0*/  MUFU.TANH R161, R161 ;  /* 0x000000a100a17308 */ /* 0x000e620000002400 */
[----:B0-----:R-:W-:Y:S01]  /*70b0*/  FSEL R165, R165, -INF , P1 ;  /* 0xff800000a5a57808 */ /* 0x001fe20000800000 */
[----:B------:R-:W-:Y:S01]  /*70c0*/  UIADD3 UR6, UR6, 0x29840, URZ ;  /* 0x0002984006067890 */ /* 0x000fe2000fffe03f */
[C---:B------:R-:W-:Y:S02]  /*70d0*/  ISETP.GT.AND P1, PT, R132.reuse, 0x40, PT ;  /* 0x000000408400780c */ /* 0x040fe40003f24270 */
[----:B------:R-:W-:Y:S01]  /*70e0*/  FMNMX.FTZ R144, R165, R144, !PT ;  /* 0x00000090a5907209 */ /* 0x000fe20007810000 */
[----:B------:R-:W-:Y:S02]  /*70f0*/  UPRMT UR6, UR39, 0x654, UR6 ;  /* 0x0000065427067896 */ /* 0x000fe40008000006 */
[----:B------:R-:W0:Y:S01]  /*7100*/  MUFU.TANH R140, R140 ;  /* 0x0000008c008c7308 */ /* 0x000e220000002400 */
[----:B--2---:R-:W-:Y:S02]  /*7110*/  FSEL R163, R163, -INF , P2 ;  /* 0xff800000a3a37808 */ /* 0x004fe40001000000 */
[----:B------:R-:W-:-:S02]  /*7120*/  ISETP.GT.AND P2, PT, R132, 0x41, PT ;  /* 0x000000418400780c */ /* 0x000fc40003f44270 */
[----:B------:R-:W-:Y:S02]  /*7130*/  FMNMX.FTZ R144, R163, R144, !PT ;  /* 0x00000090a3907209 */ /* 0x000fe40007810000 */
[----:B------:R-:W-:Y:S01]  /*7140*/  SYNCS.ARRIVE.TRANS64.RED.A1T0 RZ, [UR6], RZ ;  /* 0x000000ffffff79a7 */ /* 0x000fe20008100406 */
[----:B------:R-:W2:Y:S01]  /*7150*/  MUFU.TANH R141, R141 ;  /* 0x0000008d008d7308 */ /* 0x000ea20000002400 */
[----:B-1----:R-:W-:Y:S02]  /*7160*/  FSEL R161, R161, -INF , P1 ;  /* 0xff800000a1a17808 */ /* 0x002fe40000800000 */
[----:B------:R-:W-:Y:S02]  /*7170*/  ISETP.GT.AND P1, PT, R132, 0x48, PT ;  /* 0x000000488400780c */ /* 0x000fe40003f24270 */
[----:B------:R-:W-:-:S03]  /*7180*/  FMNMX.FTZ R144, R161, R144, !PT ;  /* 0x00000090a1907209 */ /* 0x000fc60007810000 */
[----:B------:R-:W1:Y:S01]  /*7190*/  MUFU.TANH R147, R147 ;  /* 0x0000009300937308 */ /* 0x000e620000002400 */
[----:B0-----:R-:W-:Y:S02]  /*71a0*/  FSEL R159, R140, -INF , P2 ;  /* 0xff8000008c9f7808 */ /* 0x001fe40001000000 */
[----:B------:R-:W-:Y:S02]  /*71b0*/  ISETP.GT.AND P2, PT, R132, 0x49, PT ;  /* 0x000000498400780c */ /* 0x000fe40003f44270 */
[----:B------:R-:W-:-:S03]  /*71c0*/  FMNMX.FTZ R144, R159, R144, !PT ;  /* 0x000000909f907209 */ /* 0x000fc60007810000 */
[----:B------:R-:W0:Y:S01]  /*71d0*/  MUFU.TANH R142, R142 ;  /* 0x0000008e008e7308 */ /* 0x000e220000002400 */
[----:B--2---:R-:W-:Y:S02]  /*71e0*/  FSEL R157, R141, -INF , P1 ;  /* 0xff8000008d9d7808 */ /* 0x004fe40000800000 */
[----:B------:R-:W-:Y:S02]  /*71f0*/  ISETP.GT.AND P1, PT, R132, 0x50, PT ;  /* 0x000000508400780c */ /* 0x000fe40003f24270 */
[----:B------:R-:W-:-:S03]  /*7200*/  FMNMX.FTZ R144, R157, R144, !PT ;  /* 0x000000909d907209 */ /* 0x000fc60007810000 */
[----:B------:R-:W2:Y:S01]  /*7210*/  MUFU.TANH R129, R129 ;  /* 0x0000008100817308 */ /* 0x000ea20000002400 */
[----:B-1----:R-:W-:Y:S02]  /*7220*/  FSEL R147, R147, -INF , P2 ;  /* 0xff80000093937808 */ /* 0x002fe40001000000 */
[----:B------:R-:W-:Y:S02]  /*7230*/  ISETP.GT.AND P2, PT, R132, 0x51, PT ;  /* 0x000000518400780c */ /* 0x000fe40003f44270 */
[----:B------:R-:W-:-:S03]  /*7240*/  FMNMX.FTZ R144, R147, R144, !PT ;  /* 0x0000009093907209 */ /* 0x000fc60007810000 */
[----:B------:R-:W-:Y:S01]  /*7250*/  MUFU.TANH R131, R131 ;  /* 0x0000008300837308 */ /* 0x000fe20000002400 */
[----:B0-----:R-:W-:Y:S02]  /*7260*/  FSEL R135, R142, -INF , P1 ;  /* 0xff8000008e877808 */ /* 0x001fe40000800000 */
[----:B------:R-:W-:Y:S02]  /*7270*/  ISETP.GT.AND P1, PT, R132, 0x58, PT ;  /* 0x000000588400780c */ /* 0x000fe40003f24270 */
[----:B------:R-:W-:-:S03]  /*7280*/  FMNMX.FTZ R144, R135, R144, !PT ;  /* 0x0000009087907209 */ /* 0x000fc60007810000 */
[----:B------:R-:W0:Y:S01]  /*7290*/  MUFU.TANH R133, R133 ;  /* 0x0000008500857308 */ /* 0x000e220000002400 */
[----:B--2---:R-:W-:Y:S02]  /*72a0*/  FSEL R107, R129, -INF , P2 ;  /* 0xff800000816b7808 */ /* 0x004fe40001000000 */
[----:B------:R-:W-:Y:S02]  /*72b0*/  ISETP.GT.AND P2, PT, R132, 0x59, PT ;  /* 0x000000598400780c */ /* 0x000fe40003f44270 */
[----:B------:R-:W-:-:S03]  /*72c0*/  FMNMX.FTZ R144, R107, R144, !PT ;  /* 0x000000906b907209 */ /* 0x000fc60007810000 */
[----:B------:R-:W1:Y:S08]  /*72d0*/  MUFU.TANH R134, R134 ;  /* 0x0000008600867308 */ /* 0x000e700000002400 */
[----:B------:R-:W2:Y:S01]  /*72e0*/  MUFU.TANH R143, R143 ;  /* 0x0000008f008f7308 */ /* 0x000ea20000002400 */
[----:B0-----:R-:W-:Y:S02]  /*72f0*/  FSEL R105, R133, -INF , P2 ;  /* 0xff80000085697808 */ /* 0x001fe40001000000 */
[----:B------:R-:W-:-:S05]  /*7300*/  ISETP.GT.AND P2, PT, R132, 0x61, PT ;  /* 0x000000618400780c */ /* 0x000fca0003f44270 */
[----:B------:R-:W-:Y:S08]  /*7310*/  MUFU.TANH R108, R108 ;  /* 0x0000006c006c7308 */ /* 0x000ff00000002400 */
[----:B------:R0:W3:Y:S08]  /*7320*/  MUFU.TANH R145, R109 ;  /* 0x0000006d00917308 */ /* 0x0000f00000002400 */
[----:B------:R-:W4:Y:S01]  /*7330*/  MUFU.TANH R112, R112 ;  /* 0x0000007000707308 */ /* 0x000f220000002400 */
[----:B0-----:R-:W-:-:S02]  /*7340*/  FSEL R109, R131, -INF , P1 ;  /* 0xff800000836d7808 */ /* 0x001fc40000800000 */
[----:B------:R-:W-:Y:S02]  /*7350*/  ISETP.GT.AND P1, PT, R132, 0x60, PT ;  /* 0x000000608400780c */ /* 0x000fe40003f24270 */
[----:B------:R-:W-:-:S03]  /*7360*/  FMNMX.FTZ R144, R109, R144, !PT ;  /* 0x000000906d907209 */ /* 0x000fc60007810000 */
[----:B------:R1:W0:Y:S01]  /*7370*/  MUFU.TANH R146, R113 ;  /* 0x0000007100927308 */ /* 0x0002220000002400 */
[----:B------:R-:W-:-:S07]  /*7380*/  FMNMX.FTZ R144, R105, R144, !PT ;  /* 0x0000009069907209 */ /* 0x000fce0007810000 */
[----:B------:R2:W5:Y:S01]  /*7390*/  MUFU.TANH R141, R117 ;  /* 0x00000075008d7308 */ /* 0x0005620000002400 */
[----:B-1----:R-:W-:Y:S02]  /*73a0*/  FSEL R113, R134, -INF , P1 ;  /* 0xff80000086717808 */ /* 0x002fe40000800000 */
[----:B------:R-:W-:Y:S02]  /*73b0*/  ISETP.GT.AND P1, PT, R132, 0x68, PT ;  /* 0x000000688400780c */ /* 0x000fe40003f24270 */
[----:B------:R-:W-:-:S03]  /*73c0*/  FMNMX.FTZ R144, R113, R144, !PT ;  /* 0x0000009071907209 */ /* 0x000fc60007810000 */
[----:B------:R1:W-:Y:S01]  /*73d0*/  MUFU.TANH R140, R88 ;  /* 0x00000058008c7308 */ /* 0x0003e20000002400 */
[----:B--2---:R-:W-:Y:S02]  /*73e0*/  FSEL R117, R143, -INF , P2 ;  /* 0xff8000008f757808 */ /* 0x004fe40001000000 */
[----:B------:R-:W-:Y:S02]  /*73f0*/  ISETP.GT.AND P2, PT, R132, 0x69, PT ;  /* 0x000000698400780c */ /* 0x000fe40003f44270 */
[----:B------:R-:W-:Y:S02]  /*7400*/  FMNMX.FTZ R144, R117, R144, !PT ;  /* 0x0000009075907209 */ /* 0x000fe40007810000 */
[----:B---3--:R-:W-:Y:S01]  /*7410*/  FSEL R129, R145, -INF , P2 ;  /* 0xff80000091817808 */ /* 0x008fe20001000000 */
[----:B------:R-:W2:Y:S01]  /*7420*/  MUFU.TANH R116, R116 ;  /* 0x0000007400747308 */ /* 0x000ea20000002400 */
[----:B-1----:R-:W-:Y:S01]  /*7430*/  FMUL.FTZ R88, R0, R93 ;  /* 0x0000005d00587220 */ /* 0x002fe20000410000 */
[----:B------:R-:W-:-:S02]  /*7440*/  FSEL R93, R108, -INF , P1 ;  /* 0xff8000006c5d7808 */ /* 0x000fc40000800000 */
[C---:B------:R-:W-:Y:S02]  /*7450*/  ISETP.GT.AND P1, PT, R132.reuse, 0x70, PT ;  /* 0x000000708400780c */ /* 0x040fe40003f24270 */
[----:B------:R-:W-:Y:S02]  /*7460*/  FMNMX.FTZ R144, R93, R144, !PT ;  /* 0x000000905d907209 */ /* 0x000fe40007810000 */
[----:B------:R-:W-:Y:S01]  /*7470*/  ISETP.GT.AND P2, PT, R132, 0x71, PT ;  /* 0x000000718400780c */ /* 0x000fe20003f44270 */
[----:B------:R-:W1:Y:S01]  /*7480*/  MUFU.TANH R89, R89 ;  /* 0x0000005900597308 */ /* 0x000e620000002400 */
[----:B----4-:R-:W-:Y:S02]  /*7490*/  FSEL R131, R112, -INF , P1 ;  /* 0xff80000070837808 */ /* 0x010fe40000800000 */
[----:B------:R-:W-:Y:S02]  /*74a0*/  FMNMX.FTZ R144, R129, R144, !PT ;  /* 0x0000009081907209 */ /* 0x000fe40007810000 */
[----:B------:R-:W-:-:S02]  /*74b0*/  ISETP.GT.AND P1, PT, R132, 0x78, PT ;  /* 0x000000788400780c */ /* 0x000fc40003f24270 */
[----:B0-----:R-:W-:Y:S01]  /*74c0*/  FSEL R133, R146, -INF , P2 ;  /* 0xff80000092857808 */ /* 0x001fe20001000000 */
[----:B------:R0:W-:Y:S01]  /*74d0*/  MUFU.TANH R149, R88 ;  /* 0x0000005800957308 */ /* 0x0001e20000002400 */
[----:B------:R-:W-:Y:S02]  /*74e0*/  FMNMX.FTZ R144, R131, R144, !PT ;  /* 0x0000009083907209 */ /* 0x000fe40007810000 */
[----:B------:R-:W-:Y:S02]  /*74f0*/  ISETP.GT.AND P2, PT, R132, 0x79, PT ;  /* 0x000000798400780c */ /* 0x000fe40003f44270 */
[----:B------:R-:W-:Y:S02]  /*7500*/  FMNMX.FTZ R144, R133, R144, !PT ;  /* 0x0000009085907209 */ /* 0x000fe40007810000 */
[----:B-----5:R-:W-:Y:S01]  /*7510*/  FSEL R141, R141, -INF , P2 ;  /* 0xff8000008d8d7808 */ /* 0x020fe20001000000 */
[----:B------:R-:W3:Y:S01]  /*7520*/  MUFU.TANH R92, R92 ;  /* 0x0000005c005c7308 */ /* 0x000ee20000002400 */
[----:B0-----:R-:W-:Y:S01]  /*7530*/  FMUL.FTZ R88, R0, R97 ;  /* 0x0000006100587220 */ /* 0x001fe20000410000 */
[----:B--2---:R-:W-:Y:S01]  /*7540*/  FSEL R97, R116, -INF , P1 ;  /* 0xff80000074617808 */ /* 0x004fe20000800000 */
[----:B------:R-:W-:Y:S01]  /*7550*/  FMUL.FTZ R116, R0, R115 ;  /* 0x0000007300747220 */ /* 0x000fe20000410000 */
[----:B------:R-:W-:-:S02]  /*7560*/  ISETP.GT.AND P1, PT, R132, 0x80, PT ;  /* 0x000000808400780c */ /* 0x000fc40003f24270 */
[----:B------:R-:W-:Y:S02]  /*7570*/  FMNMX.FTZ R144, R97, R144, !PT ;  /* 0x0000009061907209 */ /* 0x000fe40007810000 */
[----:B------:R-:W0:Y:S01]  /*7580*/  MUFU.TANH R96, R96 ;  /* 0x0000006000607308 */ /* 0x000e220000002400 */
[----:B------:R-:W-:Y:S02]  /*7590*/  ISETP.GT.AND P2, PT, R132, 0x81, PT ;  /* 0x000000818400780c */ /* 0x000fe40003f44270 */
[----:B------:R-:W-:Y:S02]  /*75a0*/  FSEL R143, R140, -INF , P1 ;  /* 0xff8000008c8f7808 */ /* 0x000fe40000800000 */
[----:B------:R-:W-:Y:S02]  /*75b0*/  FMNMX.FTZ R144, R141, R144, !PT ;  /* 0x000000908d907209 */ /* 0x000fe40007810000 */
[----:B------:R-:W-:Y:S01]  /*75c0*/  ISETP.GT.AND P1, PT, R132, 0x88, PT ;  /* 0x000000888400780c */ /* 0x000fe20003f24270 */
[----:B------:R2:W4:Y:S01]  /*75d0*/  MUFU.TANH R153, R88 ;  /* 0x0000005800997308 */ /* 0x0005220000002400 */
[----:B-1----:R-:W-:-:S02]  /*75e0*/  FSEL R145, R89, -INF , P2 ;  /* 0xff80000059917808 */ /* 0x002fc40001000000 */
[----:B------:R-:W-:Y:S02]  /*75f0*/  FMNMX.FTZ R144, R143, R144, !PT ;  /* 0x000000908f907209 */ /* 0x000fe40007810000 */
[----:B------:R-:W-:Y:S02]  /*7600*/  ISETP.GT.AND P2, PT, R132, 0x89, PT ;  /* 0x000000898400780c */ /* 0x000fe40003f44270 */
[----:B------:R-:W-:Y:S01]  /*7610*/  FMNMX.FTZ R144, R145, R144, !PT ;  /* 0x0000009091907209 */ /* 0x000fe20007810000 */
[----:B------:R-:W1:Y:S01]  /*7620*/  MUFU.TANH R100, R100 ;  /* 0x0000006400647308 */ /* 0x000e620000002400 */
[----:B--2---:R-:W-:Y:S01]  /*7630*/  FMUL.FTZ R88, R0, R101 ;  /* 0x0000006500587220 */ /* 0x004fe20000410000 */
[----:B---3--:R-:W-:Y:S01]  /*7640*/  FSEL R101, R92, -INF , P1 ;  /* 0xff8000005c657808 */ /* 0x008fe20000800000 */
[----:B------:R-:W-:Y:S01]  /*7650*/  FMUL.FTZ R92, R0, R119 ;  /* 0x00000077005c7220 */ /* 0x000fe20000410000 */
[----:B------:R-:W-:Y:S02]  /*7660*/  ISETP.GT.AND P1, PT, R132, 0x90, PT ;  /* 0x000000908400780c */ /* 0x000fe40003f24270 */
[----:B------:R-:W-:-:S02]  /*7670*/  FSEL R149, R149, -INF , P2 ;  /* 0xff80000095957808 */ /* 0x000fc40001000000 */
[----:B------:R-:W2:Y:S01]  /*7680*/  MUFU.TANH R88, R88 ;  /* 0x0000005800587308 */ /* 0x000ea20000002400 */
[----:B------:R-:W-:Y:S02]  /*7690*/  FMNMX.FTZ R144, R101, R144, !PT ;  /* 0x0000009065907209 */ /* 0x000fe40007810000 */
[----:B------:R-:W-:Y:S02]  /*76a0*/  ISETP.GT.AND P2, PT, R132, 0x91, PT ;  /* 0x000000918400780c */ /* 0x000fe40003f44270 */
[----:B0-----:R-:W-:Y:S01]  /*76b0*/  FSEL R151, R96, -INF , P1 ;  /* 0xff80000060977808 */ /* 0x001fe20000800000 */
[----:B------:R-:W-:Y:S01]  /*76c0*/  FMUL.FTZ R96, R0, R118 ;  /* 0x0000007600607220 */ /* 0x000fe20000410000 */
[----:B------:R-:W-:Y:S01]  /*76d0*/  FMNMX.FTZ R144, R149, R144, !PT ;  /* 0x0000009095907209 */ /* 0x000fe20007810000 */
[----:B------:R-:W0:Y:S01]  /*76e0*/  MUFU.TANH R6, R6 ;  /* 0x0000000600067308 */ /* 0x000e220000002400 */
[----:B------:R-:W-:Y:S02]  /*76f0*/  ISETP.GT.AND P1, PT, R132, 0x98, PT ;  /* 0x000000988400780c */ /* 0x000fe40003f24270 */
[----:B----4-:R-:W-:-:S02]  /*7700*/  FSEL R153, R153, -INF , P2 ;  /* 0xff80000099997808 */ /* 0x010fc40001000000 */
[----:B------:R-:W-:Y:S02]  /*7710*/  FMNMX.FTZ R144, R151, R144, !PT ;  /* 0x0000009097907209 */ /* 0x000fe40007810000 */
[----:B------:R-:W-:Y:S01]  /*7720*/  ISETP.GT.AND P2, PT, R132, 0x99, PT ;  /* 0x000000998400780c */ /* 0x000fe20003f44270 */
[----:B------:R-:W3:Y:S01]  /*7730*/  MUFU.TANH R7, R7 ;  /* 0x0000000700077308 */ /* 0x000ee20000002400 */
[----:B-1----:R-:W-:Y:S02]  /*7740*/  FSEL R111, R100, -INF , P1 ;  /* 0xff800000646f7808 */ /* 0x002fe40000800000 */
[----:B------:R-:W-:Y:S02]  /*7750*/  FMNMX.FTZ R144, R153, R144, !PT ;  /* 0x0000009099907209 */ /* 0x000fe40007810000 */
[----:B--2---:R-:W-:Y:S02]  /*7760*/  FSEL R155, R88, -INF , P2 ;  /* 0xff800000589b7808 */ /* 0x004fe40001000000 */
[----:B------:R-:W-:Y:S01]  /*7770*/  FMNMX.FTZ R144, R111, R144, !PT ;  /* 0x000000906f907209 */ /* 0x000fe20007810000 */
[----:B------:R-:W1:Y:S01]  /*7780*/  LDC R88, c[0x0][0x988] ;  /* 0x00026200ff587b82 */ /* 0x000e620000000800 */
[----:B------:R-:W2:Y:S02]  /*7790*/  MUFU.TANH R8, R8 ;  /* 0x0000000800087308 */ /* 0x000ea40000002400 */
[----:B------:R-:W-:-:S05]  /*77a0*/  FMNMX.FTZ R144, R155, R144, !PT ;  /* 0x000000909b907209 */ /* 0x000fca0007810000 */
[----:B------:R-:W4:Y:S01]  /*77b0*/  SHFL.BFLY PT, R89, R144, 0x2, 0x1f ;  /* 0x0c401f0090597f89 */ /* 0x000f2200000e0000 */
[----:B------:R-:W5:Y:S08]  /*77c0*/  MUFU.TANH R9, R9 ;  /* 0x0000000900097308 */ /* 0x000f700000002400 */
[----:B------:R-:W5:Y:S08]  /*77d0*/  MUFU.TANH R10, R10 ;  /* 0x0000000a000a7308 */ /* 0x000f700000002400 */
[----:B------:R-:W5:Y:S01]  /*77e0*/  MUFU.TANH R11, R11 ;  /* 0x0000000b000b7308 */ /* 0x000f620000002400 */
[----:B----4-:R-:W-:-:S07]  /*77f0*/  FMNMX.FTZ R100, R144, R89, !PT ;  /* 0x0000005990647209 */ /* 0x010fce0007810000 */
[----:B------:R-:W4:Y:S01]  /*7800*/  MUFU.TANH R12, R12 ;  /* 0x0000000c000c7308 */ /* 0x000f220000002400 */
[----:B------:R-:W0:Y:S07]  /*7810*/  SHFL.BFLY PT, R89, R100, 0x1, 0x1f ;  /* 0x0c201f0064597f89 */ /* 0x000e2e00000e0000 */
[----:B------:R-:W4:Y:S08]  /*7820*/  MUFU.TANH R13, R13 ;  /* 0x0000000d000d7308 */ /* 0x000f300000002400 */
[----:B------:R-:W4:Y:S08]  /*7830*/  MUFU.TANH R14, R14 ;  /* 0x0000000e000e7308 */ /* 0x000f300000002400 */
[----:B------:R-:W4:Y:S01]  /*7840*/  MUFU.TANH R15, R15 ;  /* 0x0000000f000f7308 */ /* 0x000f220000002400 */
[----:B0-----:R-:W-:Y:S01]  /*7850*/  FMNMX.FTZ R89, R100, R89, !PT ;  /* 0x0000005964597209 */ /* 0x001fe20007810000 */
[----:B------:R-:W-:-:S03]  /*7860*/  FMUL.FTZ R100, R0, R102 ;  /* 0x0000006600647220 */ /* 0x000fc60000410000 */
[C---:B------:R-:W-:Y:S01]  /*7870*/  FSETP.NEU.FTZ.AND P1, PT, R89.reuse, -INF , PT ;  /* 0xff8000005900780b */ /* 0x040fe20003f3d000 */
[----:B-1----:R-:W-:-:S02]  /*7880*/  FFMA.FTZ R102, R89, R88, -8 ;  /* 0xc100000059667423 */ /* 0x002fc40000010058 */
[----:B------:R-:W0:Y:S03]  /*7890*/  MUFU.TANH R20, R20 ;  /* 0x0000001400147308 */ /* 0x000e260000002400 */
[----:B------:R-:W-:-:S05]  /*78a0*/  FSEL R102, R102, RZ, P1 ;  /* 0x000000ff66667208 */ /* 0x000fca0000800000 */
[----:B------:R-:W1:Y:S01]  /*78b0*/  MUFU.TANH R21, R21 ;  /* 0x0000001500157308 */ /* 0x000e620000002400 */
[----:B------:R-:W-:-:S01]  /*78c0*/  FFMA.FTZ R108, R173, R88, -R102 ;  /* 0x00000058ad6c7223 */ /* 0x000fc20000010866 */
[-CC-:B------:R-:W-:Y:S01]  /*78d0*/  FFMA.FTZ R115, R175, R88.reuse, -R102.reuse ;  /* 0x00000058af737223 */ /* 0x180fe20000010866 */
[----:B------:R-:W3:Y:S01]  /*78e0*/  SHFL.IDX PT, R173, R128, 0x1, 0x1c1f ;  /* 0x003c1f0080ad7f89 */ /* 0x000ee200000e0000 */
[----:B------:R-:W-:-:S01]  /*78f0*/  FFMA.FTZ R110, R177, R88, -R102 ;  /* 0x00000058b16e7223 */ /* 0x000fc20000010866 */
[-CC-:B------:R-:W-:Y:S01]  /*7900*/  FFMA.FTZ R119, R179, R88.reuse, -R102.reuse ;  /* 0x00000058b3777223 */ /* 0x180fe20000010866 */
[----:B------:R-:W-:-:S01]  /*7910*/  FFMA.FTZ R112, R187, R88, -R102 ;  /* 0x00000058bb707223 */ /* 0x000fc20000010866 */
[-CC-:B------:R-:W-:Y:S01]  /*7920*/  FFMA.FTZ R197, R197, R88.reuse, -R102.reuse ;  /* 0x00000058c5c57223 */ /* 0x180fe20000010866 */
[----:B------:R-:W1:Y:S01]  /*7930*/  MUFU.TANH R136, R136 ;  /* 0x0000008800887308 */ /* 0x000e620000002400 */
[----:B------:R-:W-:-:S01]  /*7940*/  FFMA.FTZ R114, R199, R88, -R102 ;  /* 0x00000058c7727223 */ /* 0x000fc20000010866 */
[-CC-:B------:R-:W-:Y:S01]  /*7950*/  FFMA.FTZ R163, R163, R88.reuse, -R102.reuse ;  /* 0x00000058a3a37223 */ /* 0x180fe20000010866 */
[----:B------:R-:W-:-:S01]  /*7960*/  FFMA.FTZ R147, R147, R88, -R102 ;  /* 0x0000005893937223 */ /* 0x000fc20000010866 */
[-CC-:B------:R-:W-:Y:S01]  /*7970*/  FFMA.FTZ R107, R107, R88.reuse, -R102.reuse ;  /* 0x000000586b6b7223 */ /* 0x180fe20000010866 */
[----:B------:R-:W-:-:S01]  /*7980*/  FFMA.FTZ R93, R93, R88, -R102 ;  /* 0x000000585d5d7223 */ /* 0x000fc20000010866 */
[-CC-:B------:R-:W-:Y:S01]  /*7990*/  FFMA.FTZ R97, R97, R88.reuse, -R102.reuse ;  /* 0x0000005861617223 */ /* 0x180fe20000010866 */
[----:B------:R-:W-:-:S01]  /*79a0*/  FFMA.FTZ R101, R101, R88, -R102 ;  /* 0x0000005865657223 */ /* 0x000fc20000010866 */
[----:B------:R-:W1:Y:S01]  /*79b0*/  MUFU.TANH R137, R137 ;  /* 0x0000008900897308 */ /* 0x000e620000002400 */
[----:B------:R-:W-:-:S07]  /*79c0*/  FFMA.FTZ R111, R111, R88, -R102 ;  /* 0x000000586f6f7223 */ /* 0x000fce0000010866 */
[----:B------:R-:W1:Y:S01]  /*79d0*/  MUFU.TANH R138, R138 ;  /* 0x0000008a008a7308 */ /* 0x000e620000002400 */
[----:B---3--:R-:W-:-:S04]  /*79e0*/  IADD3 R130, R173, -UR52, R130 ;  /* 0x80000034ad827c10 */ /* 0x008fc8000fffe082 */
[----:B------:R-:W-:-:S03]  /*79f0*/  ISETP.GT.AND P2, PT, R130, RZ, PT ;  /* 0x000000ff8200720c */ /* 0x000fc60003f44270 */
[----:B------:R-:W3:Y:S01]  /*7a00*/  MUFU.TANH R139, R139 ;  /* 0x0000008b008b7308 */ /* 0x000ee20000002400 */
[----:B------:R-:W-:Y:S02]  /*7a10*/  ISETP.GT.AND P3, PT, R130, 0x1, PT ;  /* 0x000000018200780c */ /* 0x000fe40003f64270 */
[----:B------:R-:W-:Y:S02]  /*7a20*/  FSEL R6, R6, -INF , P2 ;  /* 0xff80000006067808 */ /* 0x000fe40001000000 */
[----:B------:R-:W-:Y:S02]  /*7a30*/  ISETP.GT.AND P2, PT, R130, 0x8, PT ;  /* 0x000000088200780c */ /* 0x000fe40003f44270 */
[----:B------:R-:W-:Y:S01]  /*7a40*/  FSEL R175, R7, -INF , P3 ;  /* 0xff80000007af7808 */ /* 0x000fe20001800000 */
[----:B------:R-:W-:-:S01]  /*7a50*/  FFMA.FTZ R7, R181, R88, -R102 ;  /* 0x00000058b5077223 */ /* 0x000fc20000010866 */
[----:B------:R-:W-:Y:S01]  /*7a60*/  FMNMX.FTZ R118, R6, R5, !PT ;  /* 0x0000000506767209 */ /* 0x000fe20007810000 */
[----:B------:R-:W3:Y:S01]  /*7a70*/  MUFU.TANH R121, R121 ;  /* 0x0000007900797308 */ /* 0x000ee20000002400 */
[----:B------:R-:W-:-:S02]  /*7a80*/  ISETP.GT.AND P3, PT, R130, 0x9, PT ;  /* 0x000000098200780c */ /* 0x000fc40003f64270 */
[----:B--2---:R-:W-:Y:S01]  /*7a90*/  FSEL R177, R8, -INF , P2 ;  /* 0xff80000008b17808 */ /* 0x004fe20001000000 */
[----:B------:R-:W-:-:S01]  /*7aa0*/  FFMA.FTZ R8, R183, R88, -R102 ;  /* 0x00000058b7087223 */ /* 0x000fc20000010866 */
[----:B------:R-:W-:Y:S02]  /*7ab0*/  FMNMX.FTZ R118, R175, R118, !PT ;  /* 0x00000076af767209 */ /* 0x000fe40007810000 */
[C---:B------:R-:W-:Y:S01]  /*7ac0*/  ISETP.GT.AND P2, PT, R130.reuse, 0x10, PT ;  /* 0x000000108200780c */ /* 0x040fe20003f44270 */
[----:B------:R-:W-:Y:S01]  /*7ad0*/  MUFU.EX2 R173, R197 ;  /* 0x000000c500ad7308 */ /* 0x000fe20000000800 */
[----:B-----5:R-:W-:Y:S02]  /*7ae0*/  FSEL R179, R9, -INF , P3 ;  /* 0xff80000009b37808 */ /* 0x020fe40001800000 */
[----:B------:R-:W-:Y:S02]  /*7af0*/  FMNMX.FTZ R118, R177, R118, !PT ;  /* 0x00000076b1767209 */ /* 0x000fe40007810000 */
[----:B------:R-:W-:-:S02]  /*7b00*/  ISETP.GT.AND P3, PT, R130, 0x11, PT ;  /* 0x000000118200780c */ /* 0x000fc40003f64270 */
[----:B------:R-:W-:Y:S01]  /*7b10*/  FSEL R181, R10, -INF , P2 ;  /* 0xff8000000ab57808 */ /* 0x000fe20001000000 */
[----:B------:R2:W-:Y:S01]  /*7b20*/  MUFU.EX2 R9, R7 ;  /* 0x0000000700097308 */ /* 0x0005e20000000800 */
[----:B------:R-:W-:Y:S01]  /*7b30*/  FMNMX.FTZ R118, R179, R118, !PT ;  /* 0x00000076b3767209 */ /* 0x000fe20007810000 */
[--C-:B------:R-:W-:Y:S01]  /*7b40*/  FFMA.FTZ R10, R195, R88, -R102.reuse ;  /* 0x00000058c30a7223 */ /* 0x100fe20000010866 */
[C---:B------:R-:W-:Y:S02]  /*7b50*/  ISETP.GT.AND P2, PT, R130.reuse, 0x18, PT ;  /* 0x000000188200780c */ /* 0x040fe40003f44270 */
[----:B------:R-:W-:Y:S02]  /*7b60*/  FSEL R11, R11, -INF , P3 ;  /* 0xff8000000b0b7808 */ /* 0x000fe40001800000 */
[----:B------:R-:W-:Y:S01]  /*7b70*/  FMNMX.FTZ R118, R181, R118, !PT ;  /* 0x00000076b5767209 */ /* 0x000fe20007810000 */
[----:B------:R-:W5:Y:S01]  /*7b80*/  MUFU.TANH R120, R120 ;  /* 0x0000007800787308 */ /* 0x000f620000002400 */
[----:B------:R-:W-:Y:S01]  /*7b90*/  ISETP.GT.AND P3, PT, R130, 0x19, PT ;  /* 0x000000198200780c */ /* 0x000fe20003f64270 */
[-CC-:B--2---:R-:W-:Y:S01]  /*7ba0*/  FFMA.FTZ R7, R185, R88.reuse, -R102.reuse ;  /* 0x00000058b9077223 */ /* 0x184fe20000010866 */
[----:B----4-:R-:W-:Y:S01]  /*7bb0*/  FSEL R183, R12, -INF , P2 ;  /* 0xff8000000cb77808 */ /* 0x010fe20001000000 */
[----:B------:R-:W-:Y:S01]  /*7bc0*/  FFMA.FTZ R12, R169, R88, -R102 ;  /* 0x00000058a90c7223 */ /* 0x000fe20000010866 */
[----:B------:R-:W-:-:S02]  /*7bd0*/  FMNMX.FTZ R118, R11, R118, !PT ;  /* 0x000000760b767209 */ /* 0x000fc40007810000 */
[C---:B------:R-:W-:Y:S01]  /*7be0*/  ISETP.GT.AND P2, PT, R130.reuse, 0x20, PT ;  /* 0x000000208200780c */ /* 0x040fe20003f44270 */
[----:B------:R-:W2:Y:S01]  /*7bf0*/  MUFU.TANH R123, R123 ;  /* 0x0000007b007b7308 */ /* 0x000ea20000002400 */
[----:B------:R-:W-:Y:S02]  /*7c00*/  FSEL R185, R13, -INF , P3 ;  /* 0xff8000000db97808 */ /* 0x000fe40001800000 */
[----:B------:R-:W-:Y:S02]  /*7c10*/  FMNMX.FTZ R118, R183, R118, !PT ;  /* 0x00000076b7767209 */ /* 0x000fe40007810000 */
[----:B------:R-:W-:Y:S02]  /*7c20*/  ISETP.GT.AND P3, PT, R130, 0x21, PT ;  /* 0x000000218200780c */ /* 0x000fe40003f64270 */
[----:B------:R-:W-:Y:S01]  /*7c30*/  FSEL R187, R14, -INF , P2 ;  /* 0xff8000000ebb7808 */ /* 0x000fe20001000000 */
[----:B------:R4:W-:Y:S01]  /*7c40*/  MUFU.EX2 R13, R7 ;  /* 0x00000007000d7308 */ /* 0x0009e20000000800 */
[----:B------:R-:W-:Y:S01]  /*7c50*/  FMNMX.FTZ R118, R185, R118, !PT ;  /* 0x00000076b9767209 */ /* 0x000fe20007810000 */
[----:B------:R-:W-:Y:S01]  /*7c60*/  FFMA.FTZ R14, R165, R88, -R102 ;  /* 0x00000058a50e7223 */ /* 0x000fe20000010866 */
[----:B------:R-:W-:-:S02]  /*7c70*/  ISETP.GT.AND P2, PT, R130, 0x28, PT ;  /* 0x000000288200780c */ /* 0x000fc40003f44270 */
[----:B------:R-:W-:Y:S02]  /*7c80*/  FSEL R15, R15, -INF , P3 ;  /* 0xff8000000f0f7808 */ /* 0x000fe40001800000 */
[----:B------:R-:W-:Y:S01]  /*7c90*/  FMNMX.FTZ R118, R187, R118, !PT ;  /* 0x00000076bb767209 */ /* 0x000fe20007810000 */
[----:B------:R-:W2:Y:S01]  /*7ca0*/  MUFU.TANH R122, R122 ;  /* 0x0000007a007a7308 */ /* 0x000ea20000002400 */
[----:B------:R-:W-:Y:S01]  /*7cb0*/  ISETP.GT.AND P3, PT, R130, 0x29, PT ;  /* 0x000000298200780c */ /* 0x000fe20003f64270 */
[-CC-:B----4-:R-:W-:Y:S01]  /*7cc0*/  FFMA.FTZ R7, R171, R88.reuse, -R102.reuse ;  /* 0x00000058ab077223 */ /* 0x190fe20000010866 */
[----:B0-----:R-:W-:Y:S01]  /*7cd0*/  FSEL R195, R20, -INF , P2 ;  /* 0xff80000014c37808 */ /* 0x001fe20001000000 */
[----:B------:R-:W-:Y:S01]  /*7ce0*/  FFMA.FTZ R20, R161, R88, -R102 ;  /* 0x00000058a1147223 */ /* 0x000fe20000010866 */
[----:B------:R-:W-:Y:S02]  /*7cf0*/  FMNMX.FTZ R118, R15, R118, !PT ;  /* 0x000000760f767209 */ /* 0x000fe40007810000 */
[----:B------:R-:W-:Y:S01]  /*7d00*/  ISETP.GT.AND P2, PT, R130, 0x30, PT ;  /* 0x000000308200780c */ /* 0x000fe20003f44270 */
[----:B------:R-:W0:Y:S01]  /*7d10*/  MUFU.TANH R124, R124 ;  /* 0x0000007c007c7308 */ /* 0x000e220000002400 */
[----:B-1----:R-:W-:-:S02]  /*7d20*/  FSEL R171, R21, -INF , P3 ;  /* 0xff80000015ab7808 */ /* 0x002fc40001800000 */
[----:B------:R-:W-:Y:S02]  /*7d30*/  FMNMX.FTZ R118, R195, R118, !PT ;  /* 0x00000076c3767209 */ /* 0x000fe40007810000 */
[----:B------:R-:W-:Y:S02]  /*7d40*/  ISETP.GT.AND P3, PT, R130, 0x31, PT ;  /* 0x000000318200780c */ /* 0x000fe40003f64270 */
[----:B------:R-:W-:Y:S01]  /*7d50*/  FSEL R197, R136, -INF , P2 ;  /* 0xff80000088c57808 */ /* 0x000fe20001000000 */
[----:B------:R1:W-:Y:S01]  /*7d60*/  MUFU.EX2 R21, R7 ;  /* 0x0000000700157308 */ /* 0x0003e20000000800 */
[----:B------:R-:W-:Y:S02]  /*7d70*/  FMNMX.FTZ R118, R171, R118, !PT ;  /* 0x00000076ab767209 */ /* 0x000fe40007810000 */
[----:B------:R-:W-:Y:S02]  /*7d80*/  ISETP.GT.AND P2, PT, R130, 0x38, PT ;  /* 0x000000388200780c */ /* 0x000fe40003f44270 */
[----:B------:R-:W-:-:S02]  /*7d90*/  FSEL R137, R137, -INF , P3 ;  /* 0xff80000089897808 */ /* 0x000fc40001800000 */
[----:B------:R-:W-:Y:S01]  /*7da0*/  FMNMX.FTZ R118, R197, R118, !PT ;  /* 0x00000076c5767209 */ /* 0x000fe20007810000 */
[----:B------:R-:W4:Y:S01]  /*7db0*/  MUFU.TANH R125, R125 ;  /* 0x0000007d007d7308 */ /* 0x000f220000002400 */
[----:B------:R-:W-:Y:S01]  /*7dc0*/  ISETP.GT.AND P3, PT, R130, 0x39, PT ;  /* 0x000000398200780c */ /* 0x000fe20003f64270 */
[----:B-1----:R-:W-:Y:S01]  /*7dd0*/  FFMA.FTZ R7, R167, R88, -R102 ;  /* 0x00000058a7077223 */ /* 0x002fe20000010866 */
[----:B------:R-:W-:Y:S02]  /*7de0*/  FSEL R169, R138, -INF , P2 ;  /* 0xff8000008aa97808 */ /* 0x000fe40001000000 */
[----:B------:R-:W-:Y:S02]  /*7df0*/  FMNMX.FTZ R118, R137, R118, !PT ;  /* 0x0000007689767209 */ /* 0x000fe40007810000 */
[----:B------:R-:W-:Y:S01]  /*7e00*/  ISETP.GT.AND P2, PT, R130, 0x40, PT ;  /* 0x000000408200780c */ /* 0x000fe20003f44270 */
[----:B------:R-:W1:Y:S01]  /*7e10*/  MUFU.TANH R126, R126 ;  /* 0x0000007e007e7308 */ /* 0x000e620000002400 */
[----:B---3--:R-:W-:-:S02]  /*7e20*/  FSEL R167, R139, -INF , P3 ;  /* 0xff8000008ba77808 */ /* 0x008fc40001800000 */
[----:B------:R-:W-:Y:S02]  /*7e30*/  FMNMX.FTZ R118, R169, R118, !PT ;  /* 0x00000076a9767209 */ /* 0x000fe40007810000 */
[C---:B------:R-:W-:Y:S02]  /*7e40*/  ISETP.GT.AND P3, PT, R130.reuse, 0x41, PT ;  /* 0x000000418200780c */ /* 0x040fe40003f64270 */
[----:B------:R-:W-:Y:S01]  /*7e50*/  FSEL R121, R121, -INF , P2 ;  /* 0xff80000079797808 */ /* 0x000fe20001000000 */
[----:B------:R-:W3:Y:S01]  /*7e60*/  MUFU.TANH R127, R127 ;  /* 0x0000007f007f7308 */ /* 0x000ee20000002400 */
[----:B------:R-:W-:Y:S02]  /*7e70*/  FMNMX.FTZ R118, R167, R118, !PT ;  /* 0x00000076a7767209 */ /* 0x000fe40007810000 */
[----:B------:R-:W-:Y:S02]  /*7e80*/  ISETP.GT.AND P2, PT, R130, 0x48, PT ;  /* 0x000000488200780c */ /* 0x000fe40003f44270 */
[----:B-----5:R-:W-:-:S02]  /*7e90*/  FSEL R165, R120, -INF , P3 ;  /* 0xff80000078a57808 */ /* 0x020fc40001800000 */
[----:B------:R-:W-:Y:S01]  /*7ea0*/  FMNMX.FTZ R118, R121, R118, !PT ;  /* 0x0000007679767209 */ /* 0x000fe20007810000 */
[----:B------:R-:W5:Y:S01]  /*7eb0*/  MUFU.TANH R104, R104 ;  /* 0x0000006800687308 */ /* 0x000f620000002400 */
[C---:B------:R-:W-:Y:S02]  /*7ec0*/  ISETP.GT.AND P3, PT, R130.reuse, 0x49, PT ;  /* 0x000000498200780c */ /* 0x040fe40003f64270 */
[----:B--2---:R-:W-:Y:S02]  /*7ed0*/  FSEL R123, R123, -INF , P2 ;  /* 0xff8000007b7b7808 */ /* 0x004fe40001000000 */
[----:B------:R-:W-:Y:S02]  /*7ee0*/  FMNMX.FTZ R118, R165, R118, !PT ;  /* 0x00000076a5767209 */ /* 0x000fe40007810000 */
[----:B------:R-:W-:Y:S01]  /*7ef0*/  ISETP.GT.AND P2, PT, R130, 0x50, PT ;  /* 0x000000508200780c */ /* 0x000fe20003f44270 */
[----:B------:R-:W2:Y:S01]  /*7f00*/  MUFU.TANH R106, R106 ;  /* 0x0000006a006a7308 */ /* 0x000ea20000002400 */
[----:B------:R-:W-:-:S02]  /*7f10*/  FSEL R199, R122, -INF , P3 ;  /* 0xff8000007ac77808 */ /* 0x000fc40001800000 */
[----:B------:R-:W-:Y:S02]  /*7f20*/  FMNMX.FTZ R118, R123, R118, !PT ;  /* 0x000000767b767209 */ /* 0x000fe40007810000 */
[----:B------:R-:W-:Y:S02]  /*7f30*/  ISETP.GT.AND P3, PT, R130, 0x51, PT ;  /* 0x000000518200780c */ /* 0x000fe40003f64270 */
[----:B0-----:R-:W-:Y:S01]  /*7f40*/  FSEL R201, R124, -INF , P2 ;  /* 0xff8000007cc97808 */ /* 0x001fe20001000000 */
[----:B------:R-:W0:Y:S01]  /*7f50*/  MUFU.TANH R205, R205 ;  /* 0x000000cd00cd7308 */ /* 0x000e220000002400 */
[----:B------:R-:W-:Y:S02]  /*7f60*/  FMNMX.FTZ R118, R199, R118, !PT ;  /* 0x00000076c7767209 */ /* 0x000fe40007810000 */
[----:B------:R-:W-:Y:S02]  /*7f70*/  ISETP.GT.AND P2, PT, R130, 0x58, PT ;  /* 0x000000588200780c */ /* 0x000fe40003f44270 */
[----:B----4-:R-:W-:-:S02]  /*7f80*/  FSEL R125, R125, -INF , P3 ;  /* 0xff8000007d7d7808 */ /* 0x010fc40001800000 */
[----:B------:R-:W-:Y:S01]  /*7f90*/  FMNMX.FTZ R118, R201, R118, !PT ;  /* 0x00000076c9767209 */ /* 0x000fe20007810000 */
[----:B------:R4:W-:Y:S01]  /*7fa0*/  MUFU.EX2 R139, R7 ;  /* 0x00000007008b7308 */ /* 0x0009e20000000800 */
[----:B------:R-:W-:Y:S02]  /*7fb0*/  ISETP.GT.AND P3, PT, R130, 0x59, PT ;  /* 0x000000598200780c */ /* 0x000fe40003f64270 */
[----:B-1----:R-:W-:Y:S02]  /*7fc0*/  FSEL R161, R126, -INF , P2 ;  /* 0xff8000007ea17808 */ /* 0x002fe40001000000 */
[----:B------:R-:W-:Y:S02]  /*7fd0*/  FMNMX.FTZ R118, R125, R118, !PT ;  /* 0x000000767d767209 */ /* 0x000fe40007810000 */
[----:B------:R-:W-:Y:S01]  /*7fe0*/  ISETP.GT.AND P2, PT, R130, 0x60, PT ;  /* 0x000000608200780c */ /* 0x000fe20003f44270 */
[----:B------:R-:W1:Y:S01]  /*7ff0*/  MUFU.TANH R207, R207 ;  /* 0x000000cf00cf7308 */ /* 0x000e620000002400 */
[----:B----4-:R-:W-:-:S01]  /*8000*/  FFMA.FTZ R7, R159, R88, -R102 ;  /* 0x000000589f077223 */ /* 0x010fc20000010866 */
[----:B---3--:R-:W-:-:S02]  /*8010*/  FSEL R159, R127, -INF , P3 ;  /* 0xff8000007f9f7808 */ /* 0x008fc40001800000 */
[----:B------:R-:W-:Y:S02]  /*8020*/  FMNMX.FTZ R118, R161, R118, !PT ;  /* 0x00000076a1767209 */ /* 0x000fe40007810000 */
[----:B------:R-:W-:Y:S02]  /*8030*/  ISETP.GT.AND P3, PT, R130, 0x61, PT ;  /* 0x000000618200780c */ /* 0x000fe40003f64270 */
[----:B------:R-:W3:Y:S01]  /*8040*/  MUFU.TANH R209, R209 ;  /* 0x000000d100d17308 */ /* 0x000ee20000002400 */
[----:B-----5:R-:W-:Y:S01]  /*8050*/  FSEL R203, R104, -INF , P2 ;  /* 0xff80000068cb7808 */ /* 0x020fe20001000000 */
[--C-:B------:R-:W-:Y:S01]  /*8060*/  FFMA.FTZ R104, R157, R88, -R102.reuse ;  /* 0x000000589d687223 */ /* 0x100fe20000010866 */
[----:B------:R-:W-:Y:S02]  /*8070*/  FMNMX.FTZ R118, R159, R118, !PT ;  /* 0x000000769f767209 */ /* 0x000fe40007810000 */
[----:B------:R-:W-:Y:S02]  /*8080*/  ISETP.GT.AND P2, PT, R130, 0x68, PT ;  /* 0x000000688200780c */ /* 0x000fe40003f44270 */
[----:B--2---:R-:W-:Y:S01]  /*8090*/  FSEL R157, R106, -INF , P3 ;  /* 0xff8000006a9d7808 */ /* 0x004fe20001800000 */
[----:B------:R-:W2:Y:S01]  /*80a0*/  MUFU.TANH R116, R116 ;  /* 0x0000007400747308 */ /* 0x000ea20000002400 */
[----:B------:R-:W-:Y:S01]  /*80b0*/  FMNMX.FTZ R118, R203, R118, !PT ;  /* 0x00000076cb767209 */ /* 0x000fe20007810000 */
[----:B------:R-:W-:Y:S01]  /*80c0*/  FFMA.FTZ R106, R135, R88, -R102 ;  /* 0x00000058876a7223 */ /* 0x000fe20000010866 */
[----:B------:R-:W-:-:S02]  /*80d0*/  ISETP.GT.AND P3, PT, R130, 0x69, PT ;  /* 0x000000698200780c */ /* 0x000fc40003f64270 */
[----:B0-----:R-:W-:Y:S02]  /*80e0*/  FSEL R205, R205, -INF , P2 ;  /* 0xff800000cdcd7808 */ /* 0x001fe40001000000 */
[----:B------:R-:W-:Y:S01]  /*80f0*/  FMNMX.FTZ R118, R157, R118, !PT ;  /* 0x000000769d767209 */ /* 0x000fe20007810000 */
[----:B------:R-:W0:Y:S01]  /*8100*/  MUFU.TANH R96, R96 ;  /* 0x0000006000607308 */ /* 0x000e220000002400 */
[C---:B------:R-:W-:Y:S02]  /*8110*/  ISETP.GT.AND P2, PT, R130.reuse, 0x70, PT ;  /* 0x000000708200780c */ /* 0x040fe40003f44270 */
[----:B-1----:R-:W-:Y:S02]  /*8120*/  FSEL R207, R207, -INF , P3 ;  /* 0xff800000cfcf7808 */ /* 0x002fe40001800000 */
[----:B------:R-:W-:Y:S02]  /*8130*/  FMNMX.FTZ R118, R205, R118, !PT ;  /* 0x00000076cd767209 */ /* 0x000fe40007810000 */
[----:B------:R-:W-:Y:S01]  /*8140*/  ISETP.GT.AND P3, PT, R130, 0x71, PT ;  /* 0x000000718200780c */ /* 0x000fe20003f64270 */
[----:B------:R-:W1:Y:S01]  /*8150*/  MUFU.TANH R92, R92 ;  /* 0x0000005c005c7308 */ /* 0x000e620000002400 */
[----:B---3--:R-:W-:-:S02]  /*8160*/  FSEL R209, R209, -INF , P2 ;  /* 0xff800000d1d17808 */ /* 0x008fc40001000000 */
[----:B------:R-:W-:Y:S02]  /*8170*/  FMNMX.FTZ R118, R207, R118, !PT ;  /* 0x00000076cf767209 */ /* 0x000fe40007810000 */
[----:B------:R-:W-:Y:S02]  /*8180*/  ISETP.GT.AND P2, PT, R130, 0x78, PT ;  /* 0x000000788200780c */ /* 0x000fe40003f44270 */
[----:B--2---:R-:W-:Y:S01]  /*8190*/  FSEL R135, R116, -INF , P3 ;  /* 0xff80000074877808 */ /* 0x004fe20001800000 */
[----:B------:R-:W2:Y:S01]  /*81a0*/  MUFU.TANH R90, R90 ;  /* 0x0000005a005a7308 */ /* 0x000ea20000002400 */
[----:B------:R-:W-:Y:S01]  /*81b0*/  FMNMX.FTZ R118, R209, R118, !PT ;  /* 0x00000076d1767209 */ /* 0x000fe20007810000 */
[-CC-:B------:R-:W-:Y:S01]  /*81c0*/  FFMA.FTZ R116, R149, R88.reuse, -R102.reuse ;  /* 0x0000005895747223 */ /* 0x180fe20000010866 */
[----:B------:R-:W-:Y:S02]  /*81d0*/  ISETP.GT.AND P3, PT, R130, 0x79, PT ;  /* 0x000000798200780c */ /* 0x000fe40003f64270 */
[----:B0-----:R-:W-:Y:S01]  /*81e0*/  FSEL R211, R96, -INF , P2 ;  /* 0xff80000060d37808 */ /* 0x001fe20001000000 */
[----:B------:R-:W-:-:S01]  /*81f0*/  FFMA.FTZ R96, R131, R88, -R102 ;  /* 0x0000005883607223 */ /* 0x000fc20000010866 */
[----:B------:R-:W-:Y:S01]  /*8200*/  FMNMX.FTZ R118, R135, R118, !PT ;  /* 0x0000007687767209 */ /* 0x000fe20007810000 */
[----:B------:R-:W0:Y:S01]  /*8210*/  MUFU.TANH R91, R91 ;  /* 0x0000005b005b7308 */ /* 0x000e220000002400 */
[----:B------:R-:W-:Y:S01]  /*8220*/  ISETP.GT.AND P2, PT, R130, 0x80, PT ;  /* 0x000000808200780c */ /* 0x000fe20003f44270 */
[-CC-:B------:R-:W-:Y:S01]  /*8230*/  FFMA.FTZ R131, R145, R88.reuse, -R102.reuse ;  /* 0x0000005891837223 */ /* 0x180fe20000010866 */
[----:B-1----:R-:W-:Y:S01]  /*8240*/  FSEL R213, R92, -INF , P3 ;  /* 0xff8000005cd57808 */ /* 0x002fe20001800000 */
[----:B------:R-:W-:Y:S01]  /*8250*/  FFMA.FTZ R92, R113, R88, -R102 ;  /* 0x00000058715c7223 */ /* 0x000fe20000010866 */
[----:B------:R-:W-:-:S02]  /*8260*/  FMNMX.FTZ R118, R211, R118, !PT ;  /* 0x00000076d3767209 */ /* 0x000fc40007810000 */
[----:B------:R-:W-:Y:S01]  /*8270*/  ISETP.GT.AND P3, PT, R130, 0x81, PT ;  /* 0x000000818200780c */ /* 0x000fe20003f64270 */
[----:B------:R-:W1:Y:S01]  /*8280*/  MUFU.TANH R94, R94 ;  /* 0x0000005e005e7308 */ /* 0x000e620000002400 */
[----:B--2---:R-:W-:Y:S01]  /*8290*/  FSEL R215, R90, -INF , P2 ;  /* 0xff8000005ad77808 */ /* 0x004fe20001000000 */
[----:B------:R-:W-:Y:S01]  /*82a0*/  FFMA.FTZ R90, R109, R88, -R102 ;  /* 0x000000586d5a7223 */ /* 0x000fe20000010866 */
[----:B------:R-:W-:Y:S02]  /*82b0*/  FMNMX.FTZ R118, R213, R118, !PT ;  /* 0x00000076d5767209 */ /* 0x000fe40007810000 */
[----:B------:R-:W-:Y:S02]  /*82c0*/  ISETP.GT.AND P2, PT, R130, 0x88, PT ;  /* 0x000000888200780c */ /* 0x000fe40003f44270 */
[----:B------:R-:W-:Y:S01]  /*82d0*/  FMNMX.FTZ R118, R215, R118, !PT ;  /* 0x00000076d7767209 */ /* 0x000fe20007810000 */
[----:B------:R-:W-:Y:S01]  /*82e0*/  MUFU.TANH R95, R95 ;  /* 0x0000005f005f7308 */ /* 0x000fe20000002400 */
[----:B0-----:R-:W-:-:S02]  /*82f0*/  FSEL R91, R91, -INF , P3 ;  /* 0xff8000005b5b7808 */ /* 0x001fc40001800000 */
[----:B------:R-:W-:Y:S02]  /*8300*/  ISETP.GT.AND P3, PT, R130, 0x89, PT ;  /* 0x000000898200780c */ /* 0x000fe40003f64270 */
[----:B------:R-:W-:-:S03]  /*8310*/  FMNMX.FTZ R118, R91, R118, !PT ;  /* 0x000000765b767209 */ /* 0x000fc60007810000 */
[----:B------:R-:W0:Y:S01]  /*8320*/  MUFU.TANH R98, R98 ;  /* 0x0000006200627308 */ /* 0x000e220000002400 */
[----:B-1----:R-:W-:Y:S01]  /*8330*/  FSEL R109, R94, -INF , P2 ;  /* 0xff8000005e6d7808 */ /* 0x002fe20001000000 */
[-CC-:B------:R-:W-:Y:S01]  /*8340*/  FFMA.FTZ R94, R129, R88.reuse, -R102.reuse ;  /* 0x00000058815e7223 */ /* 0x180fe20000010866 */
[----:B------:R-:W-:Y:S01]  /*8350*/  ISETP.GT.AND P2, PT, R130, 0x90, PT ;  /* 0x000000908200780c */ /* 0x000fe20003f44270 */
[--C-:B------:R-:W-:Y:S01]  /*8360*/  FFMA.FTZ R129, R133, R88, -R102.reuse ;  /* 0x0000005885817223 */ /* 0x100fe20000010866 */
[----:B------:R-:W-:Y:S01]  /*8370*/  FMNMX.FTZ R118, R109, R118, !PT ;  /* 0x000000766d767209 */ /* 0x000fe20007810000 */
[----:B------:R-:W-:Y:S01]  /*8380*/  FFMA.FTZ R133, R153, R88, -R102 ;  /* 0x0000005899857223 */ /* 0x000fe20000010866 */
[----:B------:R-:W-:Y:S01]  /*8390*/  FSEL R153, R89, RZ, P1 ;  /* 0x000000ff59997208 */ /* 0x000fe20000800000 */
[----:B------:R-:W1:Y:S04]  /*83a0*/  MUFU.TANH R99, R99 ;  /* 0x0000006300637308 */ /* 0x000e680000002400 */
[----:B------:R-:W-:-:S04]  /*83b0*/  FADD.FTZ R153, -R153, R4 ;  /* 0x0000000499997221 */ /* 0x000fc80000010100 */
[----:B------:R-:W2:Y:S01]  /*83c0*/  MUFU.TANH R100, R100 ;  /* 0x0000006400647308 */ /* 0x000ea20000002400 */
[----:B0-----:R-:W-:Y:S01]  /*83d0*/  FSEL R217, R98, -INF , P2 ;  /* 0xff80000062d97808 */ /* 0x001fe20001000000 */
[-C--:B------:R-:W-:Y:S01]  /*83e0*/  FFMA.FTZ R98, R117, R88.reuse, -R102 ;  /* 0x0000005875627223 */ /* 0x080fe20000010866 */
[----:B------:R-:W-:Y:S01]  /*83f0*/  ISETP.GT.AND P2, PT, R130, 0x98, PT ;  /* 0x000000988200780c */ /* 0x000fe20003f44270 */
[----:B------:R-:W-:-:S04]  /*8400*/  FMUL.FTZ R153, R153, R88 ;  /* 0x0000005899997220 */ /* 0x000fc80000410000 */
[----:B------:R0:W-:Y:S08]  /*8410*/  MUFU.EX2 R127, R7 ;  /* 0x00000007007f7308 */ /* 0x0001f00000000800 */
[----:B------:R-:W3:Y:S01]  /*8420*/  MUFU.TANH R103, R103 ;  /* 0x0000006700677308 */ /* 0x000ee20000002400 */
[----:B0-----:R-:W-:-:S01]  /*8430*/  FFMA.FTZ R7, R105, R88, -R102 ;  /* 0x0000005869077223 */ /* 0x001fc20000010866 */
[----:B------:R-:W-:-:S02]  /*8440*/  FSEL R105, R95, -INF , P3 ;  /* 0xff8000005f697808 */ /* 0x000fc40001800000 */
[C---:B------:R-:W-:Y:S02]  /*8450*/  ISETP.GT.AND P3, PT, R130.reuse, 0x91, PT ;  /* 0x000000918200780c */ /* 0x040fe40003f64270 */
[----:B------:R-:W-:Y:S02]  /*8460*/  FMNMX.FTZ R118, R105, R118, !PT ;  /* 0x0000007669767209 */ /* 0x000fe40007810000 */
[----:B-1----:R-:W-:Y:S01]  /*8470*/  FSEL R99, R99, -INF , P3 ;  /* 0xff80000063637808 */ /* 0x002fe20001800000 */
[----:B------:R0:W-:Y:S01]  /*8480*/  MUFU.EX2 R95, R7 ;  /* 0x00000007005f7308 */ /* 0x0001e20000000800 */
[----:B------:R-:W-:Y:S02]  /*8490*/  FMNMX.FTZ R118, R217, R118, !PT ;  /* 0x00000076d9767209 */ /* 0x000fe40007810000 */
[----:B------:R-:W-:Y:S02]  /*84a0*/  ISETP.GT.AND P3, PT, R130, 0x99, PT ;  /* 0x000000998200780c */ /* 0x000fe40003f64270 */
[----:B--2---:R-:W-:Y:S01]  /*84b0*/  FSEL R113, R100, -INF , P2 ;  /* 0xff80000064717808 */ /* 0x004fe20001000000 */
[----:B------:R-:W-:Y:S01]  /*84c0*/  FFMA.FTZ R100, R143, R88, -R102 ;  /* 0x000000588f647223 */ /* 0x000fe20000010866 */
[----:B------:R-:W-:Y:S01]  /*84d0*/  FMNMX.FTZ R118, R99, R118, !PT ;  /* 0x0000007663767209 */ /* 0x000fe20007810000 */
[----:B------:R-:W-:Y:S01]  /*84e0*/  MUFU.EX2 R108, R108 ;  /* 0x0000006c006c7308 */ /* 0x000fe20000000800 */
[----:B---3--:R-:W-:-:S02]  /*84f0*/  FSEL R117, R103, -INF , P3 ;  /* 0xff80000067757808 */ /* 0x008fc40001800000 */
[----:B------:R-:W-:-:S04]  /*8500*/  FMNMX.FTZ R118, R113, R118, !PT ;  /* 0x0000007671767209 */ /* 0x000fc80007810000 */
[----:B------:R-:W-:Y:S01]  /*8510*/  FMNMX.FTZ R118, R117, R118, !PT ;  /* 0x0000007675767209 */ /* 0x000fe20007810000 */
[----:B------:R1:W-:Y:S04]  /*8520*/  MUFU.EX2 R103, R98 ;  /* 0x0000006200677308 */ /* 0x0003e80000000800 */
[----:B0-----:R-:W0:Y:S04]  /*8530*/  SHFL.BFLY PT, R7, R118, 0x2, 0x1f ;  /* 0x0c401f0076077f89 */ /* 0x001e2800000e0000 */
[----:B------:R-:W-:Y:S01]  /*8540*/  MUFU.EX2 R115, R115 ;  /* 0x0000007300737308 */ /* 0x000fe20000000800 */
[----:B-1----:R-:W-:-:S07]  /*8550*/  FFMA.FTZ R98, R141, R88, -R102 ;  /* 0x000000588d627223 */ /* 0x002fce0000010866 */
        /* <DEDUP_REMOVED lines=10> */
[----:B------:R-:W-:-:S03]  /*8600*/  FFMA.FTZ R120, R155, R88, -R102 ;  /* 0x000000589b787223 */ /* 0x000fc60000010866 */
[C---:B------:R-:W-:Y:S01]  /*8610*/  FSETP.NEU.FTZ.AND P2, PT, R7.reuse, -INF , PT ;  /* 0xff8000000700780b */ /* 0x040fe20003f5d000 */
[----:B------:R-:W-:-:S02]  /*8620*/  FFMA.FTZ R122, R7, R88, -8 ;  /* 0xc1000000077a7423 */ /* 0x000fc40000010058 */
[----:B------:R-:W-:Y:S01]  /*8630*/  MUFU.EX2 R12, R12 ;  /* 0x0000000c000c7308 */ /* 0x000fe20000000800 */
[----:B------:R-:W-:Y:S02]  /*8640*/  FSEL R138, R7, RZ, P2 ;  /* 0x000000ff078a7208 */ /* 0x000fe40001000000 */
[----:B------:R-:W-:-:S05]  /*8650*/  FSEL R102, R122, RZ, P2 ;  /* 0x000000ff7a667208 */ /* 0x000fca0001000000 */
[----:B------:R-:W-:Y:S01]  /*8660*/  FFMA.FTZ R4, R123, R88, -R102 ;  /* 0x000000587b047223 */ /* 0x000fe20000010866 */
[----:B------:R-:W-:-:S01]  /*8670*/  FADD.FTZ R123, -R138, R5 ;  /* 0x000000058a7b7221 */ /* 0x000fc20000010100 */
[-CC-:B------:R-:W-:Y:S01]  /*8680*/  FFMA.FTZ R141, R6, R88.reuse, -R102.reuse ;  /* 0x00000058068d7223 */ /* 0x180fe20000010866 */
[----:B------:R-:W-:-:S01]  /*8690*/  FFMA.FTZ R6, R175, R88, -R102 ;  /* 0x00000058af067223 */ /* 0x000fc20000010866 */
[----:B------:R0:W1:Y:S01]  /*86a0*/  MUFU.EX2 R5, R153 ;  /* 0x0000009900057308 */ /* 0x0000620000000800 */
[-C--:B------:R-:W-:Y:S01]  /*86b0*/  FMUL.FTZ R138, R123, R88.reuse ;  /* 0x000000587b8a7220 */ /* 0x080fe20000410000 */
        /* <DEDUP_REMOVED lines=10> */
[-CC-:B0-----:R-:W-:Y:S01]  /*8760*/  FFMA.FTZ R153, R159, R88.reuse, -R102.reuse ;  /* 0x000000589f997223 */ /* 0x181fe20000010866 */
[----:B------:R-:W-:-:S01]  /*8770*/  FFMA.FTZ R149, R171, R88, -R102 ;  /* 0x00000058ab957223 */ /* 0x000fc20000010866 */
[-CC-:B------:R-:W-:Y:S01]  /*8780*/  FFMA.FTZ R132, R197, R88.reuse, -R102.reuse ;  /* 0x00000058c5847223 */ /* 0x180fe20000010866 */
[----:B------:R-:W-:-:S01]  /*8790*/  FFMA.FTZ R137, R137, R88, -R102 ;  /* 0x0000005889897223 */ /* 0x000fc20000010866 */
[----:B------:R-:W0:Y:S01]  /*87a0*/  MUFU.EX2 R138, R138 ;  /* 0x0000008a008a7308 */ /* 0x000e220000000800 */
[----:B-1----:R-:W-:-:S01]  /*87b0*/  FFMA.FTZ R144, R5, R3, R108 ;  /* 0x0000000305907223 */ /* 0x002fc2000001006c */
        /* <DEDUP_REMOVED lines=28> */
[----:B------:R-:W-:Y:S02]  /*8980*/  FADD.FTZ R2, R114, R3 ;  /* 0x0000000372027221 */ /* 0x000fe40000010000 */
[----:B------:R-:W0:Y:S01]  /*8990*/  MUFU.EX2 R126, R126 ;  /* 0x0000007e007e7308 */ /* 0x000e220000000800 */
[----:B-1----:R-:W-:-:S01]  /*89a0*/  FADD.FTZ R146, R124, R155 ;  /* 0x0000009b7c927221 */ /* 0x002fc20000010000 */
[----:B------:R-:W-:Y:S01]  /*89b0*/  FFMA.FTZ R155, R157, R88, -R102 ;  /* 0x000000589d9b7223 */ /* 0x000fe20000010866 */
[----:B------:R-:W-:-:S04]  /*89c0*/  FADD.FTZ R3, R9, R2 ;  /* 0x0000000209037221 */ /* 0x000fc80000010000 */
[----:B------:R-:W-:Y:S01]  /*89d0*/  FADD.FTZ R2, R8, R3 ;  /* 0x0000000308027221 */ /* 0x000fe20000010000 */
[----:B------:R-:W1:Y:S01]  /*89e0*/  MUFU.EX2 R145, R145 ;  /* 0x0000009100917308 */ /* 0x000e620000000800 */
[----:B--2---:R-:W-:-:S02]  /*89f0*/  FADD.FTZ R159, R11, R146 ;  /* 0x000000920b9f7221 */ /* 0x004fc40000010000 */
[----:B------:R-:W-:-:S04]  /*8a00*/  FADD.FTZ R3, R13, R2 ;  /* 0x000000020d037221 */ /* 0x000fc80000010000 */
[----:B------:R-:W-:Y:S01]  /*8a10*/  FADD.FTZ R2, R10, R3 ;  /* 0x000000030a027221 */ /* 0x000fe20000010000 */
[----:B------:R-:W2:Y:S01]  /*8a20*/  MUFU.EX2 R128, R128 ;  /* 0x0000008000807308 */ /* 0x000ea20000000800 */
[----:B0-----:R-:W-:-:S02]  /*8a30*/  FADD.FTZ R146, R126, R159 ;  /* 0x0000009f7e927221 */ /* 0x001fc40000010000 */
[----:B------:R-:W-:-:S04]  /*8a40*/  FADD.FTZ R3, R21, R2 ;  /* 0x0000000215037221 */ /* 0x000fc80000010000 */
[----:B------:R-:W-:Y:S01]  /*8a50*/  FADD.FTZ R2, R12, R3 ;  /* 0x000000030c027221 */ /* 0x000fe20000010000 */
[----:B------:R-:W0:Y:S01]  /*8a60*/  MUFU.EX2 R15, R15 ;  /* 0x0000000f000f7308 */ /* 0x000e220000000800 */
[----:B-1----:R-:W-:-:S01]  /*8a70*/  FADD.FTZ R157, R145, R146 ;  /* 0x00000092919d7221 */ /* 0x002fc20000010000 */
[----:B------:R-:W-:Y:S01]  /*8a80*/  FFMA.FTZ R146, R205, R88, -R102 ;  /* 0x00000058cd927223 */ /* 0x000fe20000010866 */
[----:B------:R-:W-:-:S05]  /*8a90*/  FADD.FTZ R3, R139, R2 ;  /* 0x000000028b037221 */ /* 0x000fca0000010000 */
[----:B------:R-:W1:Y:S01]  /*8aa0*/  MUFU.EX2 R130, R130 ;  /* 0x0000008200827308 */ /* 0x000e620000000800 */
[----:B--2---:R-:W-:-:S01]  /*8ab0*/  FADD.FTZ R148, R128, R157 ;  /* 0x0000009d80947221 */ /* 0x004fc20000010000 */
[----:B------:R-:W-:-:S06]  /*8ac0*/  FFMA.FTZ R157, R207, R88, -R102 ;  /* 0x00000058cf9d7223 */ /* 0x000fcc0000010866 */
[----:B------:R-:W2:Y:S01]  /*8ad0*/  MUFU.EX2 R149, R149 ;  /* 0x0000009500957308 */ /* 0x000ea20000000800 */
[----:B0-----:R-:W-:-:S07]  /*8ae0*/  FADD.FTZ R159, R15, R148 ;  /* 0x000000940f9f7221 */ /* 0x001fce0000010000 */
[----:B------:R-:W0:Y:S01]  /*8af0*/  MUFU.EX2 R132, R132 ;  /* 0x0000008400847308 */ /* 0x000e220000000800 */
[----:B-1----:R-:W-:-:S07]  /*8b00*/  FADD.FTZ R148, R130, R159 ;  /* 0x0000009f82947221 */ /* 0x002fce0000010000 */
        /* <DEDUP_REMOVED lines=15> */
[----:B--2---:R-:W-:-:S01]  /*8c00*/  FADD.FTZ R2, R151, R150 ;  /* 0x0000009697027221 */ /* 0x004fc20000010000 */
[----:B------:R-:W-:-:S06]  /*8c10*/  FFMA.FTZ R150, R211, R88, -R102 ;  /* 0x00000058d3967223 */ /* 0x000fcc0000010866 */
[----:B------:R-:W2:Y:S01]  /*8c20*/  MUFU.EX2 R136, R136 ;  /* 0x0000008800887308 */ /* 0x000ea20000000800 */
[----:B0-----:R-:W-:-:S04]  /*8c30*/  FADD.FTZ R152, R20, R3 ;  /* 0x0000000314987221 */ /* 0x001fc80000010000 */
[----:B------:R-:W-:-:S03]  /*8c40*/  FADD.FTZ R161, R127, R152 ;  /* 0x000000987fa17221 */ /* 0x000fc60000010000 */
        /* <DEDUP_REMOVED lines=22> */
[----:B--2---:R-:W-:-:S04]  /*8db0*/  FADD.FTZ R2, R90, R3 ;  /* 0x000000035a027221 */ /* 0x004fc80000010000 */
[----:B------:R-:W-:-:S03]  /*8dc0*/  FADD.FTZ R3, R95, R2 ;  /* 0x000000025f037221 */ /* 0x000fc60000010000 */
[----:B------:R-:W2:Y:S01]  /*8dd0*/  MUFU.EX2 R92, R92 ;  /* 0x0000005c005c7308 */ /* 0x000ea20000000800 */
[----:B0-----:R-:W-:-:S07]  /*8de0*/  FADD.FTZ R154, R142, R161 ;  /* 0x000000a18e9a7221 */ /* 0x001fce0000010000 */
[----:B------:R-:W0:Y:S01]  /*8df0*/  MUFU.EX2 R144, R144 ;  /* 0x0000009000907308 */ /* 0x000e220000000800 */
[----:B-1----:R-:W-:-:S07]  /*8e00*/  FADD.FTZ R161, R153, R154 ;  /* 0x0000009a99a17221 */ /* 0x002fce0000010000 */
[----:B------:R-:W1:Y:S01]  /*8e10*/  MUFU.EX2 R155, R155 ;  /* 0x0000009b009b7308 */ /* 0x000e620000000800 */
[----:B--2---:R-:W-:-:S04]  /*8e20*/  FADD.FTZ R2, R92, R3 ;  /* 0x000000035c027221 */ /* 0x004fc80000010000 */
[----:B------:R-:W-:Y:S01]  /*8e30*/  FADD.FTZ R156, R103, R2 ;  /* 0x00000002679c7221 */ /* 0x000fe20000010000 */
[----:B------:R-:W-:-:S02]  /*8e40*/  FFMA.FTZ R2, R105, R88, -R102 ;  /* 0x0000005869027223 */ /* 0x000fc40000010866 */
        /* <DEDUP_REMOVED lines=11> */
[----:B------:R-:W-:-:S05]  /*8f00*/  FFMA.FTZ R102, R117, R88, -R102 ;  /* 0x0000005875667223 */ /* 0x000fca0000010866 */
        /* <DEDUP_REMOVED lines=8> */
[----:B------:R-:W-:Y:S01]  /*8f90*/  MUFU.EX2 R150, R150 ;  /* 0x0000009600967308 */ /* 0x000fe20000000800 */
[----:B0-----:R-:W-:-:S07]  /*8fa0*/  FADD.FTZ R3, R135, R156 ;  /* 0x0000009c87037221 */ /* 0x001fce0000010000 */
[----:B------:R-:W0:Y:S08]  /*8fb0*/  MUFU.EX2 R98, R98 ;  /* 0x0000006200627308 */ /* 0x000e300000000800 */
[----:B------:R-:W2:Y:S08]  /*8fc0*/  MUFU.EX2 R159, R159 ;  /* 0x0000009f009f7308 */ /* 0x000eb00000000800 */
[----:B------:R-:W3:Y:S08]  /*8fd0*/  MUFU.EX2 R100, R100 ;  /* 0x0000006400647308 */ /* 0x000ef00000000800 */
[----:B------:R-:W4:Y:S08]  /*8fe0*/  MUFU.EX2 R152, R152 ;  /* 0x0000009800987308 */ /* 0x000f300000000800 */
[----:B------:R-:W5:Y:S08]  /*8ff0*/  MUFU.EX2 R131, R131 ;  /* 0x0000008300837308 */ /* 0x000f700000000800 */
[----:B------:R-:W5:Y:S08]  /*9000*/  MUFU.EX2 R91, R91 ;  /* 0x0000005b005b7308 */ /* 0x000f700000000800 */
[----:B------:R-:W5:Y:S08]  /*9010*/  MUFU.EX2 R101, R101 ;  /* 0x0000006500657308 */ /* 0x000f700000000800 */
[----:B------:R1:W5:Y:S08]  /*9020*/  MUFU.EX2 R165, R109 ;  /* 0x0000006d00a57308 */ /* 0x0003700000000800 */
[----:B------:R2:W-:Y:S01]  /*9030*/  MUFU.EX2 R158, R2 ;  /* 0x00000002009e7308 */ /* 0x0005e20000000800 */
[----:B-1----:R-:W-:-:S04]  /*9040*/  FADD.FTZ R109, R97, R154 ;  /* 0x0000009a616d7221 */ /* 0x002fc80000010000 */
[----:B0-----:R-:W-:-:S03]  /*9050*/  FADD.FTZ R109, R98, R109 ;  /* 0x0000006d626d7221 */ /* 0x001fc60000010000 */
[----:B------:R-:W0:Y:S01]  /*9060*/  MUFU.EX2 R116, R116 ;  /* 0x0000007400747308 */ /* 0x000e220000000800 */
[----:B--2---:R-:W-:-:S04]  /*9070*/  FADD.FTZ R2, R150, R3 ;  /* 0x0000000396027221 */ /* 0x004fc80000010000 */
[----:B------:R-:W-:Y:S01]  /*9080*/  FADD.FTZ R3, R159, R2 ;  /* 0x000000029f037221 */ /* 0x000fe20000010000 */
[----:B---3--:R-:W-:-:S02]  /*9090*/  FADD.FTZ R2, R100, R109 ;  /* 0x0000006d64027221 */ /* 0x008fc40000010000 */
[----:B------:R-:W1:Y:S01]  /*90a0*/  MUFU.EX2 R118, R118 ;  /* 0x0000007600767308 */ /* 0x000e620000000800 */
[----:B----4-:R-:W-:-:S01]  /*90b0*/  FADD.FTZ R154, R152, R3 ;  /* 0x00000003989a7221 */ /* 0x010fc20000010000 */
[----:B-----5:R-:W-:-:S03]  /*90c0*/  FADD.FTZ R2, R131, R2 ;  /* 0x0000000283027221 */ /* 0x020fc60000010000 */
[----:B------:R-:W-:Y:S01]  /*90d0*/  FADD.FTZ R154, R91, R154 ;  /* 0x0000009a5b9a7221 */ /* 0x000fe20000010000 */
[----:B------:R-:W-:-:S02]  /*90e0*/  FADD.FTZ R3, R101, R2 ;  /* 0x0000000265037221 */ /* 0x000fc40000010000 */
[----:B------:R-:W2:Y:S01]  /*90f0*/  MUFU.EX2 R105, R105 ;  /* 0x0000006900697308 */ /* 0x000ea20000000800 */
[----:B------:R-:W-:-:S01]  /*9100*/  FADD.FTZ R154, R165, R154 ;  /* 0x0000009aa59a7221 */ /* 0x000fc20000010000 */
[----:B0-----:R-:W-:-:S03]  /*9110*/  FADD.FTZ R3, R116, R3 ;  /* 0x0000000374037221 */ /* 0x001fc60000010000 */
        /* <DEDUP_REMOVED lines=13> */
[----:B-1----:R-:W-:-:S03]  /*91f0*/  FADD.FTZ R3, R120, R3 ;  /* 0x0000000378037221 */ /* 0x002fc60000010000 */
[----:B--2---:R-:W-:Y:S01]  /*9200*/  FADD.FTZ R2, R102, R154 ;  /* 0x0000009a66027221 */ /* 0x004fe20000010000 */
[----:B------:R-:W-:Y:S06]  /*9210*/  @!P0 BRA `(.L_x_2162) ;  /* 0x0000000000048947 */ /* 0x000fec0003800000 */
[----:B------:R-:W-:Y:S01]  /*9220*/  BPT.TRAP 0x1 ;  /* 0x000000040000795c */ /* 0x000fe20000300000 */
.L_x_2162:
[----:B------:R-:W-:Y:S01]  /*9230*/  UISETP.GT.AND UP0, UPT, UR55, UR53, UPT ;  /* 0x000000353700728c */ /* 0x000fe2000bf04270 */
[----:B------:R-:W-:Y:S01]  /*9240*/  F2FP.SATFINITE.E4M3.F32.PACK_AB_MERGE_C R9, R9, R114, RZ ;  /* 0x000000720909723e */ /* 0x000fe200048070ff */
[----:B------:R-:W-:Y:S01]  /*9250*/  ULEA UR6, UR54, UR41, 0x3 ;  /* 0x0000002936067291 */ /* 0x000fe2000f8e183f */
[----:B------:R-:W-:Y:S01]  /*9260*/  F2FP.SATFINITE.E4M3.F32.PACK_AB_MERGE_C R10, R21, R10, RZ ;  /* 0x0000000a150a723e */ /* 0x000fe200048070ff */
[----:B------:R-:W-:Y:S01]  /*9270*/  UIADD3 UR55, UR55, -0x1, URZ ;  /* 0xffffffff37377890 */ /* 0x000fe2000fffe03f */
[----:B------:R-:W-:Y:S01]  /*9280*/  F2FP.SATFINITE.E4M3.F32.PACK_AB_MERGE_C R4, R123, R4, RZ ;  /* 0x000000047b04723e */ /* 0x000fe200048070ff */
[----:B------:R-:W-:Y:S01]  /*9290*/  UIADD3 UR6, UR6, 0x29860, URZ ;  /* 0x0002986006067890 */ /* 0x000fe2000fffe03f */
[----:B------:R-:W-:Y:S01]  /*92a0*/  PLOP3.LUT P1, PT, PT, PT, UP0, 0x80, 0x0 ;  /* 0x000000000000781c */ /* 0x000fe20003f2f008 */
[----:B------:R-:W-:Y:S01]  /*92b0*/  UMOV UR56, UR44 ;  /* 0x0000002c00387c82 */ /* 0x000fe20008000000 */
[----:B------:R-:W-:Y:S01]  /*92c0*/  F2FP.SATFINITE.E4M3.F32.PACK_AB_MERGE_C R93, R94, R93, RZ ;  /* 0x0000005d5e5d723e */ /* 0x000fe200048070ff */
[----:B------:R-:W-:Y:S01]  /*92d0*/  UPRMT UR6, UR39, 0x654, UR6 ;  /* 0x0000065427067896 */ /* 0x000fe20008000006 */
[----:B------:R-:W-:Y:S01]  /*92e0*/  F2FP.SATFINITE.E4M3.F32.PACK_AB_MERGE_C R110, R119, R110, RZ ;  /* 0x0000006e776e723e */ /* 0x000fe200048070ff */
[----:B------:R-:W-:Y:S01]  /*92f0*/  UMOV UR54, UR43 ;  /* 0x0000002b00367c82 */ /* 0x000fe20008000000 */
[----:B------:R-:W-:Y:S01]  /*9300*/  F2FP.SATFINITE.E4M3.F32.PACK_AB_MERGE_C R122, R143, R122, RZ ;  /* 0x0000007a8f7a723e */ /* 0x000fe200048070ff */
[-C--:B------:R-:W-:Y:S01]  /*9310*/  FMUL.FTZ R24, R24, R5.reuse ;  /* 0x0000000518187220 */ /* 0x080fe20000410000 */
[----:B------:R-:W-:Y:S01]  /*9320*/  F2FP.SATFINITE.E4M3.F32.PACK_AB_MERGE_C R126, R145, R126, RZ ;  /* 0x0000007e917e723e */ /* 0x000fe200048070ff */
[-C--:B------:R-:W-:Y:S01]  /*9330*/  FMUL.FTZ R25, R25, R5.reuse ;  /* 0x0000000519197220 */ /* 0x080fe20000410000 */
[----:B------:R-:W-:Y:S01]  /*9340*/  F2FP.SATFINITE.E4M3.F32.PACK_AB_MERGE_C R130, R149, R130, RZ ;  /* 0x000000829582723e */ /* 0x000fe200048070ff */
[-C--:B------:R-:W-:Y:S01]  /*9350*/  FMUL.FTZ R28, R28, R5.reuse ;  /* 0x000000051c1c7220 */ /* 0x080fe20000410000 */
[----:B------:R-:W-:Y:S01]  /*9360*/  F2FP.SATFINITE.E4M3.F32.PACK_AB_MERGE_C R14, R163, R14, RZ ;  /* 0x0000000ea30e723e */ /* 0x000fe200048070ff */
[----:B------:R-:W-:Y:S01]  /*9370*/  SYNCS.ARRIVE.TRANS64.RED.A1T0 RZ, [UR6], RZ ;  /* 0x000000ffffff79a7 */ /* 0x000fe20008100406 */
        /* <DEDUP_REMOVED lines=92> */
[----:B------:R-:W-:-:S02]  /*9940*/  IMAD.MOV.U32 R5, RZ, RZ, R7 ;  /* 0x000000ffff057224 */ /* 0x000fc400078e0007 */
[----:B------:R-:W-:Y:S01]  /*9950*/  IMAD.MOV.U32 R4, RZ, RZ, R89 ;  /* 0x000000ffff047224 */ /* 0x000fe200078e0059 */
[----:B------:R-:W-:Y:S06]  /*9960*/  @P1 BRA `(.L_x_2163) ;  /* 0xffffffbc00781947 */ /* 0x000fec000383ffff */
.L_x_2152:
[----:B------:R-:W-:-:S13]  /*9970*/  ISETP.LE.AND P1, PT, RZ, UR55, PT ;  /* 0x00000037ff007c0c */ /* 0x000fda000bf23270 */
[----:B------:R-:W-:Y:S05]  /*9980*/  @!P1 BRA `(.L_x_2164) ;  /* 0x0000003400c09947 */ /* 0x000fea0003800000 */
[----:B------:R-:W-:Y:S01]  /*9990*/  IMAD.MOV.U32 R5, RZ, RZ, R7 ;  /* 0x000000ffff057224 */ /* 0x000fe200078e0007 */
[----:B------:R-:W-:Y:S01]  /*99a0*/  UMOV UR49, UR44 ;  /* 0x0000002c00317c82 */ /* 0x000fe20008000000 */
[----:B------:R-:W-:Y:S01]  /*99b0*/  IMAD.MOV.U32 R4, RZ, RZ, R89 ;  /* 0x000000ffff047224 */ /* 0x000fe200078e0059 */
[----:B------:R-:W-:-:S06]  /*99c0*/  UMOV UR48, UR43 ;  /* 0x0000002b00307c82 */ /* 0x000fcc0008000000 */
.L_x_2175:
[----:B------:R-:W-:Y:S01]  /*99d0*/  ISETP.NE.AND P2, PT, RZ, UR40, PT ;  /* 0x00000028ff007c0c */ /* 0x000fe2000bf45270 */
[----:B------:R-:W-:-:S04]  /*99e0*/  UISETP.NE.AND UP0, UPT, UR48, 0x1, UPT ;  /* 0x000000013000788c */ /* 0x000fc8000bf05270 */
[----:B------:R-:W-:-:S04]  /*99f0*/  USEL UR44, URZ, 0x1, UP0 ;  /* 0x000000013f2c7887 */ /* 0x000fc80008000000 */
[----:B------:R-:W-:-:S04]  /*9a00*/  ULOP3.LUT UR44, UR49, UR44, URZ, 0x3c, !UPT ;  /* 0x0000002c312c7292 */ /* 0x000fc8000f8e3c3f */
[----:B------:R-:W-:Y:S08]  /*9a10*/  @P2 BRA `(.L_x_2165) ;  /* 0x0000000000382947 */ /* 0x000ff00003800000 */
[----:B------:R-:W-:Y:S05]  /*9a20*/  @!P0 BRA `(.L_x_2166) ;  /* 0x0000000000048947 */ /* 0x000fea0003800000 */
[----:B------:R-:W-:Y:S01]  /*9a30*/  BPT.TRAP 0x1 ;  /* 0x000000040000795c */ /* 0x000fe20000300000 */
.L_x_2166:
        /* <DEDUP_REMOVED lines=9> */
.L_x_2167:
[----:B-1----:R-:W-:Y:S05]  /*9ad0*/  @P1 BRA `(.L_x_2165) ;  /* 0x0000000000081947 */ /* 0x002fea0003800000 */
[----:B------:R-:W1:Y:S02]  /*9ae0*/  SYNCS.PHASECHK.TRANS64.TRYWAIT P1, [UR6+0x29830], R6 ;  /* 0x02983006ff0075a7 */ /* 0x000e640008020146 */
[----:B-1----:R-:W-:Y:S05]  /*9af0*/  @!P1 BRA `(.L_x_2168) ;  /* 0x000000b800809947 */ /* 0x002fea0003800000 */
.L_x_2165:
        /* <DEDUP_REMOVED lines=191> */
.L_x_2170:
[----:B------:R-:W-:Y:S01]  /*a6f0*/  ULEA UR6, UR48, UR41, 0x3 ;  /* 0x0000002930067291 */ /* 0x000fe2000f8e183f */
[----:B------:R-:W-:-:S05]  /*a700*/  IMAD.U32 R6, RZ, RZ, UR49 ;  /* 0x00000031ff067e24 */ /* 0x000fca000f8e00ff */
[----:B------:R-:W-:-:S04]  /*a710*/  SHF.L.U32 R6, R6, 0x1f, RZ ;  /* 0x0000001f06067819 */ /* 0x000fc800000006ff */
[----:B------:R0:W1:Y:S01]  /*a720*/  SYNCS.PHASECHK.TRANS64.TRYWAIT P1, [UR6+0x29850], R6 ;  /* 0x02985006ff0075a7 */ /* 0x0000620008020146 */
[----:B------:R-:W-:Y:S05]  /*a730*/  @!P0 BRA `(.L_x_2171) ;  /* 0x0000000000048947 */ /* 0x000fea0003800000 */
[----:B------:R-:W-:Y:S01]  /*a740*/  BPT.TRAP 0x1 ;  /* 0x000000040000795c */ /* 0x000fe20000300000 */
.L_x_2171:
[----:B-1----:R-:W-:Y:S05]  /*a750*/  @P1 BRA `(.L_x_2169) ;  /* 0x0000000000081947 */ /* 0x002fea0003800000 */
[----:B------:R-:W1:Y:S02]  /*a760*/  SYNCS.PHASECHK.TRANS64.TRYWAIT P1, [UR6+0x29850], R6 ;  /* 0x02985006ff0075a7 */ /* 0x000e640008020146 */
[----:B-1----:R-:W-:Y:S05]  /*a770*/  @!P1 BRA `(.L_x_2172) ;  /* 0x000000ac00789947 */ /* 0x002fea0003800000 */
.L_x_2169:
        /* <DEDUP_REMOVED lines=36> */
.L_x_2173:
        /* <DEDUP_REMOVED lines=104> */
[----:B------:R-:W1:Y:S01]  /*b040*/  LDC R88, c[0x0][0x988] ;  /* 0x00026200ff587b82 */ /* 0x000e620000000800 */
[----:B------:R-:W-:-:S04]  /*b050*/  ULEA UR6, UR43, UR41, 0x3 ;  /* 0x000000292b067291 */ /* 0x000fc8000f8e183f */
[----:B------:R-:W-:Y:S01]  /*b060*/  UIADD3 UR6, UR6, 0x29840, URZ ;  /* 0x0002984006067890 */ /* 0x000fe2000fffe03f */
[----:B------:R-:W3:Y:S01]  /*b070*/  MUFU.TANH R165, R165 ;  /* 0x000000a500a57308 */ /* 0x000ee20000002400 */
[----:B--2---:R-:W-:Y:S02]  /*b080*/  FMNMX.FTZ R10, R21, R10, !PT ;  /* 0x0000000a150a7209 */ /* 0x004fe40007810000 */
[----:B------:R-:W-:-:S05]  /*b090*/  UPRMT UR6, UR39, 0x654, UR6 ;  /* 0x0000065427067896 */ /* 0x000fca0008000006 */
[----:B------:R-:W2:Y:S01]  /*b0a0*/  MUFU.TANH R155, R155 ;  /* 0x0000009b009b7308 */ /* 0x000ea20000002400 */
[----:B0-----:R-:W-:-:S03]  /*b0b0*/  FMNMX.FTZ R8, R163, R8, !PT ;  /* 0x00000008a3087209 */ /* 0x001fc60007810000 */
[----:B------:R-:W-:Y:S04]  /*b0c0*/  SYNCS.ARRIVE.TRANS64.RED.A1T0 RZ, [UR6], RZ ;  /* 0x000000ffffff79a7 */ /* 0x000fe80008100406 */
        /* <DEDUP_REMOVED lines=144> */
[----:B------:R-:W-:Y:S01]  /*b9d0*/  FFMA.FTZ R96, R98, R88, -R112 ;  /* 0x0000005862607223 */ /* 0x000fe20000010870 */
[----:B------:R-:W-:-:S01]  /*b9e0*/  FADD.FTZ R5, -R7, R5 ;  /* 0x0000000507057221 */ /* 0x000fc20000010100 */
[-C--:B------:R-:W-:Y:S01]  /*b9f0*/  FFMA.FTZ R98, R7, R88.reuse, -8 ;  /* 0xc100000007627423 */ /* 0x080fe20000010058 */
[-C--:B------:R-:W-:Y:S01]  /*ba00*/  FMUL.FTZ R4, R4, R88.reuse ;  /* 0x0000005804047220 */ /* 0x080fe20000410000 */
[-C--:B------:R-:W-:Y:S01]  /*ba10*/  FFMA.FTZ R169, R169, R88.reuse, -R112 ;  /* 0x00000058a9a97223 */ /* 0x080fe20000010870 */
[-C--:B------:R-:W-:Y:S01]  /*ba20*/  FMUL.FTZ R5, R5, R88.reuse ;  /* 0x0000005805057220 */ /* 0x080fe20000410000 */
[-C--:B------:R-:W-:Y:S01]  /*ba30*/  FFMA.FTZ R6, R6, R88.reuse, -R98 ;  /* 0x0000005806067223 */ /* 0x080fe20000010862 */
[----:B------:R-:W-:-:S01]  /*ba40*/  FFMA.FTZ R8, R153, R88, -R112 ;  /* 0x0000005899087223 */ /* 0x000fc20000010870 */
[-C--:B------:R-:W-:Y:S01]  /*ba50*/  FFMA.FTZ R9, R9, R88.reuse, -R98 ;  /* 0x0000005809097223 */ /* 0x080fe20000010862 */
[----:B------:R-:W-:Y:S01]  /*ba60*/  MUFU.EX2 R4, R4 ;  /* 0x0000000400047308 */ /* 0x000fe20000000800 */
[----:B------:R-:W-:-:S01]  /*ba70*/  FFMA.FTZ R10, R171, R88, -R112 ;  /* 0x00000058ab0a7223 */ /* 0x000fc20000010870 */
[-C--:B------:R-:W-:Y:S01]  /*ba80*/  FFMA.FTZ R11, R11, R88.reuse, -R98 ;  /* 0x000000580b0b7223 */ /* 0x080fe20000010862 */
[----:B------:R-:W-:-:S01]  /*ba90*/  FFMA.FTZ R114, R199, R88, -R112 ;  /* 0x00000058c7727223 */ /* 0x000fc20000010870 */
[-CC-:B------:R-:W-:Y:S01]  /*baa0*/  FFMA.FTZ R153, R173, R88.reuse, -R112.reuse ;  /* 0x00000058ad997223 */ /* 0x180fe20000010870 */
[----:B------:R-:W-:-:S01]  /*bab0*/  FFMA.FTZ R199, R100, R88, -R112 ;  /* 0x0000005864c77223 */ /* 0x000fc20000010870 */
[-C--:B------:R-:W-:Y:S01]  /*bac0*/  FFMA.FTZ R100, R13, R88.reuse, -R98 ;  /* 0x000000580d647223 */ /* 0x080fe20000010862 */
[----:B------:R-:W-:-:S01]  /*bad0*/  FFMA.FTZ R12, R159, R88, -R112 ;  /* 0x000000589f0c7223 */ /* 0x000fc20000010870 */
[----:B------:R-:W0:Y:S01]  /*bae0*/  MUFU.EX2 R169, R169 ;  /* 0x000000a900a97308 */ /* 0x000e220000000800 */
        /* <DEDUP_REMOVED lines=9> */
[-CC-:B------:R-:W-:Y:S01]  /*bb80*/  FFMA.FTZ R102, R185, R88.reuse, -R112.reuse ;  /* 0x00000058b9667223 */ /* 0x180fe20000010870 */
[----:B------:R-:W-:-:S01]  /*bb90*/  FFMA.FTZ R161, R165, R88, -R112 ;  /* 0x00000058a5a17223 */ /* 0x000fc20000010870 */
[-C--:B------:R-:W-:Y:S01]  /*bba0*/  FFMA.FTZ R185, R108, R88.reuse, -R112 ;  /* 0x000000586cb97223 */ /* 0x080fe20000010870 */
[----:B------:R-:W-:-:S01]  /*bbb0*/  FFMA.FTZ R108, R157, R88, -R98 ;  /* 0x000000589d6c7223 */ /* 0x000fc20000010862 */
[-C--:B------:R-:W-:Y:S01]  /*bbc0*/  FFMA.FTZ R20, R167, R88.reuse, -R112 ;  /* 0x00000058a7147223 */ /* 0x080fe20000010870 */
        /* <DEDUP_REMOVED lines=18> */
[----:B-1----:R-:W-:-:S01]  /*bcf0*/  FFMA.FTZ R2, R5, R2, R6 ;  /* 0x0000000205027223 */ /* 0x002fc20000010006 */
[-CC-:B------:R-:W-:Y:S01]  /*bd00*/  FFMA.FTZ R120, R213, R88.reuse, -R112.reuse ;  /* 0x00000058d5787223 */ /* 0x180fe20000010870 */
[----:B------:R-:W-:-:S01]  /*bd10*/  FFMA.FTZ R173, R215, R88, -R112 ;  /* 0x00000058d7ad7223 */ /* 0x000fc20000010870 */
[-CC-:B------:R-:W-:Y:S01]  /*bd20*/  FFMA.FTZ R122, R217, R88.reuse, -R112.reuse ;  /* 0x00000058d97a7223 */ /* 0x180fe20000010870 */
[----:B------:R-:W-:-:S01]  /*bd30*/  FFMA.FTZ R175, R219, R88, -R112 ;  /* 0x00000058dbaf7223 */ /* 0x000fc20000010870 */
[-CC-:B------:R-:W-:Y:S01]  /*bd40*/  FFMA.FTZ R124, R221, R88.reuse, -R112.reuse ;  /* 0x00000058dd7c7223 */ /* 0x180fe20000010870 */
[----:B------:R-:W-:-:S01]  /*bd50*/  FFMA.FTZ R177, R223, R88, -R112 ;  /* 0x00000058dfb17223 */ /* 0x000fc20000010870 */
[----:B------:R-:W1:Y:S01]  /*bd60*/  MUFU.EX2 R10, R10 ;  /* 0x0000000a000a7308 */ /* 0x000e620000000800 */
        /* <DEDUP_REMOVED lines=28> */
[----:B------:R-:W-:-:S03]  /*bf30*/  FFMA.FTZ R101, R101, R88, -R98 ;  /* 0x0000005865657223 */ /* 0x000fc60000010862 */
        /* <DEDUP_REMOVED lines=10> */
[-CC-:B------:R-:W-:Y:S01]  /*bfe0*/  FFMA.FTZ R144, R107, R88.reuse, -R98.reuse ;  /* 0x000000586b907223 */ /* 0x180fe20000010862 */
[----:B------:R-:W-:-:S05]  /*bff0*/  FFMA.FTZ R107, R109, R88, -R98 ;  /* 0x000000586d6b7223 */ /* 0x000fca0000010862 */
        /* <DEDUP_REMOVED lines=99> */
[----:B------:R-:W-:Y:S01]  /*c630*/  MUFU.EX2 R177, R177 ;  /* 0x000000b100b17308 */ /* 0x000fe20000000800 */
[----:B0-----:R-:W-:-:S07]  /*c640*/  FADD.FTZ R154, R124, R115 ;  /* 0x000000737c9a7221 */ /* 0x001fce0000010000 */
[----:B------:R-:W0:Y:S01]  /*c650*/  MUFU.EX2 R148, R148 ;  /* 0x0000009400947308 */ /* 0x000e220000000800 */
[----:B--2---:R-:W-:-:S07]  /*c660*/  FADD.FTZ R3, R109, R2 ;  /* 0x000000026d037221 */ /* 0x004fce0000010000 */
[----:B------:R-:W-:Y:S08]  /*c670*/  MUFU.EX2 R126, R126 ;  /* 0x0000007e007e7308 */ /* 0x000ff00000000800 */
[----:B------:R-:W1:Y:S01]  /*c680*/  MUFU.EX2 R111, R111 ;  /* 0x0000006f006f7308 */ /* 0x000e620000000800 */
[----:B0-----:R-:W-:-:S07]  /*c690*/  FADD.FTZ R2, R148, R3 ;  /* 0x0000000394027221 */ /* 0x001fce0000010000 */
[----:B------:R-:W-:Y:S08]  /*c6a0*/  MUFU.EX2 R179, R179 ;  /* 0x000000b300b37308 */ /* 0x000ff00000000800 */
[----:B------:R-:W0:Y:S01]  /*c6b0*/  MUFU.EX2 R150, R150 ;  /* 0x0000009600967308 */ /* 0x000e220000000800 */
[----:B-1----:R-:W-:-:S07]  /*c6c0*/  FADD.FTZ R3, R111, R2 ;  /* 0x000000026f037221 */ /* 0x002fce0000010000 */
[----:B------:R-:W-:Y:S08]  /*c6d0*/  MUFU.EX2 R128, R128 ;  /* 0x0000008000807308 */ /* 0x000ff00000000800 */
[----:B------:R-:W1:Y:S01]  /*c6e0*/  MUFU.EX2 R113, R113 ;  /* 0x0000007100717308 */ /* 0x000e620000000800 */
[----:B0-----:R-:W-:-:S07]  /*c6f0*/  FADD.FTZ R2, R150, R3 ;  /* 0x0000000396027221 */ /* 0x001fce0000010000 */
[----:B------:R-:W0:Y:S08]  /*c700*/  MUFU.EX2 R181, R181 ;  /* 0x000000b500b57308 */ /* 0x000e300000000800 */
[----:B------:R2:W-:Y:S01]  /*c710*/  MUFU.EX2 R156, R93 ;  /* 0x0000005d009c7308 */ /* 0x0005e20000000800 */
[----:B-1----:R-:W-:-:S07]  /*c720*/  FADD.FTZ R3, R113, R2 ;  /* 0x0000000271037221 */ /* 0x002fce0000010000 */
[----:B------:R-:W1:Y:S01]  /*c730*/  MUFU.EX2 R152, R152 ;  /* 0x0000009800987308 */ /* 0x000e620000000800 */
[----:B--2---:R-:W-:-:S04]  /*c740*/  FADD.FTZ R93, R177, R154 ;  /* 0x0000009ab15d7221 */ /* 0x004fc80000010000 */
[----:B------:R-:W-:-:S03]  /*c750*/  FADD.FTZ R154, R126, R93 ;  /* 0x0000005d7e9a7221 */ /* 0x000fc60000010000 */
[----:B------:R-:W2:Y:S01]  /*c760*/  MUFU.EX2 R104, R104 ;  /* 0x0000006800687308 */ /* 0x000ea20000000800 */
[----:B------:R-:W-:-:S04]  /*c770*/  FADD.FTZ R93, R179, R154 ;  /* 0x0000009ab35d7221 */ /* 0x000fc80000010000 */
[----:B------:R-:W-:-:S03]  /*c780*/  FADD.FTZ R154, R128, R93 ;  /* 0x0000005d809a7221 */ /* 0x000fc60000010000 */
[----:B------:R-:W3:Y:S01]  /*c790*/  MUFU.EX2 R185, R185 ;  /* 0x000000b900b97308 */ /* 0x000ee20000000800 */
[----:B0-----:R-:W-:-:S01]  /*c7a0*/  FADD.FTZ R93, R181, R154 ;  /* 0x0000009ab55d7221 */ /* 0x001fc20000010000 */
[----:B-1----:R-:W-:-:S04]  /*c7b0*/  FADD.FTZ R3, R152, R3 ;  /* 0x0000000398037221 */ /* 0x002fc80000010000 */
[----:B------:R-:W-:Y:S02]  /*c7c0*/  FADD.FTZ R3, R156, R3 ;  /* 0x000000039c037221 */ /* 0x000fe40000010000 */
[----:B------:R-:W0:Y:S01]  /*c7d0*/  MUFU.EX2 R95, R95 ;  /* 0x0000005f005f7308 */ /* 0x000e220000000800 */
[----:B--2---:R-:W-:-:S07]  /*c7e0*/  FADD.FTZ R2, R104, R93 ;  /* 0x0000005d68027221 */ /* 0x004fce0000010000 */
[----:B------:R-:W1:Y:S01]  /*c7f0*/  MUFU.EX2 R94, R94 ;  /* 0x0000005e005e7308 */ /* 0x000e620000000800 */
[----:B---3--:R-:W-:-:S07]  /*c800*/  FADD.FTZ R93, R185, R2 ;  /* 0x00000002b95d7221 */ /* 0x008fce0000010000 */
        /* <DEDUP_REMOVED lines=18> */
.L_x_2174:
        /* <DEDUP_REMOVED lines=14> */
[-C--:B------:R-:W-:Y:S01]  /*ca10*/  FMUL.FTZ R24, R24, R4.reuse ;  /* 0x0000000418187220 */ /* 0x080fe20000410000 */
[----:B------:R-:W-:Y:S01]  /*ca20*/  F2FP.SATFINITE.E4M3.F32.PACK_AB_MERGE_C R130, R112, R21, R130 ;  /* 0x000000157082723e */ /* 0x000fe20004807082 */
[----:B------:R-:W-:Y:S01]  /*ca30*/  FMUL.FTZ R25, R25, R4 ;  /* 0x0000000419197220 */ /* 0x000fe20000410000 */
[----:B------:R-:W-:Y:S01]  /*ca40*/  F2FP.SATFINITE.E4M3.F32.PACK_AB_MERGE_C R127, R123, R136, R127 ;  /* 0x000000887b7f723e */ /* 0x000fe2000480707f */
        /* <DEDUP_REMOVED lines=98> */
[----:B------:R-:W-:Y:S01]  /*d070*/  F2FP.SATFINITE.E4M3.F32.PACK_AB_MERGE_C R171, R99, R91, R98 ;  /* 0x0000005b63ab723e */ /* 0x000fe20004807062 */
[----:B------:R-:W-:Y:S06]  /*d080*/  @P1 BRA `(.L_x_2175) ;  /* 0xffffffc800501947 */ /* 0x000fec000383ffff */
.L_x_2164:
[----:B------:R-:W-:Y:S06]  /*d090*/  BAR.ARV 0x8, 0x180 ;  /* 0x0206000000007b1d */ /* 0x000fec0000002000 */
[----:B------:R-:W-:Y:S05]  /*d0a0*/  @!P0 BRA `(.L_x_2176) ;  /* 0x0000000000048947 */ /* 0x000fea0003800000 */
[----:B------:R-:W-:Y:S01]  /*d0b0*/  BPT.TRAP 0x1 ;  /* 0x000000040000795c */ /* 0x000fe20000300000 */
.L_x_2176:
[----:B------:R-:W-:Y:S01]  /*d0c0*/  ULEA UR9, UR43, UR41, 0x3 ;  /* 0x000000292b097291 */ /* 0x000fe2000f8e183f */
[----:B------:R-:W-:-:S05]  /*d0d0*/  IMAD.U32 R0, RZ, RZ, UR44 ;  /* 0x0000002cff007e24 */ /* 0x000fca000f8e00ff */
[----:B------:R-:W-:-:S04]  /*d0e0*/  SHF.L.U32 R0, R0, 0x1f, RZ ;  /* 0x0000001f00007819 */ /* 0x000fc800000006ff */
[----:B------:R0:W1:Y:S01]  /*d0f0*/  SYNCS.PHASECHK.TRANS64.TRYWAIT P1, [UR9+0x29850], R0 ;  /* 0x02985000ff0075a7 */ /* 0x0000620008020149 */
[----:B------:R-:W-:Y:S05]  /*d100*/  @!P0 BRA `(.L_x_2177) ;  /* 0x0000000000048947 */ /* 0x000fea0003800000 */
[----:B------:R-:W-:Y:S01]  /*d110*/  BPT.TRAP 0x1 ;  /* 0x000000040000795c */ /* 0x000fe20000300000 */
.L_x_2177:
[----:B-1----:R-:W-:Y:S05]  /*d120*/  @P1 BRA `(.L_x_2178) ;  /* 0x0000000000081947 */ /* 0x002fea0003800000 */
[----:B------:R-:W1:Y:S02]  /*d130*/  SYNCS.PHASECHK.TRANS64.TRYWAIT P1, [UR9+0x29850], R0 ;  /* 0x02985000ff0075a7 */ /* 0x000e640008020149 */
[----:B-1----:R-:W-:Y:S05]  /*d140*/  @!P1 BRA `(.L_x_2179) ;  /* 0x00000084001c9947 */ /* 0x002fea0003800000 */
.L_x_2178:
        /* <DEDUP_REMOVED lines=22> */
[----:B------:R-:W-:Y:S02]  /*d2b0*/  @UP0 USHF.R.S32.HI UR6, URZ, 0x1f, UR42 ;  /* 0x0000001f3f060899 */ /* 0x000fe4000801142a */
[----:B------:R-:W-:Y:S02]  /*d2c0*/  @UP0 USHF.R.S32.HI UR7, URZ, 0x1f, UR38 ;  /* 0x0000001f3f070899 */ /* 0x000fe40008011426 */
[----:B------:R-:W-:-:S04]  /*d2d0*/  @UP0 UIMAD UR6, UR6, UR12, URZ ;  /* 0x0000000c060602a4 */ /* 0x000fc8000f8e023f */
        /* <DEDUP_REMOVED lines=11> */
[----:B-1----:R-:W-:Y:S01]  /*d390*/  IMAD.U32 R5, RZ, RZ, UR7 ;  /* 0x00000007ff057e24 */ /* 0x002fe2000f8e00ff */
[----:B------:R-:W-:Y:S02]  /*d3a0*/  UMOV UR7, 0xc0000010 ;  /* 0xc000001000077882 */ /* 0x000fe40000000000 */
[----:B------:R-:W-:Y:S02]  /*d3b0*/  UMOV UR6, UR4 ;  /* 0x0000000400067c82 */ /* 0x000fe40008000000 */
[----:B------:R1:W2:Y:S01]  /*d3c0*/  @P1 LDG.E R6, desc[UR50][R4.64] ;  /* 0x0000003204061981 */ /* 0x0002a2000c1e1900 */
[----:B------:R-:W-:Y:S02]  /*d3d0*/  WARPGROUP.DEPBAR.LE gsb0, 0x0 ;  /* 0x00008000000079c5 */ /* 0x000fe40000010000 */
[----:B------:R-:W-:-:S06]  /*d3e0*/  WARPGROUP.ARRIVE ;  /* 0x00000000000079c5 */ /* 0x000fcc0000000000 */
[----:B------:R-:W-:Y:S01]  /*d3f0*/  QGMMA.64x128x32.F32.E4M3.E4M3 R24, R176, gdesc[UR4], R24, gsb0 ;  /* 0x01e00004b0187df3 */ /* 0x000fe20008000818 */
[----:B------:R-:W-:Y:S01]  /*d400*/  UIADD3 UR4, UR8, 0x300, URZ ;  /* 0x0000030008047890 */ /* 0x000fe2000fffe03f */
[----:B------:R-:W-:-:S06]  /*d410*/  UMOV UR7, 0xc0000010 ;  /* 0xc000001000077882 */ /* 0x000fcc0000000000 */
[----:B------:R-:W-:Y:S01]  /*d420*/  UMOV UR6, UR4 ;  /* 0x0000000400067c82 */ /* 0x000fe20008000000 */
[----:B------:R-:W-:Y:S01]  /*d430*/  UIADD3 UR8, UR8, 0x400, URZ ;  /* 0x0000040008087890 */ /* 0x000fe2000fffe03f */
[----:B0-----:R-:W0:Y:S04]  /*d440*/  SHFL.BFLY PT, R0, R3, 0x2, 0x1f ;  /* 0x0c401f0003007f89 */ /* 0x001e2800000e0000 */
[----:B------:R-:W3:Y:S01]  /*d450*/  SHFL.BFLY PT, R9, R2, 0x2, 0x1f ;  /* 0x0c401f0002097f89 */ /* 0x000ee200000e0000 */
[----:B------:R-:W-:Y:S02]  /*d460*/  WARPGROUP.DEPBAR.LE gsb0, 0x0 ;  /* 0x00008000000079c5 */ /* 0x000fe40000010000 */
[----:B------:R-:W-:-:S06]  /*d470*/  WARPGROUP.ARRIVE ;  /* 0x00000000000079c5 */ /* 0x000fcc0000000000 */
[----:B------:R-:W-:Y:S01]  /*d480*/  QGMMA.64x128x32.F32.E4M3.E4M3 R24, R172, gdesc[UR4], R24, gsb0 ;  /* 0x01e00004ac187df3 */ /* 0x000fe20008000818 */
[----:B------:R-:W-:Y:S01]  /*d490*/  UMOV UR6, UR8 ;  /* 0x0000000800067c82 */ /* 0x000fe20008000000 */
[----:B------:R-:W-:Y:S01]  /*d4a0*/  UMOV UR7, 0xc0000010 ;  /* 0xc000001000077882 */ /* 0x000fe20000000000 */
[----:B0-----:R-:W-:-:S01]  /*d4b0*/  FADD.FTZ R0, R0, R3 ;  /* 0x0000000300007221 */ /* 0x001fc20000010000 */
[----:B---3--:R-:W-:-:S04]  /*d4c0*/  FADD.FTZ R9, R9, R2 ;  /* 0x0000000209097221 */ /* 0x008fc80000010000 */
[----:B-1----:R-:W0:Y:S04]  /*d4d0*/  SHFL.BFLY PT, R5, R0, 0x1, 0x1f ;  /* 0x0c201f0000057f89 */ /* 0x002e2800000e0000 */
        /* <DEDUP_REMOVED lines=31> */
.L_x_2180:
        /* <DEDUP_REMOVED lines=16> */
[-C--:B------:R-:W-:Y:S01]  /*d7d0*/  FMUL.FTZ R57, R26, R96.reuse ;  /* 0x000000601a397220 */ /* 0x080fe20000410000 */
[-C--:B------:R-:W-:Y:S01]  /*d7e0*/  FMUL.FTZ R49, R27, R96.reuse ;  /* 0x000000601b317220 */ /* 0x080fe20000410000 */
[-C--:B------:R-:W-:Y:S01]  /*d7f0*/  FMUL.FTZ R48, R30, R96.reuse ;  /* 0x000000601e307220 */ /* 0x080fe20000410000 */
[-C--:B------:R-:W-:Y:S01]  /*d800*/  FMUL.FTZ R40, R31, R96.reuse ;  /* 0x000000601f287220 */ /* 0x080fe20000410000 */
[-C--:B------:R-:W-:Y:S01]  /*d810*/  FMUL.FTZ R41, R34, R96.reuse ;  /* 0x0000006022297220 */ /* 0x080fe20000410000 */
        /* <DEDUP_REMOVED lines=53> */
.L_x_2144:
        /* <DEDUP_REMOVED lines=26> */
[----:B------:R-:W-:Y:S01]  /*dd10*/  F2FP.BF16.F32.PACK_AB R27, R54, R27 ;  /* 0x0000001b361b723e */ /* 0x000fe200000010ff */
[----:B0-----:R-:W-:Y:S01]  /*dd20*/  IMAD.SHL.U32 R24, R35, 0x4, RZ ;  /* 0x0000000423187824 */ /* 0x001fe200078e00ff */
        /* <DEDUP_REMOVED lines=15> */
[----:B------:R-:W-:Y:S01]  /*de20*/  F2FP.BF16.F32.PACK_AB R89, R88, R89 ;  /* 0x000000595859723e */ /* 0x000fe200000010ff */
[----:B------:R-:W-:Y:S01]  /*de30*/  USHF.R.S32.HI UR12, URZ, 0x1f, UR38 ;  /* 0x0000001f3f0c7899 */ /* 0x000fe20008011426 */
[----:B------:R-:W-:Y:S01]  /*de40*/  LOP3.LUT R24, R24, 0xc, RZ, 0xc0, !PT ;  /* 0x0000000c18187812 */ /* 0x000fe200078ec0ff */
[----:B------:R-:W-:Y:S01]  /*de50*/  ULDC.64 UR8, c[0x0][0xb90] ;  /* 0x0002e40000087ab9 */ /* 0x000fe20000000a00 */
[----:B------:R-:W-:Y:S01]  /*de60*/  USHF.R.S32.HI UR13, URZ, 0x1f, UR42 ;  /* 0x0000001f3f0d7899 */ /* 0x000fe2000801142a */
[----:B------:R-:W-:Y:S01]  /*de70*/  BAR.SYNC.DEFER_BLOCKING 0x1, 0x100 ;  /* 0x0044000000007b1d */ /* 0x000fe20000010000 */
[----:B------:R-:W-:-:S05]  /*de80*/  IADD3 R24, P0, R24, UR6, RZ ;  /* 0x0000000618187c10 */ /* 0x000fca000ff1e0ff */
[----:B------:R-:W-:Y:S01]  /*de90*/  IMAD.X R25, RZ, RZ, UR7, P0 ;  /* 0x00000007ff197e24 */ /* 0x000fe200080e06ff */
[----:B------:R-:W-:-:S04]  /*dea0*/  ULDC.64 UR10, c[0x0][0xb98] ;  /* 0x0002e600000a7ab9 */ /* 0x000fc80000000a00 */
[----:B------:R0:W2:Y:S01]  /*deb0*/  LDG.E.CONSTANT R24, desc[UR50][R24.64] ;  /* 0x0000003218187981 */ /* 0x0000a2000c1e9900 */
[----:B------:R-:W-:Y:S02]  /*dec0*/  UIMAD UR5, UR12, UR8, URZ ;  /* 0x000000080c0572a4 */ /* 0x000fe4000f8e023f */
[----:B------:R-:W-:Y:S01]  /*ded0*/  UIMAD.WIDE.U32 UR6, UR38, UR8, URZ ;  /* 0x00000008260672a5 */ /* 0x000fe2000f8e003f */
[----:B------:R-:W1:Y:S01]  /*dee0*/  S2R R34, SR_SWINHI ;  /* 0x0000000000227919 */ /* 0x000e620000002f00 */
[----:B------:R-:W-:Y:S02]  /*def0*/  UIMAD UR5, UR38, UR9, UR5 ;  /* 0x00000009260572a4 */ /* 0x000fe4000f8e0205 */
[----:B------:R-:W-:Y:S02]  /*df00*/  UIMAD UR8, UR13, UR10, URZ ;  /* 0x0000000a0d0872a4 */ /* 0x000fe4000f8e023f */
[----:B------:R-:W-:Y:S01]  /*df10*/  UIADD3 UR7, UR7, UR5, URZ ;  /* 0x0000000507077290 */ /* 0x000fe2000fffe03f */
[----:B0-----:R-:W-:Y:S01]  /*df20*/  LOP3.LUT P0, R25, R35, 0x3, RZ, 0xc0, !PT ;  /* 0x0000000323197812 */ /* 0x001fe2000780c0ff */
[----:B------:R-:W-:-:S02]  /*df30*/  UIMAD UR8, UR42, UR11, UR8 ;  /* 0x0000000b2a0872a4 */ /* 0x000fc4000f8e0208 */
[----:B------:R-:W-:Y:S01]  /*df40*/  UIMAD.WIDE.U32 UR6, UR42, UR10, UR6 ;  /* 0x0000000a2a0672a5 */ /* 0x000fe2000f8e0006 */
[----:B------:R-:W-:Y:S01]  /*df50*/  ISETP.EQ.OR P0, PT, R25, 0x3, !P0 ;  /* 0x000000031900780c */ /* 0x000fe20004702670 */
[----:B------:R-:W-:Y:S01]  /*df60*/  ULDC UR5, c[0x0][0xa88] ;  /* 0x0002a20000057ab9 */ /* 0x000fe20000000800 */
[----:B------:R-:W-:Y:S02]  /*df70*/  ULDC.64 UR10, c[0x0][0xaf0] ;  /* 0x0002bc00000a7ab9 */ /* 0x000fe40000000a00 */
[----:B------:R-:W-:Y:S02]  /*df80*/  SEL R61, R7, R6, P0 ;  /* 0x00000006073d7207 */ /* 0x000fe40000000000 */
[----:B------:R-:W-:Y:S02]  /*df90*/  SEL R58, R6, R7, P0 ;  /* 0x00000007063a7207 */ /* 0x000fe40000000000 */
[----:B------:R-:W-:Y:S02]  /*dfa0*/  SEL R55, R29, R28, P0 ;  /* 0x0000001c1d377207 */ /* 0x000fe40000000000 */
[----:B------:R-:W-:Y:S01]  /*dfb0*/  SEL R52, R28, R29, P0 ;  /* 0x0000001d1c347207 */ /* 0x000fe20000000000 */
[----:B------:R-:W-:Y:S01]  /*dfc0*/  IMAD R29, R23, 0x40, R16 ;  /* 0x00000040171d7824 */ /* 0x000fe200078e0210 */
[----:B------:R-:W-:-:S02]  /*dfd0*/  SEL R65, R31, R30, P0 ;  /* 0x0000001e1f417207 */ /* 0x000fc40000000000 */
[----:B------:R-:W-:Y:S02]  /*dfe0*/  SEL R62, R30, R31, P0 ;  /* 0x0000001f1e3e7207 */ /* 0x000fe40000000000 */
[----:B------:R-:W0:Y:S01]  /*dff0*/  LDC R30, c[0x0][0xbe8] ;  /* 0x0002fa00ff1e7b82 */ /* 0x000e220000000800 */
[----:B------:R-:W-:Y:S02]  /*e000*/  SEL R73, R9, R8, P0 ;  /* 0x0000000809497207 */ /* 0x000fe40000000000 */
[----:B------:R-:W-:Y:S02]  /*e010*/  SEL R70, R8, R9, P0 ;  /* 0x0000000908467207 */ /* 0x000fe40000000000 */
[----:B------:R-:W-:Y:S02]  /*e020*/  SEL R67, R27, R26, P0 ;  /* 0x0000001a1b437207 */ /* 0x000fe40000000000 */
[----:B------:R-:W-:Y:S02]  /*e030*/  MOV R4, R3 ;  /* 0x0000000300047202 */ /* 0x000fe40000000f00 */
[----:B-1----:R-:W-:-:S02]  /*e040*/  MOV R5, R34 ;  /* 0x0000002200057202 */ /* 0x002fc40000000f00 */
[----:B------:R-:W-:Y:S02]  /*e050*/  SEL R64, R26, R27, P0 ;  /* 0x0000001b1a407207 */ /* 0x000fe40000000000 */
[----:B------:R-:W-:Y:S01]  /*e060*/  SEL R57, R15, R14, P0 ;  /* 0x0000000e0f397207 */ /* 0x000fe20000000000 */
[--C-:B------:R-:W-:Y:S01]  /*e070*/  IMAD.WIDE R6, R191, 0x2, R4.reuse ;  /* 0x00000002bf067825 */ /* 0x100fe200078e0204 */
[----:B------:R-:W-:Y:S02]  /*e080*/  SEL R54, R14, R15, P0 ;  /* 0x0000000f0e367207 */ /* 0x000fe40000000000 */
[----:B------:R-:W-:Y:S01]  /*e090*/  SEL R69, R21, R20, P0 ;  /* 0x0000001415457207 */ /* 0x000fe20000000000 */
[----:B------:R-:W-:Y:S01]  /*e0a0*/  IMAD.WIDE R28, R29, 0x2, R4 ;  /* 0x000000021d1c7825 */ /* 0x000fe200078e0204 */
[C---:B------:R-:W-:Y:S02]  /*e0b0*/  IADD3 R43, P6, R6.reuse, 0x4060, RZ ;  /* 0x00004060062b7810 */ /* 0x040fe40007fde0ff */
[----:B------:R-:W-:-:S02]  /*e0c0*/  IADD3 R5, P2, R6, 0x20, RZ ;  /* 0x0000002006057810 */ /* 0x000fc40007f5e0ff */
[----:B------:R-:W-:Y:S02]  /*e0d0*/  LOP3.LUT R42, R43, 0x380, RZ, 0xc0, !PT ;  /* 0x000003802b2a7812 */ /* 0x000fe400078ec0ff */
[----:B------:R-:W-:Y:S01]  /*e0e0*/  SEL R66, R20, R21, P0 ;  /* 0x0000001514427207 */ /* 0x000fe20000000000 */
[--C-:B------:R-:W-:Y:S01]  /*e0f0*/  IMAD.X R35, RZ, RZ, R7.reuse, P2 ;  /* 0x000000ffff237224 */ /* 0x100fe200010e0607 */
[----:B------:R-:W-:Y:S02]  /*e100*/  SHF.R.U64 R42, R42, 0x3, RZ ;  /* 0x000000032a2a7819 */ /* 0x000fe400000012ff */
[----:B------:R-:W-:Y:S02]  /*e110*/  LOP3.LUT R4, R5, 0x380, RZ, 0xc0, !PT ;  /* 0x0000038005047812 */ /* 0x000fe400078ec0ff */
[----:B------:R-:W-:Y:S01]  /*e120*/  LOP3.LUT R42, R42, R43, RZ, 0x3c, !PT ;  /* 0x0000002b2a2a7212 */ /* 0x000fe200078e3cff */
[----:B------:R-:W-:Y:S01]  /*e130*/  IMAD.X R43, RZ, RZ, R7, P6 ;  /* 0x000000ffff2b7224 */ /* 0x000fe200030e0607 */
[----:B------:R-:W-:-:S02]  /*e140*/  IADD3 R9, P6, R6, 0x40, RZ ;  /* 0x0000004006097810 */ /* 0x000fc40007fde0ff */
[----:B------:R-:W-:Y:S02]  /*e150*/  IADD3 R15, P2, R28, 0x2000, RZ ;  /* 0x000020001c0f7810 */ /* 0x000fe40007f5e0ff */
[----:B------:R-:W-:Y:S01]  /*e160*/  LOP3.LUT R45, R6, 0x380, RZ, 0xc0, !PT ;  /* 0x00000380062d7812 */ /* 0x000fe200078ec0ff */
[----:B------:R-:W-:Y:S01]  /*e170*/  IMAD.X R27, RZ, RZ, R7, P6 ;  /* 0x000000ffff1b7224 */ /* 0x000fe200030e0607 */
[----:B------:R-:W-:Y:S02]  /*e180*/  IADD3 R21, P6, R28, 0x1000, RZ ;  /* 0x000010001c157810 */ /* 0x000fe40007fde0ff */
[----:B------:R-:W-:Y:S02]  /*e190*/  SHF.R.U64 R4, R4, 0x3, RZ ;  /* 0x0000000304047819 */ /* 0x000fe400000012ff */
[----:B------:R-:W-:Y:S02]  /*e1a0*/  LOP3.LUT R20, R21, 0x380, RZ, 0xc0, !PT ;  /* 0x0000038015147812 */ /* 0x000fe400078ec0ff */
[----:B------:R-:W-:-:S02]  /*e1b0*/  LOP3.LUT R14, R15, 0x380, RZ, 0xc0, !PT ;  /* 0x000003800f0e7812 */ /* 0x000fc400078ec0ff */
[----:B------:R-:W-:Y:S02]  /*e1c0*/  SEL R59, R11, R10, P0 ;  /* 0x0000000a0b3b7207 */ /* 0x000fe40000000000 */
[----:B------:R-:W-:Y:S02]  /*e1d0*/  SEL R56, R10, R11, P0 ;  /* 0x0000000b0a387207 */ /* 0x000fe40000000000 */
[----:B------:R-:W-:Y:S02]  /*e1e0*/  SHF.R.U64 R45, R45, 0x3, RZ ;  /* 0x000000032d2d7819 */ /* 0x000fe400000012ff */
[----:B------:R-:W-:Y:S02]  /*e1f0*/  IADD3 R11, P3, R6, 0x4000, RZ ;  /* 0x00004000060b7810 */ /* 0x000fe40007f7e0ff */
[----:B------:R-:W-:Y:S02]  /*e200*/  LOP3.LUT R34, R4, R5, RZ, 0x3c, !PT ;  /* 0x0000000504227212 */ /* 0x000fe400078e3cff */
[----:B------:R-:W-:-:S02]  /*e210*/  SHF.R.U64 R20, R20, 0x3, RZ ;  /* 0x0000000314147819 */ /* 0x000fc400000012ff */
[----:B------:R-:W-:Y:S02]  /*e220*/  SHF.R.U64 R14, R14, 0x3, RZ ;  /* 0x000000030e0e7819 */ /* 0x000fe400000012ff */
[----:B------:R-:W-:Y:S02]  /*e230*/  LOP3.LUT R4, R9, 0x380, RZ, 0xc0, !PT ;  /* 0x0000038009047812 */ /* 0x000fe400078ec0ff */
[----:B------:R-:W-:Y:S02]  /*e240*/  SEL R71, R13, R12, P0 ;  /* 0x0000000c0d477207 */ /* 0x000fe40000000000 */
[----:B------:R-:W-:Y:S02]  /*e250*/  SEL R68, R12, R13, P0 ;  /* 0x0000000d0c447207 */ /* 0x000fe40000000000 */
[C---:B------:R-:W-:Y:S02]  /*e260*/  IADD3 R13, P5, R6.reuse, 0x4040, RZ ;  /* 0x00004040060d7810 */ /* 0x040fe40007fbe0ff */
[----:B------:R-:W-:-:S02]  /*e270*/  IADD3 R10, P4, R6, 0x4020, RZ ;  /* 0x00004020060a7810 */ /* 0x000fc40007f9e0ff */
[----:B------:R-:W-:Y:S01]  /*e280*/  IADD3 R8, P1, R6, 0x60, RZ ;  /* 0x0000006006087810 */ /* 0x000fe20007f3e0ff */
[--C-:B------:R-:W-:Y:S01]  /*e290*/  IMAD.X R41, RZ, RZ, R7.reuse, P5 ;  /* 0x000000ffff297224 */ /* 0x100fe200028e0607 */
[----:B------:R-:W-:Y:S01]  /*e2a0*/  LOP3.LUT R44, R45, R6, RZ, 0x3c, !PT ;  /* 0x000000062d2c7212 */ /* 0x000fe200078e3cff */
[----:B------:R-:W-:Y:S01]  /*e2b0*/  IMAD.MOV.U32 R45, RZ, RZ, R7 ;  /* 0x000000ffff2d7224 */ /* 0x000fe200078e0007 */
[----:B------:R-:W-:Y:S02]  /*e2c0*/  LOP3.LUT R6, R11, 0x380, RZ, 0xc0, !PT ;  /* 0x000003800b067812 */ /* 0x000fe400078ec0ff */
[----:B------:R-:W-:Y:S01]  /*e2d0*/  LOP3.LUT R20, R20, R21, RZ, 0x3c, !PT ;  /* 0x0000001514147212 */ /* 0x000fe200078e3cff */
[--C-:B------:R-:W-:Y:S01]  /*e2e0*/  IMAD.X R21, RZ, RZ, R29.reuse, P6 ;  /* 0x000000ffff157224 */ /* 0x100fe200030e061d */
[----:B------:R-:W-:Y:S01]  /*e2f0*/  LOP3.LUT R14, R14, R15, RZ, 0x3c, !PT ;  /* 0x0000000f0e0e7212 */ /* 0x000fe200078e3cff */
[----:B------:R-:W-:Y:S01]  /*e300*/  IMAD.X R15, RZ, RZ, R29, P2 ;  /* 0x000000ffff0f7224 */ /* 0x000fe200010e061d */
[----:B------:R-:W-:-:S02]  /*e310*/  SHF.R.U64 R4, R4, 0x3, RZ ;  /* 0x0000000304047819 */ /* 0x000fc400000012ff */
[----:B------:R-:W-:Y:S02]  /*e320*/  IADD3 R31, P6, R28, 0x7000, RZ ;  /* 0x000070001c1f7810 */ /* 0x000fe40007fde0ff */
[----:B0-----:R-:W-:Y:S02]  /*e330*/  ISETP.NE.AND P2, PT, R30, 0x1, PT ;  /* 0x000000011e00780c */ /* 0x001fe40003f45270 */
[----:B------:R-:W-:Y:S02]  /*e340*/  SHF.R.U64 R6, R6, 0x3, RZ ;  /* 0x0000000306067819 */ /* 0x000fe400000012ff */
[----:B------:R-:W-:Y:S02]  /*e350*/  SEL R63, R48, R49, P0 ;  /* 0x00000031303f7207 */ /* 0x000fe40000000000 */
[----:B------:R-:W-:Y:S02]  /*e360*/  LOP3.LUT R26, R4, R9, RZ, 0x3c, !PT ;  /* 0x00000009041a7212 */ /* 0x000fe400078e3cff */
[----:B------:R-:W-:-:S02]  /*e370*/  SEL R48, R49, R48, P0 ;  /* 0x0000003031307207 */ /* 0x000fc40000000000 */
[----:B------:R-:W-:Y:S02]  /*e380*/  LOP3.LUT R4, R31, 0x380, RZ, 0xc0, !PT ;  /* 0x000003801f047812 */ /* 0x000fe400078ec0ff */
[----:B------:R-:W-:Y:S02]  /*e390*/  SEL R49, R38, R39, P0 ;  /* 0x0000002726317207 */ /* 0x000fe40000000000 */
[----:B------:R-:W-:Y:S01]  /*e3a0*/  SEL R60, R39, R38, P0 ;  /* 0x00000026273c7207 */ /* 0x000fe20000000000 */
[----:B------:R-:W-:Y:S01]  /*e3b0*/  IMAD.X R39, RZ, RZ, R7, P3 ;  /* 0x000000ffff277224 */ /* 0x000fe200018e0607 */
[----:B------:R-:W-:Y:S02]  /*e3c0*/  LOP3.LUT R38, R6, R11, RZ, 0x3c, !PT ;  /* 0x0000000b06267212 */ /* 0x000fe400078e3cff */
[----:B------:R-:W-:Y:S02]  /*e3d0*/  LOP3.LUT R6, R8, 0x380, RZ, 0xc0, !PT ;  /* 0x0000038008067812 */ /* 0x000fe400078ec0ff */
[----:B------:R-:W-:-:S02]  /*e3e0*/  SHF.R.U64 R4, R4, 0x3, RZ ;  /* 0x0000000304047819 */ /* 0x000fc400000012ff */
[----:B------:R-:W-:Y:S02]  /*e3f0*/  SHF.R.U64 R5, R6, 0x3, RZ ;  /* 0x0000000306057819 */ /* 0x000fe400000012ff */
[----:B------:R-:W-:Y:S02]  /*e400*/  LOP3.LUT R4, R4, R31, RZ, 0x3c, !PT ;  /* 0x0000001f04047212 */ /* 0x000fe400078e3cff */
[----:B------:R-:W0:Y:S01]  /*e410*/  @P2 LDC R31, c[0x0][0xbec] ;  /* 0x0002fb00ff1f2b82 */ /* 0x000e220000000800 */
[----:B------:R-:W-:Y:S02]  /*e420*/  SEL R53, R33, R32, P0 ;  /* 0x0000002021357207 */ /* 0x000fe40000000000 */
[----:B------:R-:W-:Y:S01]  /*e430*/  SEL R50, R32, R33, P0 ;  /* 0x0000002120327207 */ /* 0x000fe20000000000 */
[----:B------:R-:W-:Y:S01]  /*e440*/  IMAD.X R33, RZ, RZ, R7, P1 ;  /* 0x000000ffff217224 */ /* 0x000fe200008e0607 */
[----:B------:R-:W-:Y:S02]  /*e450*/  LOP3.LUT R32, R5, R8, RZ, 0x3c, !PT ;  /* 0x0000000805207212 */ /* 0x000fe400078e3cff */
[----:B------:R-:W-:-:S02]  /*e460*/  MOV R83, R44 ;  /* 0x0000002c00537202 */ /* 0x000fc40000000f00 */
[----:B------:R-:W-:Y:S02]  /*e470*/  MOV R82, R32 ;  /* 0x0000002000527202 */ /* 0x000fe40000000f00 */
[----:B------:R-:W1:Y:S01]  /*e480*/  @P2 LDC R32, c[0x0][0xbf0] ;  /* 0x0002fc00ff202b82 */ /* 0x000e620000000800 */
[----:B------:R-:W-:Y:S01]  /*e490*/  MOV R44, R34 ;  /* 0x00000022002c7202 */ /* 0x000fe20000000f00 */
[----:B------:R-:W-:Y:S01]  /*e4a0*/  VIADD R34, R18, UR37 ;  /* 0x0000002512227c36 */ /* 0x000fe20008000000 */
[----:B------:R-:W-:Y:S02]  /*e4b0*/  LOP3.LUT R12, R13, 0x380, RZ, 0xc0, !PT ;  /* 0x000003800d0c7812 */ /* 0x000fe400078ec0ff */
[----:B------:R-:W-:Y:S02]  /*e4c0*/  SEL R51, R37, R36, P0 ;  /* 0x0000002425337207 */ /* 0x000fe40000000000 */
[----:B------:R-:W-:Y:S01]  /*e4d0*/  SEL R46, R36, R37, P0 ;  /* 0x00000025242e7207 */ /* 0x000fe20000000000 */
[----:B------:R-:W-:Y:S01]  /*e4e0*/  IMAD.X R37, RZ, RZ, R7, P4 ;  /* 0x000000ffff257224 */ /* 0x000fe200020e0607 */
[----:B------:R-:W-:-:S02]  /*e4f0*/  SEL R25, R94, R93, P0 ;  /* 0x0000005d5e197207 */ /* 0x000fc40000000000 */
[----:B------:R-:W-:Y:S02]  /*e500*/  SEL R47, R90, R89, P0 ;  /* 0x000000595a2f7207 */ /* 0x000fe40000000000 */
[----:B------:R-:W-:Y:S01]  /*e510*/  MOV R45, R26 ;  /* 0x0000001a002d7202 */ /* 0x000fe20000000f00 */
[----:B0-----:R-:W-:Y:S01]  /*e520*/  @P2 IMAD.HI.U32 R27, R34, R31, RZ ;  /* 0x0000001f221b2227 */ /* 0x001fe200078e00ff */
[----:B------:R-:W-:Y:S02]  /*e530*/  SEL R94, R93, R94, P0 ;  /* 0x0000005e5d5e7207 */ /* 0x000fe40000000000 */
[----:B------:R-:W-:Y:S01]  /*e540*/  SEL R90, R89, R90, P0 ;  /* 0x0000005a595a7207 */ /* 0x000fe20000000000 */
[----:B------:R-:W-:Y:S01]  /*e550*/  IMAD.MOV.U32 R26, RZ, RZ, R34 ;  /* 0x000000ffff1a7224 */ /* 0x000fe200078e0022 */
[----:B------:R-:W-:Y:S02]  /*e560*/  LOP3.LUT R7, R10, 0x380, RZ, 0xc0, !PT ;  /* 0x000003800a077812 */ /* 0x000fe400078ec0ff */
[----:B------:R-:W-:-:S02]  /*e570*/  SHF.R.U64 R12, R12, 0x3, RZ ;  /* 0x000000030c0c7819 */ /* 0x000fc400000012ff */
[----:B------:R-:W-:Y:S02]  /*e580*/  SHF.R.U64 R7, R7, 0x3, RZ ;  /* 0x0000000307077819 */ /* 0x000fe400000012ff */
[----:B------:R-:W-:Y:S02]  /*e590*/  LOP3.LUT R40, R12, R13, RZ, 0x3c, !PT ;  /* 0x0000000d0c287212 */ /* 0x000fe400078e3cff */
[----:B------:R-:W-:Y:S02]  /*e5a0*/  IADD3 R13, P1, R28, 0x3000, RZ ;  /* 0x000030001c0d7810 */ /* 0x000fe40007f3e0ff */
[----:B------:R-:W-:Y:S02]  /*e5b0*/  LOP3.LUT R36, R7, R10, RZ, 0x3c, !PT ;  /* 0x0000000a07247212 */ /* 0x000fe400078e3cff */
[----:B-1----:R-:W-:Y:S02]  /*e5c0*/  @P2 SHF.R.U32.HI R26, RZ, R32, R27 ;  /* 0x00000020ff1a2219 */ /* 0x002fe4000001161b */
[----:B------:R-:W-:-:S02]  /*e5d0*/  LOP3.LUT R12, R13, 0x380, RZ, 0xc0, !PT ;  /* 0x000003800d0c7812 */ /* 0x000fc400078ec0ff */
[----:B------:R-:W-:Y:S01]  /*e5e0*/  MOV R80, R36 ;  /* 0x0000002400507202 */ /* 0x000fe20000000f00 */
[----:B------:R-:W-:Y:S01]  /*e5f0*/  IMAD.MOV R37, RZ, RZ, -R26 ;  /* 0x000000ffff257224 */ /* 0x000fe200078e0a1a */
[----:B------:R-:W-:Y:S02]  /*e600*/  SEL R75, R86, R87, P0 ;  /* 0x00000057564b7207 */ /* 0x000fe40000000000 */
[----:B------:R-:W-:Y:S01]  /*e610*/  SHF.R.U64 R12, R12, 0x3, RZ ;  /* 0x000000030c0c7819 */ /* 0x000fe200000012ff */
[----:B------:R-:W-:Y:S01]  /*e620*/  IMAD R37, R30, R37, R34 ;  /* 0x000000251e257224 */ /* 0x000fe200078e0222 */
[----:B------:R-:W-:Y:S02]  /*e630*/  SEL R86, R87, R86, P0 ;  /* 0x0000005657567207 */ /* 0x000fe40000000000 */
[----:B------:R-:W-:Y:S01]  /*e640*/  LOP3.LUT R12, R12, R13, RZ, 0x3c, !PT ;  /* 0x0000000d0c0c7212 */ /* 0x000fe200078e3cff */
[----:B------:R-:W-:Y:S01]  /*e650*/  IMAD.X R13, RZ, RZ, R29, P1 ;  /* 0x000000ffff0d7224 */ /* 0x000fe200008e061d */
[----:B------:R-:W-:-:S02]  /*e660*/  MOV R77, R42 ;  /* 0x0000002a004d7202 */ /* 0x000fc40000000f00 */
[----:B------:R-:W-:Y:S02]  /*e670*/  MOV R79, R40 ;  /* 0x00000028004f7202 */ /* 0x000fe40000000f00 */
[----:B------:R-:W-:Y:S01]  /*e680*/  MOV R27, UR8 ;  /* 0x00000008001b7c02 */ /* 0x000fe20008000f00 */
[----:B------:R-:W-:Y:S01]  /*e690*/  ULDC.64 UR8, c[0x0][0xae8] ;  /* 0x0002ba0000087ab9 */ /* 0x000fe20000000a00 */
[----:B------:R-:W-:Y:S02]  /*e6a0*/  IADD3 R40, P1, R26, UR6, RZ ;  /* 0x000000061a287c10 */ /* 0x000fe4000ff3e0ff */
[----:B------:R-:W-:Y:S02]  /*e6b0*/  SHF.R.S32.HI R36, RZ, 0x1f, R37 ;  /* 0x0000001fff247819 */ /* 0x000fe40000011425 */
[C---:B------:R-:W-:Y:S02]  /*e6c0*/  IADD3 R9, P4, R28.reuse, 0x5000, RZ ;  /* 0x000050001c097810 */ /* 0x040fe40007f9e0ff */
[----:B------:R-:W-:-:S02]  /*e6d0*/  IADD3 R11, P3, R28, 0x4000, RZ ;  /* 0x000040001c0b7810 */ /* 0x000fc40007f7e0ff */
[----:B------:R-:W-:Y:S02]  /*e6e0*/  LOP3.LUT R8, R9, 0x380, RZ, 0xc0, !PT ;  /* 0x0000038009087812 */ /* 0x000fe400078ec0ff */
[----:B------:R-:W-:Y:S02]  /*e6f0*/  LOP3.LUT R10, R11, 0x380, RZ, 0xc0, !PT ;  /* 0x000003800b0a7812 */ /* 0x000fe400078ec0ff */
[----:B------:R-:W-:Y:S02]  /*e700*/  MOV R81, R38 ;  /* 0x0000002600517202 */ /* 0x000fe40000000f00 */
[----:B------:R-:W-:Y:S02]  /*e710*/  SHF.R.U64 R8, R8, 0x3, RZ ;  /* 0x0000000308087819 */ /* 0x000fe400000012ff */
[----:B------:R-:W-:Y:S02]  /*e720*/  SHF.R.U64 R10, R10, 0x3, RZ ;  /* 0x000000030a0a7819 */ /* 0x000fe400000012ff */
[----:B------:R-:W-:Y:S01]  /*e730*/  LOP3.LUT R8, R8, R9, RZ, 0x3c, !PT ;  /* 0x0000000908087212 */ /* 0x000fe200078e3cff */
[--C-:B------:R-:W-:Y:S01]  /*e740*/  IMAD.X R9, RZ, RZ, R29.reuse, P4 ;  /* 0x000000ffff097224 */ /* 0x100fe200020e061d */
[----:B------:R-:W-:Y:S01]  /*e750*/  LOP3.LUT R10, R10, R11, RZ, 0x3c, !PT ;  /* 0x0000000b0a0a7212 */ /* 0x000fe200078e3cff */
[----:B------:R-:W-:Y:S01]  /*e760*/  IMAD.X R11, RZ, RZ, R29, P3 ;  /* 0x000000ffff0b7224 */ /* 0x000fe200018e061d */
[----:B------:R-:W-:-:S02]  /*e770*/  IADD3 R7, P5, R28, 0x6000, RZ ;  /* 0x000060001c077810 */ /* 0x000fc40007fbe0ff */
[----:B------:R-:W-:Y:S02]  /*e780*/  LOP3.LUT R5, R28, 0x380, RZ, 0xc0, !PT ;  /* 0x000003801c057812 */ /* 0x000fe400078ec0ff */
[----:B------:R-:W-:Y:S02]  /*e790*/  LOP3.LUT R6, R7, 0x380, RZ, 0xc0, !PT ;  /* 0x0000038007067812 */ /* 0x000fe400078ec0ff */
[----:B------:R-:W-:Y:S02]  /*e7a0*/  SHF.R.U64 R5, R5, 0x3, RZ ;  /* 0x0000000305057819 */ /* 0x000fe400000012ff */
[----:B------:R-:W-:Y:S02]  /*e7b0*/  SHF.R.U64 R6, R6, 0x3, RZ ;  /* 0x0000000306067819 */ /* 0x000fe400000012ff */
[----:B------:R-:W-:Y:S01]  /*e7c0*/  LOP3.LUT R28, R5, R28, RZ, 0x3c, !PT ;  /* 0x0000001c051c7212 */ /* 0x000fe200078e3cff */
[--C-:B------:R-:W-:Y:S01]  /*e7d0*/  IMAD.X R5, RZ, RZ, R29.reuse, P6 ;  /* 0x000000ffff057224 */ /* 0x100fe200030e061d */
[----:B------:R-:W-:Y:S01]  /*e7e0*/  LOP3.LUT R6, R6, R7, RZ, 0x3c, !PT ;  /* 0x0000000706067212 */ /* 0x000fe200078e3cff */
[----:B------:R-:W-:Y:S01]  /*e7f0*/  IMAD.X R7, RZ, RZ, R29, P5 ;  /* 0x000000ffff077224 */ /* 0x000fe200028e061d */
[----:B--2---:R-:W-:Y:S01]  /*e800*/  LOP3.LUT R31, R24, 0x2, RZ, 0x3c, !PT ;  /* 0x00000002181f7812 */ /* 0x004fe200078e3cff */
[----:B------:R-:W-:Y:S04]  /*e810*/  SHFL.IDX PT, R25, R25, R24, 0x1c1f ;  /* 0x001c1f1819197589 */ /* 0x000fe800000e0000 */
[----:B------:R-:W-:Y:S04]  /*e820*/  SHFL.IDX PT, R47, R47, R24, 0x1c1f ;  /* 0x001c1f182f2f7589 */ /* 0x000fe800000e0000 */
[----:B------:R-:W-:Y:S04]  /*e830*/  SHFL.IDX PT, R94, R94, R31, 0x1c1f ;  /* 0x001c1f1f5e5e7589 */ /* 0x000fe800000e0000 */
[----:B------:R-:W0:Y:S04]  /*e840*/  SHFL.IDX PT, R90, R90, R31, 0x1c1f ;  /* 0x001c1f1f5a5a7589 */ /* 0x000e2800000e0000 */
[----:B------:R-:W-:Y:S04]  /*e850*/  SHFL.IDX PT, R63, R63, R24, 0x1c1f ;  /* 0x001c1f183f3f7589 */ /* 0x000fe800000e0000 */
[----:B------:R-:W-:Y:S04]  /*e860*/  SHFL.IDX PT, R48, R48, R31, 0x1c1f ;  /* 0x001c1f1f30307589 */ /* 0x000fe800000e0000 */
[----:B------:R-:W-:Y:S04]  /*e870*/  SHFL.IDX PT, R51, R51, R24, 0x1c1f ;  /* 0x001c1f1833337589 */ /* 0x000fe800000e0000 */
[----:B------:R-:W1:Y:S04]  /*e880*/  SHFL.IDX PT, R46, R46, R31, 0x1c1f ;  /* 0x001c1f1f2e2e7589 */ /* 0x000e6800000e0000 */
[----:B------:R-:W-:Y:S04]  /*e890*/  SHFL.IDX PT, R49, R49, R24, 0x1c1f ;  /* 0x001c1f1831317589 */ /* 0x000fe800000e0000 */
[----:B------:R-:W2:Y:S01]  /*e8a0*/  SHFL.IDX PT, R60, R60, R31, 0x1c1f ;  /* 0x001c1f1f3c3c7589 */ /* 0x000ea200000e0000 */
[----:B0-----:R-:W-:-:S02]  /*e8b0*/  SEL R32, R47, R90, P0 ;  /* 0x0000005a2f207207 */ /* 0x001fc40000000000 */
[----:B------:R-:W-:Y:S01]  /*e8c0*/  SEL R34, R90, R47, P0 ;  /* 0x0000002f5a227207 */ /* 0x000fe20000000000 */
[----:B------:R-:W-:Y:S04]  /*e8d0*/  SHFL.IDX PT, R65, R65, R24, 0x1c1f ;  /* 0x001c1f1841417589 */ /* 0x000fe800000e0000 */
[----:B------:R-:W0:Y:S04]  /*e8e0*/  SHFL.IDX PT, R62, R62, R31, 0x1c1f ;  /* 0x001c1f1f3e3e7589 */ /* 0x000e2800000e0000 */
[----:B------:R-:W-:Y:S04]  /*e8f0*/  SHFL.IDX PT, R53, R53, R24, 0x1c1f ;  /* 0x001c1f1835357589 */ /* 0x000fe800000e0000 */
[----:B------:R-:W-:Y:S01]  /*e900*/  SHFL.IDX PT, R55, R55, R24, 0x1c1f ;  /* 0x001c1f1837377589 */ /* 0x000fe200000e0000 */
[----:B-1----:R-:W-:-:S03]  /*e910*/  SEL R38, R46, R51, P0 ;  /* 0x000000332e267207 */ /* 0x002fc60000000000 */
[----:B------:R-:W-:Y:S04]  /*e920*/  SHFL.IDX PT, R57, R57, R24, 0x1c1f ;  /* 0x001c1f1839397589 */ /* 0x000fe800000e0000 */
[----:B------:R-:W-:Y:S01]  /*e930*/  SHFL.IDX PT, R59, R59, R24, 0x1c1f ;  /* 0x001c1f183b3b7589 */ /* 0x000fe200000e0000 */
[----:B--2---:R-:W-:Y:S02]  /*e940*/  SEL R33, R49, R60, P0 ;  /* 0x0000003c31217207 */ /* 0x004fe40000000000 */
[----:B------:R-:W-:Y:S01]  /*e950*/  SEL R35, R60, R49, P0 ;  /* 0x000000313c237207 */ /* 0x000fe20000000000 */
[----:B------:R-:W-:Y:S04]  /*e960*/  SHFL.IDX PT, R42, R61, R24, 0x1c1f ;  /* 0x001c1f183d2a7589 */ /* 0x000fe800000e0000 */
[----:B------:R-:W-:Y:S01]  /*e970*/  SHFL.IDX PT, R67, R67, R24, 0x1c1f ;  /* 0x001c1f1843437589 */ /* 0x000fe200000e0000 */
[----:B0-----:R-:W-:-:S03]  /*e980*/  SEL R39, R62, R65, P0 ;  /* 0x000000413e277207 */ /* 0x001fc60000000000 */
[----:B------:R-:W-:Y:S04]  /*e990*/  SHFL.IDX PT, R69, R69, R24, 0x1c1f ;  /* 0x001c1f1845457589 */ /* 0x000fe800000e0000 */
[----:B------:R-:W-:Y:S04]  /*e9a0*/  SHFL.IDX PT, R71, R71, R24, 0x1c1f ;  /* 0x001c1f1847477589 */ /* 0x000fe800000e0000 */
[----:B------:R-:W-:Y:S04]  /*e9b0*/  SHFL.IDX PT, R73, R73, R24, 0x1c1f ;  /* 0x001c1f1849497589 */ /* 0x000fe800000e0000 */
[----:B------:R0:W-:Y:S04]  /*e9c0*/  SHFL.IDX PT, R75, R75, R24, 0x1c1f ;  /* 0x001c1f184b4b7589 */ /* 0x0001e800000e0000 */
[----:B------:R-:W-:Y:S04]  /*e9d0*/  SHFL.IDX PT, R50, R50, R31, 0x1c1f ;  /* 0x001c1f1f32327589 */ /* 0x000fe800000e0000 */
[----:B------:R-:W-:Y:S01]  /*e9e0*/  SHFL.IDX PT, R72, R64, R31, 0x1c1f ;  /* 0x001c1f1f40487589 */ /* 0x000fe200000e0000 */
[----:B0-----:R-:W-:-:S03]  /*e9f0*/  SHF.R.S32.HI R24, RZ, 0x1f, R26 ;  /* 0x0000001fff187819 */ /* 0x001fc6000001141a */
[----:B------:R-:W-:Y:S01]  /*ea00*/  SHFL.IDX PT, R52, R52, R31, 0x1c1f ;  /* 0x001c1f1f34347589 */ /* 0x000fe200000e0000 */
[----:B------:R-:W-:Y:S02]  /*ea10*/  SEL R26, R94, R25, P0 ;  /* 0x000000195e1a7207 */ /* 0x000fe40000000000 */
[----:B------:R-:W-:Y:S01]  /*ea20*/  IADD3.X R41, R24, UR7, R27, P1, !PT ;  /* 0x0000000718297c10 */ /* 0x000fe20008ffe41b */
[----:B------:R-:W-:Y:S01]  /*ea30*/  SHFL.IDX PT, R74, R66, R31, 0x1c1f ;  /* 0x001c1f1f424a7589 */ /* 0x000fe200000e0000 */
[----:B------:R-:W-:Y:S01]  /*ea40*/  ULDC.64 UR6, c[0x0][0xb88] ;  /* 0x0002e20000067ab9 */ /* 0x000fe20000000a00 */
[----:B------:R-:W-:Y:S01]  /*ea50*/  SEL R24, R25, R94, P0 ;  /* 0x0000005e19187207 */ /* 0x000fe20000000000 */
[----:B------:R-:W-:Y:S01]  /*ea60*/  IMAD R36, R36, UR6, RZ ;  /* 0x0000000624247c24 */ /* 0x000fe2000f8e02ff */
[----:B------:R-:W-:Y:S01]  /*ea70*/  SHFL.IDX PT, R54, R54, R31, 0x1c1f ;  /* 0x001c1f1f36367589 */ /* 0x000fe200000e0000 */
[----:B------:R-:W-:Y:S01]  /*ea80*/  SEL R25, R63, R48, P0 ;  /* 0x000000303f197207 */ /* 0x000fe20000000000 */
[C---:B------:R-:W-:Y:S01]  /*ea90*/  IMAD.WIDE.U32 R40, R37.reuse, UR6, R40 ;  /* 0x0000000625287c25 */ /* 0x040fe2000f8e0028 */
[----:B------:R-:W-:Y:S01]  /*eaa0*/  SEL R27, R48, R63, P0 ;  /* 0x0000003f301b7207 */ /* 0x000fe20000000000 */
[----:B------:R-:W-:Y:S01]  /*eab0*/  SHFL.IDX PT, R76, R68, R31, 0x1c1f ;  /* 0x001c1f1f444c7589 */ /* 0x000fe200000e0000 */
[----:B------:R-:W-:Y:S01]  /*eac0*/  LOP3.LUT P1, RZ, R188, 0x3, RZ, 0xc0, !PT ;  /* 0x00000003bcff7812 */ /* 0x000fe2000782c0ff */
[----:B------:R-:W-:Y:S01]  /*ead0*/  IMAD R47, R37, UR7, R36 ;  /* 0x00000007252f7c24 */ /* 0x000fe2000f8e0224 */
[----:B------:R-:W-:Y:S01]  /*eae0*/  SEL R36, R51, R46, P0 ;  /* 0x0000002e33247207 */ /* 0x000fe20000000000 */
[----:B------:R-:W0:Y:S01]  /*eaf0*/  SHFL.IDX PT, R56, R56, R31, 0x1c1f ;  /* 0x001c1f1f38387589 */ /* 0x000e2200000e0000 */
[----:B------:R-:W-:Y:S01]  /*eb00*/  VIADD R46, R190, UR37 ;  /* 0x00000025be2e7c36 */ /* 0x000fe20008000000 */
[----:B------:R-:W-:Y:S01]  /*eb10*/  ULDC.64 UR6, c[0x0][0xb50] ;  /* 0x0002d40000067ab9 */ /* 0x000fe20000000a00 */
[----:B------:R-:W-:Y:S01]  /*eb20*/  SEL R37, R65, R62, P0 ;  /* 0x0000003e41257207 */ /* 0x000fe20000000000 */
[----:B------:R-:W1:Y:S04]  /*eb30*/  SHFL.IDX PT, R78, R70, R31, 0x1c1f ;  /* 0x001c1f1f464e7589 */ /* 0x000e6800000e0000 */
[----:B------:R-:W2:Y:S04]  /*eb40*/  SHFL.IDX PT, R43, R58, R31, 0x1c1f ;  /* 0x001c1f1f3a2b7589 */ /* 0x000ea800000e0000 */
[----:B------:R3:W4:Y:S04]  /*eb50*/  SHFL.IDX PT, R86, R86, R31, 0x1c1f ;  /* 0x001c1f1f56567589 */ /* 0x00072800000e0000 */
[----:B------:R2:W-:Y:S04]  /*eb60*/  STSM.16.M88.4 [R83], R24 ;  /* 0x0000001853007844 */ /* 0x0005e80000000200 */
[----:B------:R4:W-:Y:S01]  /*eb70*/  STSM.16.M88.4 [R44], R32 ;  /* 0x000000202c007844 */ /* 0x0009e20000000200 */
[----:B---3--:R-:W-:-:S03]  /*eb80*/  IMAD R31, R30, UR5, RZ ;  /* 0x000000051e1f7c24 */ /* 0x008fc6000f8e02ff */
[----:B------:R3:W-:Y:S01]  /*eb90*/  STSM.16.M88.4 [R45], R36 ;  /* 0x000000242d007844 */ /* 0x0007e20000000200 */
[----:B0-----:R-:W-:Y:S02]  /*eba0*/  SEL R64, R59, R56, P0 ;  /* 0x000000383b407207 */ /* 0x001fe40000000000 */
[----:B------:R-:W-:Y:S02]  /*ebb0*/  ISETP.GE.OR P3, PT, R46, R31, P1 ;  /* 0x0000001f2e00720c */ /* 0x000fe40000f66670 */
[----:B------:R-:W-:Y:S02]  /*ebc0*/  SEL R66, R56, R59, P0 ;  /* 0x0000003b38427207 */ /* 0x000fe40000000000 */
[----:B-1----:R-:W-:Y:S01]  /*ebd0*/  SEL R65, R73, R78, P0 ;  /* 0x0000004e49417207 */ /* 0x002fe20000000000 */
[----:B--2---:R-:W-:Y:S01]  /*ebe0*/  VIADD R24, R46, 0x8 ;  /* 0x000000082e187836 */ /* 0x004fe20000000000 */
[----:B------:R-:W-:Y:S01]  /*ebf0*/  SEL R26, R50, R53, P0 ;  /* 0x00000035321a7207 */ /* 0x000fe20000000000 */
[----:B------:R-:W-:Y:S01]  /*ec00*/  IMAD.IADD R25, R41, 0x1, R47 ;  /* 0x0000000129197824 */ /* 0x000fe200078e022f */
[----:B------:R-:W-:-:S02]  /*ec10*/  LEA R41, P4, R40, UR6, 0x2 ;  /* 0x0000000628297c11 */ /* 0x000fc4000f8810ff */
[----:B------:R-:W-:Y:S02]  /*ec20*/  ISETP.GE.OR P1, PT, R24, R31, P1 ;  /* 0x0000001f1800720c */ /* 0x000fe40000f26670 */
[----:B------:R-:W-:Y:S01]  /*ec30*/  LEA.HI.X R40, R40, UR7, R25, 0x2, P4 ;  /* 0x0000000728287c11 */ /* 0x000fe2000a0f1419 */
[----:B------:R-:W-:Y:S01]  /*ec40*/  SHFL.IDX PT, R60, R41, RZ, 0x1c1f ;  /* 0x001c1fff293c7589 */ /* 0x000fe200000e0000 */
[----:B------:R-:W-:Y:S02]  /*ec50*/  SEL R24, R53, R50, P0 ;  /* 0x0000003235187207 */ /* 0x000fe40000000000 */
[----:B------:R-:W-:Y:S01]  /*ec60*/  SEL R25, R67, R72, P0 ;  /* 0x0000004843197207 */ /* 0x000fe20000000000 */
[----:B------:R-:W0:Y:S01]  /*ec70*/  SHFL.IDX PT, R61, R40, RZ, 0x1c1f ;  /* 0x001c1fff283d7589 */ /* 0x000e2200000e0000 */
[----:B------:R-:W-:Y:S02]  /*ec80*/  SEL R27, R72, R67, P0 ;  /* 0x00000043481b7207 */ /* 0x000fe40000000000 */
[----:B----4-:R-:W-:Y:S01]  /*ec90*/  SEL R32, R55, R52, P0 ;  /* 0x0000003437207207 */ /* 0x010fe20000000000 */
[----:B------:R-:W-:Y:S01]  /*eca0*/  SHFL.IDX PT, R62, R41, 0x1, 0x1c1f ;  /* 0x003c1f00293e7f89 */ /* 0x000fe200000e0000 */
[----:B------:R-:W-:-:S02]  /*ecb0*/  SEL R34, R52, R55, P0 ;  /* 0x0000003734227207 */ /* 0x000fc40000000000 */
[----:B------:R-:W-:Y:S01]  /*ecc0*/  SEL R33, R69, R74, P0 ;  /* 0x0000004a45217207 */ /* 0x000fe20000000000 */
[----:B------:R-:W-:Y:S01]  /*ecd0*/  STSM.16.M88.4 [R82], R24 ;  /* 0x0000001852007844 */ /* 0x000fe20000000200 */
[----:B------:R-:W-:Y:S02]  /*ece0*/  SEL R35, R74, R69, P0 ;  /* 0x000000454a237207 */ /* 0x000fe40000000000 */
[----:B------:R-:W-:Y:S01]  /*ecf0*/  SEL R44, R57, R54, P0 ;  /* 0x00000036392c7207 */ /* 0x000fe20000000000 */
[----:B------:R-:W1:Y:S01]  /*ed00*/  SHFL.IDX PT, R63, R40, 0x1, 0x1c1f ;  /* 0x003c1f00283f7f89 */ /* 0x000e6200000e0000 */
[----:B------:R-:W-:Y:S02]  /*ed10*/  SEL R46, R54, R57, P0 ;  /* 0x00000039362e7207 */ /* 0x000fe40000000000 */
[----:B---3--:R-:W-:Y:S01]  /*ed20*/  SEL R45, R71, R76, P0 ;  /* 0x0000004c472d7207 */ /* 0x008fe20000000000 */
[----:B------:R-:W-:Y:S01]  /*ed30*/  STSM.16.M88.4 [R81], R32 ;  /* 0x0000002051007844 */ /* 0x000fe20000000200 */
[----:B------:R-:W-:-:S02]  /*ed40*/  SEL R47, R76, R71, P0 ;  /* 0x000000474c2f7207 */ /* 0x000fc40000000000 */
[----:B------:R-:W-:Y:S02]  /*ed50*/  SEL R67, R78, R73, P0 ;  /* 0x000000494e437207 */ /* 0x000fe40000000000 */
[----:B------:R-:W-:Y:S01]  /*ed60*/  SEL R68, R42, R43, P0 ;  /* 0x0000002b2a447207 */ /* 0x000fe20000000000 */
[----:B------:R-:W-:Y:S01]  /*ed70*/  STSM.16.M88.4 [R80], R44 ;  /* 0x0000002c50007844 */ /* 0x000fe20000000200 */
[----:B------:R-:W-:Y:S02]  /*ed80*/  SEL R70, R43, R42, P0 ;  /* 0x0000002a2b467207 */ /* 0x000fe40000000000 */
[----:B------:R-:W-:Y:S01]  /*ed90*/  SEL R69, R75, R86, P0 ;  /* 0x000000564b457207 */ /* 0x000fe20000000000 */
[----:B------:R2:W-:Y:S01]  /*eda0*/  STSM.16.M88.4 [R79], R64 ;  /* 0x000000404f007844 */ /* 0x0005e20000000200 */
[----:B------:R-:W-:-:S05]  /*edb0*/  SEL R71, R86, R75, P0 ;  /* 0x0000004b56477207 */ /* 0x000fca0000000000 */
[----:B------:R-:W-:Y:S01]  /*edc0*/  STSM.16.M88.4 [R77], R68 ;  /* 0x000000444d007844 */ /* 0x000fe20000000200 */
[----:B------:R-:W-:Y:S08]  /*edd0*/  BAR.SYNC.DEFER_BLOCKING 0x1, 0x100 ;  /* 0x0044000000007b1d */ /* 0x000ff00000010000 */
[----:B--2---:R-:W2:Y:S01]  /*ede0*/  @P2 LDC R65, c[0x0][0xbec] ;  /* 0x0002fb00ff412b82 */ /* 0x004ea20000000800 */
[----:B------:R-:W-:Y:S01]  /*edf0*/  UIMAD UR5, UR12, UR8, URZ ;  /* 0x000000080c0572a4 */ /* 0x000fe2000f8e023f */
[----:B0-----:R0:W-:Y:S04]  /*ee00*/  @!P3 ST.E desc[UR50][R60.64], R2 ;  /* 0x000000023c00b985 */ /* 0x0011e8000c101932 */
[----:B-1----:R1:W-:Y:S01]  /*ee10*/  @!P1 ST.E desc[UR50][R62.64], R0 ;  /* 0x000000003e009985 */ /* 0x0023e2000c101932 */
[----:B------:R-:W-:Y:S01]  /*ee20*/  UIMAD.WIDE.U32 UR6, UR38, UR8, URZ ;  /* 0x00000008260672a5 */ /* 0x000fe2000f8e003f */
[----:B0-----:R-:W0:Y:S01]  /*ee30*/  @P2 LDC R61, c[0x0][0xbf0] ;  /* 0x0002fc00ff3d2b82 */ /* 0x001e220000000800 */
[----:B-1----:R-:W-:Y:S01]  /*ee40*/  IMAD R0, R22, 0x20, R23 ;  /* 0x0000002016007824 */ /* 0x002fe200078e0217 */
[----:B------:R-:W-:Y:S01]  /*ee50*/  UIMAD UR5, UR38, UR9, UR5 ;  /* 0x00000009260572a4 */ /* 0x000fe2000f8e0205 */
[----:B------:R1:W5:Y:S02]  /*ee60*/  LD.E.128 R44, desc[UR50][R6.64] ;  /* 0x00000032062c7980 */ /* 0x000364000c101d00 */
[----:B------:R-:W-:Y:S01]  /*ee70*/  VIADD R2, R0, UR37 ;  /* 0x0000002500027c36 */ /* 0x000fe20008000000 */
[----:B------:R-:W-:Y:S01]  /*ee80*/  UIMAD UR8, UR13, UR10, URZ ;  /* 0x0000000a0d0872a4 */ /* 0x000fe2000f8e023f */
[----:B------:R3:W5:Y:S02]  /*ee90*/  LD.E.128 R52, desc[UR50][R8.64] ;  /* 0x0000003208347980 */ /* 0x000764000c101d00 */
[----:B--2---:R-:W-:Y:S01]  /*eea0*/  @P2 IMAD.HI.U32 R0, R2, R65, RZ ;  /* 0x0000004102002227 */ /* 0x004fe200078e00ff */
[----:B------:R-:W-:Y:S01]  /*eeb0*/  UIADD3 UR7, UR7, UR5, URZ ;  /* 0x0000000507077290 */ /* 0x000fe2000fffe03f */
[----:B------:R2:W5:Y:S02]  /*eec0*/  LD.E.128 R32, desc[UR50][R4.64] ;  /* 0x0000003204207980 */ /* 0x000564000c101d00 */
[----:B-1----:R-:W-:Y:S01]  /*eed0*/  IMAD.MOV.U32 R7, RZ, RZ, R2 ;  /* 0x000000ffff077224 */ /* 0x002fe200078e0002 */
[----:B------:R-:W-:Y:S01]  /*eee0*/  UIMAD UR5, UR42, UR11, UR8 ;  /* 0x0000000b2a0572a4 */ /* 0x000fe2000f8e0208 */
[----:B------:R-:W5:Y:S01]  /*eef0*/  LD.E.128 R48, desc[UR50][R28.64] ;  /* 0x000000321c307980 */ /* 0x000f62000c101d00 */
[----:B------:R-:W-:Y:S01]  /*ef00*/  UIMAD.WIDE.U32 UR6, UR42, UR10, UR6 ;  /* 0x0000000a2a0672a5 */ /* 0x000fe2000f8e0006 */
[----:B------:R-:W-:-:S02]  /*ef10*/  ULDC.64 UR8, c[0x0][0xae0] ;  /* 0x0002b80000087ab9 */ /* 0x000fc40000000a00 */
[----:B------:R-:W5:Y:S01]  /*ef20*/  LD.E.128 R40, desc[UR50][R20.64] ;  /* 0x0000003214287980 */ /* 0x000f62000c101d00 */
[----:B0-----:R-:W-:Y:S01]  /*ef30*/  @P2 SHF.R.U32.HI R7, RZ, R61, R0 ;  /* 0x0000003dff072219 */ /* 0x001fe20000011600 */
[----:B------:R-:W-:Y:S02]  /*ef40*/  UIADD3 UR5, UR7, UR5, URZ ;  /* 0x0000000507057290 */ /* 0x000fe4000fffe03f */
[----:B------:R-:W5:Y:S01]  /*ef50*/  LD.E.128 R36, desc[UR50][R14.64] ;  /* 0x000000320e247980 */ /* 0x000f62000c101d00 */
[--C-:B------:R-:W-:Y:S01]  /*ef60*/  SHF.R.S32.HI R0, RZ, 0x1f, R7.reuse ;  /* 0x0000001fff007819 */ /* 0x100fe20000011407 */
[----:B---3--:R-:W-:Y:S02]  /*ef70*/  IMAD.MOV R9, RZ, RZ, -R7 ;  /* 0x000000ffff097224 */ /* 0x008fe400078e0a07 */
[----:B------:R-:W5:Y:S01]  /*ef80*/  LD.E.128 R24, desc[UR50][R12.64] ;  /* 0x000000320c187980 */ /* 0x000f62000c101d00 */
[----:B--2---:R-:W-:Y:S02]  /*ef90*/  IMAD.U32 R5, RZ, RZ, UR7 ;  /* 0x00000007ff057e24 */ /* 0x004fe4000f8e00ff */
[----:B------:R-:W-:Y:S01]  /*efa0*/  IMAD R0, R0, UR8, RZ ;  /* 0x0000000800007c24 */ /* 0x000fe2000f8e02ff */
[----:B------:R0:W5:Y:S01]  /*efb0*/  LD.E.128 R56, desc[UR50][R10.64] ;  /* 0x000000320a387980 */ /* 0x000162000c101d00 */
[----:B------:R-:W-:-:S02]  /*efc0*/  IMAD R9, R30, R9, R2 ;  /* 0x000000091e097224 */ /* 0x000fc400078e0202 */
        /* <DEDUP_REMOVED lines=11> */
[----:B------:R-:W-:-:S04]  /*f080*/  IMAD.WIDE.U32 R4, R7, UR8, R4 ;  /* 0x0000000807047c25 */ /* 0x000fc8000f8e0004 */
        /* <DEDUP_REMOVED lines=9> */
[----:B------:R-:W-:Y:S02]  /*f120*/  IMAD.IADD R5, R5, 0x1, R7 ;  /* 0x0000000105057824 */ /* 0x000fe400078e0207 */
[----:B------:R-:W-:Y:S01]  /*f130*/  VIADD R3, R3, 0x29820 ;  /* 0x0002982003037836 */ /* 0x000fe20000000000 */
[-C--:B------:R-:W-:Y:S01]  /*f140*/  ISETP.GE.AND P0, PT, R0, R31.reuse, PT ;  /* 0x0000001f0000720c */ /* 0x080fe20003f06270 */
[----:B------:R-:W-:Y:S01]  /*f150*/  VIADD R0, R8, 0x40 ;  /* 0x0000004008007836 */ /* 0x000fe20000000000 */
[----:B------:R-:W-:Y:S02]  /*f160*/  LEA.HI.X R7, R4, UR7, R5, 0x1, P3 ;  /* 0x0000000704077c11 */ /* 0x000fe400098f0c05 */
[----:B------:R-:W-:Y:S01]  /*f170*/  PRMT R3, RZ, 0x654, R3 ;  /* 0x00000654ff037816 */ /* 0x000fe20000000003 */
[----:B-1----:R0:W1:Y:S01]  /*f180*/  SHFL.IDX PT, R4, R6, RZ, 0x181f ;  /* 0x00181fff06047589 */ /* 0x00206200000e0000 */
        /* <DEDUP_REMOVED lines=8> */
[CC--:B-1----:R-:W-:Y:S02]  /*f210*/  @!P2 LEA R2, P4, R16.reuse, R4.reuse, 0x1 ;  /* 0x000000041002a211 */ /* 0x0c2fe400078808ff */
[C---:B------:R-:W-:Y:S02]  /*f220*/  @!P3 LEA R4, P5, R19.reuse, R4, 0x1 ;  /* 0x000000041304b211 */ /* 0x040fe400078a08ff */
[-C--:B0-2---:R-:W-:Y:S02]  /*f230*/  @!P2 LEA.HI.X R3, R16, R0.reuse, R193, 0x1, P4 ;  /* 0x000000001003a211 */ /* 0x085fe400020f0cc1 */
[----:B------:R-:W-:-:S03]  /*f240*/  @!P3 LEA.HI.X R5, R19, R0, R192, 0x1, P5 ;  /* 0x000000001305b211 */ /* 0x000fc600028f0cc0 */
[----:B-----5:R3:W-:Y:S04]  /*f250*/  @!P2 ST.E.128 desc[UR50][R2.64], R48 ;  /* 0x000000300200a985 */ /* 0x0207e8000c101d32 */
[----:B------:R3:W-:Y:S02]  /*f260*/  @!P3 ST.E.128 desc[UR50][R4.64], R56 ;  /* 0x000000380400b985 */ /* 0x0007e4000c101d32 */
.L_x_2184:
[----:B------:R-:W-:Y:S05]  /*f270*/  BSYNC B1 ;  /* 0x0000000000017941 */ /* 0x000fea0003800000 */
.L_x_2183:
[----:B--2---:R2:W4:Y:S01]  /*f280*/  SHFL.IDX PT, R0, R7, 0x1, 0x181f ;  /* 0x00381f0007007f89 */ /* 0x00452200000e0000 */
[----:B------:R-:W-:Y:S03]  /*f290*/  BSSY B1, `(.L_x_2185) ;  /* 0x000000c000017945 */ /* 0x000fe60003800000 */
[----:B-1-3--:R2:W1:Y:S01]  /*f2a0*/  SHFL.IDX PT, R4, R6, 0x1, 0x181f ;  /* 0x00381f0006047f89 */ /* 0x00a46200000e0000 */
[----:B------:R-:W-:Y:S05]  /*f2b0*/  @P0 BRA `(.L_x_2186) ;  /* 0x0000000000240947 */ /* 0x000fea0003800000 */
[----:B------:R-:W-:Y:S02]  /*f2c0*/  ULDC UR5, c[0x0][0xac8] ;  /* 0x0002b20000057ab9 */ /* 0x000fe40000000800 */
[----:B------:R-:W-:Y:S02]  /*f2d0*/  ISETP.GE.AND P3, PT, R16, UR5, PT ;  /* 0x0000000510007c0c */ /* 0x000fe4000bf66270 */
[----:B------:R-:W-:-:S11]  /*f2e0*/  ISETP.GE.AND P4, PT, R19, UR5, PT ;  /* 0x0000000513007c0c */ /* 0x000fd6000bf86270 */
[CC--:B-1----:R-:W-:Y:S02]  /*f2f0*/  @!P3 LEA R2, P0, R16.reuse, R4.reuse, 0x1 ;  /* 0x000000041002b211 */ /* 0x0c2fe400078008ff */
[C---:B------:R-:W-:Y:S02]  /*f300*/  @!P4 LEA R4, P2, R19.reuse, R4, 0x1 ;  /* 0x000000041304c211 */ /* 0x040fe400078408ff */
[-C--:B0---4-:R-:W-:Y:S02]  /*f310*/  @!P3 LEA.HI.X R3, R16, R0.reuse, R193, 0x1, P0 ;  /* 0x000000001003b211 */ /* 0x091fe400000f0cc1 */
[----:B------:R-:W-:-:S03]  /*f320*/  @!P4 LEA.HI.X R5, R19, R0, R192, 0x1, P2 ;  /* 0x000000001305c211 */ /* 0x000fc600010f0cc0 */
[----:B-----5:R3:W-:Y:S04]  /*f330*/  @!P3 ST.E.128 desc[UR50][R2.64], R40 ;  /* 0x000000280200b985 */ /* 0x0207e8000c101d32 */
[----:B------:R3:W-:Y:S02]  /*f340*/  @!P4 ST.E.128 desc[UR50][R4.64], R52 ;  /* 0x000000340400c985 */ /* 0x0007e4000c101d32 */
.L_x_2186:
[----:B------:R-:W-:Y:S05]  /*f350*/  BSYNC B1 ;  /* 0x0000000000017941 */ /* 0x000fea0003800000 */
.L_x_2185:
[----:B----4-:R4:W0:Y:S01]  /*f360*/  SHFL.IDX PT, R0, R7, 0x2, 0x181f ;  /* 0x00581f0007007f89 */ /* 0x01082200000e0000 */
        /* <DEDUP_REMOVED lines=8> */
[-C--:B0-----:R-:W-:Y:S02]  /*f3f0*/  @!P2 LEA.HI.X R3, R16, R0.reuse, R193, 0x1, P0 ;  /* 0x000000001003a211 */ /* 0x081fe400000f0cc1 */
[----:B------:R-:W-:-:S03]  /*f400*/  @!P3 LEA.HI.X R5, R19, R0, R192, 0x1, P1 ;  /* 0x000000001305b211 */ /* 0x000fc600008f0cc0 */
[----:B-----5:R3:W-:Y:S04]  /*f410*/  @!P2 ST.E.128 desc[UR50][R2.64], R36 ;  /* 0x000000240200a985 */ /* 0x0207e8000c101d32 */
[----:B------:R3:W-:Y:S02]  /*f420*/  @!P3 ST.E.128 desc[UR50][R4.64], R44 ;  /* 0x0000002c0400b985 */ /* 0x0007e4000c101d32 */
.L_x_2188:
[----:B------:R-:W-:Y:S05]  /*f430*/  BSYNC B1 ;  /* 0x0000000000017941 */ /* 0x000fea0003800000 */
.L_x_2187:
[----:B0-----:R-:W-:Y:S01]  /*f440*/  VIADD R0, R8, 0x60 ;  /* 0x0000006008007836 */ /* 0x001fe20000000000 */
[----:B--2-4-:R-:W0:Y:S04]  /*f450*/  SHFL.IDX PT, R7, R7, 0x3, 0x181f ;  /* 0x00781f0007077f89 */ /* 0x014e2800000e0000 */
[----:B------:R-:W-:Y:S01]  /*f460*/  ISETP.GE.AND P0, PT, R0, R31, PT ;  /* 0x0000001f0000720c */ /* 0x000fe20003f06270 */
[----:B------:R-:W2:-:S12]  /*f470*/  SHFL.IDX PT, R6, R6, 0x3, 0x181f ;  /* 0x00781f0006067f89 */ /* 0x000e9800000e0000 */
[----:B------:R-:W-:Y:S05]  /*f480*/  @P0 BRA `(.L_x_2189) ;  /* 0x0000000800800947 */ /* 0x000fea0003800000 */
[----:B------:R-:W-:Y:S02]  /*f490*/  ULDC UR5, c[0x0][0xac8] ;  /* 0x0002b20000057ab9 */ /* 0x000fe40000000800 */
[----:B------:R-:W-:-:S13]  /*f4a0*/  ISETP.GE.AND P1, PT, R16, UR5, PT ;  /* 0x0000000510007c0c */ /* 0x000fda000bf26270 */
[----:B--23--:R-:W-:-:S04]  /*f4b0*/  @!P1 LEA R2, P0, R16, R6, 0x1 ;  /* 0x0000000610029211 */ /* 0x00cfc800078008ff */
[----:B0-----:R-:W-:Y:S02]  /*f4c0*/  @!P1 LEA.HI.X R3, R16, R7, R193, 0x1, P0 ;  /* 0x0000000710039211 */ /* 0x001fe400000f0cc1 */
[----:B------:R-:W-:-:S03]  /*f4d0*/  ISETP.GE.AND P0, PT, R19, UR5, PT ;  /* 0x0000000513007c0c */ /* 0x000fc6000bf06270 */
[----:B-----5:R4:W-:Y:S10]  /*f4e0*/  @!P1 ST.E.128 desc[UR50][R2.64], R24 ;  /* 0x0000001802009985 */ /* 0x0209f4000c101d32 */
[----:B------:R-:W-:Y:S05]  /*f4f0*/  @P0 BRA `(.L_x_2189) ;  /* 0x0000000800640947 */ /* 0x000fea0003800000 */
[----:B----4-:R-:W-:-:S04]  /*f500*/  LEA R2, P0, R19, R6, 0x1 ;  /* 0x0000000613027211 */ /* 0x010fc800078008ff */
[----:B------:R-:W-:-:S05]  /*f510*/  LEA.HI.X R3, R19, R7, R192, 0x1, P0 ;  /* 0x0000000713037211 */ /* 0x000fca00000f0cc0 */
[----:B------:R0:W-:Y:S01]  /*f520*/  ST.E.128 desc[UR50][R2.64], R32 ;  /* 0x0000002002007985 */ /* 0x0001e2000c101d32 */
[----:B------:R-:W-:Y:S05]  /*f530*/  BRA `(.L_x_2189) ;  /* 0x0000000800547947 */ /* 0x000fea0003800000 */
.L_x_2182:
[----:B------:R-:W0:Y:S01]  /*f540*/  LDC R8, c[0x0][0xbe8] ;  /* 0x0002fa00ff087b82 */ /* 0x000e220000000800 */
[----:B------:R-:W-:Y:S01]  /*f550*/  ISETP.GE.AND P0, PT, R194, 0x80, PT ;  /* 0x00000080c200780c */ /* 0x000fe20003f06270 */
[----:B------:R-:W-:Y:S01]  /*f560*/  USHF.R.S32.HI UR8, URZ, 0x1f, UR38 ;  /* 0x0000001f3f087899 */ /* 0x000fe20008011426 */
[----:B------:R-:W-:Y:S01]  /*f570*/  BSSY B1, `(.L_x_2190) ;  /* 0x000002f000017945 */ /* 0x000fe20003800000 */
[----:B------:R-:W-:Y:S01]  /*f580*/  USHF.R.S32.HI UR9, URZ, 0x1f, UR42 ;  /* 0x0000001f3f097899 */ /* 0x000fe2000801142a */
[----:B------:R-:W-:Y:S01]  /*f590*/  IMAD R6, R22, 0x20, R23 ;  /* 0x0000002016067824 */ /* 0x000fe200078e0217 */
        /* <DEDUP_REMOVED lines=14> */
[----:B------:R-:W-:Y:S01]  /*f680*/  IMAD.MOV.U32 R2, RZ, RZ, R4 ;  /* 0x000000ffff027224 */ /* 0x000fe200078e0004 */
[----:B------:R-:W-:Y:S02]  /*f690*/  UIMAD UR5, UR8, UR10, URZ ;  /* 0x0000000a080572a4 */ /* 0x000fe4000f8e023f */
[----:B------:R-:W-:Y:S02]  /*f6a0*/  UIMAD.WIDE.U32 UR6, UR38, UR10, URZ ;  /* 0x0000000a260672a5 */ /* 0x000fe4000f8e003f */
[----:B------:R-:W-:-:S03]  /*f6b0*/  UIMAD UR5, UR38, UR11, UR5 ;  /* 0x0000000b260572a4 */ /* 0x000fc6000f8e0205 */
[----:B------:R-:W-:Y:S01]  /*f6c0*/  ULDC.64 UR10, c[0x0][0xb98] ;  /* 0x0002e600000a7ab9 */ /* 0x000fe20000000a00 */
[----:B------:R-:W-:Y:S02]  /*f6d0*/  UIADD3 UR7, UR7, UR5, URZ ;  /* 0x0000000507077290 */ /* 0x000fe4000fffe03f */
[----:B------:R-:W2:Y:S01]  /*f6e0*/  @P0 LDC R5, c[0x0][0xbec] ;  /* 0x0002fb00ff050b82 */ /* 0x000ea20000000800 */
[----:B------:R-:W-:Y:S02]  /*f6f0*/  UIMAD UR5, UR9, UR10, URZ ;  /* 0x0000000a090572a4 */ /* 0x000fe4000f8e023f */
[----:B------:R-:W-:Y:S02]  /*f700*/  UIMAD.WIDE.U32 UR6, UR42, UR10, UR6 ;  /* 0x0000000a2a0672a5 */ /* 0x000fe4000f8e0006 */
[----:B------:R-:W-:-:S03]  /*f710*/  UIMAD UR5, UR42, UR11, UR5 ;  /* 0x0000000b2a0572a4 */ /* 0x000fc6000f8e0205 */
[----:B------:R-:W3:Y:S01]  /*f720*/  @P0 LDC R7, c[0x0][0xbf0] ;  /* 0x0002fc00ff070b82 */ /* 0x000ee20000000800 */
[----:B------:R-:W-:Y:S01]  /*f730*/  ULDC.64 UR10, c[0x0][0xb88] ;  /* 0x0002e200000a7ab9 */ /* 0x000fe20000000a00 */
[----:B--2---:R-:W-:-:S05]  /*f740*/  @P0 IMAD.HI.U32 R0, R4, R5, RZ ;  /* 0x0000000504000227 */ /* 0x004fca00078e00ff */
[----:B---3--:R-:W-:-:S05]  /*f750*/  @P0 SHF.R.U32.HI R2, RZ, R7, R0 ;  /* 0x00000007ff020219 */ /* 0x008fca0000011600 */
[----:B------:R-:W-:-:S04]  /*f760*/  IMAD.MOV R5, RZ, RZ, -R2 ;  /* 0x000000ffff057224 */ /* 0x000fc800078e0a02 */
[----:B------:R-:W-:Y:S01]  /*f770*/  IMAD R5, R3, R5, R4 ;  /* 0x0000000503057224 */ /* 0x000fe200078e0204 */
[----:B------:R-:W-:Y:S01]  /*f780*/  SHF.R.S32.HI R3, RZ, 0x1f, R2 ;  /* 0x0000001fff037819 */ /* 0x000fe20000011402 */
[----:B------:R-:W-:Y:S01]  /*f790*/  IMAD.U32 R4, RZ, RZ, UR5 ;  /* 0x00000005ff047e24 */ /* 0x000fe2000f8e00ff */
[----:B------:R-:W-:Y:S02]  /*f7a0*/  IADD3 R2, P0, R2, UR6, RZ ;  /* 0x0000000602027c10 */ /* 0x000fe4000ff1e0ff */
[----:B------:R-:W-:Y:S02]  /*f7b0*/  SHF.R.S32.HI R0, RZ, 0x1f, R5 ;  /* 0x0000001fff007819 */ /* 0x000fe40000011405 */
[----:B------:R-:W-:Y:S01]  /*f7c0*/  IADD3.X R3, R3, UR7, R4, P0, !PT ;  /* 0x0000000703037c10 */ /* 0x000fe200087fe404 */
[----:B------:R-:W-:Y:S02]  /*f7d0*/  ULDC.64 UR6, c[0x0][0xb50] ;  /* 0x0002d40000067ab9 */ /* 0x000fe40000000a00 */
[----:B------:R-:W-:-:S02]  /*f7e0*/  IMAD R0, R0, UR10, RZ ;  /* 0x0000000a00007c24 */ /* 0x000fc4000f8e02ff */
[----:B------:R-:W-:-:S04]  /*f7f0*/  IMAD.WIDE.U32 R2, R5, UR10, R2 ;  /* 0x0000000a05027c25 */ /* 0x000fc8000f8e0002 */
[----:B------:R-:W-:Y:S01]  /*f800*/  IMAD R7, R5, UR11, R0 ;  /* 0x0000000b05077c24 */ /* 0x000fe2000f8e0200 */
[----:B------:R-:W-:-:S04]  /*f810*/  LEA R4, P0, R2, UR6, 0x2 ;  /* 0x0000000602047c11 */ /* 0x000fc8000f8010ff */
[----:B------:R-:W-:-:S04]  /*f820*/  IADD3 R3, R3, R7, RZ ;  /* 0x0000000703037210 */ /* 0x000fc80007ffe0ff */
[----:B------:R-:W-:Y:S01]  /*f830*/  LEA.HI.X R5, R2, UR7, R3, 0x2, P0 ;  /* 0x0000000702057c11 */ /* 0x000fe200080f1403 */
[----:B------:R-:W-:-:S05]  /*f840*/  IMAD.MOV.U32 R3, RZ, RZ, -0x800000 ;  /* 0xff800000ff037424 */ /* 0x000fca00078e00ff */
[----:B------:R2:W-:Y:S02]  /*f850*/  STG.E desc[UR50][R4.64], R3 ;  /* 0x0000000304007986 */ /* 0x0005e4000c101932 */
.L_x_2191:
[----:B------:R-:W-:Y:S05]  /*f860*/  BSYNC B1 ;  /* 0x0000000000017941 */ /* 0x000fea0003800000 */
.L_x_2190:
[----:B------:R-:W-:Y:S01]  /*f870*/  ULDC.64 UR10, c[0x0][0xae8] ;  /* 0x0002ba00000a7ab9 */ /* 0x000fe20000000a00 */
[----:B------:R-:W-:Y:S01]  /*f880*/  VIADD R6, R6, UR37 ;  /* 0x0000002506067c36 */ /* 0x000fe20008000000 */
[----:B------:R-:W-:Y:S01]  /*f890*/  UIMAD UR5, UR8, UR10, URZ ;  /* 0x0000000a080572a4 */ /* 0x000fe2000f8e023f */
[----:B------:R-:W-:Y:S01]  /*f8a0*/  BSSY B1, `(.L_x_2192) ;  /* 0x0000034000017945 */ /* 0x000fe20003800000 */
[----:B------:R-:W-:Y:S01]  /*f8b0*/  UIMAD.WIDE.U32 UR6, UR38, UR10, URZ ;  /* 0x0000000a260672a5 */ /* 0x000fe2000f8e003f */
[----:B0-----:R-:W-:Y:S01]  /*f8c0*/  @P1 IMAD.HI.U32 R0, R6, R9, RZ ;  /* 0x0000000906001227 */ /* 0x001fe200078e00ff */
[----:B------:R-:W-:-:S03]  /*f8d0*/  UIMAD UR5, UR38, UR11, UR5 ;  /* 0x0000000b260572a4 */ /* 0x000fc6000f8e0205 */
[----:B------:R-:W-:Y:S01]  /*f8e0*/  ULDC.64 UR10, c[0x0][0xaf0] ;  /* 0x0002bc00000a7ab9 */ /* 0x000fe20000000a00 */
[----:B------:R-:W-:Y:S01]  /*f8f0*/  UIADD3 UR7, UR7, UR5, URZ ;  /* 0x0000000507077290 */ /* 0x000fe2000fffe03f */
[----:B--2---:R-:W-:Y:S01]  /*f900*/  IMAD.MOV.U32 R5, RZ, RZ, R6 ;  /* 0x000000ffff057224 */ /* 0x004fe200078e0006 */
[----:B------:R-:W-:Y:S01]  /*f910*/  UIMAD UR5, UR9, UR10, URZ ;  /* 0x0000000a090572a4 */ /* 0x000fe2000f8e023f */
[----:B-1----:R-:W-:Y:S01]  /*f920*/  @P1 SHF.R.U32.HI R5, RZ, R11, R0 ;  /* 0x0000000bff051219 */ /* 0x002fe20000011600 */
[----:B------:R-:W-:Y:S02]  /*f930*/  UIMAD.WIDE.U32 UR6, UR42, UR10, UR6 ;  /* 0x0000000a2a0672a5 */ /* 0x000fe4000f8e0006 */
[----:B------:R-:W-:Y:S01]  /*f940*/  UIMAD UR5, UR42, UR11, UR5 ;  /* 0x0000000b2a0572a4 */ /* 0x000fe2000f8e0205 */
[--C-:B------:R-:W-:Y:S01]  /*f950*/  SHF.R.S32.HI R0, RZ, 0x1f, R5.reuse ;  /* 0x0000001fff007819 */ /* 0x100fe20000011405 */
[----:B------:R-:W-:Y:S01]  /*f960*/  IMAD.MOV R7, RZ, RZ, -R5 ;  /* 0x000000ffff077224 */ /* 0x000fe200078e0a05 */
[----:B------:R-:W-:Y:S01]  /*f970*/  ULDC.64 UR8, c[0x0][0xae0] ;  /* 0x0002b80000087ab9 */ /* 0x000fe20000000a00 */
[----:B------:R-:W-:-:S02]  /*f980*/  UIADD3 UR5, UR7, UR5, URZ ;  /* 0x0000000507057290 */ /* 0x000fc4000fffe03f */
[----:B------:R-:W-:Y:S02]  /*f990*/  IMAD.U32 R3, RZ, RZ, UR7 ;  /* 0x00000007ff037e24 */ /* 0x000fe4000f8e00ff */
[----:B------:R-:W-:Y:S02]  /*f9a0*/  IMAD R0, R0, UR8, RZ ;  /* 0x0000000800007c24 */ /* 0x000fe4000f8e02ff */
[----:B------:R-:W-:Y:S02]  /*f9b0*/  IMAD R7, R8, R7, R6 ;  /* 0x0000000708077224 */ /* 0x000fe400078e0206 */
[----:B------:R-:W-:Y:S01]  /*f9c0*/  IMAD.U32 R2, RZ, RZ, UR6 ;  /* 0x00000006ff027e24 */ /* 0x000fe2000f8e00ff */
[----:B------:R-:W-:Y:S01]  /*f9d0*/  ULDC.64 UR6, c[0x0][0xad8] ;  /* 0x0002b60000067ab9 */ /* 0x000fe20000000a00 */
[----:B------:R-:W-:Y:S01]  /*f9e0*/  IMAD.U32 R3, RZ, RZ, UR5 ;  /* 0x00000005ff037e24 */ /* 0x000fe2000f8e00ff */
[----:B------:R-:W-:Y:S01]  /*f9f0*/  ULDC UR5, c[0x0][0xa88] ;  /* 0x0002a20000057ab9 */ /* 0x000fe20000000800 */
[C---:B------:R-:W-:Y:S01]  /*fa00*/  IMAD R9, R5.reuse, UR9, R0 ;  /* 0x0000000905097c24 */ /* 0x040fe2000f8e0200 */
[----:B------:R-:W-:Y:S01]  /*fa10*/  SHF.R.S32.HI R0, RZ, 0x1f, R7 ;  /* 0x0000001fff007819 */ /* 0x000fe20000011407 */
[----:B------:R-:W-:-:S04]  /*fa20*/  IMAD.WIDE.U32 R2, R5, UR8, R2 ;  /* 0x0000000805027c25 */ /* 0x000fc8000f8e0002 */
        /* <DEDUP_REMOVED lines=14> */
[----:B------:R0:W1:Y:S02]  /*fb10*/  SHFL.IDX PT, R2, R4, RZ, 0x181f ;  /* 0x00181fff04027589 */ /* 0x00006400000e0000 */
[----:B------:R-:W-:Y:S02]  /*fb20*/  ISETP.GE.AND P0, PT, R0, R9, PT ;  /* 0x000000090000720c */ /* 0x000fe40003f06270 */
[----:B------:R0:W2:Y:S01]  /*fb30*/  SHFL.IDX PT, R0, R5, RZ, 0x181f ;  /* 0x00181fff05007589 */ /* 0x0000a200000e0000 */
[----:B------:R-:W-:Y:S10]  /*fb40*/  @P2 BRA `(.L_x_2193) ;  /* 0x0000000000242947 */ /* 0x000ff40003800000 */
[----:B------:R-:W-:Y:S02]  /*fb50*/  ULDC UR5, c[0x0][0xac8] ;  /* 0x0002b20000057ab9 */ /* 0x000fe40000000800 */
[----:B------:R-:W-:Y:S02]  /*fb60*/  ISETP.GE.AND P4, PT, R16, UR5, PT ;  /* 0x0000000510007c0c */ /* 0x000fe4000bf86270 */
[----:B------:R-:W-:-:S11]  /*fb70*/  ISETP.GE.AND P5, PT, R19, UR5, PT ;  /* 0x0000000513007c0c */ /* 0x000fd6000bfa6270 */
[CC--:B-1----:R-:W-:Y:S02]  /*fb80*/  @!P4 LEA R10, P2, R16.reuse, R2.reuse, 0x1 ;  /* 0x00000002100ac211 */ /* 0x0c2fe400078408ff */
[C---:B------:R-:W-:Y:S02]  /*fb90*/  @!P5 LEA R2, P3, R19.reuse, R2, 0x1 ;  /* 0x000000021302d211 */ /* 0x040fe400078608ff */
[-C--:B--2---:R-:W-:Y:S02]  /*fba0*/  @!P4 LEA.HI.X R11, R16, R0.reuse, R193, 0x1, P2 ;  /* 0x00000000100bc211 */ /* 0x084fe400010f0cc1 */
[----:B------:R-:W-:-:S03]  /*fbb0*/  @!P5 LEA.HI.X R3, R19, R0, R192, 0x1, P3 ;  /* 0x000000001303d211 */ /* 0x000fc600018f0cc0 */
[----:B------:R3:W-:Y:S04]  /*fbc0*/  @!P4 ST.E.128 desc[UR50][R10.64], RZ ;  /* 0x000000ff0a00c985 */ /* 0x0007e8000c101d32 */
[----:B------:R3:W-:Y:S02]  /*fbd0*/  @!P5 ST.E.128 desc[UR50][R2.64], RZ ;  /* 0x000000ff0200d985 */ /* 0x0007e4000c101d32 */
.L_x_2193:
[----:B------:R-:W-:Y:S05]  /*fbe0*/  BSYNC B1 ;  /* 0x0000000000017941 */ /* 0x000fea0003800000 */
.L_x_2192:
        /* <DEDUP_REMOVED lines=9> */
[-C--:B----4-:R-:W-:Y:S02]  /*fc80*/  @!P3 LEA.HI.X R11, R16, R0.reuse, R193, 0x1, P1 ;  /* 0x00000000100bb211 */ /* 0x090fe400008f0cc1 */
[----:B------:R-:W-:-:S03]  /*fc90*/  @!P4 LEA.HI.X R3, R19, R0, R192, 0x1, P2 ;  /* 0x000000001303c211 */ /* 0x000fc600010f0cc0 */
[----:B------:R3:W-:Y:S04]  /*fca0*/  @!P3 ST.E.128 desc[UR50][R10.64], RZ ;  /* 0x000000ff0a00b985 */ /* 0x0007e8000c101d32 */
[----:B------:R3:W-:Y:S02]  /*fcb0*/  @!P4 ST.E.128 desc[UR50][R2.64], RZ ;  /* 0x000000ff0200c985 */ /* 0x0007e4000c101d32 */
.L_x_2195:
[----:B------:R-:W-:Y:S05]  /*fcc0*/  BSYNC B1 ;  /* 0x0000000000017941 */ /* 0x000fea0003800000 */
.L_x_2194:
        /* <DEDUP_REMOVED lines=11> */
[----:B------:R3:W-:Y:S04]  /*fd80*/  @!P2 ST.E.128 desc[UR50][R10.64], RZ ;  /* 0x000000ff0a00a985 */ /* 0x0007e8000c101d32 */
[----:B------:R3:W-:Y:S02]  /*fd90*/  @!P3 ST.E.128 desc[UR50][R2.64], RZ ;  /* 0x000000ff0200b985 */ /* 0x0007e4000c101d32 */
.L_x_2197:
[----:B------:R-:W-:Y:S05]  /*fda0*/  BSYNC B1 ;  /* 0x0000000000017941 */ /* 0x000fea0003800000 */
.L_x_2196:
[----:B---3--:R-:W-:Y:S01]  /*fdb0*/  VIADD R3, R6, 0x60 ;  /* 0x0000006006037836 */ /* 0x008fe20000000000 */
[----:B0-----:R0:W3:Y:S04]  /*fdc0*/  SHFL.IDX PT, R0, R5, 0x3, 0x181f ;  /* 0x00781f0005007f89 */ /* 0x0010e800000e0000 */
[----:B------:R-:W-:Y:S01]  /*fdd0*/  ISETP.GE.AND P0, PT, R3, R9, PT ;  /* 0x000000090300720c */ /* 0x000fe20003f06270 */
[----:B-1----:R0:W1:-:S12]  /*fde0*/  SHFL.IDX PT, R2, R4, 0x3, 0x181f ;  /* 0x00781f0004027f89 */ /* 0x00205800000e0000 */
[----:B0-----:R-:W-:Y:S05]  /*fdf0*/  @P0 BRA `(.L_x_2189) ;  /* 0x0000000000240947 */ /* 0x001fea0003800000 */
[----:B------:R-:W-:Y:S02]  /*fe00*/  ULDC UR5, c[0x0][0xac8] ;  /* 0x0002b20000057ab9 */ /* 0x000fe40000000800 */
[----:B------:R-:W-:Y:S02]  /*fe10*/  ISETP.GE.AND P2, PT, R16, UR5, PT ;  /* 0x0000000510007c0c */ /* 0x000fe4000bf46270 */
[----:B------:R-:W-:-:S11]  /*fe20*/  ISETP.GE.AND P3, PT, R19, UR5, PT ;  /* 0x0000000513007c0c */ /* 0x000fd6000bf66270 */
[CC--:B-12-4-:R-:W-:Y:S02]  /*fe30*/  @!P2 LEA R4, P0, R16.reuse, R2.reuse, 0x1 ;  /* 0x000000021004a211 */ /* 0x0d6fe400078008ff */
[C---:B------:R-:W-:Y:S02]  /*fe40*/  @!P3 LEA R2, P1, R19.reuse, R2, 0x1 ;  /* 0x000000021302b211 */ /* 0x040fe400078208ff */
[-C--:B---3--:R-:W-:Y:S02]  /*fe50*/  @!P2 LEA.HI.X R5, R16, R0.reuse, R193, 0x1, P0 ;  /* 0x000000001005a211 */ /* 0x088fe400000f0cc1 */
[----:B------:R-:W-:-:S03]  /*fe60*/  @!P3 LEA.HI.X R3, R19, R0, R192, 0x1, P1 ;  /* 0x000000001303b211 */ /* 0x000fc600008f0cc0 */
[----:B------:R0:W-:Y:S04]  /*fe70*/  @!P2 ST.E.128 desc[UR50][R4.64], RZ ;  /* 0x000000ff0400a985 */ /* 0x0001e8000c101d32 */
[----:B------:R0:W-:Y:S02]  /*fe80*/  @!P3 ST.E.128 desc[UR50][R2.64], RZ ;  /* 0x000000ff0200b985 */ /* 0x0001e4000c101d32 */
.L_x_2189:
[----:B------:R-:W-:Y:S05]  /*fe90*/  BSYNC B0 ;  /* 0x0000000000007941 */ /* 0x000fea0003800000 */
.L_x_2181:
[----:B------:R-:W-:Y:S02]  /*fea0*/  ULDC UR5, c[0x0][0xc38] ;  /* 0x00030e0000057ab9 */ /* 0x000fe40000000800 */
[----:B------:R-:W-:-:S06]  /*feb0*/  UISETP.GE.AND UP0, UPT, UR4, UR5, UPT ;  /* 0x000000050400728c */ /* 0x000fcc000bf06270 */
[----:B------:R-:W-:-:S13]  /*fec0*/  PLOP3.LUT P0, PT, PT, PT, UP0, 0x80, 0x0 ;  /* 0x000000000000781c */ /* 0x000fda0003f0f008 */
[----:B------:R-:W-:Y:S05]  /*fed0*/  @!P0 BRA `(.L_x_2198) ;  /* 0xffffff0c00888947 */ /* 0x000fea000383ffff */
[----:B------:R-:W-:Y:S05]  /*fee0*/  EXIT ;  /* 0x000000000000794d */ /* 0x000fea0003800000 */
.L_x_2140:
[----:B------:R-:W-:-:S08]  /*fef0*/  NOP ;  /* 0x0000000000007918 */ /* 0x000fd00000000000 */
[----:B------:R-:W0:-:S00]  /*ff00*/  USETMAXREG.DEALLOC.CTAPOOL 0x28 ;  /* 0x00000028000079c8 */ /* 0x000e0000080e0500 */
[----:B0-----:R-:W-:-:S06]  /*ff10*/  LOP3.LUT R0, R0, 0x3, RZ, 0xc0, !PT ;  /* 0x0000000300007812 */ /* 0x001fcc00078ec0ff */
[----:B------:R-:W0:Y:S01]  /*ff20*/  S2UR UR5, SR_CTAID.X ;  /* 0x00000000000579c3 */ /* 0x000e220000002500 */
[----:B------:R-:W-:Y:S01]  /*ff30*/  LOP3.LUT R16, R16, 0xffffefff, RZ, 0xc0, !PT ;  /* 0xffffefff10107812 */ /* 0x000fe200078ec0ff */
[----:B------:R-:W-:Y:S01]  /*ff40*/  STL [R1+0x1c], RZ ;  /* 0x00001cff01007387 */ /* 0x000fe20000100800 */
[----:B------:R-:W-:Y:S02]  /*ff50*/  IMAD.MOV.U32 R32, RZ, RZ, 0x1 ;  /* 0x00000001ff207424 */ /* 0x000fe400078e00ff */
[----:B------:R-:W-:Y:S01]  /*ff60*/  IMAD.MOV.U32 R19, RZ, RZ, RZ ;  /* 0x000000ffff137224 */ /* 0x000fe200078e00ff */
[----:B------:R1:W2:Y:S02]  /*ff70*/  SHFL.IDX PT, R2, R0, RZ, 0x1f ;  /* 0x00001fff00027589 */ /* 0x0002a400000e0000 */
[----:B-1----:R-:W0:Y:S01]  /*ff80*/  LDC R0, c[0x0][0xc38] ;  /* 0x00030e00ff007b82 */ /* 0x002e220000000800 */
[----:B--2---:R-:W-:-:S13]  /*ff90*/  ISETP.NE.AND P0, PT, R2, RZ, PT ;  /* 0x000000ff0200720c */ /* 0x004fda0003f05270 */
[----:B------:R-:W-:Y:S01]  /*ffa0*/  @P0 LOP3.LUT R16, R16, 0x1000, RZ, 0xfc, !PT ;  /* 0x0000100010100812 */ /* 0x000fe200078efcff */
[----:B------:R-:W-:Y:S06]  /*ffb0*/  @P0 BAR.ARV 0x4, 0x180 ;  /* 0x0106000000000b1d */ /* 0x000fec0000002000 */
[----:B0-----:R-:W-:-:S13]  /*ffc0*/  ISETP.LE.AND P0, PT, R0, UR5, PT ;  /* 0x0000000500007c0c */ /* 0x001fda000bf03270 */
[----:B------:R-:W-:Y:S05]  /*ffd0*/  @P0 BRA `(.L_x_2199) ;  /* 0x0000004c00e40947 */ /* 0x000fea0003800000 */
[----:B------:R-:W2:Y:S01]  /*ffe0*/  LDL R10, [R1+0x4] ;  /* 0x00000400010a7983 */ /* 0x000ea20000100800 */
[----:B------:R-:W-:Y:S01]  /*fff0*/  ULDC.64 UR6, c[0x0][0x2f0] ;  /* 0x0000bc0000067ab9 */ /* 0x000fe20000000a00 */
[----:B------:R-:W-:Y:S01]  /*10000*/  ULDC UR8, c[0x0][0x320] ;  /* 0x0000c80000087ab9 */ /* 0x000fe20000000800 */
[----:B------:R-:W-:Y:S01]  /*10010*/  LOP3.LUT R16, R16, 0xfffffff7, RZ, 0xc0, !PT ;  /* 0xfffffff710107812 */ /* 0x000fe200078ec0ff */
[----:B------:R-:W0:Y:S01]  /*10020*/  S2R R7, SR_TID.X ;  /* 0x0000000000077919 */ /* 0x000e220000002100 */
[----:B------:R-:W-:Y:S01]  /*10030*/  ULDC UR9, c[0x0][0x2b8] ;  /* 0x0000ae0000097ab9 */ /* 0x000fe20000000800 */
[----:B------:R-:W-:Y:S01]  /*10040*/  IMAD.MOV.U32 R35, RZ, RZ, 0x40 ;  /* 0x00000040ff237424 */ /* 0x000fe200078e00ff */
[----:B------:R-:W-:Y:S01]  /*10050*/  ULDC.64 UR10, c[0x0][0x418] ;  /* 0x00010600000a7ab9 */ /* 0x000fe20000000a00 */
[----:B------:R-:W-:Y:S01]  /*10060*/  ULDC UR4, c[0x0][0x424] ;  /* 0x0001090000047ab9 */ /* 0x000fe20000000800 */
[----:B------:R-:W-:Y:S01]  /*10070*/  ULDC UR39, c[0x0][0x288] ;  /* 0x0000a20000277ab9 */ /* 0x000fe20000000800 */
[----:B------:R-:W-:Y:S01]  /*10080*/  ULDC UR38, c[0x0][0x448] ;  /* 0x0001120000267ab9 */ /* 0x000fe20000000800 */
[C---:B0-----:R-:W-:Y:S01]  /*10090*/  IMAD.SHL.U32 R4, R7.reuse, 0x10, RZ ;  /* 0x0000001007047824 */ /* 0x041fe200078e00ff */
[C---:B------:R-:W-:Y:S01]  /*100a0*/  LOP3.LUT R11, R7.reuse, 0x7f, RZ, 0xc0, !PT ;  /* 0x0000007f070b7812 */ /* 0x040fe200078ec0ff */
[C---:B------:R-:W-:Y:S01]  /*100b0*/  IMAD.SHL.U32 R6, R7.reuse, 0x2, RZ ;  /* 0x0000000207067824 */ /* 0x040fe200078e00ff */
[C---:B------:R-:W-:Y:S01]  /*100c0*/  LOP3.LUT P1, RZ, R7.reuse, 0x4, RZ, 0xc0, !PT ;  /* 0x0000000407ff7812 */ /* 0x040fe2000782c0ff */
[C---:B------:R-:W-:Y:S01]  /*100d0*/  IMAD.SHL.U32 R0, R7.reuse, 0x20, RZ ;  /* 0x0000002007007824 */ /* 0x040fe200078e00ff */
[C---:B------:R-:W-:Y:S01]  /*100e0*/  LOP3.LUT R3, R4.reuse, 0x1b0, RZ, 0xc0, !PT ;  /* 0x000001b004037812 */ /* 0x040fe200078ec0ff */
[----:B------:R-:W-:Y:S01]  /*100f0*/  IMAD.SHL.U32 R34, R7, 0x4, RZ ;  /* 0x0000000407227824 */ /* 0x000fe200078e00ff */
[----:B------:R-:W-:-:S02]  /*10100*/  LOP3.LUT R36, R4, 0x30, RZ, 0xc0, !PT ;  /* 0x0000003004247812 */ /* 0x000fc400078ec0ff */
[----:B------:R-:W-:Y:S01]  /*10110*/  LOP3.LUT R9, R3, 0x30, R6, 0x78, !PT ;  /* 0x0000003003097812 */ /* 0x000fe200078e7806 */
[----:B------:R-:W-:Y:S01]  /*10120*/  IMAD.SHL.U32 R3, R7, 0x80, RZ ;  /* 0x0000008007037824 */ /* 0x000fe200078e00ff */
[----:B------:R-:W-:Y:S02]  /*10130*/  LOP3.LUT R6, R36, 0x40, RZ, 0xfc, !PT ;  /* 0x0000004024067812 */ /* 0x000fe400078efcff */
[----:B------:R-:W-:Y:S02]  /*10140*/  LOP3.LUT R2, R0, 0x80, RZ, 0xc0, !PT ;  /* 0x0000008000027812 */ /* 0x000fe400078ec0ff */
[C---:B------:R-:W-:Y:S02]  /*10150*/  ISETP.GE.AND P4, PT, R6.reuse, UR7, PT ;  /* 0x0000000706007c0c */ /* 0x040fe4000bf86270 */
[----:B------:R-:W-:Y:S02]  /*10160*/  ISETP.GE.AND P3, PT, R6, UR8, PT ;  /* 0x0000000806007c0c */ /* 0x000fe4000bf66270 */
[----:B------:R-:W-:-:S02]  /*10170*/  LOP3.LUT R5, R0, 0x380, RZ, 0xc0, !PT ;  /* 0x0000038000057812 */ /* 0x000fc400078ec0ff */
[----:B------:R-:W-:Y:S02]  /*10180*/  ISETP.GE.AND P2, PT, R6, UR9, PT ;  /* 0x0000000906007c0c */ /* 0x000fe4000bf46270 */
[----:B------:R-:W-:Y:S02]  /*10190*/  LOP3.LUT R2, R2, 0x10, R7, 0xf8, !PT ;  /* 0x0000001002027812 */ /* 0x000fe400078ef807 */
[----:B------:R-:W-:Y:S02]  /*101a0*/  LOP3.LUT R5, R5, 0x30, R4, 0xf8, !PT ;  /* 0x0000003005057812 */ /* 0x000fe400078ef804 */
[--C-:B------:R-:W-:Y:S02]  /*101b0*/  LOP3.LUT R8, R2, 0x10, R34.reuse, 0x78, !PT ;  /* 0x0000001002087812 */ /* 0x100fe400078e7822 */
[----:B------:R-:W-:Y:S02]  /*101c0*/  @P4 LOP3.LUT R16, R16, 0x8, RZ, 0xfc, !PT ;  /* 0x0000000810104812 */ /* 0x000fe400078efcff */
[----:B------:R-:W-:-:S02]  /*101d0*/  LOP3.LUT R34, R5, 0x70, R34, 0x78, !PT ;  /* 0x0000007005227812 */ /* 0x000fc400078e7822 */
[----:B------:R-:W-:Y:S02]  /*101e0*/  LOP3.LUT R16, R16, 0xfffffffe, RZ, 0xc0, !PT ;  /* 0xfffffffe10107812 */ /* 0x000fe400078ec0ff */
[----:B------:R-:W-:Y:S02]  /*101f0*/  LOP3.LUT P0, RZ, R7, 0x10, RZ, 0xc0, !PT ;  /* 0x0000001007ff7812 */ /* 0x000fe4000780c0ff */
[----:B------:R-:W-:Y:S02]  /*10200*/  @P3 LOP3.LUT R16, R16, 0x1, RZ, 0xfc, !PT ;  /* 0x0000000110103812 */ /* 0x000fe400078efcff */
[----:B------:R-:W-:Y:S02]  /*10210*/  SHF.R.U32.HI R2, RZ, 0x5, R11 ;  /* 0x00000005ff027819 */ /* 0x000fe4000001160b */
[----:B------:R-:W-:Y:S02]  /*10220*/  LOP3.LUT R5, R3, 0x380, RZ, 0xc0, !PT ;  /* 0x0000038003057812 */ /* 0x000fe400078ec0ff */
[----:B------:R-:W-:-:S02]  /*10230*/  LOP3.LUT R16, R16, 0xfffffbff, RZ, 0xc0, !PT ;  /* 0xfffffbff10107812 */ /* 0x000fc400078ec0ff */
[----:B------:R-:W-:Y:S01]  /*10240*/  LOP3.LUT R7, R36, 0x80, RZ, 0xfc, !PT ;  /* 0x0000008024077812 */ /* 0x000fe200078efcff */
[----:B------:R-:W-:Y:S01]  /*10250*/  IMAD R5, R2, 0x10, R5 ;  /* 0x0000001002057824 */ /* 0x000fe200078e0205 */
[----:B------:R-:W-:Y:S02]  /*10260*/  SEL R6, R35, 0xffffffc0, !P1 ;  /* 0xffffffc023067807 */ /* 0x000fe40004800000 */
[----:B------:R-:W-:Y:S02]  /*10270*/  @P2 LOP3.LUT R16, R16, 0x400, RZ, 0xfc, !PT ;  /* 0x0000040010102812 */ /* 0x000fe400078efcff */
[C---:B------:R-:W-:Y:S02]  /*10280*/  ISETP.GE.AND P2, PT, R7.reuse, UR7, PT ;  /* 0x0000000707007c0c */ /* 0x040fe4000bf46270 */
[----:B------:R-:W-:Y:S01]  /*10290*/  ISETP.GE.AND P1, PT, R7, UR9, PT ;  /* 0x0000000907007c0c */ /* 0x000fe2000bf26270 */
[----:B------:R-:W-:Y:S01]  /*102a0*/  IMAD.SHL.U32 R7, R2, 0x200, RZ ;  /* 0x0000020002077824 */ /* 0x000fe200078e00ff */
[----:B------:R-:W-:-:S04]  /*102b0*/  LOP3.LUT R6, R5, 0x70, R4, 0x78, !PT ;  /* 0x0000007005067812 */ /* 0x000fc800078e7804 */
[C---:B------:R-:W-:Y:S02]  /*102c0*/  LOP3.LUT R4, R7.reuse, 0x40, R4, 0xf8, !PT ;  /* 0x0000004007047812 */ /* 0x040fe400078ef804 */
[--C-:B------:R-:W-:Y:S02]  /*102d0*/  LOP3.LUT R7, R7, 0x60, R0.reuse, 0xf8, !PT ;  /* 0x0000006007077812 */ /* 0x100fe400078ef800 */
[----:B------:R-:W-:Y:S02]  /*102e0*/  LOP3.LUT R3, R6, 0xc00, R3, 0xf8, !PT ;  /* 0x00000c0006037812 */ /* 0x000fe400078ef803 */
[----:B------:R-:W-:Y:S02]  /*102f0*/  LOP3.LUT R7, R7, 0x100, R0, 0xf8, !PT ;  /* 0x0000010007077812 */ /* 0x000fe400078ef800 */
[----:B------:R-:W-:Y:S01]  /*10300*/  LOP3.LUT R4, R4, R9, RZ, 0xfc, !PT ;  /* 0x0000000904047212 */ /* 0x000fe200078efcff */
[----:B------:R0:W-:Y:S04]  /*10310*/  STL [R1+0x10], R3 ;  /* 0x0000100301007387 */ /* 0x0001e80000100800 */
[----:B------:R-:W-:Y:S01]  /*10320*/  STL [R1+0x8], R4 ;  /* 0x0000080401007387 */ /* 0x000fe20000100800 */
[----:B0-----:R-:W-:-:S05]  /*10330*/  LOP3.LUT R3, R7, R8, RZ, 0xfc, !PT ;  /* 0x0000000807037212 */ /* 0x001fca00078efcff */
[----:B------:R0:W-:Y:S01]  /*10340*/  STL [R1+0xc], R3 ;  /* 0x00000c0301007387 */ /* 0x0001e20000100800 */
[----:B------:R-:W-:Y:S02]  /*10350*/  LOP3.LUT R16, R16, 0xfffffffb, RZ, 0xc0, !PT ;  /* 0xfffffffb10107812 */ /* 0x000fe400078ec0ff */
[----:B------:R-:W-:Y:S02]  /*10360*/  MOV R17, 0x400 ;  /* 0x0000040000117802 */ /* 0x000fe40000000f00 */
[----:B0-----:R-:W-:Y:S02]  /*10370*/  MOV R3, UR5 ;  /* 0x0000000500037c02 */ /* 0x001fe40008000f00 */
[----:B------:R-:W-:-:S03]  /*10380*/  @P2 LOP3.LUT R16, R16, 0x4, RZ, 0xfc, !PT ;  /* 0x0000000410102812 */ /* 0x000fc600078efcff */
[----:B------:R0:W-:Y:S01]  /*10390*/  STL [R1+0x18], R3 ;  /* 0x0000180301007387 */ /* 0x0001e20000100800 */
[----:B------:R-:W-:Y:S02]  /*103a0*/  SEL R35, R35, 0xffffffc0, !P0 ;  /* 0xffffffc023237807 */ /* 0x000fe40004000000 */
[----:B------:R-:W-:Y:S02]  /*103b0*/  ISETP.GE.AND P0, PT, R36, UR7, PT ;  /* 0x0000000724007c0c */ /* 0x000fe4000bf06270 */
[----:B0-----:R-:W-:Y:S01]  /*103c0*/  SHF.R.U32.HI R3, RZ, 0x2, R11 ;  /* 0x00000002ff037819 */ /* 0x001fe2000001160b */
[----:B------:R-:W-:Y:S01]  /*103d0*/  IMAD.SHL.U32 R2, R2, 0x400, RZ ;  /* 0x0000040002027824 */ /* 0x000fe200078e00ff */
[----:B------:R-:W-:Y:S02]  /*103e0*/  LOP3.LUT R16, R16, 0xfffffdff, RZ, 0xc0, !PT ;  /* 0xfffffdff10107812 */ /* 0x000fe400078ec0ff */
[----:B------:R-:W-:Y:S01]  /*103f0*/  LOP3.LUT R0, R3, 0x60, R0, 0xf8, !PT ;  /* 0x0000006003007812 */ /* 0x000fe200078ef800 */
[----:B------:R-:W-:Y:S01]  /*10400*/  UISETP.NE.U32.AND UP0, UPT, UR10, URZ, UPT ;  /* 0x0000003f0a00728c */ /* 0x000fe2000bf05070 */
[----:B------:R-:W-:-:S02]  /*10410*/  @P1 LOP3.LUT R16, R16, 0x200, RZ, 0xfc, !PT ;  /* 0x0000020010101812 */ /* 0x000fc400078efcff */
[----:B------:R-:W-:Y:S01]  /*10420*/  LOP3.LUT R2, R0, 0x80, RZ, 0xfc, !PT ;  /* 0x0000008000027812 */ /* 0x000fe200078efcff */
[----:B------:R-:W-:Y:S01]  /*10430*/  UISETP.NE.AND.EX UP0, UPT, UR11, URZ, UPT, UP0 ;  /* 0x0000003f0b00728c */ /* 0x000fe2000bf05300 */
[----:B------:R0:W-:Y:S01]  /*10440*/  STL [R1+0x1c], RZ ;  /* 0x00001cff01007387 */ /* 0x0001e20000100800 */
[----:B------:R-:W-:Y:S02]  /*10450*/  ISETP.GE.AND P1, PT, R36, UR8, PT ;  /* 0x0000000824007c0c */ /* 0x000fe4000bf26270 */
[----:B------:R-:W-:Y:S01]  /*10460*/  LOP3.LUT R16, R16, 0xffffffef, RZ, 0xc0, !PT ;  /* 0xffffffef10107812 */ /* 0x000fe200078ec0ff */
[----:B------:R-:W-:-:S03]  /*10470*/  USEL UR4, UR4, 0x1, UP0 ;  /* 0x0000000104047887 */ /* 0x000fc60008000000 */
[----:B------:R-:W-:Y:S01]  /*10480*/  @P0 LOP3.LUT R16, R16, 0x10, RZ, 0xfc, !PT ;  /* 0x0000001010100812 */ /* 0x000fe200078efcff */
[----:B------:R-:W-:Y:S01]  /*10490*/  UIMAD UR37, UR4, UR6, URZ ;  /* 0x00000006042572a4 */ /* 0x000fe2000f8e023f */
[----:B------:R-:W-:Y:S02]  /*104a0*/  ISETP.GE.AND P0, PT, R36, UR9, PT ;  /* 0x0000000924007c0c */ /* 0x000fe4000bf06270 */
[----:B------:R-:W-:Y:S01]  /*104b0*/  LOP3.LUT R16, R16, 0xfffffffd, RZ, 0xc0, !PT ;  /* 0xfffffffd10107812 */ /* 0x000fe200078ec0ff */
[----:B------:R-:W-:-:S03]  /*104c0*/  UIADD3 UR4, UR37, 0x9f, URZ ;  /* 0x0000009f25047890 */ /* 0x000fc6000fffe03f */
[----:B------:R-:W-:Y:S01]  /*104d0*/  @P1 LOP3.LUT R16, R16, 0x2, RZ, 0xfc, !PT ;  /* 0x0000000210101812 */ /* 0x000fe200078efcff */
[----:B------:R-:W-:-:S03]  /*104e0*/  UIMAD.WIDE UR4, UR4, 0x66666667, URZ ;  /* 0x66666667040478a5 */ /* 0x000fc6000f8e023f */
[----:B------:R-:W-:Y:S01]  /*104f0*/  LOP3.LUT R16, R16, 0xfffff7ff, RZ, 0xc0, !PT ;  /* 0xfffff7ff10107812 */ /* 0x000fe200078ec0ff */
[----:B------:R-:W-:Y:S01]  /*10500*/  USHF.R.U32.HI UR40, URZ, 0x1f, UR5 ;  /* 0x0000001f3f287899 */ /* 0x000fe20008011605 */
[----:B------:R-:W-:Y:S02]  /*10510*/  IMAD.MOV.U32 R32, RZ, RZ, 0x1 ;  /* 0x00000001ff207424 */ /* 0x000fe400078e00ff */
[----:B------:R-:W-:Y:S01]  /*10520*/  IMAD.MOV.U32 R19, RZ, RZ, RZ ;  /* 0x000000ffff137224 */ /* 0x000fe200078e00ff */
[----:B------:R-:W-:Y:S01]  /*10530*/  @P0 LOP3.LUT R16, R16, 0x800, RZ, 0xfc, !PT ;  /* 0x0000080010100812 */ /* 0x000fe200078efcff */
[----:B------:R-:W-:Y:S01]  /*10540*/  UIMAD UR38, UR38, UR39, URZ ;  /* 0x00000027262672a4 */ /* 0x000fe2000f8e023f */
[----:B------:R-:W-:Y:S01]  /*10550*/  ULDC UR45, c[0x0][0xc] ;  /* 0x00000300002d7ab9 */ /* 0x000fe20000000800 */
[----:B------:R-:W-:Y:S02]  /*10560*/  ULOP3.LUT UR46, UR36, 0x2, URZ, 0xfc, !UPT ;  /* 0x00000002242e7892 */ /* 0x000fe4000f8efc3f */
[----:B------:R-:W-:-:S02]  /*10570*/  ULOP3.LUT UR47, UR36, 0x1, URZ, 0xfc, !UPT ;  /* 0x00000001242f7892 */ /* 0x000fc4000f8efc3f */
[----:B------:R-:W-:Y:S02]  /*10580*/  UIADD3 UR39, UR37, 0xa0, -UR39 ;  /* 0x000000a025277890 */ /* 0x000fe4000fffe827 */
[----:B------:R-:W-:Y:S01]  /*10590*/  ULEA.HI.SX32 UR40, UR5, UR40, 0x1a ;  /* 0x0000002805287291 */ /* 0x000fe2000f8fd23f */
[----:B--2---:R-:W-:-:S05]  /*105a0*/  LEA R17, R10, R17, 0x18 ;  /* 0x000000110a117211 */ /* 0x004fca00078ec0ff */
[----:B------:R-:W-:-:S05]  /*105b0*/  IMAD.IADD R0, R17, 0x1, R4 ;  /* 0x0000000111007824 */ /* 0x000fca00078e0204 */
[----:B------:R0:W-:Y:S02]  /*105c0*/  STL [R1+0x14], R0 ;  /* 0x0000140001007387 */ /* 0x0001e40000100800 */
.L_x_2266:
[----:B0-----:R-:W2:Y:S01]  /*105d0*/  LDL R0, [R1+0x18] ;  /* 0x0000180001007983 */ /* 0x001ea20000100800 */
        /* <DEDUP_REMOVED lines=13> */
[----:B-1----:R-:W-:Y:S05]  /*106b0*/  @P0 BRA `(.L_x_2200) ;  /* 0x0000000000200947 */ /* 0x002fea0003800000 */
        /* <DEDUP_REMOVED lines=8> */
.L_x_2200:
[----:B------:R-:W-:Y:S01]  /*10740*/  ULDC UR8, c[0x0][0xc54] ;  /* 0x0003150000087ab9 */ /* 0x000fe20000000800 */
[----:B------:R-:W-:Y:S01]  /*10750*/  UMOV UR6, UR7 ;  /* 0x0000000700067c82 */ /* 0x000fe20008000000 */
[----:B------:R-:W-:-:S11]  /*10760*/  UISETP.NE.AND UP0, UPT, UR8, 0x1, UPT ;  /* 0x000000010800788c */ /* 0x000fd6000bf05270 */
[----:B------:R-:W-:Y:S02]  /*10770*/  @UP0 ULDC.64 UR10, c[0x0][0xc58] ;  /* 0x00031600000a0ab9 */ /* 0x000fe40000000a00 */
[----:B------:R-:W-:-:S04]  /*10780*/  UIMAD.WIDE.U32 UR4, UR7, UR10, URZ ;  /* 0x0000000a070472a5 */ /* 0x000fc8000f8e003f */
[----:B------:R-:W-:-:S04]  /*10790*/  @UP0 USHF.R.U32.HI UR6, URZ, UR11, UR5 ;  /* 0x0000000b3f060299 */ /* 0x000fc80008011605 */
[----:B------:R-:W-:-:S12]  /*107a0*/  UIMAD UR4, UR6, UR8, URZ ;  /* 0x00000008060472a4 */ /* 0x000fd8000f8e023f */
.L_x_2201:
        /* <DEDUP_REMOVED lines=13> */
[----:B------:R-:W-:Y:S01]  /*10880*/  PLOP3.LUT P0, PT, PT, PT, UP0, 0x80, 0x0 ;  /* 0x000000000000781c */ /* 0x000fe20003f0f008 */
[----:B------:R-:W-:-:S03]  /*10890*/  @UP1 USHF.R.U32.HI UR42, URZ, UR7, UR5 ;  /* 0x000000073f2a1299 */ /* 0x000fc60008011605 */
[----:B------:R-:W-:Y:S02]  /*108a0*/  @UP0 ULDC.64 UR4, c[0x0][0xa28] ;  /* 0x00028a0000040ab9 */ /* 0x000fe40000000a00 */
[----:B------:R-:W-:-:S06]  /*108b0*/  @UP0 UIMAD.WIDE UR4, UR42, 0x4, UR4 ;  /* 0x000000042a0408a5 */ /* 0x000fcc000f8e0204 */
[----:B------:R-:W-:Y:S01]  /*108c0*/  IMAD.U32 R2, RZ, RZ, UR4 ;  /* 0x00000004ff027e24 */ /* 0x000fe2000f8e00ff */
[----:B------:R-:W-:Y:S01]  /*108d0*/  ULOP3.LUT UR43, UR6, 0x1ffffff, URZ, 0x3c, !UPT ;  /* 0x01ffffff062b7892 */ /* 0x000fe2000f8e3c3f */
[----:B------:R-:W-:Y:S01]  /*108e0*/  IMAD.U32 R3, RZ, RZ, UR5 ;  /* 0x00000005ff037e24 */ /* 0x000fe2000f8e00ff */
[----:B------:R-:W-:Y:S01]  /*108f0*/  ULDC UR5, c[0x0][0x448] ;  /* 0x0001120000057ab9 */ /* 0x000fe20000000800 */
[----:B------:R-:W-:-:S03]  /*10900*/  ULDC UR4, c[0x0][0xc3c] ;  /* 0x00030f0000047ab9 */ /* 0x000fc60000000800 */
[----:B------:R-:W2:Y:S01]  /*10910*/  @P0 LDG.E R22, desc[UR50][R2.64] ;  /* 0x0000003202160981 */ /* 0x000ea2000c1e1900 */
[----:B------:R-:W-:Y:S01]  /*10920*/  UISETP.NE.AND UP2, UPT, UR5, 0x1, UPT ;  /* 0x000000010500788c */ /* 0x000fe2000bf45270 */
[----:B------:R-:W-:Y:S01]  /*10930*/  BSSY B7, `(.L_x_2202) ;  /* 0x0000447000077945 */ /* 0x000fe20003800000 */
[----:B------:R-:W-:Y:S02]  /*10940*/  UIADD3 UR43, UR43, UR4, URZ ;  /* 0x000000042b2b7290 */ /* 0x000fe4000fffe03f */
[----:B------:R-:W-:Y:S02]  /*10950*/  UP2UR UR48, UPR, URZ, 0x4 ;  /* 0x000000043f307883 */ /* 0x000fe40008000000 */
[----:B------:R-:W-:-:S04]  /*10960*/  USHF.L.U32 UR6, UR43, 0x7, URZ ;  /* 0x000000072b067899 */ /* 0x000fc8000800063f */
[----:B------:R-:W-:Y:S01]  /*10970*/  UIADD3 UR6, UR6, 0x7f, URZ ;  /* 0x0000007f06067890 */ /* 0x000fe2000fffe03f */
[----:B------:R-:W-:Y:S01]  /*10980*/  @UP2 ULDC UR4, c[0x0][0x44c] ;  /* 0x0001130000042ab9 */ /* 0x000fe20000000800 */
[----:B------:R-:W-:Y:S02]  /*10990*/  @UP2 ULDC UR7, c[0x0][0x450] ;  /* 0x0001140000072ab9 */ /* 0x000fe40000000800 */
[----:B------:R-:W-:-:S04]  /*109a0*/  UIMAD.WIDE.U32 UR4, UR6, UR4, URZ ;  /* 0x00000004060472a5 */ /* 0x000fc8000f8e003f */
[----:B------:R-:W-:-:S04]  /*109b0*/  @UP2 USHF.R.U32.HI UR6, URZ, UR7, UR5 ;  /* 0x000000073f062299 */ /* 0x000fc80008011605 */
[----:B------:R-:W-:-:S04]  /*109c0*/  UIADD3 UR4, UR39, UR6, URZ ;  /* 0x0000000627047290 */ /* 0x000fc8000fffe03f */
[----:B------:R-:W-:-:S04]  /*109d0*/  UIMAD.WIDE UR4, UR4, 0x66666667, URZ ;  /* 0x66666667040478a5 */ /* 0x000fc8000f8e023f */
[----:B------:R-:W-:-:S04]  /*109e0*/  USHF.R.U32.HI UR4, URZ, 0x1f, UR5 ;  /* 0x0000001f3f047899 */ /* 0x000fc80008011605 */
[----:B------:R-:W-:-:S04]  /*109f0*/  ULEA.HI.SX32 UR4, UR5, UR4, 0x1a ;  /* 0x0000000405047291 */ /* 0x000fc8000f8fd23f */
[----:B------:R-:W-:-:S04]  /*10a00*/  UISETP.LT.AND UP0, UPT, UR40, UR4, UPT ;  /* 0x000000042800728c */ /* 0x000fc8000bf01270 */
[----:B------:R-:W-:-:S06]  /*10a10*/  USEL UR44, UR40, UR4, UP0 ;  /* 0x00000004282c7287 */ /* 0x000fcc0008000000 */
[----:B------:R-:W-:Y:S01]  /*10a20*/  ISETP.LT.AND P0, PT, RZ, UR44, PT ;  /* 0x0000002cff007c0c */ /* 0x000fe2000bf01270 */
[----:B--2---:R0:W-:-:S12]  /*10a30*/  STL [R1], R22 ;  /* 0x0000001601007387 */ /* 0x0041d80000100800 */
[----:B------:R-:W-:Y:S05]  /*10a40*/  @P0 BRA `(.L_x_2203) ;  /* 0x0000000000480947 */ /* 0x000fea0003800000 */
[----:B------:R-:W1:Y:S02]  /*10a50*/  S2R R0, SR_TID.X ;  /* 0x0000000000007919 */ /* 0x000e640000002100 */
[----:B-1----:R-:W-:-:S04]  /*10a60*/  LOP3.LUT R0, R0, 0x7f, RZ, 0xc0, !PT ;  /* 0x0000007f00007812 */ /* 0x002fc800078ec0ff */
[----:B------:R-:W-:-:S13]  /*10a70*/  ISETP.NE.AND P1, PT, R0, RZ, PT ;  /* 0x000000ff0000720c */ /* 0x000fda0003f25270 */
[----:B------:R-:W-:Y:S05]  /*10a80*/  @P1 BRA `(.L_x_2204) ;  /* 0x0000004000c41947 */ /* 0x000fea0003800000 */
[----:B------:R-:W1:Y:S01]  /*10a90*/  S2R R7, SR_LANEID ;  /* 0x0000000000077919 */ /* 0x000e620000000000 */
[----:B------:R-:W-:Y:S01]  /*10aa0*/  VOTEU.ANY UR4, UPT, PT ;  /* 0x0000000000047886 */ /* 0x000fe200038e0100 */
[----:B------:R-:W2:Y:S01]  /*10ab0*/  LDC.64 R2, c[0x0][0xc80] ;  /* 0x00032000ff027b82 */ /* 0x000ea20000000a00 */
[----:B------:R-:W1:Y:S08]  /*10ac0*/  FLO.U32 R0, UR4 ;  /* 0x0000000400007d00 */ /* 0x000e7000080e0000 */
[----:B------:R-:W2:Y:S01]  /*10ad0*/  POPC R5, UR4 ;  /* 0x0000000400057d09 */ /* 0x000ea20008000000 */
[----:B-1----:R-:W-:-:S13]  /*10ae0*/  ISETP.EQ.U32.AND P0, PT, R0, R7, PT ;  /* 0x000000070000720c */ /* 0x002fda0003f02070 */
[----:B--2---:R-:W2:Y:S01]  /*10af0*/  @P0 ATOMG.E.ADD.STRONG.GPU PT, R3, desc[UR50][R2.64], R5 ;  /* 0x00000005020309a8 */ /* 0x004ea200081ee1f2 */
[----:B------:R-:W1:Y:S02]  /*10b00*/  S2R R4, SR_LTMASK ;  /* 0x0000000000047919 */ /* 0x000e640000003900 */
[----:B-1----:R-:W-:-:S04]  /*10b10*/  LOP3.LUT R4, R4, UR4, RZ, 0xc0, !PT ;  /* 0x0000000404047c12 */ /* 0x002fc8000f8ec0ff */
[----:B------:R-:W1:Y:S01]  /*10b20*/  POPC R7, R4 ;  /* 0x0000000400077309 */ /* 0x000e620000000000 */
[----:B--2---:R-:W1:Y:S02]  /*10b30*/  SHFL.IDX PT, R0, R3, R0, 0x1f ;  /* 0x00001f0003007589 */ /* 0x004e6400000e0000 */
[----:B-1----:R-:W-:-:S05]  /*10b40*/  IADD3 R0, R0, UR45, R7 ;  /* 0x0000002d00007c10 */ /* 0x002fca000fffe007 */
[----:B------:R1:W-:Y:S01]  /*10b50*/  STL [R1+0x18], R0 ;  /* 0x0000180001007387 */ /* 0x0003e20000100800 */
[----:B------:R-:W-:Y:S05]  /*10b60*/  BRA `(.L_x_2204) ;  /* 0x00000040008c7947 */ /* 0x000fea0003800000 */
.L_x_2203:
        /* <DEDUP_REMOVED lines=20> */
.L_x_2206:
[----:B------:R-:W-:Y:S05]  /*10cb0*/  BSYNC B6 ;  /* 0x0000000000067941 */ /* 0x000fea0003800000 */
.L_x_2205:
        /* <DEDUP_REMOVED lines=22> */
.L_x_2208:
[----:B------:R-:W-:Y:S05]  /*10e20*/  BSYNC B6 ;  /* 0x0000000000067941 */ /* 0x000fea0003800000 */
.L_x_2207:
        /* <DEDUP_REMOVED lines=20> */
.L_x_2210:
[----:B------:R-:W-:Y:S05]  /*10f70*/  BSYNC B6 ;  /* 0x0000000000067941 */ /* 0x000fea0003800000 */
.L_x_2209:
        /* <DEDUP_REMOVED lines=19> */
.L_x_2212:
[----:B------:R-:W-:Y:S05]  /*110b0*/  BSYNC B6 ;  /* 0x0000000000067941 */ /* 0x000fea0003800000 */
.L_x_2211:
        /* <DEDUP_REMOVED lines=8> */
[----:B------:R-:W-:Y:S01]  /*11140*/  MOV R2, UR4 ;  /* 0x0000000400027c02 */ /* 0x000fe20008000f00 */
[----:B------:R-:W-:Y:S01]  /*11150*/  IMAD.U32 R3, RZ, RZ, UR5 ;  /* 0x00000005ff037e24 */ /* 0x000fe2000f8e00ff */
[----:B------:R-:W-:-:S04]  /*11160*/  ULDC UR4, c[0x0][0xc48] ;  /* 0x0003120000047ab9 */ /* 0x000fc80000000800 */
[----:B------:R2:W5:Y:S01]  /*11170*/  @P0 LDG.E R31, desc[UR50][R2.64] ;  /* 0x00000032021f0981 */ /* 0x000562000c1e1900 */
[----:B------:R-:W-:Y:S01]  /*11180*/  UMOV UR5, 0xffffffff ;  /* 0xffffffff00057882 */ /* 0x000fe20000000000 */
[----:B------:R-:W-:Y:S02]  /*11190*/  IMAD.U32 R18, RZ, RZ, UR4 ;  /* 0x00000004ff127e24 */ /* 0x000fe4000f8e00ff */
[----:B------:R-:W-:Y:S05]  /*111a0*/  BRA.DIV UR5, `(.L_x_2213) ;  /* 0x00000046051c7947 */ /* 0x000fea000b800000 */
.L_x_2286:
[----:B------:R-:W3:Y:S01]  /*111b0*/  S2R R0, SR_TID.X ;  /* 0x0000000000007919 */ /* 0x000ee20000002100 */
[----:B------:R-:W-:Y:S01]  /*111c0*/  UMOV UR4, 0xa0 ;  /* 0x000000a000047882 */ /* 0x000fe20000000000 */
[----:B-1----:R-:W-:Y:S01]  /*111d0*/  ISETP.NE.AND P2, PT, R20, 0x1, PT ;  /* 0x000000011400780c */ /* 0x002fe20003f45270 */
[----:B------:R-:W-:Y:S01]  /*111e0*/  UIMAD UR4, UR44, UR4, -0xa0 ;  /* 0xffffff602c0474a4 */ /* 0x000fe2000f8e0204 */
[----:B------:R-:W1:Y:S01]  /*111f0*/  S2R R10, SR_TID.X ;  /* 0x00000000000a7919 */ /* 0x000e620000002100 */
[----:B-----5:R-:W-:Y:S02]  /*11200*/  SHF.R.S32.HI R37, RZ, 0x1f, R31 ;  /* 0x0000001fff257819 */ /* 0x020fe4000001141f */
[----:B------:R-:W-:-:S08]  /*11210*/  LOP3.LUT R16, R16, 0xffffff7f, RZ, 0xc0, !PT ;  /* 0xffffff7f10107812 */ /* 0x000fd000078ec0ff */
[----:B------:R-:W4:Y:S01]  /*11220*/  @P2 LDC R5, c[0x0][0x434] ;  /* 0x00010d00ff052b82 */ /* 0x000f220000000800 */
[----:B------:R-:W-:-:S07]  /*11230*/  @P2 LOP3.LUT R16, R16, 0x80, RZ, 0xfc, !PT ;  /* 0x0000008010102812 */ /* 0x000fce00078efcff */
[----:B------:R-:W0:Y:S01]  /*11240*/  @P2 LDC R7, c[0x0][0x438] ;  /* 0x00010e00ff072b82 */ /* 0x000e220000000800 */
[----:B---3--:R-:W-:Y:S01]  /*11250*/  LOP3.LUT R0, R0, 0x7f, RZ, 0xc0, !PT ;  /* 0x0000007f00007812 */ /* 0x008fe200078ec0ff */
[----:B-1----:R-:W-:-:S03]  /*11260*/  IMAD.SHL.U32 R13, R10, 0x20, RZ ;  /* 0x000000200a0d7824 */ /* 0x002fc600078e00ff */
[----:B------:R-:W-:Y:S01]  /*11270*/  SHF.R.U32.HI R11, RZ, 0x2, R0 ;  /* 0x00000002ff0b7819 */ /* 0x000fe20000011600 */
[----:B------:R-:W-:-:S03]  /*11280*/  IMAD.SHL.U32 R10, R10, 0x20, RZ ;  /* 0x000000200a0a7824 */ /* 0x000fc600078e00ff */
[C---:B------:R-:W-:Y:S02]  /*11290*/  LOP3.LUT R13, R11.reuse, 0x60, R13, 0xf8, !PT ;  /* 0x000000600b0d7812 */ /* 0x040fe400078ef80d */
[----:B------:R-:W-:Y:S02]  /*112a0*/  LOP3.LUT R10, R11, 0x60, R10, 0xf8, !PT ;  /* 0x000000600b0a7812 */ /* 0x000fe400078ef80a */
[----:B------:R-:W-:Y:S01]  /*112b0*/  LOP3.LUT R13, R13, 0x80, RZ, 0xfc, !PT ;  /* 0x000000800d0d7812 */ /* 0x000fe200078efcff */
[----:B------:R-:W1:Y:S04]  /*112c0*/  @P2 LDC R11, c[0x0][0x438] ;  /* 0x00010e00ff0b2b82 */ /* 0x000e680000000800 */
[----:B------:R-:W-:-:S05]  /*112d0*/  VIADD R0, R13, UR4 ;  /* 0x000000040d007c36 */ /* 0x000fca0008000000 */
[C---:B------:R-:W-:Y:S01]  /*112e0*/  ISETP.GE.AND P0, PT, R0.reuse, UR37, PT ;  /* 0x0000002500007c0c */ /* 0x040fe2000bf06270 */
[----:B------:R-:W-:-:S03]  /*112f0*/  IMAD.IADD R0, R0, 0x1, R22 ;  /* 0x0000000100007824 */ /* 0x000fc600078e0216 */
[----:B------:R-:W-:Y:S01]  /*11300*/  ISETP.GT.U32.OR P0, PT, R13, 0x9f, P0 ;  /* 0x0000009f0d00780c */ /* 0x000fe20000704470 */
[----:B----4-:R-:W-:-:S04]  /*11310*/  @P2 IMAD.HI.U32 R4, R0, R5, RZ ;  /* 0x0000000500042227 */ /* 0x010fc800078e00ff */
[----:B------:R-:W-:Y:S01]  /*11320*/  IMAD.MOV.U32 R8, RZ, RZ, R0 ;  /* 0x000000ffff087224 */ /* 0x000fe200078e0000 */
[----:B0-----:R-:W-:-:S07]  /*11330*/  @P2 SHF.R.U32.HI R8, RZ, R7, R4 ;  /* 0x00000007ff082219 */ /* 0x001fce0000011604 */
[----:B--2---:R-:W0:Y:S01]  /*11340*/  @!P0 LDC.64 R2, c[0x0][0x428] ;  /* 0x00010a00ff028b82 */ /* 0x004e220000000a00 */
[----:B------:R-:W-:-:S07]  /*11350*/  @!P0 SHF.R.S32.HI R7, RZ, 0x1f, R8 ;  /* 0x0000001fff078819 */ /* 0x000fce0000011408 */
[----:B------:R-:W2:Y:S01]  /*11360*/  @!P0 LDC.64 R4, c[0x0][0x418] ;  /* 0x00010600ff048b82 */ /* 0x000ea20000000a00 */
[----:B0-----:R-:W-:-:S04]  /*11370*/  @!P0 IMAD R6, R37, R2, RZ ;  /* 0x0000000225068224 */ /* 0x001fc800078e02ff */
[----:B------:R-:W-:Y:S02]  /*11380*/  @!P0 IMAD R9, R31, R3, R6 ;  /* 0x000000031f098224 */ /* 0x000fe400078e0206 */
[----:B------:R-:W-:-:S04]  /*11390*/  @!P0 IMAD.MOV.U32 R6, RZ, RZ, R8 ;  /* 0x000000ffff068224 */ /* 0x000fc800078e0008 */
[----:B------:R-:W-:-:S04]  /*113a0*/  @!P0 IMAD.WIDE.U32 R2, R31, R2, R6 ;  /* 0x000000021f028225 */ /* 0x000fc800078e0006 */
[----:B------:R-:W-:Y:S01]  /*113b0*/  @!P0 IMAD.IADD R3, R9, 0x1, R3 ;  /* 0x0000000109038824 */ /* 0x000fe200078e0203 */
[----:B--2---:R-:W-:Y:S01]  /*113c0*/  @!P0 LEA R4, P1, R2, R4, 0x2 ;  /* 0x0000000402048211 */ /* 0x004fe200078210ff */
[----:B------:R-:W-:Y:S02]  /*113d0*/  IMAD.MOV.U32 R6, RZ, RZ, RZ ;  /* 0x000000ffff067224 */ /* 0x000fe400078e00ff */
[----:B------:R-:W-:Y:S01]  /*113e0*/  VIADD R7, R10, UR4 ;  /* 0x000000040a077c36 */ /* 0x000fe20008000000 */
[----:B------:R-:W-:Y:S01]  /*113f0*/  @!P0 LEA.HI.X R5, R2, R5, R3, 0x2, P1 ;  /* 0x0000000502058211 */ /* 0x000fe200008f1403 */
[----:B------:R-:W0:Y:S04]  /*11400*/  @P2 LDC R10, c[0x0][0x434] ;  /* 0x00010d00ff0a2b82 */ /* 0x000e280000000800 */
[----:B------:R2:W5:Y:S01]  /*11410*/  @!P0 LDG.E R6, desc[UR50][R4.64] ;  /* 0x0000003204068981 */ /* 0x000562000c1e1900 */
[C---:B------:R-:W-:Y:S01]  /*11420*/  ISETP.GE.AND P0, PT, R7.reuse, UR37, PT ;  /* 0x0000002507007c0c */ /* 0x040fe2000bf06270 */
[----:B------:R-:W-:-:S04]  /*11430*/  IMAD.IADD R7, R7, 0x1, R22 ;  /* 0x0000000107077824 */ /* 0x000fc800078e0216 */
[----:B------:R-:W-:-:S08]  /*11440*/  IMAD.MOV.U32 R9, RZ, RZ, R7 ;  /* 0x000000ffff097224 */ /* 0x000fd000078e0007 */
[----:B------:R-:W3:Y:S01]  /*11450*/  @!P0 LDC.64 R2, c[0x0][0x428] ;  /* 0x00010a00ff028b82 */ /* 0x000ee20000000a00 */
[----:B0-----:R-:W-:-:S05]  /*11460*/  @P2 IMAD.HI.U32 R10, R7, R10, RZ ;  /* 0x0000000a070a2227 */ /* 0x001fca00078e00ff */
[----:B-1----:R-:W-:-:S04]  /*11470*/  @P2 SHF.R.U32.HI R9, RZ, R11, R10 ;  /* 0x0000000bff092219 */ /* 0x002fc8000001160a */
[--C-:B--2---:R-:W-:Y:S01]  /*11480*/  @!P0 SHF.R.S32.HI R5, RZ, 0x1f, R9.reuse ;  /* 0x0000001fff058819 */ /* 0x104fe20000011409 */
[----:B------:R-:W-:Y:S02]  /*11490*/  @!P0 IMAD.MOV.U32 R4, RZ, RZ, R9 ;  /* 0x000000ffff048224 */ /* 0x000fe400078e0009 */
[-C--:B---3--:R-:W-:Y:S02]  /*114a0*/  @!P0 IMAD R10, R37, R2.reuse, RZ ;  /* 0x00000002250a8224 */ /* 0x088fe400078e02ff */
[----:B------:R-:W-:-:S04]  /*114b0*/  @!P0 IMAD.WIDE.U32 R4, R31, R2, R4 ;  /* 0x000000021f048225 */ /* 0x000fc800078e0004 */
[----:B------:R-:W-:Y:S02]  /*114c0*/  @!P0 IMAD R10, R31, R3, R10 ;  /* 0x000000031f0a8224 */ /* 0x000fe400078e020a */
[----:B------:R-:W0:Y:S02]  /*114d0*/  @!P0 LDC.64 R2, c[0x0][0x418] ;  /* 0x00010600ff028b82 */ /* 0x000e240000000a00 */
[----:B------:R-:W-:Y:S02]  /*114e0*/  @!P0 IMAD.IADD R10, R5, 0x1, R10 ;  /* 0x00000001050a8824 */ /* 0x000fe400078e020a */
[----:B------:R-:W-:-:S04]  /*114f0*/  IMAD.MOV R5, RZ, RZ, -R8 ;  /* 0x000000ffff057224 */ /* 0x000fc800078e0a08 */
[----:B------:R-:W-:Y:S02]  /*11500*/  IMAD R5, R20, R5, R0 ;  /* 0x0000000514057224 */ /* 0x000fe400078e0200 */
[----:B------:R-:W-:-:S05]  /*11510*/  IMAD.U32 R0, RZ, RZ, UR46 ;  /* 0x0000002eff007e24 */ /* 0x000fca000f8e00ff */
[----:B------:R-:W-:Y:S02]  /*11520*/  ISETP.NE.AND P2, PT, R0, 0x3, PT ;  /* 0x000000030000780c */ /* 0x000fe40003f45270 */
[----:B0-----:R-:W-:-:S04]  /*11530*/  @!P0 LEA R2, P1, R4, R2, 0x2 ;  /* 0x0000000204028211 */ /* 0x001fc800078210ff */
[----:B------:R-:W-:Y:S01]  /*11540*/  @!P0 LEA.HI.X R3, R4, R3, R10, 0x2, P1 ;  /* 0x0000000304038211 */ /* 0x000fe200008f140a */
[----:B------:R-:W-:Y:S01]  /*11550*/  IMAD.MOV.U32 R4, RZ, RZ, RZ ;  /* 0x000000ffff047224 */ /* 0x000fe200078e00ff */
[----:B------:R-:W-:Y:S01]  /*11560*/  LOP3.LUT R16, R16, 0xffffffbf, RZ, 0xc0, !PT ;  /* 0xffffffbf10107812 */ /* 0x000fe200078ec0ff */
[----:B------:R-:W-:-:S04]  /*11570*/  IMAD.MOV R8, RZ, RZ, -R9 ;  /* 0x000000ffff087224 */ /* 0x000fc800078e0a09 */
[----:B------:R0:W5:Y:S01]  /*11580*/  @!P0 LDG.E R4, desc[UR50][R2.64] ;  /* 0x0000003202048981 */ /* 0x000162000c1e1900 */
[----:B------:R-:W-:Y:S01]  /*11590*/  ISETP.GT.U32.AND P0, PT, R13, 0x9f, PT ;  /* 0x0000009f0d00780c */ /* 0x000fe20003f04070 */
[----:B------:R-:W-:Y:S01]  /*115a0*/  IMAD R9, RZ, RZ, -UR42 ;  /* 0x8000002aff097e24 */ /* 0x000fe2000f8e02ff */
[----:B------:R-:W-:Y:S01]  /*115b0*/  @P2 LOP3.LUT R16, R16, 0x40, RZ, 0xfc, !PT ;  /* 0x0000004010102812 */ /* 0x000fe200078efcff */
[----:B------:R-:W-:Y:S02]  /*115c0*/  IMAD.U32 R12, RZ, RZ, UR44 ;  /* 0x0000002cff0c7e24 */ /* 0x000fe4000f8e00ff */
[----:B------:R-:W-:Y:S01]  /*115d0*/  IMAD R18, R18, R9, UR41 ;  /* 0x0000002912127e24 */ /* 0x000fe2000f8e0209 */
[----:B------:R-:W-:Y:S01]  /*115e0*/  LOP3.LUT R16, R16, 0xffffffdf, RZ, 0xc0, !PT ;  /* 0xffffffdf10107812 */ /* 0x000fe200078ec0ff */
[----:B------:R-:W-:Y:S02]  /*115f0*/  IMAD R7, R20, R8, R7 ;  /* 0x0000000814077224 */ /* 0x000fe400078e0207 */
[----:B------:R-:W-:Y:S01]  /*11600*/  VIADD R12, R12, 0xffffffff ;  /* 0xffffffff0c0c7836 */ /* 0x000fe20000000000 */
[----:B------:R-:W-:-:S03]  /*11610*/  SHF.R.S32.HI R33, RZ, 0x1f, R18 ;  /* 0x0000001fff217819 */ /* 0x000fc60000011412 */
[----:B------:R-:W-:Y:S01]  /*11620*/  @P0 LOP3.LUT R16, R16, 0x20, RZ, 0xfc, !PT ;  /* 0x0000002010100812 */ /* 0x000fe200078efcff */
[----:B0-----:R-:W-:Y:S06]  /*11630*/  @!P2 BRA `(.L_x_2214) ;  /* 0x000000000004a947 */ /* 0x001fec0003800000 */
[----:B------:R-:W-:Y:S01]  /*11640*/  BPT.TRAP 0x1 ;  /* 0x000000040000795c */ /* 0x000fe20000300000 */
.L_x_2214:
[----:B------:R-:W-:Y:S01]  /*11650*/  IMAD R0, R19, 0x8, R17 ;  /* 0x0000000813007824 */ /* 0x000fe200078e0211 */
[----:B------:R-:W-:Y:S01]  /*11660*/  SHF.L.U32 R28, R32, 0x1f, RZ ;  /* 0x0000001f201c7819 */ /* 0x000fe200000006ff */
[----:B------:R-:W-:Y:S01]  /*11670*/  BSSY B0, `(.L_x_2215) ;  /* 0x0000004000007945 */ /* 0x000fe20003800000 */
[----:B------:R-:W-:Y:S02]  /*11680*/  SHF.R.S32.HI R24, RZ, 0x1f, R7 ;  /* 0x0000001fff187819 */ /* 0x000fe40000011407 */
[----:B------:R-:W0:Y:S02]  /*11690*/  SYNCS.PHASECHK.TRANS64.TRYWAIT P0, [R0+URZ+0x29880], R28 ;  /* 0x0298801c000075a7 */ /* 0x000e24000800017f */
[----:B0-----:R-:W-:Y:S05]  /*116a0*/  @!P0 BRA `(.L_x_2216) ;  /* 0x0000004000088947 */ /* 0x001fea0003800000 */
.L_x_2287:
[----:B------:R-:W-:Y:S05]  /*116b0*/  BSYNC B0 ;  /* 0x0000000000007941 */ /* 0x000fea0003800000 */
.L_x_2215:
        /* <DEDUP_REMOVED lines=54> */
[----:B-1----:R-:W-:-:S05]  /*11a20*/  IADD3 R2, P0, R36, R2, RZ ;  /* 0x0000000224027210 */ /* 0x002fca0007f1e0ff */
[----:B--2---:R-:W-:Y:S01]  /*11a30*/  IMAD.X R3, RZ, RZ, R3, P0 ;  /* 0x000000ffff037224 */ /* 0x004fe200000e0603 */
        /* <DEDUP_REMOVED lines=31> */
.L_x_2299:
        /* <DEDUP_REMOVED lines=12> */
.L_x_2218:
        /* <DEDUP_REMOVED lines=11> */
.L_x_2219:
[----:B------:R2:W-:Y:S01]  /*11da0*/  SYNCS.ARRIVE.TRANS64.A1T0 RZ, [R0+URZ+0x29870], RZ ;  /* 0x029870ff00ff79a7 */ /* 0x0005e2000810003f */
[----:B------:R-:W-:Y:S05]  /*11db0*/  @!P6 BRA `(.L_x_2220) ;  /* 0x000000000004e947 */ /* 0x000fea0003800000 */
[----:B------:R-:W-:Y:S01]  /*11dc0*/  BPT.TRAP 0x1 ;  /* 0x000000040000795c */ /* 0x000fe20000300000 */
.L_x_2220:
[----:B------:R-:W3:Y:S01]  /*11dd0*/  SYNCS.PHASECHK.TRANS64.TRYWAIT P0, [R0+URZ+0x29840], R28 ;  /* 0x0298401c000075a7 */ /* 0x000ee2000800017f */
[----:B------:R-:W-:Y:S04]  /*11de0*/  BSSY B0, `(.L_x_2221) ;  /* 0x0000002000007945 */ /* 0x000fe80003800000 */
[----:B---3--:R-:W-:Y:S05]  /*11df0*/  @!P0 BRA `(.L_x_2222) ;  /* 0x0000004000108947 */ /* 0x008fea0003800000 */
.L_x_2300:
[----:B------:R-:W-:Y:S05]  /*11e00*/  BSYNC B0 ;  /* 0x0000000000007941 */ /* 0x000fea0003800000 */
.L_x_2221:
[----:B------:R-:W4:Y:S01]  /*11e10*/  LDL R10, [R1+0x8] ;  /* 0x00000800010a7983 */ /* 0x000f220000100800 */
[----:B------:R-:W-:Y:S01]  /*11e20*/  ULDC.64 UR4, c[0x0][0x300] ;  /* 0x0000c00000047ab9 */ /* 0x000fe20000000a00 */
[----:B------:R-:W-:Y:S01]  /*11e30*/  ULDC.64 UR6, c[0x0][0x310] ;  /* 0x0000c40000067ab9 */ /* 0x000fe20000000a00 */
        /* <DEDUP_REMOVED lines=19> */
[----:B------:R-:W-:Y:S02]  /*11f70*/  IMAD.IADD R3, R3, 0x1, R9 ;  /* 0x0000000103037824 */ /* 0x000fe400078e0209 */
[----:B------:R-:W-:Y:S02]  /*11f80*/  IMAD R5, R27, UR6, RZ ;  /* 0x000000061b057c24 */ /* 0x000fe4000f8e02ff */
[----:B------:R-:W-:-:S04]  /*11f90*/  IMAD.WIDE.U32 R2, R6, UR6, R2 ;  /* 0x0000000606027c25 */ /* 0x000fc8000f8e0002 */
[----:B------:R-:W-:-:S04]  /*11fa0*/  IMAD R5, R6, UR7, R5 ;  /* 0x0000000706057c24 */ /* 0x000fc8000f8e0205 */
[----:B------:R-:W-:Y:S02]  /*11fb0*/  IMAD.IADD R3, R3, 0x1, R5 ;  /* 0x0000000103037824 */ /* 0x000fe400078e0205 */
[----:B------:R-:W-:-:S03]  /*11fc0*/  IMAD.WIDE.U32 R2, R18, UR8, R2 ;  /* 0x0000000812027c25 */ /* 0x000fc6000f8e0002 */
        /* <DEDUP_REMOVED lines=9> */
[----:B-1----:R-:W-:-:S03]  /*12060*/  @P4 IMAD.IADD R23, R17, 0x1, R5 ;  /* 0x0000000111174824 */ /* 0x002fc600078e0205 */
[----:B------:R-:W-:Y:S01]  /*12070*/  SHFL.IDX PT, R6, R6, RZ, 0x1c1f ;  /* 0x001c1fff06067589 */ /* 0x000fe200000e0000 */
[----:B----4-:R-:W-:-:S03]  /*12080*/  @P5 IADD3 R8, P0, R36, R14, RZ ;  /* 0x0000000e24085210 */ /* 0x010fc60007f1e0ff */
[----:B------:R-:W1:Y:S02]  /*12090*/  SHFL.IDX PT, R14, R4, 0x1, 0x1c1f ;  /* 0x003c1f00040e7f89 */ /* 0x000e6400000e0000 */
[----:B-----5:R-:W-:Y:S01]  /*120a0*/  @P5 IMAD.X R3, RZ, RZ, R2, P0 ;  /* 0x000000ffff035224 */ /* 0x020fe200000e0602 */
[----:B------:R-:W-:Y:S01]  /*120b0*/  LOP3.LUT P0, RZ, R16, 0x10, RZ, 0xc0, !PT ;  /* 0x0000001010ff7812 */ /* 0x000fe2000780c0ff */
[----:B------:R-:W-:-:S12]  /*120c0*/  @P5 IMAD.MOV.U32 R2, RZ, RZ, R8 ;  /* 0x000000ffff025224 */ /* 0x000fd800078e0008 */
[----:B------:R-:W-:Y:S04]  /*120d0*/  @P5 LDGSTS.E.BYPASS.LTC128B.128 [R21+0x1a400], desc[UR50][R2.64], !P0 ;  /* 0x1a40000002155fae */ /* 0x000fe8000c101d72 */
[----:B------:R-:W-:Y:S01]  /*120e0*/  @P5 LDGSTS.E.BYPASS.LTC128B.128 [R21+0x1cc00], desc[UR50][R2.64+0x40], !P6 ;  /* 0x1cc0004002155fae */ /* 0x000fe2000f101d72 */
[----:B-1----:R-:W-:-:S03]  /*120f0*/  @P4 IADD3 R8, P0, R36, R14, RZ ;  /* 0x0000000e24084210 */ /* 0x002fc60007f1e0ff */
[----:B------:R1:W-:Y:S01]  /*12100*/  @P5 LDGSTS.E.BYPASS.LTC128B.128 [R21+0x1f400], desc[UR50][R2.64+0x80], !P1 ;  /* 0x1f40008002155fae */ /* 0x0003e2000c901d72 */
[----:B------:R-:W-:-:S03]  /*12110*/  LOP3.LUT P5, RZ, R16, 0x10, RZ, 0xc0, !PT ;  /* 0x0000001010ff7812 */ /* 0x000fc600078ac0ff */
[----:B------:R-:W-:Y:S04]  /*12120*/  SHFL.IDX PT, R14, R4, 0x2, 0x1c1f ;  /* 0x005c1f00040e7f89 */ /* 0x000fe800000e0000 */
[----:B-1----:R-:W1:Y:S01]  /*12130*/  SHFL.IDX PT, R2, R7, 0x1, 0x1c1f ;  /* 0x003c1f0007027f89 */ /* 0x002e6200000e0000 */
[----:B------:R-:W-:Y:S02]  /*12140*/  @P3 IMAD.IADD R21, R17, 0x1, R5 ;  /* 0x0000000111153824 */ /* 0x000fe400078e0205 */
[----:B-1----:R-:W-:Y:S02]  /*12150*/  @P4 IMAD.X R25, RZ, RZ, R2, P0 ;  /* 0x000000ffff194224 */ /* 0x002fe400000e0602 */
[----:B------:R-:W-:Y:S01]  /*12160*/  @P4 IMAD.MOV.U32 R2, RZ, RZ, R8 ;  /* 0x000000ffff024224 */ /* 0x000fe200078e0008 */
[----:B------:R-:W-:-:S02]  /*12170*/  @P3 IADD3 R8, P0, R36, R14, RZ ;  /* 0x0000000e24083210 */ /* 0x000fc40007f1e0ff */
[----:B------:R-:W-:Y:S01]  /*12180*/  @P4 MOV R3, R25 ;  /* 0x0000001900034202 */ /* 0x000fe20000000f00 */
[----:B------:R-:W-:Y:S04]  /*12190*/  SHFL.IDX PT, R14, R4, 0x3, 0x1c1f ;  /* 0x007c1f00040e7f89 */ /* 0x000fe800000e0000 */
[----:B------:R-:W-:Y:S04]  /*121a0*/  @P4 LDGSTS.E.BYPASS.LTC128B.128 [R23+0x1ac00], desc[UR50][R2.64], !P5 ;  /* 0x1ac0000002174fae */ /* 0x000fe8000e901d72 */
[----:B------:R-:W-:Y:S04]  /*121b0*/  @P4 LDGSTS.E.BYPASS.LTC128B.128 [R23+0x1d400], desc[UR50][R2.64+0x40], !P6 ;  /* 0x1d40004002174fae */ /* 0x000fe8000f101d72 */
[----:B------:R1:W-:Y:S04]  /*121c0*/  @P4 LDGSTS.E.BYPASS.LTC128B.128 [R23+0x1fc00], desc[UR50][R2.64+0x80], !P1 ;  /* 0x1fc0008002174fae */ /* 0x0003e8000c901d72 */
[----:B-1----:R-:W1:Y:S04]  /*121d0*/  SHFL.IDX PT, R2, R7, 0x2, 0x1c1f ;  /* 0x005c1f0007027f89 */ /* 0x002e6800000e0000 */
[----:B------:R-:W4:Y:S01]  /*121e0*/  SHFL.IDX PT, R7, R7, 0x3, 0x1c1f ;  /* 0x007c1f0007077f89 */ /* 0x000f2200000e0000 */
[----:B-1----:R-:W-:Y:S01]  /*121f0*/  @P3 IMAD.X R25, RZ, RZ, R2, P0 ;  /* 0x000000ffff193224 */ /* 0x002fe200000e0602 */
[----:B------:R-:W-:Y:S01]  /*12200*/  @P2 IADD3 R14, P0, R36, R14, RZ ;  /* 0x0000000e240e2210 */ /* 0x000fe20007f1e0ff */
[----:B------:R-:W-:-:S02]  /*12210*/  @P3 IMAD.MOV.U32 R2, RZ, RZ, R8 ;  /* 0x000000ffff023224 */ /* 0x000fc400078e0008 */
[----:B------:R-:W-:Y:S02]  /*12220*/  @P3 IMAD.MOV.U32 R3, RZ, RZ, R25 ;  /* 0x000000ffff033224 */ /* 0x000fe400078e0019 */
[----:B----4-:R-:W-:Y:S02]  /*12230*/  @P2 IMAD.X R23, RZ, RZ, R7, P0 ;  /* 0x000000ffff172224 */ /* 0x010fe400000e0607 */
[----:B------:R-:W-:Y:S01]  /*12240*/  @P2 IMAD.IADD R25, R17, 0x1, R5 ;  /* 0x0000000111192824 */ /* 0x000fe200078e0205 */
[----:B------:R-:W-:Y:S04]  /*12250*/  @P3 LDGSTS.E.BYPASS.LTC128B.128 [R21+0x1b400], desc[UR50][R2.64], !P5 ;  /* 0x1b40000002153fae */ /* 0x000fe8000e901d72 */
[----:B------:R-:W-:Y:S04]  /*12260*/  @P3 LDGSTS.E.BYPASS.LTC128B.128 [R21+0x1dc00], desc[UR50][R2.64+0x40], !P6 ;  /* 0x1dc0004002153fae */ /* 0x000fe8000f101d72 */
[----:B------:R1:W-:Y:S02]  /*12270*/  @P3 LDGSTS.E.BYPASS.LTC128B.128 [R21+0x20400], desc[UR50][R2.64+0x80], !P1 ;  /* 0x2040008002153fae */ /* 0x0003e4000c901d72 */
[----:B-1----:R-:W-:-:S02]  /*12280*/  @P2 IMAD.MOV.U32 R2, RZ, RZ, R14 ;  /* 0x000000ffff022224 */ /* 0x002fc400078e000e */
[----:B------:R-:W-:Y:S01]  /*12290*/  @P2 IMAD.MOV.U32 R3, RZ, RZ, R23 ;  /* 0x000000ffff032224 */ /* 0x000fe200078e0017 */
[----:B------:R1:W4:Y:S04]  /*122a0*/  SHFL.IDX PT, R14, R9, RZ, 0x1c1f ;  /* 0x001c1fff090e7589 */ /* 0x00032800000e0000 */
[----:B------:R1:W-:Y:S04]  /*122b0*/  @P2 LDGSTS.E.BYPASS.LTC128B.128 [R25+0x1bc00], desc[UR50][R2.64], !P5 ;  /* 0x1bc0000002192fae */ /* 0x0003e8000e901d72 */
[----:B------:R1:W-:Y:S04]  /*122c0*/  @P2 LDGSTS.E.BYPASS.LTC128B.128 [R25+0x1e400], desc[UR50][R2.64+0x40], !P6 ;  /* 0x1e40004002192fae */ /* 0x0003e8000f101d72 */
[----:B------:R1:W-:Y:S02]  /*122d0*/  @P2 LDGSTS.E.BYPASS.LTC128B.128 [R25+0x20c00], desc[UR50][R2.64+0x80], !P1 ;  /* 0x20c0008002192fae */ /* 0x0003e4000c901d72 */
.L_x_2312:
[----:B------:R-:W-:Y:S01]  /*122e0*/  LOP3.LUT P0, RZ, R16, 0x100, RZ, 0xc0, !PT ;  /* 0x0000010010ff7812 */ /* 0x000fe2000780c0ff */
[----:B------:R-:W-:-:S12]  /*122f0*/  BSSY B0, `(.L_x_2224) ;  /* 0x000000e000007945 */ /* 0x000fd80003800000 */
[----:B------:R-:W-:Y:S05]  /*12300*/  @!P0 BRA `(.L_x_2225) ;  /* 0x0000000000308947 */ /* 0x000fea0003800000 */
[C---:B------:R-:W-:Y:S01]  /*12310*/  LOP3.LUT P3, RZ, R16.reuse, 0x10, RZ, 0xc0, !PT ;  /* 0x0000001010ff7812 */ /* 0x040fe2000786c0ff */
[----:B------:R-:W-:Y:S01]  /*12320*/  IMAD.IADD R5, R17, 0x1, R5 ;  /* 0x0000000111057824 */ /* 0x000fe200078e0205 */
[C---:B------:R-:W-:Y:S02]  /*12330*/  LOP3.LUT P2, RZ, R16.reuse, 0x8, RZ, 0xc0, !PT ;  /* 0x0000000810ff7812 */ /* 0x040fe4000784c0ff */
[----:B------:R-:W-:Y:S02]  /*12340*/  LOP3.LUT P1, RZ, R16, 0x4, RZ, 0xc0, !PT ;  /* 0x0000000410ff7812 */ /* 0x000fe4000782c0ff */
[----:B-1--4-:R-:W-:-:S05]  /*12350*/  IADD3 R2, P0, R36, R14, RZ ;  /* 0x0000000e24027210 */ /* 0x012fca0007f1e0ff */
[----:B------:R-:W-:-:S05]  /*12360*/  IMAD.X R3, RZ, RZ, R6, P0 ;  /* 0x000000ffff037224 */ /* 0x000fca00000e0606 */
[----:B------:R-:W-:Y:S01]  /*12370*/  @!PT LDS RZ, [RZ] ;  /* 0x00000000fffff984 */ /* 0x000fe20000000800 */
[----:B------:R-:W-:Y:S01]  /*12380*/  @!PT LDS RZ, [RZ] ;  /* 0x00000000fffff984 */ /* 0x000fe20000000800 */
[----:B------:R-:W-:Y:S01]  /*12390*/  @!PT LDS RZ, [RZ] ;  /* 0x00000000fffff984 */ /* 0x000fe20000000800 */
[----:B------:R1:W-:Y:S04]  /*123a0*/  LDGSTS.E.BYPASS.LTC128B.128 [R5+0x1c400], desc[UR50][R2.64], !P3 ;  /* 0x1c40000002057fae */ /* 0x0003e8000d901d72 */
[----:B------:R1:W-:Y:S04]  /*123b0*/  LDGSTS.E.BYPASS.LTC128B.128 [R5+0x1ec00], desc[UR50][R2.64+0x40], !P2 ;  /* 0x1ec0004002057fae */ /* 0x0003e8000d101d72 */
[----:B------:R1:W-:Y:S02]  /*123c0*/  LDGSTS.E.BYPASS.LTC128B.128 [R5+0x21400], desc[UR50][R2.64+0x80], !P1 ;  /* 0x2140008002057fae */ /* 0x0003e4000c901d72 */
.L_x_2225:
[----:B------:R-:W-:Y:S05]  /*123d0*/  BSYNC B0 ;  /* 0x0000000000007941 */ /* 0x000fea0003800000 */
.L_x_2224:
[----:B------:R-:W-:Y:S01]  /*123e0*/  NOP ;  /* 0x0000000000007918 */ /* 0x000fe20000000000 */
[----:B------:R-:W-:-:S13]  /*123f0*/  PLOP3.LUT P0, PT, PT, PT, PT, 0x80, 0x0 ;  /* 0x000000000000781c */ /* 0x000fda0003f0f070 */
.L_x_2226:
[----:B------:R-:W-:Y:S02]  /*12400*/  PLOP3.LUT P1, PT, P1, P0, PT, 0xa2, 0x0 ;  /* 0x000000000000781c */ /* 0x000fe40000f21472 */
[----:B------:R-:W-:-:S08]  /*12410*/  @P0 R2UR P1, UR4, R0 ;  /* 0x00000000000402ca */ /* 0x000fd00000020000 */
[----:B------:R-:W-:-:S05]  /*12420*/  @P0 PLOP3.LUT P0, PT, P1, PT, PT, 0x80, 0x0 ;  /* 0x000000000000081c */ /* 0x000fca0000f0f070 */
[----:B------:R-:W-:Y:S01]  /*12430*/  @!P1 SYNCS.ARRIVE.TRANS64.RED.A0T1 RZ, [UR4+0x29830], RZ ;  /* 0x029830ffffff99a7 */ /* 0x000fe20008200404 */
[----:B------:R-:W-:Y:S07]  /*12440*/  @!P1 ARRIVES.LDGSTSBAR.64.TRANSCNT [UR4+0x29830] ;  /* 0x02983000ff0099b0 */ /* 0x000fee0008000a84 */
[----:B------:R-:W-:Y:S05]  /*12450*/  @P0 BRA.U.ANY `(.L_x_2226) ;  /* 0xfffffffd00e80947 */ /* 0x000fea000393ffff */
[----:B------:R-:W-:Y:S01]  /*12460*/  NOP ;  /* 0x0000000000007918 */ /* 0x000fe20000000000 */
[----:B-1----:R-:W-:-:S05]  /*12470*/  IMAD.U32 R2, RZ, RZ, UR46 ;  /* 0x0000002eff027e24 */ /* 0x002fca000f8e00ff */
[----:B------:R-:W-:-:S13]  /*12480*/  ISETP.NE.AND P2, PT, R2, 0x3, PT ;  /* 0x000000030200780c */ /* 0x000fda0003f45270 */
[----:B------:R-:W-:Y:S05]  /*12490*/  @!P2 BRA `(.L_x_2227) ;  /* 0x000000000004a947 */ /* 0x000fea0003800000 */
[----:B------:R-:W-:Y:S01]  /*124a0*/  BPT.TRAP 0x1 ;  /* 0x000000040000795c */ /* 0x000fe20000300000 */
.L_x_2227:
[----:B------:R1:W-:Y:S02]  /*124b0*/  SYNCS.ARRIVE.TRANS64.A1T0 RZ, [R0+URZ+0x29830], RZ ;  /* 0x029830ff00ff79a7 */ /* 0x0003e4000810003f */
[----:B------:R-:W-:Y:S05]  /*124c0*/  WARPSYNC.ALL ;  /* 0x0000000000007948 */ /* 0x000fea0003800000 */
[----:B------:R-:W-:Y:S01]  /*124d0*/  BSSY B6, `(.L_x_2228) ;  /* 0x0000015000067945 */ /* 0x000fe20003800000 */
[----:B0123--:R-:W-:Y:S01]  /*124e0*/  VIADD R0, R17, 0x14400 ;  /* 0x0001440011007836 */ /* 0x00ffe20000000000 */
        /* <DEDUP_REMOVED lines=18> */
[----:B0---4-:R-:W-:Y:S05]  /*12610*/  CALL.ABS.NOINC R2 ;  /* 0x0000000002007343 */ /* 0x011fea0003c00000 */
.L_x_2229:
[----:B------:R-:W-:Y:S05]  /*12620*/  BSYNC B6 ;  /* 0x0000000000067941 */ /* 0x000fea0003800000 */
.L_x_2228:
[----:B------:R0:W5:Y:S01]  /*12630*/  LDL R8, [R1+0x14] ;  /* 0x0000140001087983 */ /* 0x0001620000100800 */
[----:B------:R-:W-:Y:S01]  /*12640*/  UISETP.NE.AND UP0, UPT, UR48, URZ, UPT ;  /* 0x0000003f3000728c */ /* 0x000fe2000bf05270 */
[----:B------:R-:W-:Y:S01]  /*12650*/  IMAD.U32 R5, RZ, RZ, UR43 ;  /* 0x0000002bff057e24 */ /* 0x000fe2000f8e00ff */
[----:B------:R-:W1:Y:S01]  /*12660*/  S2R R2, SR_TID.X ;  /* 0x0000000000027919 */ /* 0x000e620000002100 */
[----:B------:R-:W-:Y:S01]  /*12670*/  R2UR UR6, R33 ;  /* 0x00000000210672ca */ /* 0x000fe200000e0000 */
[----:B------:R-:W-:Y:S02]  /*12680*/  ULDC.64 UR8, c[0x0][0x2d8] ;  /* 0x0000b60000087ab9 */ /* 0x000fe40000000a00 */
[----:B------:R-:W-:Y:S02]  /*12690*/  PLOP3.LUT P0, PT, PT, PT, UP0, 0x80, 0x0 ;  /* 0x000000000000781c */ /* 0x000fe40003f0f008 */
[C---:B------:R-:W-:Y:S02]  /*126a0*/  LOP3.LUT P3, RZ, R16.reuse, 0x800, RZ, 0xc0, !PT ;  /* 0x0000080010ff7812 */ /* 0x040fe4000786c0ff */
[C---:B------:R-:W-:Y:S01]  /*126b0*/  LOP3.LUT P4, RZ, R16.reuse, 0x400, RZ, 0xc0, !PT ;  /* 0x0000040010ff7812 */ /* 0x040fe2000788c0ff */
[----:B------:R-:W-:Y:S01]  /*126c0*/  @UP0 ULDC UR4, c[0x0][0x44c] ;  /* 0x0001130000040ab9 */ /* 0x000fe20000000800 */
[----:B------:R-:W-:-:S02]  /*126d0*/  LOP3.LUT P5, RZ, R16, 0x200, RZ, 0xc0, !PT ;  /* 0x0000020010ff7812 */ /* 0x000fc400078ac0ff */
[C---:B-1----:R-:W-:Y:S01]  /*126e0*/  LOP3.LUT R20, R2.reuse, 0x7f, RZ, 0xc0, !PT ;  /* 0x0000007f02147812 */ /* 0x042fe200078ec0ff */
[----:B------:R-:W-:-:S03]  /*126f0*/  IMAD.SHL.U32 R2, R2, 0x20, RZ ;  /* 0x0000002002027824 */ /* 0x000fc600078e00ff */
[----:B------:R-:W-:-:S04]  /*12700*/  SHF.R.U32.HI R20, RZ, 0x2, R20 ;  /* 0x00000002ff147819 */ /* 0x000fc80000011614 */
[----:B------:R-:W-:-:S04]  /*12710*/  LOP3.LUT R2, R20, 0x60, R2, 0xf8, !PT ;  /* 0x0000006014027812 */ /* 0x000fc800078ef802 */
[----:B------:R-:W-:-:S05]  /*12720*/  LEA R5, R5, R2, 0x7 ;  /* 0x0000000205057211 */ /* 0x000fca00078e38ff */
        /* <DEDUP_REMOVED lines=15> */
[----:B------:R-:W1:Y:S01]  /*12820*/  S2R R20, SR_TID.X ;  /* 0x0000000000147919 */ /* 0x000e620000002100 */
        /* <DEDUP_REMOVED lines=20> */
[----:B-1----:R-:W-:Y:S02]  /*12970*/  LOP3.LUT R20, R20, 0x7f, RZ, 0xc0, !PT ;  /* 0x0000007f14147812 */ /* 0x002fe400078ec0ff */
[----:B------:R-:W-:Y:S02]  /*12980*/  IADD3.X R4, R3, UR5, R5, P0, !PT ;  /* 0x0000000503047c10 */ /* 0x000fe400087fe405 */
[----:B------:R-:W-:Y:S01]  /*12990*/  SHF.R.U32.HI R10, RZ, 0x2, R20 ;  /* 0x00000002ff0a7819 */ /* 0x000fe20000011614 */
[----:B0-----:R-:W-:Y:S06]  /*129a0*/  BRA.DIV UR4, `(.L_x_2230) ;  /* 0x0000003a04fc7947 */ /* 0x001fec000b800000 */
[----:B----4-:R-:W0:Y:S01]  /*129b0*/  SHFL.IDX PT, R14, R0, RZ, 0x1c1f ;  /* 0x001c1fff000e7589 */ /* 0x010e2200000e0000 */
[----:B------:R-:W-:-:S03]  /*129c0*/  IMAD.U32 R5, RZ, RZ, UR43 ;  /* 0x0000002bff057e24 */ /* 0x000fc6000f8e00ff */
[----:B------:R-:W1:Y:S01]  /*129d0*/  SHFL.IDX PT, R2, R4, RZ, 0x1c1f ;  /* 0x001c1fff04027589 */ /* 0x000e6200000e0000 */
[----:B------:R-:W-:-:S03]  /*129e0*/  IMAD R5, R5, 0x80, R10 ;  /* 0x0000008005057824 */ /* 0x000fc600078e020a */
[----:B------:R-:W-:Y:S01]  /*129f0*/  SHFL.IDX PT, R6, R4, 0x1, 0x1c1f ;  /* 0x003c1f0004067f89 */ /* 0x000fe200000e0000 */
        /* <DEDUP_REMOVED lines=13> */
[----:B------:R-:W-:Y:S01]  /*12ad0*/  SHFL.IDX PT, R6, R4, 0x2, 0x1c1f ;  /* 0x005c1f0004067f89 */ /* 0x000fe200000e0000 */
[----:B------:R-:W-:Y:S02]  /*12ae0*/  @!P0 IMAD.MOV.U32 R3, RZ, RZ, R7 ;  /* 0x000000ffff038224 */ /* 0x000fe400078e0007 */
[----:B------:R-:W-:Y:S01]  /*12af0*/  VIADD R7, R5, 0x40 ;  /* 0x0000004005077836 */ /* 0x000fe20000000000 */
[----:B------:R-:W0:Y:S04]  /*12b00*/  SHFL.IDX PT, R14, R0, 0x2, 0x1c1f ;  /* 0x005c1f00000e7f89 */ /* 0x000e2800000e0000 */
[----:B------:R-:W-:Y:S04]  /*12b10*/  @!P0 LDGSTS.E.BYPASS.LTC128B.128 [R8+0x14c00], desc[UR50][R2.64], !P3 ;  /* 0x14c0000002088fae */ /* 0x000fe8000d901d72 */
[----:B------:R-:W-:Y:S04]  /*12b20*/  @!P0 LDGSTS.E.BYPASS.LTC128B.128 [R8+0x16c00], desc[UR50][R2.64+0x40], !P4 ;  /* 0x16c0004002088fae */ /* 0x000fe8000e101d72 */
[----:B------:R1:W-:Y:S01]  /*12b30*/  @!P0 LDGSTS.E.BYPASS.LTC128B.128 [R8+0x18c00], desc[UR50][R2.64+0x80], !P5 ;  /* 0x18c0008002088fae */ /* 0x0003e2000e901d72 */
[----:B------:R-:W-:-:S03]  /*12b40*/  ISETP.GE.AND P0, PT, R7, UR38, PT ;  /* 0x0000002607007c0c */ /* 0x000fc6000bf06270 */
[----:B------:R-:W2:Y:S10]  /*12b50*/  SHFL.IDX PT, R4, R4, 0x3, 0x1c1f ;  /* 0x007c1f0004047f89 */ /* 0x000eb400000e0000 */
[----:B0-----:R-:W-:-:S05]  /*12b60*/  @!P0 IADD3 R14, P1, R36, R14, RZ ;  /* 0x0000000e240e8210 */ /* 0x001fca0007f3e0ff */
[----:B------:R-:W-:Y:S02]  /*12b70*/  @!P0 IMAD.X R7, RZ, RZ, R6, P1 ;  /* 0x000000ffff078224 */ /* 0x000fe400008e0606 */
[----:B-1----:R-:W-:Y:S02]  /*12b80*/  @!P0 IMAD.MOV.U32 R2, RZ, RZ, R14 ;  /* 0x000000ffff028224 */ /* 0x002fe400078e000e */
[----:B------:R-:W-:Y:S01]  /*12b90*/  @!P0 IMAD.MOV.U32 R3, RZ, RZ, R7 ;  /* 0x000000ffff038224 */ /* 0x000fe200078e0007 */
[----:B------:R0:W1:Y:S04]  /*12ba0*/  SHFL.IDX PT, R14, R0, 0x3, 0x1c1f ;  /* 0x007c1f00000e7f89 */ /* 0x00006800000e0000 */
[----:B------:R0:W-:Y:S04]  /*12bb0*/  @!P0 LDGSTS.E.BYPASS.LTC128B.128 [R8+0x15400], desc[UR50][R2.64], !P3 ;  /* 0x1540000002088fae */ /* 0x0001e8000d901d72 */
[----:B------:R0:W-:Y:S04]  /*12bc0*/  @!P0 LDGSTS.E.BYPASS.LTC128B.128 [R8+0x17400], desc[UR50][R2.64+0x40], !P4 ;  /* 0x1740004002088fae */ /* 0x0001e8000e101d72 */
[----:B--2---:R0:W-:Y:S02]  /*12bd0*/  @!P0 LDGSTS.E.BYPASS.LTC128B.128 [R8+0x19400], desc[UR50][R2.64+0x80], !P5 ;  /* 0x1940008002088fae */ /* 0x0041e4000e901d72 */
.L_x_2321:
[----:B------:R-:W-:-:S05]  /*12be0*/  VIADD R5, R5, 0x60 ;  /* 0x0000006005057836 */ /* 0x000fca0000000000 */
[----:B------:R-:W-:-:S13]  /*12bf0*/  ISETP.GE.AND P0, PT, R5, UR38, PT ;  /* 0x0000002605007c0c */ /* 0x000fda000bf06270 */
[----:B01----:R-:W-:-:S05]  /*12c00*/  @!P0 IADD3 R2, P1, R36, R14, RZ ;  /* 0x0000000e24028210 */ /* 0x003fca0007f3e0ff */
        /* <DEDUP_REMOVED lines=9> */
.L_x_2231:
        /* <DEDUP_REMOVED lines=18> */
.L_x_2322:
[----:B------:R-:W-:Y:S05]  /*12dc0*/  BSYNC B0 ;  /* 0x0000000000007941 */ /* 0x000fea0003800000 */
.L_x_2232:
[----:B------:R-:W-:-:S06]  /*12dd0*/  UISETP.GE.AND UP0, UPT, UR44, 0x2, UPT ;  /* 0x000000022c00788c */ /* 0x000fcc000bf06270 */
[----:B------:R-:W-:-:S13]  /*12de0*/  PLOP3.LUT P0, PT, PT, PT, UP0, 0x40, 0x0 ;  /* 0x000000000000781c */ /* 0x000fda0003f0e808 */
[----:B------:R-:W-:Y:S05]  /*12df0*/  @P0 BRA `(.L_x_2234) ;  /* 0x0000001400d40947 */ /* 0x000fea0003800000 */
[----:B------:R-:W-:Y:S01]  /*12e00*/  UIADD3 UR4, UR44, -0x2, URZ ;  /* 0xfffffffe2c047890 */ /* 0x000fe2000fffe03f */
[----:B------:R-:W-:Y:S02]  /*12e10*/  IMAD.MOV.U32 R22, RZ, RZ, R32 ;  /* 0x000000ffff167224 */ /* 0x000fe400078e0020 */
[----:B------:R-:W-:-:S03]  /*12e20*/  IMAD.MOV.U32 R10, RZ, RZ, R19 ;  /* 0x000000ffff0a7224 */ /* 0x000fc600078e0013 */
[----:B------:R-:W-:-:S07]  /*12e30*/  IMAD.U32 R30, RZ, RZ, UR4 ;  /* 0x00000004ff1e7e24 */ /* 0x000fce000f8e00ff */
.L_x_2254:
[----:B------:R-:W2:Y:S01]  /*12e40*/  LDL R2, [R1] ;  /* 0x0000000001027983 */ /* 0x000ea20000100800 */
[----:B01----:R-:W0:Y:S01]  /*12e50*/  LDC R0, c[0x0][0x430] ;  /* 0x00010c00ff007b82 */ /* 0x003e220000000800 */
[----:B------:R-:W1:Y:S01]  /*12e60*/  S2R R3, SR_TID.X ;  /* 0x0000000000037919 */ /* 0x000e620000002100 */
[----:B------:R-:W3:Y:S01]  /*12e70*/  S2R R7, SR_TID.X ;  /* 0x0000000000077919 */ /* 0x000ee20000002100 */
[----:B------:R-:W4:Y:S01]  /*12e80*/  S2R R8, SR_TID.X ;  /* 0x0000000000087919 */ /* 0x000f220000002100 */
[----:B0-----:R-:W-:Y:S02]  /*12e90*/  ISETP.NE.AND P0, PT, R0, 0x1, PT ;  /* 0x000000010000780c */ /* 0x001fe40003f05270 */
[----:B-1----:R-:W-:-:S11]  /*12ea0*/  LOP3.LUT R4, R3, 0x7f, RZ, 0xc0, !PT ;  /* 0x0000007f03047812 */ /* 0x002fd600078ec0ff */
[----:B------:R-:W0:Y:S01]  /*12eb0*/  @P0 LDC R0, c[0x0][0x434] ;  /* 0x00010d00ff000b82 */ /* 0x000e220000000800 */
[----:B------:R-:W-:-:S07]  /*12ec0*/  SHF.R.U32.HI R6, RZ, 0x2, R4 ;  /* 0x00000002ff067819 */ /* 0x000fce0000011604 */
[----:B------:R-:W1:Y:S01]  /*12ed0*/  @P0 LDC R5, c[0x0][0x438] ;  /* 0x00010e00ff050b82 */ /* 0x000e620000000800 */
[----:B----4-:R-:W-:-:S07]  /*12ee0*/  IMAD.SHL.U32 R9, R8, 0x20, RZ ;  /* 0x0000002008097824 */ /* 0x010fce00078e00ff */
[----:B------:R-:W4:Y:S01]  /*12ef0*/  @P0 LDC R3, c[0x0][0x434] ;  /* 0x00010d00ff030b82 */ /* 0x000f220000000800 */
[----:B------:R-:W-:Y:S05]  /*12f00*/  YIELD ;  /* 0x0000000000007946 */ /* 0x000fea0003800000 */
[----:B------:R-:W-:Y:S01]  /*12f10*/  ULDC.64 UR4, c[0x0][0x428] ;  /* 0x00010a0000047ab9 */ /* 0x000fe20000000a00 */
[----:B------:R-:W-:Y:S01]  /*12f20*/  ULDC.64 UR6, c[0x0][0x418] ;  /* 0x0001060000067ab9 */ /* 0x000fe20000000a00 */
[----:B------:R-:W-:-:S04]  /*12f30*/  IMAD R8, R37, UR4, RZ ;  /* 0x0000000425087c24 */ /* 0x000fc8000f8e02ff */
[----:B------:R-:W-:Y:S02]  /*12f40*/  IMAD R8, R31, UR5, R8 ;  /* 0x000000051f087c24 */ /* 0x000fe4000f8e0208 */
[----:B--2---:R-:W-:Y:S01]  /*12f50*/  IMAD R4, R30, 0xa0, R2 ;  /* 0x000000a01e047824 */ /* 0x004fe200078e0202 */
[C---:B---3--:R-:W-:Y:S02]  /*12f60*/  LOP3.LUT R2, R7.reuse, 0x7f, RZ, 0xc0, !PT ;  /* 0x0000007f07027812 */ /* 0x048fe400078ec0ff */
[----:B------:R-:W-:-:S04]  /*12f70*/  SHF.L.U32 R7, R7, 0x5, RZ ;  /* 0x0000000507077819 */ /* 0x000fc800000006ff */
[----:B------:R-:W-:Y:S02]  /*12f80*/  LOP3.LUT R7, R6, 0x60, R7, 0xf8, !PT ;  /* 0x0000006006077812 */ /* 0x000fe400078ef807 */
[----:B------:R-:W-:Y:S02]  /*12f90*/  SHF.R.U32.HI R6, RZ, 0x2, R2 ;  /* 0x00000002ff067819 */ /* 0x000fe40000011602 */
[----:B------:R-:W2:Y:S01]  /*12fa0*/  @P0 LDC R2, c[0x0][0x438] ;  /* 0x00010e00ff020b82 */ /* 0x000ea20000000800 */
[----:B------:R-:W-:Y:S01]  /*12fb0*/  IMAD.IADD R7, R7, 0x1, R4 ;  /* 0x0000000107077824 */ /* 0x000fe200078e0204 */
[----:B------:R-:W-:-:S03]  /*12fc0*/  LOP3.LUT R9, R6, 0x60, R9, 0xf8, !PT ;  /* 0x0000006006097812 */ /* 0x000fc600078ef809 */
[----:B0-----:R-:W-:Y:S01]  /*12fd0*/  @P0 IMAD.HI.U32 R0, R7, R0, RZ ;  /* 0x0000000007000227 */ /* 0x001fe200078e00ff */
[----:B------:R-:W-:-:S03]  /*12fe0*/  LOP3.LUT R9, R9, 0x80, RZ, 0xfc, !PT ;  /* 0x0000008009097812 */ /* 0x000fc600078efcff */
[----:B------:R-:W-:Y:S01]  /*12ff0*/  IMAD.MOV.U32 R6, RZ, RZ, R7 ;  /* 0x000000ffff067224 */ /* 0x000fe200078e0007 */
[----:B-1----:R-:W-:Y:S01]  /*13000*/  @P0 SHF.R.U32.HI R6, RZ, R5, R0 ;  /* 0x00000005ff060219 */ /* 0x002fe20000011600 */
[----:B------:R-:W-:-:S04]  /*13010*/  IMAD.IADD R0, R9, 0x1, R4 ;  /* 0x0000000109007824 */ /* 0x000fc800078e0204 */
[----:B----4-:R-:W-:-:S04]  /*13020*/  @P0 IMAD.HI.U32 R3, R0, R3, RZ ;  /* 0x0000000300030227 */ /* 0x010fc800078e00ff */
[----:B------:R-:W-:Y:S01]  /*13030*/  IMAD.MOV.U32 R11, RZ, RZ, R0 ;  /* 0x000000ffff0b7224 */ /* 0x000fe200078e0000 */
[----:B------:R-:W-:Y:S02]  /*13040*/  ISETP.GT.U32.AND P1, PT, R9, 0x9f, PT ;  /* 0x0000009f0900780c */ /* 0x000fe40003f24070 */
[----:B--2---:R-:W-:Y:S01]  /*13050*/  @P0 SHF.R.U32.HI R11, RZ, R2, R3 ;  /* 0x00000002ff0b0219 */ /* 0x004fe20000011603 */
[--C-:B------:R-:W-:Y:S01]  /*13060*/  IMAD.MOV.U32 R2, RZ, RZ, R6.reuse ;  /* 0x000000ffff027224 */ /* 0x100fe200078e0006 */
[----:B------:R-:W-:-:S03]  /*13070*/  SHF.R.S32.HI R3, RZ, 0x1f, R6 ;  /* 0x0000001fff037819 */ /* 0x000fc60000011406 */
[----:B------:R-:W-:-:S04]  /*13080*/  IMAD.WIDE.U32 R2, R31, UR4, R2 ;  /* 0x000000041f027c25 */ /* 0x000fc8000f8e0002 */
[----:B------:R-:W-:Y:S01]  /*13090*/  IMAD.IADD R3, R8, 0x1, R3 ;  /* 0x0000000108037824 */ /* 0x000fe200078e0203 */
[----:B------:R-:W-:-:S04]  /*130a0*/  LEA R4, P0, R2, UR6, 0x2 ;  /* 0x0000000602047c11 */ /* 0x000fc8000f8010ff */
[----:B------:R-:W-:Y:S01]  /*130b0*/  LEA.HI.X R5, R2, UR7, R3, 0x2, P0 ;  /* 0x0000000702057c11 */ /* 0x000fe200080f1403 */
[--C-:B------:R-:W-:Y:S01]  /*130c0*/  @!P1 IMAD.MOV.U32 R2, RZ, RZ, R11.reuse ;  /* 0x000000ffff029224 */ /* 0x100fe200078e000b */
[----:B------:R-:W-:-:S03]  /*130d0*/  @!P1 SHF.R.S32.HI R3, RZ, 0x1f, R11 ;  /* 0x0000001fff039819 */ /* 0x000fc6000001140b */
[----:B------:R-:W-:Y:S01]  /*130e0*/  @!P1 IMAD.WIDE.U32 R2, R31, UR4, R2 ;  /* 0x000000041f029c25 */ /* 0x000fe2000f8e0002 */
[----:B------:R-:W-:-:S03]  /*130f0*/  ULDC UR4, c[0x0][0x430] ;  /* 0x00010c0000047ab9 */ /* 0x000fc60000000800 */
[----:B------:R-:W-:Y:S01]  /*13100*/  @!P1 IMAD.IADD R3, R8, 0x1, R3 ;  /* 0x0000000108039824 */ /* 0x000fe200078e0203 */
[----:B------:R-:W-:-:S04]  /*13110*/  @!P1 LEA R8, P0, R2, UR6, 0x2 ;  /* 0x0000000602089c11 */ /* 0x000fc8000f8010ff */
[----:B------:R-:W-:Y:S01]  /*13120*/  @!P1 LEA.HI.X R9, R2, UR7, R3, 0x2, P0 ;  /* 0x0000000702099c11 */ /* 0x000fe200080f1403 */
[----:B------:R-:W-:Y:S02]  /*13130*/  IMAD.MOV R2, RZ, RZ, -R6 ;  /* 0x000000ffff027224 */ /* 0x000fe400078e0a06 */
[----:B------:R0:W2:Y:S01]  /*13140*/  LDG.E R6, desc[UR50][R4.64] ;  /* 0x0000003204067981 */ /* 0x0000a2000c1e1900 */
[----:B------:R-:W-:Y:S02]  /*13150*/  IMAD.U32 R12, RZ, RZ, UR46 ;  /* 0x0000002eff0c7e24 */ /* 0x000fe4000f8e00ff */
[----:B0-----:R-:W-:Y:S02]  /*13160*/  IMAD.MOV.U32 R4, RZ, RZ, RZ ;  /* 0x000000ffff047224 */ /* 0x001fe400078e00ff */
[----:B------:R-:W-:-:S04]  /*13170*/  VIADD R19, R10, 0x1 ;  /* 0x000000010a137836 */ /* 0x000fc80000000000 */
[----:B------:R0:W5:Y:S01]  /*13180*/  @!P1 LDG.E R4, desc[UR50][R8.64] ;  /* 0x0000003208049981 */ /* 0x000162000c1e1900 */
[----:B------:R-:W-:Y:S01]  /*13190*/  ISETP.NE.AND P1, PT, R12, 0x3, PT ;  /* 0x000000030c00780c */ /* 0x000fe20003f25270 */
[----:B------:R-:W-:Y:S01]  /*131a0*/  IMAD.MOV R3, RZ, RZ, -R11 ;  /* 0x000000ffff037224 */ /* 0x000fe200078e0a0b */
[----:B------:R-:W-:-:S03]  /*131b0*/  ISETP.NE.AND P0, PT, R19, 0x2, PT ;  /* 0x000000021300780c */ /* 0x000fc60003f05270 */
[----:B------:R-:W-:Y:S01]  /*131c0*/  IMAD R5, R3, UR4, R0 ;  /* 0x0000000403057c24 */ /* 0x000fe2000f8e0200 */
[----:B------:R-:W-:Y:S01]  /*131d0*/  SEL R32, RZ, 0x1, P0 ;  /* 0x00000001ff207807 */ /* 0x000fe20000000000 */
[----:B------:R-:W-:Y:S02]  /*131e0*/  IMAD.MOV.U32 R0, RZ, RZ, R30 ;  /* 0x000000ffff007224 */ /* 0x000fe400078e001e */
[----:B------:R-:W-:Y:S01]  /*131f0*/  IMAD R7, R2, UR4, R7 ;  /* 0x0000000402077c24 */ /* 0x000fe2000f8e0207 */
[----:B------:R-:W-:Y:S01]  /*13200*/  SEL R19, R19, RZ, P0 ;  /* 0x000000ff13137207 */ /* 0x000fe20000000000 */
[----:B------:R-:W-:Y:S01]  /*13210*/  VIADD R30, R30, 0xffffffff ;  /* 0xffffffff1e1e7836 */ /* 0x000fe20000000000 */
[----:B------:R-:W-:Y:S02]  /*13220*/  LOP3.LUT R32, R22, R32, RZ, 0x3c, !PT ;  /* 0x0000002016207212 */ /* 0x000fe400078e3cff */
[----:B------:R-:W-:Y:S02]  /*13230*/  ISETP.GT.AND P2, PT, R0, RZ, PT ;  /* 0x000000ff0000720c */ /* 0x000fe40003f44270 */
[----:B--2---:R-:W-:Y:S01]  /*13240*/  SHF.R.S32.HI R28, RZ, 0x1f, R6 ;  /* 0x0000001fff1c7819 */ /* 0x004fe20000011406 */
[----:B0-----:R-:W-:Y:S10]  /*13250*/  @!P1 BRA `(.L_x_2235) ;  /* 0x0000000000049947 */ /* 0x001ff40003800000 */
[----:B------:R-:W-:Y:S01]  /*13260*/  BPT.TRAP 0x1 ;  /* 0x000000040000795c */ /* 0x000fe20000300000 */
.L_x_2235:
[----:B------:R-:W-:Y:S01]  /*13270*/  IMAD R0, R19, 0x8, R17 ;  /* 0x0000000813007824 */ /* 0x000fe200078e0211 */
[----:B------:R-:W-:Y:S01]  /*13280*/  SHF.L.U32 R29, R32, 0x1f, RZ ;  /* 0x0000001f201d7819 */ /* 0x000fe200000006ff */
[----:B------:R-:W-:Y:S01]  /*13290*/  BSSY B0, `(.L_x_2236) ;  /* 0x0000004000007945 */ /* 0x000fe20003800000 */
[----:B------:R-:W-:Y:S02]  /*132a0*/  SHF.R.S32.HI R27, RZ, 0x1f, R7 ;  /* 0x0000001fff1b7819 */ /* 0x000fe40000011407 */
[----:B------:R-:W0:Y:S02]  /*132b0*/  SYNCS.PHASECHK.TRANS64.TRYWAIT P0, [R0+URZ+0x29880], R29 ;  /* 0x0298801d000075a7 */ /* 0x000e24000800017f */
[----:B0-----:R-:W-:Y:S05]  /*132c0*/  @!P0 BRA `(.L_x_2237) ;  /* 0x0000003800048947 */ /* 0x001fea0003800000 */
.L_x_2323:
[----:B------:R-:W-:Y:S05]  /*132d0*/  BSYNC B0 ;  /* 0x0000000000007941 */ /* 0x000fea0003800000 */
.L_x_2236:
        /* <DEDUP_REMOVED lines=41> */
[----:B------:R-:W2:Y:S01]  /*13570*/  SHFL.IDX PT, R3, R9, RZ, 0x1c1f ;  /* 0x001c1fff09037589 */ /* 0x000ea200000e0000 */
[----:B------:R-:W-:-:S03]  /*13580*/  IADD3 R21, R35, R20, RZ ;  /* 0x0000001423157210 */ /* 0x000fc60007ffe0ff */
        /* <DEDUP_REMOVED lines=24> */
.L_x_2335:
        /* <DEDUP_REMOVED lines=9> */
.L_x_2239:
        /* <DEDUP_REMOVED lines=11> */
.L_x_2240:
[----:B------:R2:W-:Y:S01]  /*13850*/  SYNCS.ARRIVE.TRANS64.A1T0 RZ, [R0+URZ+0x29870], RZ ;  /* 0x029870ff00ff79a7 */ /* 0x0005e2000810003f */
[----:B------:R-:W-:Y:S05]  /*13860*/  @!P3 BRA `(.L_x_2241) ;  /* 0x000000000004b947 */ /* 0x000fea0003800000 */
[----:B------:R-:W-:Y:S01]  /*13870*/  BPT.TRAP 0x1 ;  /* 0x000000040000795c */ /* 0x000fe20000300000 */
.L_x_2241:
[----:B------:R-:W3:Y:S01]  /*13880*/  SYNCS.PHASECHK.TRANS64.TRYWAIT P0, [R0+URZ+0x29840], R29 ;  /* 0x0298401d000075a7 */ /* 0x000ee2000800017f */
[----:B------:R-:W-:Y:S04]  /*13890*/  BSSY B0, `(.L_x_2242) ;  /* 0x0000002000007945 */ /* 0x000fe80003800000 */
[----:B---3--:R-:W-:Y:S05]  /*138a0*/  @!P0 BRA `(.L_x_2243) ;  /* 0x0000003800148947 */ /* 0x008fea0003800000 */
.L_x_2336:
[----:B------:R-:W-:Y:S05]  /*138b0*/  BSYNC B0 ;  /* 0x0000000000007941 */ /* 0x000fea0003800000 */
.L_x_2242:
        /* <DEDUP_REMOVED lines=67> */
.L_x_2348:
        /* <DEDUP_REMOVED lines=10> */
.L_x_2245:
        /* <DEDUP_REMOVED lines=11> */
.L_x_2246:
[----:B------:R0:W-:Y:S02]  /*13e40*/  SYNCS.ARRIVE.TRANS64.A1T0 RZ, [R0+URZ+0x29830], RZ ;  /* 0x029830ff00ff79a7 */ /* 0x0001e4000810003f */
[----:B0-23--:R-:W-:-:S05]  /*13e50*/  IMAD.U32 R0, RZ, RZ, UR47 ;  /* 0x0000002fff007e24 */ /* 0x00dfca000f8e00ff */
[----:B------:R-:W-:-:S13]  /*13e60*/  ISETP.NE.AND P0, PT, R0, 0x3, PT ;  /* 0x000000030000780c */ /* 0x000fda0003f05270 */
[----:B------:R-:W-:Y:S05]  /*13e70*/  @!P0 BRA `(.L_x_2247) ;  /* 0x0000000000048947 */ /* 0x000fea0003800000 */
[----:B------:R-:W-:Y:S01]  /*13e80*/  BPT.TRAP 0x1 ;  /* 0x000000040000795c */ /* 0x000fe20000300000 */
.L_x_2247:
[----:B------:R-:W-:Y:S01]  /*13e90*/  LOP3.LUT R3, R22, 0x1, RZ, 0x3c, !PT ;  /* 0x0000000116037812 */ /* 0x000fe200078e3cff */
[----:B------:R-:W-:Y:S01]  /*13ea0*/  IMAD R0, R10, 0x8, R17 ;  /* 0x000000080a007824 */ /* 0x000fe200078e0211 */
[----:B------:R-:W-:Y:S02]  /*13eb0*/  BSSY B0, `(.L_x_2248) ;  /* 0x0000004000007945 */ /* 0x000fe40003800000 */
[----:B------:R-:W-:-:S04]  /*13ec0*/  SHF.L.U32 R3, R3, 0x1f, RZ ;  /* 0x0000001f03037819 */ /* 0x000fc800000006ff */
[----:B------:R-:W0:Y:S02]  /*13ed0*/  SYNCS.PHASECHK.TRANS64.TRYWAIT P1, [R0+URZ+0x29870], R3 ;  /* 0x02987003000075a7 */ /* 0x000e24000802017f */
[----:B0-----:R-:W-:Y:S05]  /*13ee0*/  @!P1 BRA `(.L_x_2249) ;  /* 0x0000003800149947 */ /* 0x001fea0003800000 */
.L_x_2349:
[----:B------:R-:W-:Y:S05]  /*13ef0*/  BSYNC B0 ;  /* 0x0000000000007941 */ /* 0x000fea0003800000 */
.L_x_2248:
[----:B------:R-:W-:-:S05]  /*13f00*/  IMAD.U32 R2, RZ, RZ, UR46 ;  /* 0x0000002eff027e24 */ /* 0x000fca000f8e00ff */
[----:B------:R-:W-:-:S13]  /*13f10*/  ISETP.NE.AND P1, PT, R2, 0x3, PT ;  /* 0x000000030200780c */ /* 0x000fda0003f25270 */
[----:B------:R-:W-:Y:S05]  /*13f20*/  @!P1 BRA `(.L_x_2250) ;  /* 0x0000000000049947 */ /* 0x000fea0003800000 */
[----:B------:R-:W-:Y:S01]  /*13f30*/  BPT.TRAP 0x1 ;  /* 0x000000040000795c */ /* 0x000fe20000300000 */
.L_x_2250:
[----:B0-----:R-:W-:Y:S01]  /*13f40*/  SHF.L.U32 R3, R22, 0x1f, RZ ;  /* 0x0000001f16037819 */ /* 0x001fe200000006ff */
[----:B------:R-:W-:-:S03]  /*13f50*/  IMAD R12, R10, 0x5000, RZ ;  /* 0x000050000a0c7824 */ /* 0x000fc600078e02ff */
[----:B------:R-:W0:Y:S02]  /*13f60*/  SYNCS.PHASECHK.TRANS64.TRYWAIT P1, [R0+URZ+0x29860], R3 ;  /* 0x02986003000075a7 */ /* 0x000e24000802017f */
[----:B0-----:R-:W-:Y:S05]  /*13f70*/  @!P1 BRA `(.L_x_2251) ;  /* 0x0000003800049947 */ /* 0x001fea0003800000 */
.L_x_2350:
[----:B------:R-:W2:Y:S04]  /*13f80*/  LDL R2, [R1+0x10] ;  /* 0x0000100001027983 */ /* 0x000ea80000100800 */
[----:B------:R-:W1:Y:S01]  /*13f90*/  LDL R13, [R1+0xc] ;  /* 0x00000c00010d7983 */ /* 0x000e620000100800 */
[----:B------:R-:W-:Y:S05]  /*13fa0*/  WARPSYNC.ALL ;  /* 0x0000000000007948 */ /* 0x000fea0003800000 */
[----:B------:R-:W3:Y:S01]  /*13fb0*/  S2R R9, SR_TID.X ;  /* 0x0000000000097919 */ /* 0x000ee20000002100 */
[----:B------:R-:W-:-:S02]  /*13fc0*/  IMAD.MOV.U32 R14, RZ, RZ, 0x40 ;  /* 0x00000040ff0e7424 */ /* 0x000fc400078e00ff */
[----:B------:R-:W-:Y:S01]  /*13fd0*/  IMAD.U32 R25, RZ, RZ, UR46 ;  /* 0x0000002eff197e24 */ /* 0x000fe2000f8e00ff */
[----:B---3--:R-:W-:-:S04]  /*13fe0*/  LOP3.LUT P1, RZ, R9, 0x4, RZ, 0xc0, !PT ;  /* 0x0000000409ff7812 */ /* 0x008fc8000782c0ff */
[----:B------:R-:W-:Y:S02]  /*13ff0*/  SEL R14, R14, 0xffffffc0, !P1 ;  /* 0xffffffc00e0e7807 */ /* 0x000fe40004800000 */
[----:B------:R-:W-:Y:S02]  /*14000*/  ISETP.NE.AND P1, PT, R25, 0x3, PT ;  /* 0x000000031900780c */ /* 0x000fe40003f25270 */
[C---:B--2---:R-:W-:Y:S02]  /*14010*/  LOP3.LUT R2, R12.reuse, R2, RZ, 0xfc, !PT ;  /* 0x000000020c027212 */ /* 0x044fe400078efcff */
[----:B-1----:R-:W-:-:S03]  /*14020*/  LOP3.LUT R24, R12, R13, RZ, 0xfc, !PT ;  /* 0x0000000d0c187212 */ /* 0x002fc600078efcff */
[C---:B0-----:R-:W-:Y:S01]  /*14030*/  IMAD.IADD R3, R17.reuse, 0x1, R2 ;  /* 0x0000000111037824 */ /* 0x041fe200078e0202 */
[----:B------:R-:W-:-:S03]  /*14040*/  IADD3 R24, R17, R24, RZ ;  /* 0x0000001811187210 */ /* 0x000fc60007ffe0ff */
        /* <DEDUP_REMOVED lines=69> */
.L_x_2252:
[----:B-1----:R1:W-:Y:S01]  /*144a0*/  SYNCS.ARRIVE.TRANS64.A1T0 RZ, [R0+URZ+0x29850], RZ ;  /* 0x029850ff00ff79a7 */ /* 0x0023e2000810003f */
[----:B------:R-:W-:Y:S06]  /*144b0*/  BAR.SYNC.DEFER_BLOCKING 0x2, 0x80 ;  /* 0x0082000000007b1d */ /* 0x000fec0000010000 */
[----:B------:R-:W-:Y:S05]  /*144c0*/  @!P0 BRA `(.L_x_2253) ;  /* 0x0000000000048947 */ /* 0x000fea0003800000 */
[----:B------:R-:W-:Y:S01]  /*144d0*/  BPT.TRAP 0x1 ;  /* 0x000000040000795c */ /* 0x000fe20000300000 */
.L_x_2253:
[----:B------:R-:W2:Y:S01]  /*144e0*/  LDL R2, [R1+0x4] ;  /* 0x0000040001027983 */ /* 0x000ea20000100800 */
[----:B-1----:R-:W-:Y:S02]  /*144f0*/  VIADD R0, R0, 0x29880 ;  /* 0x0002988000007836 */ /* 0x002fe40000000000 */
[----:B------:R-:W-:Y:S02]  /*14500*/  IMAD.MOV.U32 R22, RZ, RZ, R32 ;  /* 0x000000ffff167224 */ /* 0x000fe400078e0020 */
[----:B0-----:R-:W-:Y:S01]  /*14510*/  IMAD.MOV.U32 R10, RZ, RZ, R19 ;  /* 0x000000ffff0a7224 */ /* 0x001fe200078e0013 */
[----:B--2---:R-:W-:-:S04]  /*14520*/  PRMT R0, R2, 0x654, R0 ;  /* 0x0000065402007816 */ /* 0x004fc80000000000 */
[----:B------:R1:W-:Y:S01]  /*14530*/  SYNCS.ARRIVE.TRANS64.RED.A1T0 RZ, [R0+URZ], RZ ;  /* 0x000000ff00ff79a7 */ /* 0x0003e2000810043f */
[----:B------:R-:W-:Y:S05]  /*14540*/  @P2 BRA `(.L_x_2254) ;  /* 0xffffffe8003c2947 */ /* 0x000fea000383ffff */
.L_x_2234:
[----:B01----:R-:W0:Y:S01]  /*14550*/  S2R R0, SR_TID.X ;  /* 0x0000000000007919 */ /* 0x003e220000002100 */
[----:B------:R-:W-:Y:S01]  /*14560*/  BSSY B0, `(.L_x_2255) ;  /* 0x0000012000007945 */ /* 0x000fe20003800000 */
[----:B------:R-:W-:Y:S01]  /*14570*/  IMAD.U32 R6, RZ, RZ, UR47 ;  /* 0x0000002fff067e24 */ /* 0x000fe2000f8e00ff */
        /* <DEDUP_REMOVED lines=15> */
[----:B------:R0:W-:Y:S02]  /*14670*/  STL [R1+0x18], R0 ;  /* 0x0000180001007387 */ /* 0x0001e40000100800 */
.L_x_2256:
[----:B------:R-:W-:Y:S05]  /*14680*/  BSYNC B0 ;  /* 0x0000000000007941 */ /* 0x000fea0003800000 */
.L_x_2255:
[----:B------:R-:W-:-:S13]  /*14690*/  ISETP.NE.AND P2, PT, R6, 0x3, PT ;  /* 0x000000030600780c */ /* 0x000fda0003f45270 */
[----:B------:R-:W-:Y:S05]  /*146a0*/  @!P2 BRA `(.L_x_2257) ;  /* 0x000000000004a947 */ /* 0x000fea0003800000 */
[----:B------:R-:W-:Y:S01]  /*146b0*/  BPT.TRAP 0x1 ;  /* 0x000000040000795c */ /* 0x000fe20000300000 */
.L_x_2257:
[----:B------:R-:W-:Y:S01]  /*146c0*/  LOP3.LUT R3, R32, 0x1, RZ, 0x3c, !PT ;  /* 0x0000000120037812 */ /* 0x000fe200078e3cff */
[----:B------:R-:W-:Y:S01]  /*146d0*/  IMAD R18, R19, 0x8, R17 ;  /* 0x0000000813127824 */ /* 0x000fe200078e0211 */
[----:B------:R-:W-:Y:S02]  /*146e0*/  BSSY B0, `(.L_x_2258) ;  /* 0x0000004000007945 */ /* 0x000fe40003800000 */
[----:B------:R-:W-:-:S04]  /*146f0*/  SHF.L.U32 R3, R3, 0x1f, RZ ;  /* 0x0000001f03037819 */ /* 0x000fc800000006ff */
[----:B------:R-:W1:Y:S02]  /*14700*/  SYNCS.PHASECHK.TRANS64.TRYWAIT P0, [R18+URZ+0x29870], R3 ;  /* 0x02987003120075a7 */ /* 0x000e64000800017f */
[----:B-1----:R-:W-:Y:S05]  /*14710*/  @!P0 BRA `(.L_x_2259) ;  /* 0x0000003000308947 */ /* 0x002fea0003800000 */
.L_x_2351:
[----:B------:R-:W-:Y:S05]  /*14720*/  BSYNC B0 ;  /* 0x0000000000007941 */ /* 0x000fea0003800000 */
.L_x_2258:
[----:B0-----:R-:W-:-:S05]  /*14730*/  IMAD.U32 R0, RZ, RZ, UR46 ;  /* 0x0000002eff007e24 */ /* 0x001fca000f8e00ff */
[----:B------:R-:W-:-:S13]  /*14740*/  ISETP.NE.AND P0, PT, R0, 0x3, PT ;  /* 0x000000030000780c */ /* 0x000fda0003f05270 */
[----:B------:R-:W-:Y:S05]  /*14750*/  @!P0 BRA `(.L_x_2260) ;  /* 0x0000000000048947 */ /* 0x000fea0003800000 */
[----:B------:R-:W-:Y:S01]  /*14760*/  BPT.TRAP 0x1 ;  /* 0x000000040000795c */ /* 0x000fe20000300000 */
.L_x_2260:
[----:B-1----:R-:W-:-:S04]  /*14770*/  SHF.L.U32 R3, R32, 0x1f, RZ ;  /* 0x0000001f20037819 */ /* 0x002fc800000006ff */
[----:B------:R-:W0:Y:S02]  /*14780*/  SYNCS.PHASECHK.TRANS64.TRYWAIT P0, [R18+URZ+0x29860], R3 ;  /* 0x02986003120075a7 */ /* 0x000e24000800017f */
[----:B0-----:R-:W-:Y:S05]  /*14790*/  @!P0 BRA `(.L_x_2261) ;  /* 0x0000003000248947 */ /* 0x001fea0003800000 */
.L_x_2352:
[----:B------:R-:W2:Y:S04]  /*147a0*/  LDL R2, [R1+0x10] ;  /* 0x0000100001027983 */ /* 0x000ea80000100800 */
[----:B------:R-:W3:Y:S01]  /*147b0*/  LDL R14, [R1+0xc] ;  /* 0x00000c00010e7983 */ /* 0x000ee20000100800 */
[----:B------:R-:W1:Y:S01]  /*147c0*/  S2R R4, SR_TID.X ;  /* 0x0000000000047919 */ /* 0x000e620000002100 */
[----:B------:R-:W-:Y:S02]  /*147d0*/  IMAD R0, R19, 0x5000, RZ ;  /* 0x0000500013007824 */ /* 0x000fe400078e02ff */
[----:B------:R-:W-:Y:S01]  /*147e0*/  IMAD.MOV.U32 R8, RZ, RZ, 0x40 ;  /* 0x00000040ff087424 */ /* 0x000fe200078e00ff */
[----:B------:R-:W-:Y:S05]  /*147f0*/  WARPSYNC.ALL ;  /* 0x0000000000007948 */ /* 0x000fea0003800000 */
[----:B-1----:R-:W-:-:S04]  /*14800*/  LOP3.LUT P0, RZ, R4, 0x4, RZ, 0xc0, !PT ;  /* 0x0000000404ff7812 */ /* 0x002fc8000780c0ff */
[----:B------:R-:W-:Y:S01]  /*14810*/  SEL R8, R8, 0xffffffc0, !P0 ;  /* 0xffffffc008087807 */ /* 0x000fe20004000000 */
[----:B------:R-:W-:-:S05]  /*14820*/  IMAD.U32 R28, RZ, RZ, UR46 ;  /* 0x0000002eff1c7e24 */ /* 0x000fca000f8e00ff */
[----:B------:R-:W-:Y:S02]  /*14830*/  ISETP.NE.AND P0, PT, R28, 0x3, PT ;  /* 0x000000031c00780c */ /* 0x000fe40003f05270 */
[----:B--2---:R-:W-:-:S05]  /*14840*/  LOP3.LUT R2, R0, R2, RZ, 0xfc, !PT ;  /* 0x0000000200027212 */ /* 0x004fca00078efcff */
[----:B------:R-:W-:-:S04]  /*14850*/  IMAD.IADD R2, R17, 0x1, R2 ;  /* 0x0000000111027824 */ /* 0x000fc800078e0202 */
[----:B0-----:R-:W-:Y:S01]  /*14860*/  IMAD.IADD R3, R8, 0x1, R2 ;  /* 0x0000000108037824 */ /* 0x001fe200078e0202 */
[----:B------:R-:W0:Y:S04]  /*14870*/  LDSM.16.MT88.4 R4, [R2+0xa400] ;  /* 0x00a400000204783b */ /* 0x000e280000004200 */
[----:B------:R-:W1:Y:S01]  /*14880*/  LDSM.16.MT88.4 R8, [R3+0xa400] ;  /* 0x00a400000308783b */ /* 0x000e620000004200 */
[----:B---3--:R-:W-:-:S05]  /*14890*/  LOP3.LUT R0, R0, R14, RZ, 0xfc, !PT ;  /* 0x0000000e00007212 */ /* 0x008fca00078efcff */
[----:B------:R-:W-:Y:S01]  /*148a0*/  IMAD.IADD R0, R17, 0x1, R0 ;  /* 0x0000000111007824 */ /* 0x000fe200078e0200 */
[C-C-:B0-----:R-:W-:Y:S02]  /*148b0*/  PRMT R12, R4.reuse, 0x6420, R5.reuse ;  /* 0x00006420040c7816 */ /* 0x141fe40000000005 */
[----:B------:R-:W-:Y:S02]  /*148c0*/  PRMT R13, R4, 0x7531, R5 ;  /* 0x00007531040d7816 */ /* 0x000fe40000000005 */
[C-C-:B------:R-:W-:Y:S02]  /*148d0*/  PRMT R14, R6.reuse, 0x6420, R7.reuse ;  /* 0x00006420060e7816 */ /* 0x140fe40000000007 */
[----:B------:R-:W-:Y:S02]  /*148e0*/  PRMT R15, R6, 0x7531, R7 ;  /* 0x00007531060f7816 */ /* 0x000fe40000000007 */
[C-C-:B-1----:R-:W-:Y:S02]  /*148f0*/  PRMT R20, R8.reuse, 0x6420, R9.reuse ;  /* 0x0000642008147816 */ /* 0x142fe40000000009 */
[----:B------:R-:W-:-:S02]  /*14900*/  PRMT R21, R8, 0x7531, R9 ;  /* 0x0000753108157816 */ /* 0x000fc40000000009 */
[C-C-:B------:R-:W-:Y:S02]  /*14910*/  PRMT R22, R10.reuse, 0x6420, R11.reuse ;  /* 0x000064200a167816 */ /* 0x140fe4000000000b */
[----:B------:R-:W-:Y:S01]  /*14920*/  PRMT R23, R10, 0x7531, R11 ;  /* 0x000075310a177816 */ /* 0x000fe2000000000b */
[----:B------:R-:W-:Y:S04]  /*14930*/  STSM.16.M88.4 [R0+0x400], R12 ;  /* 0x0004000c00007844 */ /* 0x000fe80000000200 */
[----:B------:R-:W-:Y:S04]  /*14940*/  STSM.16.M88.4 [R0+0xc00], R20 ;  /* 0x000c001400007844 */ /* 0x000fe80000000200 */
[----:B------:R-:W0:Y:S04]  /*14950*/  LDSM.16.MT88.4 R4, [R2+0xb400] ;  /* 0x00b400000204783b */ /* 0x000e280000004200 */
[----:B------:R-:W1:Y:S01]  /*14960*/  LDSM.16.MT88.4 R8, [R3+0xb400] ;  /* 0x00b400000308783b */ /* 0x000e620000004200 */
[----:B0-----:R-:W-:-:S02]  /*14970*/  PRMT R12, R4, 0x6420, R5 ;  /* 0x00006420040c7816 */ /* 0x001fc40000000005 */
[----:B------:R-:W-:Y:S02]  /*14980*/  PRMT R13, R4, 0x7531, R5 ;  /* 0x00007531040d7816 */ /* 0x000fe40000000005 */
[C-C-:B------:R-:W-:Y:S02]  /*14990*/  PRMT R14, R6.reuse, 0x6420, R7.reuse ;  /* 0x00006420060e7816 */ /* 0x140fe40000000007 */
[----:B------:R-:W-:Y:S02]  /*149a0*/  PRMT R15, R6, 0x7531, R7 ;  /* 0x00007531060f7816 */ /* 0x000fe40000000007 */
[C-C-:B-1----:R-:W-:Y:S02]  /*149b0*/  PRMT R24, R8.reuse, 0x6420, R9.reuse ;  /* 0x0000642008187816 */ /* 0x142fe40000000009 */
[----:B------:R-:W-:Y:S02]  /*149c0*/  PRMT R25, R8, 0x7531, R9 ;  /* 0x0000753108197816 */ /* 0x000fe40000000009 */
[----:B------:R-:W-:-:S02]  /*149d0*/  PRMT R26, R10, 0x6420, R11 ;  /* 0x000064200a1a7816 */ /* 0x000fc4000000000b */
        /* <DEDUP_REMOVED lines=37> */
[----:B------:R0:W-:Y:S04]  /*14c30*/  STSM.16.M88.4 [R0+0x4400], R12 ;  /* 0x0044000c00007844 */ /* 0x0001e80000000200 */
        /* <DEDUP_REMOVED lines=9> */
.L_x_2262:
[----:B-1----:R1:W-:Y:S01]  /*14cd0*/  SYNCS.ARRIVE.TRANS64.A1T0 RZ, [R18+URZ+0x29850], RZ ;  /* 0x029850ff12ff79a7 */ /* 0x0023e2000810003f */
[----:B------:R-:W-:Y:S06]  /*14ce0*/  BAR.SYNC.DEFER_BLOCKING 0x2, 0x80 ;  /* 0x0082000000007b1d */ /* 0x000fec0000010000 */
[----:B------:R-:W-:Y:S05]  /*14cf0*/  @!P2 BRA `(.L_x_2263) ;  /* 0x000000000004a947 */ /* 0x000fea0003800000 */
[----:B------:R-:W-:Y:S01]  /*14d00*/  BPT.TRAP 0x1 ;  /* 0x000000040000795c */ /* 0x000fe20000300000 */
.L_x_2263:
[----:B0-----:R-:W2:Y:S01]  /*14d10*/  LDL R0, [R1+0x4] ;  /* 0x0000040001007983 */ /* 0x001ea20000100800 */
[----:B-1----:R-:W-:Y:S02]  /*14d20*/  VIADD R18, R18, 0x29880 ;  /* 0x0002988012127836 */ /* 0x002fe40000000000 */
[----:B------:R-:W-:-:S05]  /*14d30*/  VIADD R19, R19, 0x1 ;  /* 0x0000000113137836 */ /* 0x000fca0000000000 */
[----:B------:R-:W-:-:S04]  /*14d40*/  ISETP.NE.AND P0, PT, R19, 0x2, PT ;  /* 0x000000021300780c */ /* 0x000fc80003f05270 */
[----:B------:R-:W-:Y:S02]  /*14d50*/  SEL R3, RZ, 0x1, P0 ;  /* 0x00000001ff037807 */ /* 0x000fe40000000000 */
[----:B------:R-:W-:Y:S02]  /*14d60*/  SEL R19, R19, RZ, P0 ;  /* 0x000000ff13137207 */ /* 0x000fe40000000000 */
[----:B------:R-:W-:Y:S02]  /*14d70*/  LOP3.LUT R32, R32, R3, RZ, 0x3c, !PT ;  /* 0x0000000320207212 */ /* 0x000fe400078e3cff */
[----:B--2---:R-:W-:-:S04]  /*14d80*/  PRMT R18, R0, 0x654, R18 ;  /* 0x0000065400127816 */ /* 0x004fc80000000012 */
[----:B------:R0:W-:Y:S03]  /*14d90*/  SYNCS.ARRIVE.TRANS64.RED.A1T0 RZ, [R18+URZ], RZ ;  /* 0x000000ff12ff79a7 */ /* 0x0001e6000810043f */
.L_x_2204:
[----:B------:R-:W-:Y:S05]  /*14da0*/  BSYNC B7 ;  /* 0x0000000000077941 */ /* 0x000fea0003800000 */
.L_x_2202:
[----:B-1----:R1:W5:Y:S04]  /*14db0*/  LDL R0, [R1+0x4] ;  /* 0x0000040001007983 */ /* 0x0023680000100800 */
[----:B------:R1:W5:Y:S01]  /*14dc0*/  LDL R2, [R1+0x18] ;  /* 0x0000180001027983 */ /* 0x0003620000100800 */
[----:B------:R-:W-:-:S13]  /*14dd0*/  LOP3.LUT P0, RZ, R16, 0x1000, RZ, 0xc0, !PT ;  /* 0x0000100010ff7812 */ /* 0x000fda000780c0ff */
[----:B-1----:R-:W-:Y:S05]  /*14de0*/  @!P0 BRA `(.L_x_2264) ;  /* 0x0000000000288947 */ /* 0x002fea0003800000 */
[----:B------:R-:W1:Y:S08]  /*14df0*/  S2UR UR4, SR_CgaCtaId ;  /* 0x00000000000479c3 */ /* 0x000e700000008800 */
[----:B------:R-:W-:Y:S01]  /*14e00*/  BAR.SYNC.DEFER_BLOCKING 0x5, 0x180 ;  /* 0x0146000000007b1d */ /* 0x000fe20000010000 */
[----:B------:R-:W-:Y:S01]  /*14e10*/  MOV R17, 0x400 ;  /* 0x0000040000117802 */ /* 0x000fe20000000f00 */
[----:B-1---5:R-:W-:-:S05]  /*14e20*/  IMAD.U32 R0, RZ, RZ, UR4 ;  /* 0x00000004ff007e24 */ /* 0x022fca000f8e00ff */
[----:B------:R-:W-:Y:S01]  /*14e30*/  LEA R17, R0, R17, 0x18 ;  /* 0x0000001100117211 */ /* 0x000fe200078ec0ff */
[----:B------:R-:W-:Y:S04]  /*14e40*/  STL [R1+0x4], R0 ;  /* 0x0000040001007387 */ /* 0x000fe80000100800 */
[----:B------:R-:W1:Y:S04]  /*14e50*/  LDS R2, [R17+0x298d0] ;  /* 0x0298d00011027984 */ /* 0x000e680000000800 */
[----:B-1----:R1:W-:Y:S01]  /*14e60*/  STL [R1+0x18], R2 ;  /* 0x0000180201007387 */ /* 0x0023e20000100800 */
[----:B------:R-:W-:Y:S06]  /*14e70*/  BAR.ARV 0x4, 0x180 ;  /* 0x0106000000007b1d */ /* 0x000fec0000002000 */
[----:B------:R-:W-:Y:S05]  /*14e80*/  BRA `(.L_x_2265) ;  /* 0x0000000000287947 */ /* 0x000fea0003800000 */
.L_x_2264:
[----:B-----5:R-:W-:Y:S01]  /*14e90*/  IMAD.MOV.U32 R3, RZ, RZ, R0 ;  /* 0x000000ffff037224 */ /* 0x020fe200078e0000 */
[----:B------:R-:W-:Y:S01]  /*14ea0*/  @!P1 MOV R0, 0x400 ;  /* 0x0000040000009802 */ /* 0x000fe20000000f00 */
[----:B------:R-:W-:Y:S06]  /*14eb0*/  BAR.SYNC.DEFER_BLOCKING 0x4, 0x180 ;  /* 0x0106000000007b1d */ /* 0x000fec0000010000 */
[----:B------:R-:W1:Y:S02]  /*14ec0*/  @!P1 S2R R3, SR_CgaCtaId ;  /* 0x0000000000039919 */ /* 0x000e640000008800 */
[----:B-1----:R-:W-:Y:S01]  /*14ed0*/  @!P1 LEA R17, R3, R0, 0x18 ;  /* 0x0000000003119211 */ /* 0x002fe200078ec0ff */
[----:B------:R-:W-:Y:S04]  /*14ee0*/  @!P1 STL [R1+0x4], R3 ;  /* 0x0000040301009387 */ /* 0x000fe80000100800 */
[----:B------:R-:W1:Y:S04]  /*14ef0*/  SHFL.IDX PT, R0, R2, RZ, 0x1f ;  /* 0x00001fff02007589 */ /* 0x000e6800000e0000 */
[----:B------:R2:W-:Y:S04]  /*14f00*/  @!P1 STS [R17+0x298d0], R2 ;  /* 0x0298d00211009388 */ /* 0x0005e80000000800 */
[----:B-1----:R2:W-:Y:S01]  /*14f10*/  STL [R1+0x18], R0 ;  /* 0x0000180001007387 */ /* 0x0025e20000100800 */
[----:B------:R-:W-:Y:S06]  /*14f20*/  BAR.ARV 0x5, 0x180 ;  /* 0x0146000000007b1d */ /* 0x000fec0000002000 */
.L_x_2265:
[----:B--2---:R-:W2:Y:S01]  /*14f30*/  LDL R0, [R1+0x18] ;  /* 0x0000180001007983 */ /* 0x004ea20000100800 */
[----:B------:R-:W-:Y:S02]  /*14f40*/  ULDC UR4, c[0x0][0xc38] ;  /* 0x00030e0000047ab9 */ /* 0x000fe40000000800 */
[----:B--2---:R-:W-:-:S13]  /*14f50*/  ISETP.GE.AND P0, PT, R0, UR4, PT ;  /* 0x0000000400007c0c */ /* 0x004fda000bf06270 */
[----:B------:R-:W-:Y:S05]  /*14f60*/  @!P0 BRA `(.L_x_2266) ;  /* 0xffffffb400988947 */ /* 0x000fea000383ffff */
.L_x_2199:
[----:B------:R-:W2:Y:S01]  /*14f70*/  LDL.LU R0, [R1+0x1c] ;  /* 0x00001c0001007983 */ /* 0x000ea20000300800 */
[----:B------:R-:W-:Y:S01]  /*14f80*/  BSSY B0, `(.L_x_2267) ;  /* 0x000000b000007945 */ /* 0x000fe20003800000 */
[----:B------:R-:W3:Y:S01]  /*14f90*/  S2R R5, SR_CgaCtaId ;  /* 0x0000000000057919 */ /* 0x000ee20000008800 */
[----:B--2---:R-:W-:-:S05]  /*14fa0*/  VIADD R0, R0, 0x1 ;  /* 0x0000000100007836 */ /* 0x004fca0000000000 */
[----:B-1----:R-:W-:-:S04]  /*14fb0*/  LEA.HI R2, R0, R0, RZ, 0x1 ;  /* 0x0000000000027211 */ /* 0x002fc800078f08ff */
[----:B------:R-:W-:Y:S02]  /*14fc0*/  LOP3.LUT R3, R2, 0xfffffffe, RZ, 0xc0, !PT ;  /* 0xfffffffe02037812 */ /* 0x000fe400078ec0ff */
[----:B------:R-:W-:-:S03]  /*14fd0*/  MOV R2, 0x400 ;  /* 0x0000040000027802 */ /* 0x000fc60000000f00 */
[----:B------:R-:W-:Y:S01]  /*14fe0*/  IMAD.IADD R0, R0, 0x1, -R3 ;  /* 0x0000000100007824 */ /* 0x000fe200078e0a03 */
[----:B---3--:R-:W-:-:S04]  /*14ff0*/  LEA R4, R5, R2, 0x18 ;  /* 0x0000000205047211 */ /* 0x008fc800078ec0ff */
[----:B------:R-:W-:-:S04]  /*15000*/  SHF.L.U32 R0, R0, 0x1f, RZ ;  /* 0x0000001f00007819 */ /* 0x000fc800000006ff */
[----:B------:R-:W1:Y:S02]  /*15010*/  SYNCS.PHASECHK.TRANS64.TRYWAIT P0, [R4+URZ+0x29820], R0 ;  /* 0x02982000040075a7 */ /* 0x000e64000800017f */
[----:B-1----:R-:W-:Y:S05]  /*15020*/  @!P0 BRA `(.L_x_2268) ;  /* 0x0000002800148947 */ /* 0x002fea0003800000 */
.L_x_2353:
[----:B------:R-:W-:Y:S05]  /*15030*/  BSYNC B0 ;  /* 0x0000000000007941 */ /* 0x000fea0003800000 */
.L_x_2267:
[----:B------:R-:W-:-:S03]  /*15040*/  UMOV UR4, 0xffffffff ;  /* 0xffffffff00047882 */ /* 0x000fc60000000000 */
[----:B------:R-:W-:Y:S05]  /*15050*/  BRA.DIV UR4, `(.L_x_2269) ;  /* 0x0000002a041c7947 */ /* 0x000fea000b800000 */
[----:B-1----:R-:W1:Y:S02]  /*15060*/  S2R R0, SR_TID.X ;  /* 0x0000000000007919 */ /* 0x002e640000002100 */
[----:B-1----:R-:W-:-:S04]  /*15070*/  SHF.R.U32.HI R0, RZ, 0x5, R0 ;  /* 0x00000005ff007819 */ /* 0x002fc80000011600 */
[----:B------:R-:W-:-:S05]  /*15080*/  LOP3.LUT R0, R0, 0x3, RZ, 0xc0, !PT ;  /* 0x0000000300007812 */ /* 0x000fca00078ec0ff */
[----:B------:R1:W2:Y:S02]  /*15090*/  SHFL.IDX PT, R14, R0, RZ, 0x1f ;  /* 0x00001fff000e7589 */ /* 0x0002a400000e0000 */
.L_x_2356:
[----:B--2---:R-:W-:Y:S01]  /*150a0*/  ISETP.NE.AND P0, PT, R14, RZ, PT ;  /* 0x000000ff0e00720c */ /* 0x004fe20003f05270 */
[----:B------:R-:W-:-:S12]  /*150b0*/  BSSY B0, `(.L_x_2270) ;  /* 0x000002c000007945 */ /* 0x000fd80003800000 */
[----:B------:R-:W-:Y:S05]  /*150c0*/  @P0 BRA `(.L_x_2271) ;  /* 0x0000000000a80947 */ /* 0x000fea0003800000 */
[----:B------:R-:W-:-:S03]  /*150d0*/  UMOV UR4, 0xffffffff ;  /* 0xffffffff00047882 */ /* 0x000fc60000000000 */
[----:B------:R-:W-:Y:S05]  /*150e0*/  BRA.DIV UR4, `(.L_x_2272) ;  /* 0x0000002a042c7947 */ /* 0x000fea000b800000 */
[----:B------:R-:W-:-:S13]  /*150f0*/  ELECT P6, URZ, PT ;  /* 0x00000000003f782f */ /* 0x000fda00038c0000 */
.L_x_2359:
[----:B------:R-:W-:Y:S05]  /*15100*/  @!P6 BRA `(.L_x_2271) ;  /* 0x000000000098e947 */ /* 0x000fea0003800000 */
[----:B------:R-:W-:-:S06]  /*15110*/  ULOP3.LUT UR4, UR36, 0x2, URZ, 0xfc, !UPT ;  /* 0x0000000224047892 */ /* 0x000fcc000f8efc3f */
[----:B-1----:R-:W-:-:S05]  /*15120*/  IMAD.U32 R0, RZ, RZ, UR4 ;  /* 0x00000004ff007e24 */ /* 0x002fca000f8e00ff */
[----:B------:R-:W-:-:S13]  /*15130*/  ISETP.NE.AND P0, PT, R0, 0x3, PT ;  /* 0x000000030000780c */ /* 0x000fda0003f05270 */
[----:B------:R-:W-:Y:S05]  /*15140*/  @!P0 BRA `(.L_x_2273) ;  /* 0x0000000000048947 */ /* 0x000fea0003800000 */
[----:B------:R-:W-:Y:S01]  /*15150*/  BPT.TRAP 0x1 ;  /* 0x000000040000795c */ /* 0x000fe20000300000 */
.L_x_2273:
[C---:B------:R-:W-:Y:S01]  /*15160*/  IMAD R5, R19.reuse, 0x8, R4 ;  /* 0x0000000813057824 */ /* 0x040fe200078e0204 */
[----:B------:R-:W-:Y:S01]  /*15170*/  SHF.L.U32 R0, R32, 0x1f, RZ ;  /* 0x0000001f20007819 */ /* 0x000fe200000006ff */
[----:B------:R-:W-:-:S03]  /*15180*/  VIADD R19, R19, 0x1 ;  /* 0x0000000113137836 */ /* 0x000fc60000000000 */
[----:B------:R-:W1:Y:S02]  /*15190*/  SYNCS.PHASECHK.TRANS64.TRYWAIT P1, [R5+URZ+0x29840], R0 ;  /* 0x02984000050075a7 */ /* 0x000e64000802017f */
[----:B------:R-:W-:-:S04]  /*151a0*/  ISETP.NE.AND P2, PT, R19, 0x2, PT ;  /* 0x000000021300780c */ /* 0x000fc80003f45270 */
[----:B------:R-:W-:Y:S01]  /*151b0*/  SEL R3, RZ, 0x1, P2 ;  /* 0x00000001ff037807 */ /* 0x000fe20001000000 */
[----:B-1----:R-:W-:Y:S08]  /*151c0*/  @!P1 BRA `(.L_x_2274) ;  /* 0x0000002800149947 */ /* 0x002ff00003800000 */
.L_x_2360:
[----:B------:R-:W-:Y:S02]  /*151d0*/  SEL R19, R19, RZ, P2 ;  /* 0x000000ff13137207 */ /* 0x000fe40001000000 */
[----:B------:R-:W-:Y:S01]  /*151e0*/  LOP3.LUT R2, R32, R3, RZ, 0x3c, !PT ;  /* 0x0000000320027212 */ /* 0x000fe200078e3cff */
[----:B------:R-:W-:Y:S06]  /*151f0*/  @!P0 BRA `(.L_x_2275) ;  /* 0x0000000000048947 */ /* 0x000fec0003800000 */
[----:B------:R-:W-:Y:S01]  /*15200*/  BPT.TRAP 0x1 ;  /* 0x000000040000795c */ /* 0x000fe20000300000 */
.L_x_2275:
[----:B------:R-:W-:Y:S01]  /*15210*/  IMAD R19, R19, 0x8, R4 ;  /* 0x0000000813137824 */ /* 0x000fe200078e0204 */
[----:B------:R-:W-:-:S04]  /*15220*/  SHF.L.U32 R2, R2, 0x1f, RZ ;  /* 0x0000001f02027819 */ /* 0x000fc800000006ff */
[----:B------:R-:W2:Y:S02]  /*15230*/  SYNCS.PHASECHK.TRANS64.TRYWAIT P1, [R19+URZ+0x29840], R2 ;  /* 0x02984002130075a7 */ /* 0x000ea4000802017f */
[----:B--2---:R-:W-:Y:S05]  /*15240*/  @!P1 BRA `(.L_x_2276) ;  /* 0x0000002800089947 */ /* 0x004fea0003800000 */
.L_x_2361:
[----:B------:R-:W-:Y:S05]  /*15250*/  @!P0 BRA `(.L_x_2277) ;  /* 0x0000000000048947 */ /* 0x000fea0003800000 */
[----:B------:R-:W-:Y:S01]  /*15260*/  BPT.TRAP 0x1 ;  /* 0x000000040000795c */ /* 0x000fe20000300000 */
.L_x_2277:
[----:B------:R-:W3:Y:S02]  /*15270*/  SYNCS.PHASECHK.TRANS64.TRYWAIT P1, [R5+URZ+0x29860], R0 ;  /* 0x02986000050075a7 */ /* 0x000ee4000802017f */
[----:B---3--:R-:W-:Y:S05]  /*15280*/  @!P1 BRA `(.L_x_2278) ;  /* 0x00000028000c9947 */ /* 0x008fea0003800000 */
.L_x_2362:
[----:B------:R-:W-:Y:S05]  /*15290*/  @!P0 BRA `(.L_x_2279) ;  /* 0x0000000000048947 */ /* 0x000fea0003800000 */
[----:B------:R-:W-:Y:S01]  /*152a0*/  BPT.TRAP 0x1 ;  /* 0x000000040000795c */ /* 0x000fe20000300000 */
.L_x_2279:
[----:B------:R-:W4:Y:S02]  /*152b0*/  SYNCS.PHASECHK.TRANS64.TRYWAIT P1, [R19+URZ+0x29860], R2 ;  /* 0x02986002130075a7 */ /* 0x000f24000802017f */
[----:B----4-:R-:W-:Y:S05]  /*152c0*/  @!P1 BRA `(.L_x_2280) ;  /* 0x0000002800109947 */ /* 0x010fea0003800000 */
.L_x_2363:
[----:B------:R-:W-:Y:S05]  /*152d0*/  @!P0 BRA `(.L_x_2281) ;  /* 0x0000000000048947 */ /* 0x000fea0003800000 */
[----:B------:R-:W-:Y:S01]  /*152e0*/  BPT.TRAP 0x1 ;  /* 0x000000040000795c */ /* 0x000fe20000300000 */
.L_x_2281:
[----:B------:R-:W5:Y:S02]  /*152f0*/  SYNCS.PHASECHK.TRANS64.TRYWAIT P1, [R5+URZ+0x29880], R0 ;  /* 0x02988000050075a7 */ /* 0x000f64000802017f */
[----:B-----5:R-:W-:Y:S05]  /*15300*/  @!P1 BRA `(.L_x_2282) ;  /* 0x0000002800149947 */ /* 0x020fea0003800000 */
.L_x_2364:
[----:B------:R-:W-:Y:S05]  /*15310*/  @!P0 BRA `(.L_x_2283) ;  /* 0x0000000000048947 */ /* 0x000fea0003800000 */
[----:B------:R-:W-:Y:S01]  /*15320*/  BPT.TRAP 0x1 ;  /* 0x000000040000795c */ /* 0x000fe20000300000 */
.L_x_2283:
[----:B------:R0:W0:Y:S02]  /*15330*/  SYNCS.PHASECHK.TRANS64.TRYWAIT P0, [R19+URZ+0x29880], R2 ;  /* 0x02988002130075a7 */ /* 0x000024000800017f */
[----:B0-----:R-:W-:Y:S05]  /*15340*/  @!P0 NANOSLEEP.SYNCS 0x989680 ;  /* 0x009896800000895d */ /* 0x001fea0003900000 */
[----:B------:R-:W0:Y:S02]  /*15350*/  @!P0 SYNCS.PHASECHK.TRANS64 P0, [R19+URZ+0x29880], R2 ;  /* 0x02988002130085a7 */ /* 0x000e24000800007f */
[----:B0-----:R-:W-:Y:S05]  /*15360*/  @!P0 BRA `(.L_x_2283) ;  /* 0xfffffffc00f08947 */ /* 0x001fea000383ffff */
.L_x_2271:
[----:B------:R-:W-:Y:S05]  /*15370*/  BSYNC B0 ;  /* 0x0000000000007941 */ /* 0x000fea0003800000 */
.L_x_2270:
[----:B------:R-:W-:Y:S05]  /*15380*/  EXIT ;  /* 0x000000000000794d */ /* 0x000fea0003800000 */
.L_x_2146:
[----:B0-----:R-:W-:-:S04]  /*15390*/  IMAD.U32 R3, RZ, RZ, UR41 ;  /* 0x00000029ff037e24 */ /* 0x001fc8000f8e00ff */
[----:B------:R0:W1:Y:S03]  /*153a0*/  SYNCS.PHASECHK.TRANS64.TRYWAIT P1, [R3+URZ+0x29800], R6 ;  /* 0x02980006030075a7 */ /* 0x000066000802017f */
[----:B-1----:R-:W-:Y:S05]  /*153b0*/  @!P1 NANOSLEEP.SYNCS 0x989680 ;  /* 0x009896800000995d */ /* 0x002fea0003900000 */
[----:B------:R-:W1:Y:S02]  /*153c0*/  @!P1 SYNCS.PHASECHK.TRANS64 P1, [R3+URZ+0x29800], R6 ;  /* 0x02980006030095a7 */ /* 0x000e64000802007f */
[----:B-1----:R-:W-:Y:S05]  /*153d0*/  @!P1 BRA `(.L_x_2146) ;  /* 0xfffffffc00ec9947 */ /* 0x002fea000383ffff */
[----:B------:R-:W-:Y:S05]  /*153e0*/  BRA `(.L_x_2284) ;  /* 0xfffffec400587947 */ /* 0x000fea000383ffff */
.L_x_2150:
[----:B-1----:R1:W2:Y:S02]  /*153f0*/  SYNCS.PHASECHK.TRANS64.TRYWAIT P1, [R2+URZ+0x29830], R3 ;  /* 0x02983003020075a7 */ /* 0x0022a4000802017f */
[----:B--2---:R-:W-:Y:S05]  /*15400*/  @!P1 NANOSLEEP.SYNCS 0x989680 ;  /* 0x009896800000995d */ /* 0x004fea0003900000 */
[----:B------:R-:W2:Y:S02]  /*15410*/  @!P1 SYNCS.PHASECHK.TRANS64 P1, [R2+URZ+0x29830], R3 ;  /* 0x02983003020095a7 */ /* 0x000ea4000802007f */
[----:B--2---:R-:W-:Y:S05]  /*15420*/  @!P1 BRA `(.L_x_2150) ;  /* 0xfffffffc00f09947 */ /* 0x004fea000383ffff */
[----:B------:R-:W-:Y:S05]  /*15430*/  BRA `(.L_x_2149) ;  /* 0xfffffec400747947 */ /* 0x000fea000383ffff */
.L_x_2156:
[----:B-1----:R-:W-:-:S04]  /*15440*/  MOV R7, UR6 ;  /* 0x0000000600077c02 */ /* 0x002fc80008000f00 */
[----:B------:R1:W2:Y:S03]  /*15450*/  SYNCS.PHASECHK.TRANS64.TRYWAIT P1, [R7+URZ+0x29830], R6 ;  /* 0x02983006070075a7 */ /* 0x0002a6000802017f */
[----:B--2---:R-:W-:Y:S05]  /*15460*/  @!P1 NANOSLEEP.SYNCS 0x989680 ;  /* 0x009896800000995d */ /* 0x004fea0003900000 */
[----:B------:R-:W2:Y:S02]  /*15470*/  @!P1 SYNCS.PHASECHK.TRANS64 P1, [R7+URZ+0x29830], R6 ;  /* 0x02983006070095a7 */ /* 0x000ea4000802007f */
[----:B--2---:R-:W-:Y:S05]  /*15480*/  @!P1 BRA `(.L_x_2156) ;  /* 0xfffffffc00ec9947 */ /* 0x004fea000383ffff */
[----:B------:R-:W-:Y:S05]  /*15490*/  BRA `(.L_x_2153) ;  /* 0xffffff0000f87947 */ /* 0x000fea000383ffff */
.L_x_2160:
[----:B-1----:R-:W-:-:S04]  /*154a0*/  IMAD.U32 R7, RZ, RZ, UR6 ;  /* 0x00000006ff077e24 */ /* 0x002fc8000f8e00ff */
[----:B------:R1:W2:Y:S03]  /*154b0*/  SYNCS.PHASECHK.TRANS64.TRYWAIT P1, [R7+URZ+0x29850], R6 ;  /* 0x02985006070075a7 */ /* 0x0002a6000802017f */
[----:B--2---:R-:W-:Y:S05]  /*154c0*/  @!P1 NANOSLEEP.SYNCS 0x989680 ;  /* 0x009896800000995d */ /* 0x004fea0003900000 */
[----:B------:R-:W2:Y:S02]  /*154d0*/  @!P1 SYNCS.PHASECHK.TRANS64 P1, [R7+URZ+0x29850], R6 ;  /* 0x02985006070095a7 */ /* 0x000ea4000802007f */
[----:B--2---:R-:W-:Y:S05]  /*154e0*/  @!P1 BRA `(.L_x_2160) ;  /* 0xfffffffc00ec9947 */ /* 0x004fea000383ffff */
[----:B------:R-:W-:Y:S05]  /*154f0*/  BRA `(.L_x_2157) ;  /* 0xffffff1000007947 */ /* 0x000fea000383ffff */
.L_x_2168:
[----:B-1----:R-:W-:-:S04]  /*15500*/  IMAD.U32 R7, RZ, RZ, UR6 ;  /* 0x00000006ff077e24 */ /* 0x002fc8000f8e00ff */
[----:B------:R1:W2:Y:S03]  /*15510*/  SYNCS.PHASECHK.TRANS64.TRYWAIT P1, [R7+URZ+0x29830], R6 ;  /* 0x02983006070075a7 */ /* 0x0002a6000802017f */
[----:B--2---:R-:W-:Y:S05]  /*15520*/  @!P1 NANOSLEEP.SYNCS 0x989680 ;  /* 0x009896800000995d */ /* 0x004fea0003900000 */
[----:B------:R-:W2:Y:S02]  /*15530*/  @!P1 SYNCS.PHASECHK.TRANS64 P1, [R7+URZ+0x29830], R6 ;  /* 0x02983006070095a7 */ /* 0x000ea4000802007f */
[----:B--2---:R-:W-:Y:S05]  /*15540*/  @!P1 BRA `(.L_x_2168) ;  /* 0xfffffffc00ec9947 */ /* 0x004fea000383ffff */
[----:B------:R-:W-:Y:S05]  /*15550*/  BRA `(.L_x_2165) ;  /* 0xffffff4400687947 */ /* 0x000fea000383ffff */
.L_x_2172:
[----:B-1----:R-:W-:-:S04]  /*15560*/  IMAD.U32 R7, RZ, RZ, UR6 ;  /* 0x00000006ff077e24 */ /* 0x002fc8000f8e00ff */
[----:B------:R1:W2:Y:S03]  /*15570*/  SYNCS.PHASECHK.TRANS64.TRYWAIT P1, [R7+URZ+0x29850], R6 ;  /* 0x02985006070075a7 */ /* 0x0002a6000802017f */
[----:B--2---:R-:W-:Y:S05]  /*15580*/  @!P1 NANOSLEEP.SYNCS 0x989680 ;  /* 0x009896800000995d */ /* 0x004fea0003900000 */
[----:B------:R-:W2:Y:S02]  /*15590*/  @!P1 SYNCS.PHASECHK.TRANS64 P1, [R7+URZ+0x29850], R6 ;  /* 0x02985006070095a7 */ /* 0x000ea4000802007f */
[----:B--2---:R-:W-:Y:S05]  /*155a0*/  @!P1 BRA `(.L_x_2172) ;  /* 0xfffffffc00ec9947 */ /* 0x004fea000383ffff */
[----:B------:R-:W-:Y:S05]  /*155b0*/  BRA `(.L_x_2169) ;  /* 0xffffff5000707947 */ /* 0x000fea000383ffff */
.L_x_2179:
[----:B-1----:R-:W-:-:S04]  /*155c0*/  IMAD.U32 R5, RZ, RZ, UR9 ;  /* 0x00000009ff057e24 */ /* 0x002fc8000f8e00ff */
[----:B------:R1:W2:Y:S03]  /*155d0*/  SYNCS.PHASECHK.TRANS64.TRYWAIT P1, [R5+URZ+0x29850], R0 ;  /* 0x02985000050075a7 */ /* 0x0002a6000802017f */
[----:B--2---:R-:W-:Y:S05]  /*155e0*/  @!P1 NANOSLEEP.SYNCS 0x989680 ;  /* 0x009896800000995d */ /* 0x004fea0003900000 */
[----:B------:R-:W2:Y:S02]  /*155f0*/  @!P1 SYNCS.PHASECHK.TRANS64 P1, [R5+URZ+0x29850], R0 ;  /* 0x02985000050095a7 */ /* 0x000ea4000802007f */
[----:B--2---:R-:W-:Y:S05]  /*15600*/  @!P1 BRA `(.L_x_2179) ;  /* 0xfffffffc00ec9947 */ /* 0x004fea000383ffff */
[----:B------:R-:W-:Y:S05]  /*15610*/  BRA `(.L_x_2178) ;  /* 0xffffff7800cc7947 */ /* 0x000fea000383ffff */
.L_x_2213:
        /* <DEDUP_REMOVED lines=10> */
.L_x_2285:
[----:B------:R-:W-:Y:S05]  /*156c0*/  BRA `(.L_x_2286) ;  /* 0xffffffb800b87947 */ /* 0x000fea000383ffff */
.L_x_2216:
[----:B0-----:R0:W1:Y:S02]  /*156d0*/  SYNCS.PHASECHK.TRANS64.TRYWAIT P0, [R0+URZ+0x29880], R28 ;  /* 0x0298801c000075a7 */ /* 0x001064000800017f */
[----:B-1----:R-:W-:Y:S05]  /*156e0*/  @!P0 NANOSLEEP.SYNCS 0x989680 ;  /* 0x009896800000895d */ /* 0x002fea0003900000 */
[----:B------:R-:W1:Y:S02]  /*156f0*/  @!P0 SYNCS.PHASECHK.TRANS64 P0, [R0+URZ+0x29880], R28 ;  /* 0x0298801c000085a7 */ /* 0x000e64000800007f */
[----:B-1----:R-:W-:Y:S05]  /*15700*/  @!P0 BRA `(.L_x_2216) ;  /* 0xfffffffc00f08947 */ /* 0x002fea000383ffff */
[----:B------:R-:W-:Y:S05]  /*15710*/  BRA `(.L_x_2287) ;  /* 0xffffffbc00e47947 */ /* 0x000fea000383ffff */
.L_x_2217:
        /* <DEDUP_REMOVED lines=8> */
.L_x_2289:
[----:B------:R-:W-:Y:S05]  /*157a0*/  BSYNC B0 ;  /* 0x0000000000007941 */ /* 0x000fea0003800000 */
.L_x_2288:
        /* <DEDUP_REMOVED lines=14> */
.L_x_2290:
[----:B------:R-:W-:Y:S02]  /*15890*/  IMAD.MOV.U32 R13, RZ, RZ, R8 ;  /* 0x000000ffff0d7224 */ /* 0x000fe400078e0008 */
[----:B------:R-:W-:Y:S02]  /*158a0*/  IMAD.MOV.U32 R12, RZ, RZ, 0x1 ;  /* 0x00000001ff0c7424 */ /* 0x000fe400078e00ff */
[----:B------:R-:W-:-:S07]  /*158b0*/  IMAD.MOV.U32 R2, RZ, RZ, R14 ;  /* 0x000000ffff027224 */ /* 0x000fce00078e000e */
[----:B------:R-:W-:Y:S05]  /*158c0*/  WARPSYNC.COLLECTIVE R15, `(.L_x_2291) ;  /* 0x000000000f087348 */ /* 0x000fea0003c00000 */
[----:B------:R0:W1:Y:S02]  /*158d0*/  SHFL.IDX P6, R14, R13, R12, R11 ;  /* 0x0000000c0d0e7389 */ /* 0x00006400000c000b */
[----:B01----:R-:W-:Y:S01]  /*158e0*/  ENDCOLLECTIVE ;  /* 0x000000000000791b */ /* 0x003fe20003800000 */
.L_x_2291:
[----:B------:R-:W-:-:S05]  /*158f0*/  IADD3 R2, P0, R36, R2, RZ ;  /* 0x0000000224027210 */ /* 0x000fca0007f1e0ff */
[----:B------:R-:W-:Y:S01]  /*15900*/  IMAD.X R3, RZ, RZ, R3, P0 ;  /* 0x000000ffff037224 */ /* 0x000fe200000e0603 */
[----:B------:R-:W-:Y:S02]  /*15910*/  ISETP.LT.OR P0, PT, R21, 0x1, P2 ;  /* 0x000000011500780c */ /* 0x000fe40001701670 */
[----:B------:R-:W-:-:S11]  /*15920*/  MOV R13, R9 ;  /* 0x00000009000d7202 */ /* 0x000fd60000000f00 */
        /* <DEDUP_REMOVED lines=10> */
.L_x_2292:
[----:B------:R-:W-:Y:S02]  /*159d0*/  IMAD.MOV.U32 R13, RZ, RZ, R8 ;  /* 0x000000ffff0d7224 */ /* 0x000fe400078e0008 */
[----:B------:R-:W-:Y:S02]  /*159e0*/  IMAD.MOV.U32 R12, RZ, RZ, 0x2 ;  /* 0x00000002ff0c7424 */ /* 0x000fe400078e00ff */
[----:B------:R-:W-:-:S07]  /*159f0*/  IMAD.MOV.U32 R2, RZ, RZ, R14 ;  /* 0x000000ffff027224 */ /* 0x000fce00078e000e */
[----:B------:R-:W-:Y:S05]  /*15a00*/  WARPSYNC.COLLECTIVE R15, `(.L_x_2293) ;  /* 0x000000000f087348 */ /* 0x000fea0003c00000 */
[----:B------:R0:W1:Y:S02]  /*15a10*/  SHFL.IDX P6, R14, R13, R12, R11 ;  /* 0x0000000c0d0e7389 */ /* 0x00006400000c000b */
[----:B01----:R-:W-:Y:S01]  /*15a20*/  ENDCOLLECTIVE ;  /* 0x000000000000791b */ /* 0x003fe20003800000 */
.L_x_2293:
        /* <DEDUP_REMOVED lines=14> */
.L_x_2294:
[----:B------:R-:W-:Y:S02]  /*15b10*/  IMAD.MOV.U32 R13, RZ, RZ, R8 ;  /* 0x000000ffff0d7224 */ /* 0x000fe400078e0008 */
[----:B------:R-:W-:Y:S02]  /*15b20*/  IMAD.MOV.U32 R12, RZ, RZ, 0x3 ;  /* 0x00000003ff0c7424 */ /* 0x000fe400078e00ff */
[----:B------:R-:W-:-:S07]  /*15b30*/  IMAD.MOV.U32 R2, RZ, RZ, R14 ;  /* 0x000000ffff027224 */ /* 0x000fce00078e000e */
[----:B------:R-:W-:Y:S05]  /*15b40*/  WARPSYNC.COLLECTIVE R15, `(.L_x_2295) ;  /* 0x000000000f087348 */ /* 0x000fea0003c00000 */
[----:B------:R0:W1:Y:S02]  /*15b50*/  SHFL.IDX P6, R14, R13, R12, R11 ;  /* 0x0000000c0d0e7389 */ /* 0x00006400000c000b */
[----:B01----:R-:W-:Y:S01]  /*15b60*/  ENDCOLLECTIVE ;  /* 0x000000000000791b */ /* 0x003fe20003800000 */
.L_x_2295:
        /* <DEDUP_REMOVED lines=13> */
.L_x_2296:
[----:B------:R-:W-:Y:S01]  /*15c40*/  @!PT LDS RZ, [RZ] ;  /* 0x00000000fffff984 */ /* 0x000fe20000000800 */
[----:B------:R-:W-:Y:S01]  /*15c50*/  @!PT LDS RZ, [RZ] ;  /* 0x00000000fffff984 */ /* 0x000fe20000000800 */
[----:B------:R-:W-:Y:S01]  /*15c60*/  @!PT LDS RZ, [RZ] ;  /* 0x00000000fffff984 */ /* 0x000fe20000000800 */
[----:B------:R0:W-:Y:S01]  /*15c70*/  LDGSTS.E.BYPASS.LTC128B.128 [R10+0xc400], desc[UR50][R2.64+0x40], !P0 ;  /* 0x0c400040020a7fae */ /* 0x0001e2000c101d72 */
[----:B------:R-:W-:Y:S02]  /*15c80*/  IMAD.MOV.U32 R13, RZ, RZ, R22 ;  /* 0x000000ffff0d7224 */ /* 0x000fe400078e0016 */
[----:B------:R-:W-:Y:S02]  /*15c90*/  IMAD.MOV.U32 R12, RZ, RZ, RZ ;  /* 0x000000ffff0c7224 */ /* 0x000fe400078e00ff */
[----:B0-----:R-:W-:-:S07]  /*15ca0*/  IMAD.MOV.U32 R2, RZ, RZ, R14 ;  /* 0x000000ffff027224 */ /* 0x001fce00078e000e */
[----:B------:R-:W-:Y:S05]  /*15cb0*/  WARPSYNC.COLLECTIVE R15, `(.L_x_2297) ;  /* 0x000000000f087348 */ /* 0x000fea0003c00000 */
[----:B------:R0:W1:Y:S02]  /*15cc0*/  SHFL.IDX P6, R14, R13, R12, R11 ;  /* 0x0000000c0d0e7389 */ /* 0x00006400000c000b */
[----:B01----:R-:W-:Y:S01]  /*15cd0*/  ENDCOLLECTIVE ;  /* 0x000000000000791b */ /* 0x003fe20003800000 */
.L_x_2297:
        /* <DEDUP_REMOVED lines=14> */
.L_x_2298:
        /* <DEDUP_REMOVED lines=8> */
.L_x_2222:
[----:B---3--:R3:W4:Y:S02]  /*15e40*/  SYNCS.PHASECHK.TRANS64.TRYWAIT P0, [R0+URZ+0x29840], R28 ;  /* 0x0298401c000075a7 */ /* 0x008724000800017f */
[----:B----4-:R-:W-:Y:S05]  /*15e50*/  @!P0 NANOSLEEP.SYNCS 0x989680 ;  /* 0x009896800000895d */ /* 0x010fea0003900000 */
[----:B------:R-:W4:Y:S02]  /*15e60*/  @!P0 SYNCS.PHASECHK.TRANS64 P0, [R0+URZ+0x29840], R28 ;  /* 0x0298401c000085a7 */ /* 0x000f24000800007f */
[----:B----4-:R-:W-:Y:S05]  /*15e70*/  @!P0 BRA `(.L_x_2222) ;  /* 0xfffffffc00f08947 */ /* 0x010fea000383ffff */
[----:B------:R-:W-:Y:S05]  /*15e80*/  BRA `(.L_x_2300) ;  /* 0xffffffbc00dc7947 */ /* 0x000fea000383ffff */
.L_x_2223:
        /* <DEDUP_REMOVED lines=8> */
.L_x_2302:
[----:B------:R-:W-:Y:S05]  /*15f10*/  BSYNC B0 ;  /* 0x0000000000007941 */ /* 0x000fea0003800000 */
.L_x_2301:
[----:B------:R-:W-:Y:S01]  /*15f20*/  IMAD.MOV.U32 R13, RZ, RZ, R4 ;  /* 0x000000ffff0d7224 */ /* 0x000fe200078e0004 */
[----:B------:R-:W-:Y:S01]  /*15f30*/  MOV R2, R14 ;  /* 0x0000000e00027202 */ /* 0x000fe20000000f00 */
[----:B------:R-:W-:Y:S01]  /*15f40*/  IMAD.MOV.U32 R12, RZ, RZ, RZ ;  /* 0x000000ffff0c7224 */ /* 0x000fe200078e00ff */
[----:B------:R-:W-:Y:S01]  /*15f50*/  LOP3.LUT P1, RZ, R16, 0x4, RZ, 0xc0, !PT ;  /* 0x0000000410ff7812 */ /* 0x000fe2000782c0ff */
[----:B------:R-:W-:Y:S02]  /*15f60*/  IMAD.MOV.U32 R11, RZ, RZ, 0x1c1f ;  /* 0x00001c1fff0b7424 */ /* 0x000fe400078e00ff */
[----:B------:R-:W-:Y:S02]  /*15f70*/  IMAD.MOV.U32 R15, RZ, RZ, -0x1 ;  /* 0xffffffffff0f7424 */ /* 0x000fe400078e00ff */
[C-C-:B------:R-:W-:Y:S02]  /*15f80*/  @P5 IMAD.IADD R21, R17.reuse, 0x1, R5.reuse ;  /* 0x0000000111155824 */ /* 0x140fe400078e0205 */
[----:B------:R-:W-:-:S07]  /*15f90*/  @P4 IMAD.IADD R23, R17, 0x1, R5 ;  /* 0x0000000111174824 */ /* 0x000fce00078e0205 */
[----:B------:R-:W-:Y:S05]  /*15fa0*/  WARPSYNC.COLLECTIVE R15, `(.L_x_2303) ;  /* 0x000000000f087348 */ /* 0x000fea0003c00000 */
[----:B------:R0:W1:Y:S02]  /*15fb0*/  SHFL.IDX P6, R14, R13, R12, R11 ;  /* 0x0000000c0d0e7389 */ /* 0x00006400000c000b */
[----:B01----:R-:W-:Y:S01]  /*15fc0*/  ENDCOLLECTIVE ;  /* 0x000000000000791b */ /* 0x003fe20003800000 */
.L_x_2303:
[----:B------:R-:W-:Y:S02]  /*15fd0*/  IMAD.MOV.U32 R13, RZ, RZ, R7 ;  /* 0x000000ffff0d7224 */ /* 0x000fe400078e0007 */
[----:B------:R-:W-:Y:S01]  /*15fe0*/  IMAD.MOV.U32 R12, RZ, RZ, 0x1 ;  /* 0x00000001ff0c7424 */ /* 0x000fe200078e00ff */
[----:B------:R-:W-:Y:S02]  /*15ff0*/  @P5 IADD3 R8, P0, R36, R14, RZ ;  /* 0x0000000e24085210 */ /* 0x000fe40007f1e0ff */
[----:B------:R-:W-:-:S03]  /*16000*/  LOP3.LUT P6, RZ, R16, 0x8, RZ, 0xc0, !PT ;  /* 0x0000000810ff7812 */ /* 0x000fc600078cc0ff */
[----:B------:R-:W-:Y:S01]  /*16010*/  @P5 IMAD.X R3, RZ, RZ, R2, P0 ;  /* 0x000000ffff035224 */ /* 0x000fe200000e0602 */
[----:B------:R-:W-:Y:S01]  /*16020*/  LOP3.LUT P0, RZ, R16, 0x10, RZ, 0xc0, !PT ;  /* 0x0000001010ff7812 */ /* 0x000fe2000780c0ff */
[----:B------:R-:W-:-:S12]  /*16030*/  @P5 IMAD.MOV.U32 R2, RZ, RZ, R8 ;  /* 0x000000ffff025224 */ /* 0x000fd800078e0008 */
        /* <DEDUP_REMOVED lines=8> */
.L_x_2304:
[----:B------:R-:W-:Y:S01]  /*160c0*/  @!PT LDS RZ, [RZ] ;  /* 0x00000000fffff984 */ /* 0x000fe20000000800 */
[----:B------:R-:W-:Y:S01]  /*160d0*/  @!PT LDS RZ, [RZ] ;  /* 0x00000000fffff984 */ /* 0x000fe20000000800 */
[----:B------:R-:W-:Y:S01]  /*160e0*/  @!PT LDS RZ, [RZ] ;  /* 0x00000000fffff984 */ /* 0x000fe20000000800 */
        /* <DEDUP_REMOVED lines=8> */
.L_x_2305:
[----:B------:R-:W-:Y:S02]  /*16170*/  IMAD.MOV.U32 R13, RZ, RZ, R7 ;  /* 0x000000ffff0d7224 */ /* 0x000fe400078e0007 */
[----:B------:R-:W-:Y:S01]  /*16180*/  IMAD.MOV.U32 R12, RZ, RZ, 0x2 ;  /* 0x00000002ff0c7424 */ /* 0x000fe200078e00ff */
[----:B------:R-:W-:Y:S02]  /*16190*/  @P4 IADD3 R8, P0, R36, R14, RZ ;  /* 0x0000000e24084210 */ /* 0x000fe40007f1e0ff */
[----:B------:R-:W-:-:S03]  /*161a0*/  LOP3.LUT P6, RZ, R16, 0x10, RZ, 0xc0, !PT ;  /* 0x0000001010ff7812 */ /* 0x000fc600078cc0ff */
[----:B------:R-:W-:Y:S02]  /*161b0*/  @P4 IMAD.X R25, RZ, RZ, R2, P0 ;  /* 0x000000ffff194224 */ /* 0x000fe400000e0602 */
[----:B------:R-:W-:Y:S02]  /*161c0*/  @P4 IMAD.MOV.U32 R2, RZ, RZ, R8 ;  /* 0x000000ffff024224 */ /* 0x000fe400078e0008 */
[----:B------:R-:W-:-:S06]  /*161d0*/  @P4 IMAD.MOV.U32 R3, RZ, RZ, R25 ;  /* 0x000000ffff034224 */ /* 0x000fcc00078e0019 */
[----:B------:R-:W-:Y:S01]  /*161e0*/  @!PT LDS RZ, [RZ] ;  /* 0x00000000fffff984 */ /* 0x000fe20000000800 */
[----:B------:R-:W-:Y:S01]  /*161f0*/  @!PT LDS RZ, [RZ] ;  /* 0x00000000fffff984 */ /* 0x000fe20000000800 */
[----:B------:R-:W-:Y:S01]  /*16200*/  @!PT LDS RZ, [RZ] ;  /* 0x00000000fffff984 */ /* 0x000fe20000000800 */
[----:B------:R0:W-:Y:S02]  /*16210*/  @P4 LDGSTS.E.BYPASS.LTC128B.128 [R23+0x1ac00], desc[UR50][R2.64], !P6 ;  /* 0x1ac0000002174fae */ /* 0x0001e4000f101d72 */
[----:B0-----:R-:W-:Y:S05]  /*16220*/  WARPSYNC.COLLECTIVE R15, `(.L_x_2306) ;  /* 0x000000000f087348 */ /* 0x001fea0003c00000 */
[----:B------:R1:W2:Y:S02]  /*16230*/  SHFL.IDX P6, R14, R13, R12, R11 ;  /* 0x0000000c0d0e7389 */ /* 0x0002a400000c000b */
[----:B012---:R-:W-:Y:S01]  /*16240*/  ENDCOLLECTIVE ;  /* 0x000000000000791b */ /* 0x007fe20003800000 */
.L_x_2306:
[----:B------:R-:W-:Y:S01]  /*16250*/  @!PT LDS RZ, [RZ] ;  /* 0x00000000fffff984 */ /* 0x000fe20000000800 */
[----:B------:R-:W-:Y:S01]  /*16260*/  @!PT LDS RZ, [RZ] ;  /* 0x00000000fffff984 */ /* 0x000fe20000000800 */
[----:B------:R-:W-:Y:S01]  /*16270*/  @!PT LDS RZ, [RZ] ;  /* 0x00000000fffff984 */ /* 0x000fe20000000800 */
[----:B------:R-:W-:Y:S04]  /*16280*/  @P4 LDGSTS.E.BYPASS.LTC128B.128 [R23+0x1d400], desc[UR50][R2.64+0x40], !P5 ;  /* 0x1d40004002174fae */ /* 0x000fe8000e901d72 */
[----:B------:R0:W-:Y:S01]  /*16290*/  @P4 LDGSTS.E.BYPASS.LTC128B.128 [R23+0x1fc00], desc[UR50][R2.64+0x80], !P1 ;  /* 0x1fc0008002174fae */ /* 0x0001e2000c901d72 */
[----:B------:R-:W-:Y:S01]  /*162a0*/  LOP3.LUT P4, RZ, R16, 0x10, RZ, 0xc0, !PT ;  /* 0x0000001010ff7812 */ /* 0x000fe2000788c0ff */
[----:B------:R-:W-:Y:S02]  /*162b0*/  IMAD.MOV.U32 R13, RZ, RZ, R4 ;  /* 0x000000ffff0d7224 */ /* 0x000fe400078e0004 */
[----:B0-----:R-:W-:-:S10]  /*162c0*/  IMAD.MOV.U32 R2, RZ, RZ, R14 ;  /* 0x000000ffff027224 */ /* 0x001fd400078e000e */
[----:B------:R-:W-:Y:S05]  /*162d0*/  WARPSYNC.COLLECTIVE R15, `(.L_x_2307) ;  /* 0x000000000f087348 */ /* 0x000fea0003c00000 */
[----:B------:R0:W1:Y:S02]  /*162e0*/  SHFL.IDX P6, R14, R13, R12, R11 ;  /* 0x0000000c0d0e7389 */ /* 0x00006400000c000b */
[----:B01----:R-:W-:Y:S01]  /*162f0*/  ENDCOLLECTIVE ;  /* 0x000000000000791b */ /* 0x003fe20003800000 */
.L_x_2307:
[----:B------:R-:W-:Y:S01]  /*16300*/  MOV R13, R7 ;  /* 0x00000007000d7202 */ /* 0x000fe20000000f00 */
[----:B------:R-:W-:Y:S01]  /*16310*/  IMAD.MOV.U32 R12, RZ, RZ, 0x3 ;  /* 0x00000003ff0c7424 */ /* 0x000fe200078e00ff */
[----:B------:R-:W-:-:S13]  /*16320*/  @P3 IADD3 R8, P0, R36, R14, RZ ;  /* 0x0000000e24083210 */ /* 0x000fda0007f1e0ff */
[----:B------:R-:W-:Y:S05]  /*16330*/  WARPSYNC.COLLECTIVE R15, `(.L_x_2308) ;  /* 0x000000000f087348 */ /* 0x000fea0003c00000 */
[----:B------:R0:W1:Y:S02]  /*16340*/  SHFL.IDX P6, R14, R13, R12, R11 ;  /* 0x0000000c0d0e7389 */ /* 0x00006400000c000b */
[----:B01----:R-:W-:Y:S01]  /*16350*/  ENDCOLLECTIVE ;  /* 0x000000000000791b */ /* 0x003fe20003800000 */
.L_x_2308:
[----:B------:R-:W-:Y:S02]  /*16360*/  @P3 IMAD.X R25, RZ, RZ, R2, P0 ;  /* 0x000000ffff193224 */ /* 0x000fe400000e0602 */
[----:B------:R-:W-:Y:S02]  /*16370*/  @P3 IMAD.MOV.U32 R2, RZ, RZ, R8 ;  /* 0x000000ffff023224 */ /* 0x000fe400078e0008 */
[----:B------:R-:W-:Y:S02]  /*16380*/  @P3 IMAD.MOV.U32 R3, RZ, RZ, R25 ;  /* 0x000000ffff033224 */ /* 0x000fe400078e0019 */
[----:B------:R-:W-:-:S03]  /*16390*/  @P2 IMAD.IADD R25, R17, 0x1, R5 ;  /* 0x0000000111192824 */ /* 0x000fc600078e0205 */
        /* <DEDUP_REMOVED lines=11> */
.L_x_2309:
[----:B------:R-:W-:Y:S02]  /*16450*/  IMAD.MOV.U32 R13, RZ, RZ, R6 ;  /* 0x000000ffff0d7224 */ /* 0x000fe400078e0006 */
[----:B------:R-:W-:Y:S01]  /*16460*/  IMAD.MOV.U32 R12, RZ, RZ, RZ ;  /* 0x000000ffff0c7224 */ /* 0x000fe200078e00ff */
[----:B------:R-:W-:-:S05]  /*16470*/  @P2 IADD3 R14, P0, R36, R14, RZ ;  /* 0x0000000e240e2210 */ /* 0x000fca0007f1e0ff */
[----:B------:R-:W-:-:S08]  /*16480*/  @P2 IMAD.MOV.U32 R2, RZ, RZ, R14 ;  /* 0x000000ffff022224 */ /* 0x000fd000078e000e */
[----:B------:R-:W-:Y:S05]  /*16490*/  WARPSYNC.COLLECTIVE R15, `(.L_x_2310) ;  /* 0x000000000f087348 */ /* 0x000fea0003c00000 */
[----:B------:R0:W1:Y:S02]  /*164a0*/  SHFL.IDX P6, R14, R13, R12, R11 ;  /* 0x0000000c0d0e7389 */ /* 0x00006400000c000b */
[----:B01----:R-:W-:Y:S01]  /*164b0*/  ENDCOLLECTIVE ;  /* 0x000000000000791b */ /* 0x003fe20003800000 */
.L_x_2310:
[----:B------:R-:W-:-:S04]  /*164c0*/  @P2 IMAD.X R23, RZ, RZ, R7, P0 ;  /* 0x000000ffff172224 */ /* 0x000fc800000e0607 */
[----:B------:R-:W-:-:S05]  /*164d0*/  @P2 IMAD.MOV.U32 R3, RZ, RZ, R23 ;  /* 0x000000ffff032224 */ /* 0x000fca00078e0017 */
        /* <DEDUP_REMOVED lines=11> */
.L_x_2311:
[----:B------:R-:W-:Y:S05]  /*16590*/  BRA `(.L_x_2312) ;  /* 0xffffffbc00507947 */ /* 0x000fea000383ffff */
.L_x_2230:
[----:B------:R-:W-:Y:S02]  /*165a0*/  IMAD.MOV.U32 R13, RZ, RZ, R4 ;  /* 0x000000ffff0d7224 */ /* 0x000fe400078e0004 */
[----:B------:R-:W-:Y:S02]  /*165b0*/  IMAD.MOV.U32 R12, RZ, RZ, RZ ;  /* 0x000000ffff0c7224 */ /* 0x000fe400078e00ff */
[----:B------:R-:W-:Y:S02]  /*165c0*/  IMAD.MOV.U32 R11, RZ, RZ, 0x1c1f ;  /* 0x00001c1fff0b7424 */ /* 0x000fe400078e00ff */
[----:B------:R-:W-:Y:S02]  /*165d0*/  IMAD.MOV.U32 R15, RZ, RZ, -0x1 ;  /* 0xffffffffff0f7424 */ /* 0x000fe400078e00ff */
[----:B------:R-:W-:-:S07]  /*165e0*/  IMAD.U32 R5, RZ, RZ, UR43 ;  /* 0x0000002bff057e24 */ /* 0x000fce000f8e00ff */
[----:B----45:R-:W-:Y:S05]  /*165f0*/  WARPSYNC.COLLECTIVE R15, `(.L_x_2313) ;  /* 0x000000000f087348 */ /* 0x030fea0003c00000 */
[----:B----4-:R0:W1:Y:S02]  /*16600*/  SHFL.IDX P6, R14, R13, R12, R11 ;  /* 0x0000000c0d0e7389 */ /* 0x01006400000c000b */
[----:B01---5:R-:W-:Y:S01]  /*16610*/  ENDCOLLECTIVE ;  /* 0x000000000000791b */ /* 0x023fe20003800000 */
.L_x_2313:
[----:B------:R-:W-:-:S04]  /*16620*/  IMAD R5, R5, 0x80, R10 ;  /* 0x0000008005057824 */ /* 0x000fc800078e020a */
[C---:B------:R-:W-:Y:S01]  /*16630*/  VIADD R6, R5.reuse, 0x20 ;  /* 0x0000002005067836 */ /* 0x040fe20000000000 */
[----:B------:R-:W-:Y:S01]  /*16640*/  ISETP.GE.AND P0, PT, R5, UR38, PT ;  /* 0x0000002605007c0c */ /* 0x000fe2000bf06270 */
[----:B------:R-:W-:Y:S02]  /*16650*/  IMAD.MOV.U32 R13, RZ, RZ, R0 ;  /* 0x000000ffff0d7224 */ /* 0x000fe400078e0000 */
[----:B------:R-:W-:-:S10]  /*16660*/  IMAD.MOV.U32 R2, RZ, RZ, R14 ;  /* 0x000000ffff027224 */ /* 0x000fd400078e000e */
[----:B------:R-:W-:Y:S05]  /*16670*/  WARPSYNC.COLLECTIVE R15, `(.L_x_2314) ;  /* 0x000000000f087348 */ /* 0x000fea0003c00000 */
[----:B------:R0:W1:Y:S02]  /*16680*/  SHFL.IDX P6, R14, R13, R12, R11 ;  /* 0x0000000c0d0e7389 */ /* 0x00006400000c000b */
[----:B01----:R-:W-:Y:S01]  /*16690*/  ENDCOLLECTIVE ;  /* 0x000000000000791b */ /* 0x003fe20003800000 */
.L_x_2314:
[----:B------:R-:W-:Y:S01]  /*166a0*/  IMAD.MOV.U32 R13, RZ, RZ, R4 ;  /* 0x000000ffff0d7224 */ /* 0x000fe200078e0004 */
[----:B------:R-:W-:Y:S02]  /*166b0*/  MOV R12, 0x1 ;  /* 0x00000001000c7802 */ /* 0x000fe40000000f00 */
[----:B------:R-:W-:-:S05]  /*166c0*/  @!P0 IADD3 R14, P1, R36, R14, RZ ;  /* 0x0000000e240e8210 */ /* 0x000fca0007f3e0ff */
[----:B------:R-:W-:Y:S02]  /*166d0*/  @!P0 IMAD.X R3, RZ, RZ, R2, P1 ;  /* 0x000000ffff038224 */ /* 0x000fe400008e0602 */
[----:B------:R-:W-:-:S07]  /*166e0*/  @!P0 IMAD.MOV.U32 R2, RZ, RZ, R14 ;  /* 0x000000ffff028224 */ /* 0x000fce00078e000e */
[----:B------:R-:W-:Y:S05]  /*166f0*/  WARPSYNC.COLLECTIVE R15, `(.L_x_2315) ;  /* 0x000000000f087348 */ /* 0x000fea0003c00000 */
[----:B------:R0:W1:Y:S02]  /*16700*/  SHFL.IDX P6, R14, R13, R12, R11 ;  /* 0x0000000c0d0e7389 */ /* 0x00006400000c000b */
[----:B01----:R-:W-:Y:S01]  /*16710*/  ENDCOLLECTIVE ;  /* 0x000000000000791b */ /* 0x003fe20003800000 */
.L_x_2315:
[----:B------:R-:W-:Y:S01]  /*16720*/  @!PT LDS RZ, [RZ] ;  /* 0x00000000fffff984 */ /* 0x000fe20000000800 */
[----:B------:R-:W-:Y:S01]  /*16730*/  @!PT LDS RZ, [RZ] ;  /* 0x00000000fffff984 */ /* 0x000fe20000000800 */
[----:B------:R-:W-:Y:S01]  /*16740*/  @!PT LDS RZ, [RZ] ;  /* 0x00000000fffff984 */ /* 0x000fe20000000800 */
[----:B------:R0:W-:Y:S04]  /*16750*/  @!P0 LDGSTS.E.BYPASS.LTC128B.128 [R8+0x14400], desc[UR50][R2.64], !P3 ;  /* 0x1440000002088fae */ /* 0x0001e8000d901d72 */
[----:B------:R0:W-:Y:S04]  /*16760*/  @!P0 LDGSTS.E.BYPASS.LTC128B.128 [R8+0x16400], desc[UR50][R2.64+0x40], !P4 ;  /* 0x1640004002088fae */ /* 0x0001e8000e101d72 */
[----:B------:R0:W-:Y:S01]  /*16770*/  @!P0 LDGSTS.E.BYPASS.LTC128B.128 [R8+0x18400], desc[UR50][R2.64+0x80], !P5 ;  /* 0x1840008002088fae */ /* 0x0001e2000e901d72 */
[----:B------:R-:W-:Y:S01]  /*16780*/  ISETP.GE.AND P0, PT, R6, UR38, PT ;  /* 0x0000002606007c0c */ /* 0x000fe2000bf06270 */
[----:B------:R-:W-:-:S02]  /*16790*/  IMAD.MOV.U32 R13, RZ, RZ, R0 ;  /* 0x000000ffff0d7224 */ /* 0x000fc400078e0000 */
[----:B------:R-:W-:-:S10]  /*167a0*/  IMAD.MOV.U32 R6, RZ, RZ, R14 ;  /* 0x000000ffff067224 */ /* 0x000fd400078e000e */
[----:B0-----:R-:W-:Y:S05]  /*167b0*/  WARPSYNC.COLLECTIVE R15, `(.L_x_2316) ;  /* 0x000000000f087348 */ /* 0x001fea0003c00000 */
[----:B------:R1:W2:Y:S02]  /*167c0*/  SHFL.IDX P6, R14, R13, R12, R11 ;  /* 0x0000000c0d0e7389 */ /* 0x0002a400000c000b */
[----:B012---:R-:W-:Y:S01]  /*167d0*/  ENDCOLLECTIVE ;  /* 0x000000000000791b */ /* 0x007fe20003800000 */
.L_x_2316:
[----:B------:R-:W-:Y:S02]  /*167e0*/  IMAD.MOV.U32 R13, RZ, RZ, R4 ;  /* 0x000000ffff0d7224 */ /* 0x000fe400078e0004 */
[----:B------:R-:W-:Y:S01]  /*167f0*/  IMAD.MOV.U32 R12, RZ, RZ, 0x2 ;  /* 0x00000002ff0c7424 */ /* 0x000fe200078e00ff */
[----:B------:R-:W-:-:S05]  /*16800*/  @!P0 IADD3 R14, P1, R36, R14, RZ ;  /* 0x0000000e240e8210 */ /* 0x000fca0007f3e0ff */
[----:B------:R-:W-:-:S08]  /*16810*/  @!P0 IMAD.MOV.U32 R2, RZ, RZ, R14 ;  /* 0x000000ffff028224 */ /* 0x000fd000078e000e */
[----:B------:R-:W-:Y:S05]  /*16820*/  WARPSYNC.COLLECTIVE R15, `(.L_x_2317) ;  /* 0x000000000f087348 */ /* 0x000fea0003c00000 */
[----:B------:R0:W1:Y:S02]  /*16830*/  SHFL.IDX P6, R14, R13, R12, R11 ;  /* 0x0000000c0d0e7389 */ /* 0x00006400000c000b */
[----:B01----:R-:W-:Y:S01]  /*16840*/  ENDCOLLECTIVE ;  /* 0x000000000000791b */ /* 0x003fe20003800000 */
.L_x_2317:
        /* <DEDUP_REMOVED lines=15> */
.L_x_2318:
[----:B------:R-:W-:Y:S02]  /*16940*/  IMAD.MOV.U32 R13, RZ, RZ, R4 ;  /* 0x000000ffff0d7224 */ /* 0x000fe400078e0004 */
[----:B------:R-:W-:Y:S01]  /*16950*/  IMAD.MOV.U32 R12, RZ, RZ, 0x3 ;  /* 0x00000003ff0c7424 */ /* 0x000fe200078e00ff */
[----:B------:R-:W-:-:S05]  /*16960*/  @!P0 IADD3 R14, P1, R36, R14, RZ ;  /* 0x0000000e240e8210 */ /* 0x000fca0007f3e0ff */
[----:B------:R-:W-:-:S08]  /*16970*/  @!P0 IMAD.MOV.U32 R2, RZ, RZ, R14 ;  /* 0x000000ffff028224 */ /* 0x000fd000078e000e */
[----:B------:R-:W-:Y:S05]  /*16980*/  WARPSYNC.COLLECTIVE R15, `(.L_x_2319) ;  /* 0x000000000f087348 */ /* 0x000fea0003c00000 */
[----:B------:R0:W1:Y:S02]  /*16990*/  SHFL.IDX P6, R14, R13, R12, R11 ;  /* 0x0000000c0d0e7389 */ /* 0x00006400000c000b */
[----:B01----:R-:W-:Y:S01]  /*169a0*/  ENDCOLLECTIVE ;  /* 0x000000000000791b */ /* 0x003fe20003800000 */
.L_x_2319:
        /* <DEDUP_REMOVED lines=13> */
.L_x_2320:
[----:B------:R-:W-:Y:S05]  /*16a80*/  BRA `(.L_x_2321) ;  /* 0xffffffc000547947 */ /* 0x000fea000383ffff */
.L_x_2233:
[----:B0-----:R0:W1:Y:S02]  /*16a90*/  SYNCS.PHASECHK.TRANS64.TRYWAIT P0, [R17+URZ+0x29820], R0 ;  /* 0x02982000110075a7 */ /* 0x001064000800017f */
[----:B-1----:R-:W-:Y:S05]  /*16aa0*/  @!P0 NANOSLEEP.SYNCS 0x989680 ;  /* 0x009896800000895d */ /* 0x002fea0003900000 */
[----:B------:R-:W1:Y:S02]  /*16ab0*/  @!P0 SYNCS.PHASECHK.TRANS64 P0, [R17+URZ+0x29820], R0 ;  /* 0x02982000110085a7 */ /* 0x000e64000800007f */
[----:B-1----:R-:W-:Y:S05]  /*16ac0*/  @!P0 BRA `(.L_x_2233) ;  /* 0xfffffffc00f08947 */ /* 0x002fea000383ffff */
[----:B------:R-:W-:Y:S05]  /*16ad0*/  BRA `(.L_x_2322) ;  /* 0xffffffc000b87947 */ /* 0x000fea000383ffff */
.L_x_2237:
[----:B0-----:R0:W1:Y:S02]  /*16ae0*/  SYNCS.PHASECHK.TRANS64.TRYWAIT P0, [R0+URZ+0x29880], R29 ;  /* 0x0298801d000075a7 */ /* 0x001064000800017f */
[----:B-1----:R-:W-:Y:S05]  /*16af0*/  @!P0 NANOSLEEP.SYNCS 0x989680 ;  /* 0x009896800000895d */ /* 0x002fea0003900000 */
[----:B------:R-:W1:Y:S02]  /*16b00*/  @!P0 SYNCS.PHASECHK.TRANS64 P0, [R0+URZ+0x29880], R29 ;  /* 0x0298801d000085a7 */ /* 0x000e64000800007f */
[----:B-1----:R-:W-:Y:S05]  /*16b10*/  @!P0 BRA `(.L_x_2237) ;  /* 0xfffffffc00f08947 */ /* 0x002fea000383ffff */
[----:B------:R-:W-:Y:S05]  /*16b20*/  BRA `(.L_x_2323) ;  /* 0xffffffc400e87947 */ /* 0x000fea000383ffff */
.L_x_2238:
        /* <DEDUP_REMOVED lines=8> */
.L_x_2325:
[----:B------:R-:W-:Y:S05]  /*16bb0*/  BSYNC B0 ;  /* 0x0000000000007941 */ /* 0x000fea0003800000 */
.L_x_2324:
[----:B------:R-:W-:Y:S01]  /*16bc0*/  IMAD.MOV.U32 R13, RZ, RZ, R8 ;  /* 0x000000ffff0d7224 */ /* 0x000fe200078e0008 */
[----:B------:R-:W-:Y:S01]  /*16bd0*/  MOV R12, RZ ;  /* 0x000000ff000c7202 */ /* 0x000fe20000000f00 */
[----:B------:R-:W-:Y:S01]  /*16be0*/  IMAD.MOV.U32 R11, RZ, RZ, 0x1c1f ;  /* 0x00001c1fff0b7424 */ /* 0x000fe200078e00ff */
[----:B------:R-:W-:Y:S01]  /*16bf0*/  IADD3 R20, R17, R20, R34 ;  /* 0x0000001411147210 */ /* 0x000fe20007ffe022 */
[----:B------:R-:W-:Y:S02]  /*16c00*/  IMAD.MOV.U32 R15, RZ, RZ, -0x1 ;  /* 0xffffffffff0f7424 */ /* 0x000fe400078e00ff */
[----:B------:R-:W-:Y:S02]  /*16c10*/  IMAD.MOV.U32 R3, RZ, RZ, R14 ;  /* 0x000000ffff037224 */ /* 0x000fe400078e000e */
[----:B------:R-:W-:-:S07]  /*16c20*/  IMAD.IADD R21, R35, 0x1, R20 ;  /* 0x0000000123157824 */ /* 0x000fce00078e0214 */
[----:B------:R-:W-:Y:S05]  /*16c30*/  WARPSYNC.COLLECTIVE R15, `(.L_x_2326) ;  /* 0x000000000f087348 */ /* 0x000fea0003c00000 */
[----:B------:R0:W1:Y:S02]  /*16c40*/  SHFL.IDX P6, R14, R13, R12, R11 ;  /* 0x0000000c0d0e7389 */ /* 0x00006400000c000b */
[----:B01----:R-:W-:Y:S01]  /*16c50*/  ENDCOLLECTIVE ;  /* 0x000000000000791b */ /* 0x003fe20003800000 */
.L_x_2326:
[----:B------:R-:W-:Y:S02]  /*16c60*/  IMAD.MOV.U32 R13, RZ, RZ, R9 ;  /* 0x000000ffff0d7224 */ /* 0x000fe400078e0009 */
[----:B------:R-:W-:Y:S02]  /*16c70*/  IMAD.MOV.U32 R12, RZ, RZ, 0x1 ;  /* 0x00000001ff0c7424 */ /* 0x000fe400078e00ff */
[----:B------:R-:W-:-:S07]  /*16c80*/  IMAD.MOV.U32 R2, RZ, RZ, R14 ;  /* 0x000000ffff027224 */ /* 0x000fce00078e000e */
[----:B------:R-:W-:Y:S05]  /*16c90*/  WARPSYNC.COLLECTIVE R15, `(.L_x_2327) ;  /* 0x000000000f087348 */ /* 0x000fea0003c00000 */
[----:B------:R0:W1:Y:S02]  /*16ca0*/  SHFL.IDX P6, R14, R13, R12, R11 ;  /* 0x0000000c0d0e7389 */ /* 0x00006400000c000b */
[----:B01----:R-:W-:Y:S01]  /*16cb0*/  ENDCOLLECTIVE ;  /* 0x000000000000791b */ /* 0x003fe20003800000 */
.L_x_2327:
        /* <DEDUP_REMOVED lines=12> */
.L_x_2328:
[----:B------:R-:W-:Y:S02]  /*16d80*/  IMAD.MOV.U32 R13, RZ, RZ, R9 ;  /* 0x000000ffff0d7224 */ /* 0x000fe400078e0009 */
[----:B------:R-:W-:Y:S02]  /*16d90*/  IMAD.MOV.U32 R12, RZ, RZ, 0x2 ;  /* 0x00000002ff0c7424 */ /* 0x000fe400078e00ff */
[----:B------:R-:W-:-:S07]  /*16da0*/  IMAD.MOV.U32 R2, RZ, RZ, R14 ;  /* 0x000000ffff027224 */ /* 0x000fce00078e000e */
[----:B------:R-:W-:Y:S05]  /*16db0*/  WARPSYNC.COLLECTIVE R15, `(.L_x_2329) ;  /* 0x000000000f087348 */ /* 0x000fea0003c00000 */
[----:B------:R0:W1:Y:S02]  /*16dc0*/  SHFL.IDX P6, R14, R13, R12, R11 ;  /* 0x0000000c0d0e7389 */ /* 0x00006400000c000b */
[----:B01----:R-:W-:Y:S01]  /*16dd0*/  ENDCOLLECTIVE ;  /* 0x000000000000791b */ /* 0x003fe20003800000 */
.L_x_2329:
        /* <DEDUP_REMOVED lines=12> */
.L_x_2330:
[----:B------:R-:W-:Y:S02]  /*16ea0*/  IMAD.MOV.U32 R13, RZ, RZ, R9 ;  /* 0x000000ffff0d7224 */ /* 0x000fe400078e0009 */
[----:B------:R-:W-:Y:S02]  /*16eb0*/  IMAD.MOV.U32 R12, RZ, RZ, 0x3 ;  /* 0x00000003ff0c7424 */ /* 0x000fe400078e00ff */
[----:B------:R-:W-:-:S07]  /*16ec0*/  IMAD.MOV.U32 R2, RZ, RZ, R14 ;  /* 0x000000ffff027224 */ /* 0x000fce00078e000e */
[----:B------:R-:W-:Y:S05]  /*16ed0*/  WARPSYNC.COLLECTIVE R15, `(.L_x_2331) ;  /* 0x000000000f087348 */ /* 0x000fea0003c00000 */
[----:B------:R0:W1:Y:S02]  /*16ee0*/  SHFL.IDX P6, R14, R13, R12, R11 ;  /* 0x0000000c0d0e7389 */ /* 0x00006400000c000b */
[----:B01----:R-:W-:Y:S01]  /*16ef0*/  ENDCOLLECTIVE ;  /* 0x000000000000791b */ /* 0x003fe20003800000 */
.L_x_2331:
        /* <DEDUP_REMOVED lines=12> */
.L_x_2332:
[----:B------:R-:W-:Y:S02]  /*16fc0*/  IMAD.MOV.U32 R13, RZ, RZ, R23 ;  /* 0x000000ffff0d7224 */ /* 0x000fe400078e0017 */
[----:B------:R-:W-:Y:S02]  /*16fd0*/  IMAD.MOV.U32 R12, RZ, RZ, RZ ;  /* 0x000000ffff0c7224 */ /* 0x000fe400078e00ff */
[----:B------:R-:W-:-:S07]  /*16fe0*/  IMAD.MOV.U32 R2, RZ, RZ, R14 ;  /* 0x000000ffff027224 */ /* 0x000fce00078e000e */
[----:B------:R-:W-:Y:S05]  /*16ff0*/  WARPSYNC.COLLECTIVE R15, `(.L_x_2333) ;  /* 0x000000000f087348 */ /* 0x000fea0003c00000 */
[----:B------:R0:W1:Y:S02]  /*17000*/  SHFL.IDX P6, R14, R13, R12, R11 ;  /* 0x0000000c0d0e7389 */ /* 0x00006400000c000b */
[----:B01----:R-:W-:Y:S01]  /*17010*/  ENDCOLLECTIVE ;  /* 0x000000000000791b */ /* 0x003fe20003800000 */
.L_x_2333:
[----:B------:R-:W-:-:S04]  /*17020*/  IADD3 R2, P0, R36, R2, RZ ;  /* 0x0000000224027210 */ /* 0x000fc80007f1e0ff */
[----:B------:R-:W-:-:S05]  /*17030*/  IADD3.X R3, RZ, R9, RZ, P0, !PT ;  /* 0x00000009ff037210 */ /* 0x000fca00007fe4ff */
        /* <DEDUP_REMOVED lines=10> */
.L_x_2334:
[----:B------:R-:W-:Y:S01]  /*170e0*/  IMAD.MOV.U32 R2, RZ, RZ, R14 ;  /* 0x000000ffff027224 */ /* 0x000fe200078e000e */
[----:B------:R-:W-:Y:S06]  /*170f0*/  BRA `(.L_x_2335) ;  /* 0xffffffc400847947 */ /* 0x000fec000383ffff */
.L_x_2243:
[----:B---3--:R3:W4:Y:S02]  /*17100*/  SYNCS.PHASECHK.TRANS64.TRYWAIT P0, [R0+URZ+0x29840], R29 ;  /* 0x0298401d000075a7 */ /* 0x008724000800017f */
[----:B----4-:R-:W-:Y:S05]  /*17110*/  @!P0 NANOSLEEP.SYNCS 0x989680 ;  /* 0x009896800000895d */ /* 0x010fea0003900000 */
[----:B------:R-:W4:Y:S02]  /*17120*/  @!P0 SYNCS.PHASECHK.TRANS64 P0, [R0+URZ+0x29840], R29 ;  /* 0x0298401d000085a7 */ /* 0x000f24000800007f */
[----:B----4-:R-:W-:Y:S05]  /*17130*/  @!P0 BRA `(.L_x_2243) ;  /* 0xfffffffc00f08947 */ /* 0x010fea000383ffff */
[----:B------:R-:W-:Y:S05]  /*17140*/  BRA `(.L_x_2336) ;  /* 0xffffffc400d87947 */ /* 0x000fea000383ffff */
.L_x_2244:
        /* <DEDUP_REMOVED lines=8> */
.L_x_2338:
[----:B------:R-:W-:Y:S05]  /*171d0*/  BSYNC B0 ;  /* 0x0000000000007941 */ /* 0x000fea0003800000 */
.L_x_2337:
        /* <DEDUP_REMOVED lines=9> */
.L_x_2339:
[----:B------:R-:W-:Y:S02]  /*17270*/  IMAD.MOV.U32 R13, RZ, RZ, R6 ;  /* 0x000000ffff0d7224 */ /* 0x000fe400078e0006 */
[----:B------:R-:W-:Y:S02]  /*17280*/  IMAD.MOV.U32 R12, RZ, RZ, 0x1 ;  /* 0x00000001ff0c7424 */ /* 0x000fe400078e00ff */
[----:B------:R-:W-:-:S07]  /*17290*/  IMAD.MOV.U32 R2, RZ, RZ, R14 ;  /* 0x000000ffff027224 */ /* 0x000fce00078e000e */
[----:B------:R-:W-:Y:S05]  /*172a0*/  WARPSYNC.COLLECTIVE R15, `(.L_x_2340) ;  /* 0x000000000f087348 */ /* 0x000fea0003c00000 */
[----:B------:R0:W1:Y:S02]  /*172b0*/  SHFL.IDX P6, R14, R13, R12, R11 ;  /* 0x0000000c0d0e7389 */ /* 0x00006400000c000b */
[----:B01----:R-:W-:Y:S01]  /*172c0*/  ENDCOLLECTIVE ;  /* 0x000000000000791b */ /* 0x003fe20003800000 */
.L_x_2340:
        /* <DEDUP_REMOVED lines=13> */
.L_x_2341:
[----:B------:R-:W-:Y:S02]  /*173a0*/  IMAD.MOV.U32 R13, RZ, RZ, R6 ;  /* 0x000000ffff0d7224 */ /* 0x000fe400078e0006 */
[----:B------:R-:W-:Y:S02]  /*173b0*/  IMAD.MOV.U32 R12, RZ, RZ, 0x2 ;  /* 0x00000002ff0c7424 */ /* 0x000fe400078e00ff */
[----:B------:R-:W-:-:S07]  /*173c0*/  IMAD.MOV.U32 R2, RZ, RZ, R14 ;  /* 0x000000ffff027224 */ /* 0x000fce00078e000e */
[----:B------:R-:W-:Y:S05]  /*173d0*/  WARPSYNC.COLLECTIVE R15, `(.L_x_2342) ;  /* 0x000000000f087348 */ /* 0x000fea0003c00000 */
[----:B------:R0:W1:Y:S02]  /*173e0*/  SHFL.IDX P6, R14, R13, R12, R11 ;  /* 0x0000000c0d0e7389 */ /* 0x00006400000c000b */
[----:B01----:R-:W-:Y:S01]  /*173f0*/  ENDCOLLECTIVE ;  /* 0x000000000000791b */ /* 0x003fe20003800000 */
.L_x_2342:
        /* <DEDUP_REMOVED lines=13> */
.L_x_2343:
[----:B------:R-:W-:Y:S02]  /*174d0*/  IMAD.MOV.U32 R13, RZ, RZ, R6 ;  /* 0x000000ffff0d7224 */ /* 0x000fe400078e0006 */
[----:B------:R-:W-:Y:S02]  /*174e0*/  IMAD.MOV.U32 R12, RZ, RZ, 0x3 ;  /* 0x00000003ff0c7424 */ /* 0x000fe400078e00ff */
[----:B------:R-:W-:-:S07]  /*174f0*/  IMAD.MOV.U32 R2, RZ, RZ, R14 ;  /* 0x000000ffff027224 */ /* 0x000fce00078e000e */
[----:B------:R-:W-:Y:S05]  /*17500*/  WARPSYNC.COLLECTIVE R15, `(.L_x_2344) ;  /* 0x000000000f087348 */ /* 0x000fea0003c00000 */
[----:B------:R0:W1:Y:S02]  /*17510*/  SHFL.IDX P6, R14, R13, R12, R11 ;  /* 0x0000000c0d0e7389 */ /* 0x00006400000c000b */
[----:B01----:R-:W-:Y:S01]  /*17520*/  ENDCOLLECTIVE ;  /* 0x000000000000791b */ /* 0x003fe20003800000 */
.L_x_2344:
        /* <DEDUP_REMOVED lines=13> */
.L_x_2345:
[----:B------:R-:W-:Y:S02]  /*17600*/  IMAD.MOV.U32 R13, RZ, RZ, R8 ;  /* 0x000000ffff0d7224 */ /* 0x000fe400078e0008 */
[----:B------:R-:W-:Y:S02]  /*17610*/  IMAD.MOV.U32 R12, RZ, RZ, RZ ;  /* 0x000000ffff0c7224 */ /* 0x000fe400078e00ff */
[----:B------:R-:W-:-:S07]  /*17620*/  IMAD.MOV.U32 R2, RZ, RZ, R14 ;  /* 0x000000ffff027224 */ /* 0x000fce00078e000e */
[----:B------:R-:W-:Y:S05]  /*17630*/  WARPSYNC.COLLECTIVE R15, `(.L_x_2346) ;  /* 0x000000000f087348 */ /* 0x000fea0003c00000 */
[----:B------:R0:W1:Y:S02]  /*17640*/  SHFL.IDX P6, R14, R13, R12, R11 ;  /* 0x0000000c0d0e7389 */ /* 0x00006400000c000b */
[----:B01----:R-:W-:Y:S01]  /*17650*/  ENDCOLLECTIVE ;  /* 0x000000000000791b */ /* 0x003fe20003800000 */
.L_x_2346:
        /* <DEDUP_REMOVED lines=13> */
.L_x_2347:
[----:B------:R-:W-:Y:S05]  /*17730*/  BRA `(.L_x_2348) ;  /* 0xffffffc4006c7947 */ /* 0x000fea000383ffff */
.L_x_2249:
[----:B0-----:R0:W2:Y:S02]  /*17740*/  SYNCS.PHASECHK.TRANS64.TRYWAIT P1, [R0+URZ+0x29870], R3 ;  /* 0x02987003000075a7 */ /* 0x0010a4000802017f */
[----:B--2---:R-:W-:Y:S05]  /*17750*/  @!P1 NANOSLEEP.SYNCS 0x989680 ;  /* 0x009896800000995d */ /* 0x004fea0003900000 */
[----:B------:R-:W2:Y:S02]  /*17760*/  @!P1 SYNCS.PHASECHK.TRANS64 P1, [R0+URZ+0x29870], R3 ;  /* 0x02987003000095a7 */ /* 0x000ea4000802007f */
[----:B--2---:R-:W-:Y:S05]  /*17770*/  @!P1 BRA `(.L_x_2249) ;  /* 0xfffffffc00f09947 */ /* 0x004fea000383ffff */
[----:B------:R-:W-:Y:S05]  /*17780*/  BRA `(.L_x_2349) ;  /* 0xffffffc400d87947 */ /* 0x000fea000383ffff */
.L_x_2251:
[----:B0-----:R0:W2:Y:S02]  /*17790*/  SYNCS.PHASECHK.TRANS64.TRYWAIT P1, [R0+URZ+0x29860], R3 ;  /* 0x02986003000075a7 */ /* 0x0010a4000802017f */
[----:B--2---:R-:W-:Y:S05]  /*177a0*/  @!P1 NANOSLEEP.SYNCS 0x989680 ;  /* 0x009896800000995d */ /* 0x004fea0003900000 */
[----:B------:R-:W2:Y:S02]  /*177b0*/  @!P1 SYNCS.PHASECHK.TRANS64 P1, [R0+URZ+0x29860], R3 ;  /* 0x02986003000095a7 */ /* 0x000ea4000802007f */
[----:B--2---:R-:W-:Y:S05]  /*177c0*/  @!P1 BRA `(.L_x_2251) ;  /* 0xfffffffc00f09947 */ /* 0x004fea000383ffff */
[----:B------:R-:W-:Y:S05]  /*177d0*/  BRA `(.L_x_2350) ;  /* 0xffffffc400e87947 */ /* 0x000fea000383ffff */
.L_x_2259:
[----:B-1----:R1:W2:Y:S02]  /*177e0*/  SYNCS.PHASECHK.TRANS64.TRYWAIT P0, [R18+URZ+0x29870], R3 ;  /* 0x02987003120075a7 */ /* 0x0022a4000800017f */
[----:B--2---:R-:W-:Y:S05]  /*177f0*/  @!P0 NANOSLEEP.SYNCS 0x989680 ;  /* 0x009896800000895d */ /* 0x004fea0003900000 */
[----:B------:R-:W2:Y:S02]  /*17800*/  @!P0 SYNCS.PHASECHK.TRANS64 P0, [R18+URZ+0x29870], R3 ;  /* 0x02987003120085a7 */ /* 0x000ea4000800007f */
[----:B--2---:R-:W-:Y:S05]  /*17810*/  @!P0 BRA `(.L_x_2259) ;  /* 0xfffffffc00f08947 */ /* 0x004fea000383ffff */
[----:B------:R-:W-:Y:S05]  /*17820*/  BRA `(.L_x_2351) ;  /* 0xffffffcc00bc7947 */ /* 0x000fea000383ffff */
.L_x_2261:
[----:B0-----:R0:W1:Y:S02]  /*17830*/  SYNCS.PHASECHK.TRANS64.TRYWAIT P0, [R18+URZ+0x29860], R3 ;  /* 0x02986003120075a7 */ /* 0x001064000800017f */
[----:B-1----:R-:W-:Y:S05]  /*17840*/  @!P0 NANOSLEEP.SYNCS 0x989680 ;  /* 0x009896800000895d */ /* 0x002fea0003900000 */
[----:B------:R-:W1:Y:S02]  /*17850*/  @!P0 SYNCS.PHASECHK.TRANS64 P0, [R18+URZ+0x29860], R3 ;  /* 0x02986003120085a7 */ /* 0x000e64000800007f */
[----:B-1----:R-:W-:Y:S05]  /*17860*/  @!P0 BRA `(.L_x_2261) ;  /* 0xfffffffc00f08947 */ /* 0x002fea000383ffff */
[----:B------:R-:W-:Y:S05]  /*17870*/  BRA `(.L_x_2352) ;  /* 0xffffffcc00c87947 */ /* 0x000fea000383ffff */
.L_x_2268:
[----:B-1----:R1:W2:Y:S02]  /*17880*/  SYNCS.PHASECHK.TRANS64.TRYWAIT P0, [R4+URZ+0x29820], R0 ;  /* 0x02982000040075a7 */ /* 0x0022a4000800017f */
[----:B--2---:R-:W-:Y:S05]  /*17890*/  @!P0 NANOSLEEP.SYNCS 0x989680 ;  /* 0x009896800000895d */ /* 0x004fea0003900000 */
[----:B------:R-:W2:Y:S02]  /*178a0*/  @!P0 SYNCS.PHASECHK.TRANS64 P0, [R4+URZ+0x29820], R0 ;  /* 0x02982000040085a7 */ /* 0x000ea4000800007f */
[----:B--2---:R-:W-:Y:S05]  /*178b0*/  @!P0 BRA `(.L_x_2268) ;  /* 0xfffffffc00f08947 */ /* 0x004fea000383ffff */
[----:B------:R-:W-:Y:S05]  /*178c0*/  BRA `(.L_x_2353) ;  /* 0xffffffd400d87947 */ /* 0x000fea000383ffff */
.L_x_2269:
        /* <DEDUP_REMOVED lines=11> */
.L_x_2355:
[----:B------:R-:W-:Y:S05]  /*17980*/  BSYNC B0 ;  /* 0x0000000000007941 */ /* 0x000fea0003800000 */
.L_x_2354:
[----:B------:R-:W-:Y:S05]  /*17990*/  BRA `(.L_x_2356) ;  /* 0xffffffd400c07947 */ /* 0x000fea000383ffff */
.L_x_2272:
[----:B------:R-:W-:Y:S01]  /*179a0*/  BSSY B1, `(.L_x_2357) ;  /* 0x0000006000017945 */ /* 0x000fe20003800000 */
[----:B------:R-:W-:-:S07]  /*179b0*/  IMAD.MOV.U32 R15, RZ, RZ, -0x1 ;  /* 0xffffffffff0f7424 */ /* 0x000fce00078e00ff */
[----:B01----:R-:W-:Y:S05]  /*179c0*/  WARPSYNC.COLLECTIVE R15, `(.L_x_2358) ;  /* 0x000000000f0c7348 */ /* 0x003fea0003c00000 */
[----:B------:R-:W-:Y:S02]  /*179d0*/  ELECT P6, UR62, PT ;  /* 0x00000000003e782f */ /* 0x000fe400038c0000 */
[----:B------:R-:W-:Y:S01]  /*179e0*/  MOV R14, UR62 ;  /* 0x0000003e000e7c02 */ /* 0x000fe20008000f00 */
[----:B01----:R-:W-:Y:S10]  /*179f0*/  ENDCOLLECTIVE ;  /* 0x000000000000791b */ /* 0x003ff40003800000 */
.L_x_2358:
[----:B------:R-:W-:Y:S05]  /*17a00*/  BSYNC B1 ;  /* 0x0000000000017941 */ /* 0x000fea0003800000 */
.L_x_2357:
[----:B------:R-:W-:Y:S05]  /*17a10*/  BRA `(.L_x_2359) ;  /* 0xffffffd400b87947 */ /* 0x000fea000383ffff */
.L_x_2274:
[----:B-1----:R1:W2:Y:S02]  /*17a20*/  SYNCS.PHASECHK.TRANS64.TRYWAIT P1, [R5+URZ+0x29840], R0 ;  /* 0x02984000050075a7 */ /* 0x0022a4000802017f */
[----:B--2---:R-:W-:Y:S05]  /*17a30*/  @!P1 NANOSLEEP.SYNCS 0x989680 ;  /* 0x009896800000995d */ /* 0x004fea0003900000 */
[----:B------:R-:W2:Y:S02]  /*17a40*/  @!P1 SYNCS.PHASECHK.TRANS64 P1, [R5+URZ+0x29840], R0 ;  /* 0x02984000050095a7 */ /* 0x000ea4000802007f */
[----:B--2---:R-:W-:Y:S05]  /*17a50*/  @!P1 BRA `(.L_x_2274) ;  /* 0xfffffffc00f09947 */ /* 0x004fea000383ffff */
[----:B------:R-:W-:Y:S05]  /*17a60*/  BRA `(.L_x_2360) ;  /* 0xffffffd400d87947 */ /* 0x000fea000383ffff */
.L_x_2276:
[----:B--2---:R2:W3:Y:S02]  /*17a70*/  SYNCS.PHASECHK.TRANS64.TRYWAIT P1, [R19+URZ+0x29840], R2 ;  /* 0x02984002130075a7 */ /* 0x0044e4000802017f */
[----:B---3--:R-:W-:Y:S05]  /*17a80*/  @!P1 NANOSLEEP.SYNCS 0x989680 ;  /* 0x009896800000995d */ /* 0x008fea0003900000 */
[----:B------:R-:W3:Y:S02]  /*17a90*/  @!P1 SYNCS.PHASECHK.TRANS64 P1, [R19+URZ+0x29840], R2 ;  /* 0x02984002130095a7 */ /* 0x000ee4000802007f */
[----:B---3--:R-:W-:Y:S05]  /*17aa0*/  @!P1 BRA `(.L_x_2276) ;  /* 0xfffffffc00f09947 */ /* 0x008fea000383ffff */
[----:B------:R-:W-:Y:S05]  /*17ab0*/  BRA `(.L_x_2361) ;  /* 0xffffffd400e47947 */ /* 0x000fea000383ffff */
.L_x_2278:
[----:B---3--:R3:W4:Y:S02]  /*17ac0*/  SYNCS.PHASECHK.TRANS64.TRYWAIT P1, [R5+URZ+0x29860], R0 ;  /* 0x02986000050075a7 */ /* 0x008724000802017f */
[----:B----4-:R-:W-:Y:S05]  /*17ad0*/  @!P1 NANOSLEEP.SYNCS 0x989680 ;  /* 0x009896800000995d */ /* 0x010fea0003900000 */
[----:B------:R-:W4:Y:S02]  /*17ae0*/  @!P1 SYNCS.PHASECHK.TRANS64 P1, [R5+URZ+0x29860], R0 ;  /* 0x02986000050095a7 */ /* 0x000f24000802007f */
[----:B----4-:R-:W-:Y:S05]  /*17af0*/  @!P1 BRA `(.L_x_2278) ;  /* 0xfffffffc00f09947 */ /* 0x010fea000383ffff */
[----:B------:R-:W-:Y:S05]  /*17b00*/  BRA `(.L_x_2362) ;  /* 0xffffffd400e07947 */ /* 0x000fea000383ffff */
.L_x_2280:
[----:B----4-:R4:W0:Y:S02]  /*17b10*/  SYNCS.PHASECHK.TRANS64.TRYWAIT P1, [R19+URZ+0x29860], R2 ;  /* 0x02986002130075a7 */ /* 0x010824000802017f */
[----:B0-----:R-:W-:Y:S05]  /*17b20*/  @!P1 NANOSLEEP.SYNCS 0x989680 ;  /* 0x009896800000995d */ /* 0x001fea0003900000 */
[----:B------:R-:W0:Y:S02]  /*17b30*/  @!P1 SYNCS.PHASECHK.TRANS64 P1, [R19+URZ+0x29860], R2 ;  /* 0x02986002130095a7 */ /* 0x000e24000802007f */
[----:B0-----:R-:W-:Y:S05]  /*17b40*/  @!P1 BRA `(.L_x_2280) ;  /* 0xfffffffc00f09947 */ /* 0x001fea000383ffff */
[----:B------:R-:W-:Y:S05]  /*17b50*/  BRA `(.L_x_2363) ;  /* 0xffffffd400dc7947 */ /* 0x000fea000383ffff */
.L_x_2282:
[----:B------:R0:W0:Y:S02]  /*17b60*/  SYNCS.PHASECHK.TRANS64.TRYWAIT P1, [R5+URZ+0x29880], R0 ;  /* 0x02988000050075a7 */ /* 0x000024000802017f */
[----:B0-----:R-:W-:Y:S05]  /*17b70*/  @!P1 NANOSLEEP.SYNCS 0x989680 ;  /* 0x009896800000995d */ /* 0x001fea0003900000 */
[----:B------:R-:W0:Y:S02]  /*17b80*/  @!P1 SYNCS.PHASECHK.TRANS64 P1, [R5+URZ+0x29880], R0 ;  /* 0x02988000050095a7 */ /* 0x000e24000802007f */
[----:B0-----:R-:W-:Y:S05]  /*17b90*/  @!P1 BRA `(.L_x_2282) ;  /* 0xfffffffc00f09947 */ /* 0x001fea000383ffff */
[----:B------:R-:W-:Y:S05]  /*17ba0*/  BRA `(.L_x_2364) ;  /* 0xffffffd400d87947 */ /* 0x000fea000383ffff */
.L_x_2365:
        /* <DEDUP_REMOVED lines=13> */
.L_x_3196:


//--------------------- .text._ZN7cutlass13device_kernelIN5flash11enable_sm90INS1_16FlashAttnFwdSm90INS1_25CollectiveMainloopFwdSm90ILi2EN4cute5tupleIJNS5_1CILi1EEES8_S8_EEENS6_IJNS7_ILi128EEENS7_ILi160EEENS7_ILi192EEEEEELi128ENS_12float_e4m3_tEfNS_4arch4Sm90ELb1ELb0ELb1ELb1ELb1ELb0ELb0ELb1ELb1ELb1ELb0ELb0EEENS1_21CollectiveEpilogueFwdINS6_IJSA_SA_SB_EEES9_NS_10bfloat16_tESG_Li256ELb1ELb1ELb0ELb1EEENS1_36VarlenDynamicPersistentTileSchedulerILi128ELi160ELi256ELi128ELb0ELb1ELb1ELb1ELb1ELb1EEEEEEEEEvNT_6ParamsE --------------------------
	.section	.text._ZN7cutlass13device_kernelIN5flash11enable_sm90INS1_16FlashAttnFwdSm90INS1_25CollectiveMainloopFwdSm90ILi2EN4cute5tupleIJNS5_1CILi1EEES8_S8_EEENS6_IJNS7_ILi128EEENS7_ILi160EEENS7_ILi192EEEEEELi128ENS_12float_e4m3_tEfNS_4arch4Sm90ELb1ELb0ELb1ELb1ELb1ELb0ELb0ELb1ELb1ELb1ELb0ELb0EEENS1_21CollectiveEpilogueFwdINS6_IJSA_SA_SB_EEES9_NS_10bfloat16_tESG_Li256ELb1ELb1ELb0ELb1EEENS1_36VarlenDynamicPersistentTileSchedulerILi128ELi160ELi256ELi128ELb0ELb1ELb1ELb1ELb1ELb1EEEEEEEEEvNT_6ParamsE,"ax",@progbits
	.align	128
.text._ZN7cutlass13device_kernelIN5flash11enable_sm90INS1_16FlashAttnFwdSm90INS1_25CollectiveMainloopFwdSm90ILi2EN4cute5tupleIJNS5_1CILi1EEES8_S8_EEENS6_IJNS7_ILi128EEENS7_ILi160EEENS7_ILi192EEEEEELi128ENS_12float_e4m3_tEfNS_4arch4Sm90ELb1ELb0ELb1ELb1ELb1ELb0ELb0ELb1ELb1ELb1ELb0ELb0EEENS1_21CollectiveEpilogueFwdINS6_IJSA_SA_SB_EEES9_NS_10bfloat16_tESG_Li256ELb1ELb1ELb0ELb1EEENS1_36VarlenDynamicPersistentTileSchedulerILi128ELi160ELi256ELi128ELb0ELb1ELb1ELb1ELb1ELb1EEEEEEEEEvNT_6ParamsE:
        .type           _ZN7cutlass13device_kernelIN5flash11enable_sm90INS1_16FlashAttnFwdSm90INS1_25CollectiveMainloopFwdSm90ILi2EN4cute5tupleIJNS5_1CILi1EEES8_S8_EEENS6_IJNS7_ILi128EEENS7_ILi160EEENS7_ILi192EEEEEELi128ENS_12float_e4m3_tEfNS_4arch4Sm90ELb1ELb0ELb1ELb1ELb1ELb0ELb0ELb1ELb1ELb1ELb0ELb0EEENS1_21CollectiveEpilogueFwdINS6_IJSA_SA_SB_EEES9_NS_10bfloat16_tESG_Li256ELb1ELb1ELb0ELb1EEENS1_36VarlenDynamicPersistentTileSchedulerILi128ELi160ELi256ELi128ELb0ELb1ELb1ELb1ELb1ELb1EEEEEEEEEvNT_6ParamsE,@function
        .size           _ZN7cutlass13device_kernelIN5flash11enable_sm90INS1_16FlashAttnFwdSm90INS1_25CollectiveMainloopFwdSm90ILi2EN4cute5tupleIJNS5_1CILi1EEES8_S8_EEENS6_IJNS7_ILi128EEENS7_ILi160EEENS7_ILi192EEEEEELi128ENS_12float_e4m3_tEfNS_4arch4Sm90ELb1ELb0ELb1ELb1ELb1ELb0ELb0ELb1ELb1ELb1ELb0ELb0EEENS1_21CollectiveEpilogueFwdINS6_IJSA_SA_SB_EEES9_NS_10bfloat16_tESG_Li256ELb1ELb1ELb0ELb1EEENS1_36VarlenDynamicPersistentTileSchedulerILi128ELi160ELi256ELi128ELb0ELb1ELb1ELb1ELb1ELb1EEEEEEEEEvNT_6ParamsE,(.L_x_3197 - _ZN7cutlass13device_kernelIN5flash11enable_sm90INS1_16FlashAttnFwdSm90INS1_25CollectiveMainloopFwdSm90ILi2EN4cute5tupleIJNS5_1CILi1EEES8_S8_EEENS6_IJNS7_ILi128EEENS7_ILi160EEENS7_ILi192EEEEEELi128ENS_12float_e4m3_tEfNS_4arch4Sm90ELb1ELb0ELb1ELb1ELb1ELb0ELb0ELb1ELb1ELb1ELb0ELb0EEENS1_21CollectiveEpilogueFwdINS6_IJSA_SA_SB_EEES9_NS_10bfloat16_tESG_Li256ELb1ELb1ELb0ELb1EEENS1_36VarlenDynamicPersistentTileSchedulerILi128ELi160ELi256ELi128ELb0ELb1ELb1ELb1ELb1ELb1EEEEEEEEEvNT_6ParamsE)
        .other          _ZN7cutlass13device_kernelIN5flash11enable_sm90INS1_16FlashAttnFwdSm90INS1_25CollectiveMainloopFwdSm90ILi2EN4cute5tupleIJNS5_1CILi1EEES8_S8_EEENS6_IJNS7_ILi128EEENS7_ILi160EEENS7_ILi192EEEEEELi128ENS_12float_e4m3_tEfNS_4arch4Sm90ELb1ELb0ELb1ELb1ELb1ELb0ELb0ELb1ELb1ELb1ELb0ELb0EEENS1_21CollectiveEpilogueFwdINS6_IJSA_SA_SB_EEES9_NS_10bfloat16_tESG_Li256ELb1ELb1ELb0ELb1EEENS1_36VarlenDynamicPersistentTileSchedulerILi128ELi160ELi256ELi128ELb0ELb1ELb1ELb1ELb1ELb1EEEEEEEEEvNT_6ParamsE,@"STO_CUDA_ENTRY STV_DEFAULT"
_ZN7cutlass13device_kernelIN5flash11enable_sm90INS1_16FlashAttnFwdSm90INS1_25CollectiveMainloopFwdSm90ILi2EN4cute5tupleIJNS5_1CILi1EEES8_S8_EEENS6_IJNS7_ILi128EEENS7_ILi160EEENS7_ILi192EEEEEELi128ENS_12float_e4m3_tEfNS_4arch4Sm90ELb1ELb0ELb1ELb1ELb1ELb0ELb0ELb1ELb1ELb1ELb0ELb0EEENS1_21CollectiveEpilogueFwdINS6_IJSA_SA_SB_EEES9_NS_10bfloat16_tESG_Li256ELb1ELb1ELb0ELb1EEENS1_36VarlenDynamicPersistentTileSchedulerILi128ELi160ELi256ELi128ELb0ELb1ELb1ELb1ELb1ELb1EEEEEEEEEvNT_6ParamsE:
        /* <DEDUP_REMOVED lines=45> */
.L_x_2366:
        /* <DEDUP_REMOVED lines=22> */
.L_x_2367:
        /* <DEDUP_REMOVED lines=18> */
.L_x_2368:
        /* <DEDUP_REMOVED lines=22> */
.L_x_2369:
        /* <DEDUP_REMOVED lines=24> */
.L_x_2370:
        /* <DEDUP_REMOVED lines=8> */
.L_x_2372:
        /* <DEDUP_REMOVED lines=25> */
[----:B------:R-:W-:Y:S02]  /*0a40*/  UMOV UR44, URZ ;  /* 0x0000003f002c7c82 */ /* 0x000fe40008000000 */
[CC--:B------:R-:W-:Y:S02]  /*0a50*/  LEA.HI R0, R3.reuse, R194.reuse, RZ, 0x7 ;  /* 0x000000c203007211 */ /* 0x0c0fe400078f38ff */
[----:B------:R-:W-:-:S02]  /*0a60*/  LEA.HI R4, R3, R194, RZ, 0x5 ;  /* 0x000000c203047211 */ /* 0x000fc400078f28ff */
[----:B------:R-:W-:Y:S02]  /*0a70*/  LOP3.LUT R5, R0, 0xffffff80, RZ, 0xc0, !PT ;  /* 0xffffff8000057812 */ /* 0x000fe400078ec0ff */
[CC--:B------:R-:W-:Y:S01]  /*0a80*/  LEA.HI R2, R3.reuse, R194.reuse, RZ, 0x4 ;  /* 0x000000c203027211 */ /* 0x0c0fe200078f20ff */
[----:B------:R-:W-:Y:S01]  /*0a90*/  IMAD.SHL.U32 R4, R4, 0x20, RZ ;  /* 0x0000002004047824 */ /* 0x000fe200078e00ff */
[----:B------:R-:W-:Y:S01]  /*0aa0*/  LEA.HI R10, R3, R194, RZ, 0x2 ;  /* 0x000000c2030a7211 */ /* 0x000fe200078f10ff */
[----:B------:R-:W-:Y:S01]  /*0ab0*/  IMAD.IADD R188, R194, 0x1, -R5 ;  /* 0x00000001c2bc7824 */ /* 0x000fe200078e0a05 */
[----:B------:R-:W-:Y:S02]  /*0ac0*/  LOP3.LUT R5, R2, 0x3fffff0, RZ, 0xc0, !PT ;  /* 0x03fffff002057812 */ /* 0x000fe400078ec0ff */
[----:B------:R-:W-:Y:S02]  /*0ad0*/  LOP3.LUT R4, R4, 0xfffffc00, RZ, 0xc0, !PT ;  /* 0xfffffc0004047812 */ /* 0x000fe400078ec0ff */
[----:B------:R-:W-:Y:S01]  /*0ae0*/  SHF.R.S32.HI R9, RZ, 0x1f, R188 ;  /* 0x0000001fff097819 */ /* 0x000fe200000114bc */
[----:B------:R-:W-:Y:S01]  /*0af0*/  IMAD.IADD R5, R194, 0x1, -R5 ;  /* 0x00000001c2057824 */ /* 0x000fe200078e0a05 */
[----:B------:R-:W-:-:S02]  /*0b00*/  SHF.R.S32.HI R7, RZ, 0x4, R2 ;  /* 0x00000004ff077819 */ /* 0x000fc40000011402 */
[----:B------:R-:W-:Y:S01]  /*0b10*/  LEA.HI R6, R9, R188, RZ, 0x2 ;  /* 0x000000bc09067211 */ /* 0x000fe200078f10ff */
[----:B------:R-:W-:Y:S01]  /*0b20*/  IMAD R191, R5, 0x40, R4 ;  /* 0x0000004005bf7824 */ /* 0x000fe200078e0204 */
[----:B------:R-:W-:Y:S02]  /*0b30*/  LOP3.LUT R5, R10, 0xfffffffc, RZ, 0xc0, !PT ;  /* 0xfffffffc0a057812 */ /* 0x000fe400078ec0ff */
[--C-:B------:R-:W-:Y:S02]  /*0b40*/  SHF.R.S32.HI R8, RZ, 0x2, R6.reuse ;  /* 0x00000002ff087819 */ /* 0x100fe40000011406 */
[----:B------:R-:W-:Y:S01]  /*0b50*/  SHF.R.S32.HI R11, RZ, 0x1f, R6 ;  /* 0x0000001fff0b7819 */ /* 0x000fe20000011406 */
[----:B------:R-:W-:Y:S01]  /*0b60*/  IMAD.IADD R4, R194, 0x1, -R5 ;  /* 0x00000001c2047824 */ /* 0x000fe200078e0a05 */
[----:B------:R-:W-:Y:S02]  /*0b70*/  LEA.HI R2, R2, R7, RZ, 0x1 ;  /* 0x0000000702027211 */ /* 0x000fe400078f08ff */
[----:B------:R-:W-:-:S02]  /*0b80*/  LEA.HI R3, R3, R194, RZ, 0x3 ;  /* 0x000000c203037211 */ /* 0x000fc400078f18ff */
[----:B------:R-:W-:Y:S02]  /*0b90*/  LEA.HI R11, R11, R8, RZ, 0x3 ;  /* 0x000000080b0b7211 */ /* 0x000fe400078f18ff */
[----:B------:R-:W-:Y:S02]  /*0ba0*/  SHF.R.S32.HI R189, RZ, 0x7, R0 ;  /* 0x00000007ffbd7819 */ /* 0x000fe40000011400 */
[----:B------:R-:W-:Y:S02]  /*0bb0*/  LOP3.LUT R2, R2, 0x1ffffffe, RZ, 0xc0, !PT ;  /* 0x1ffffffe02027812 */ /* 0x000fe400078ec0ff */
[----:B------:R-:W-:Y:S02]  /*0bc0*/  LOP3.LUT R5, R3, 0xfffffff8, RZ, 0xc0, !PT ;  /* 0xfffffff803057812 */ /* 0x000fe400078ec0ff */
[----:B------:R-:W-:Y:S01]  /*0bd0*/  LOP3.LUT R11, R11, 0xfffffff8, RZ, 0xc0, !PT ;  /* 0xfffffff80b0b7812 */ /* 0x000fe200078ec0ff */
[----:B------:R-:W-:Y:S01]  /*0be0*/  IMAD.IADD R2, R7, 0x1, -R2 ;  /* 0x0000000107027824 */ /* 0x000fe200078e0a02 */
[----:B------:R-:W-:Y:S01]  /*0bf0*/  LEA.HI R9, R9, R188, RZ, 0x5 ;  /* 0x000000bc09097211 */ /* 0x000fe200078f28ff */
[----:B------:R-:W-:Y:S01]  /*0c00*/  IMAD.IADD R22, R194, 0x1, -R5 ;  /* 0x00000001c2167824 */ /* 0x000fe200078e0a05 */
[----:B------:R-:W-:Y:S01]  /*0c10*/  LEA.HI R0, R0, R189, RZ, 0x1 ;  /* 0x000000bd00007211 */ /* 0x000fe200078f08ff */
[----:B------:R-:W-:Y:S01]  /*0c20*/  IMAD.IADD R8, R8, 0x1, -R11 ;  /* 0x0000000108087824 */ /* 0x000fe200078e0a0b */
[----:B------:R-:W-:Y:S01]  /*0c30*/  SHF.R.S32.HI R9, RZ, 0x5, R9 ;  /* 0x00000005ff097819 */ /* 0x000fe20000011409 */
[----:B------:R-:W-:Y:S01]  /*0c40*/  IMAD.SHL.U32 R16, R22, 0x8, RZ ;  /* 0x0000000816107824 */ /* 0x000fe200078e00ff */
[----:B------:R-:W-:Y:S01]  /*0c50*/  LEA.HI R7, R4, R4, RZ, 0x1 ;  /* 0x0000000404077211 */ /* 0x000fe200078f08ff */
[----:B------:R-:W-:Y:S01]  /*0c60*/  IMAD R191, R2, 0x8, R191 ;  /* 0x0000000802bf7824 */ /* 0x000fe200078e02bf */
[----:B------:R-:W-:Y:S01]  /*0c70*/  LOP3.LUT R0, R0, 0x3fffffe, RZ, 0xc0, !PT ;  /* 0x03fffffe00007812 */ /* 0x000fe200078ec0ff */
[----:B------:R-:W-:Y:S01]  /*0c80*/  IMAD R9, R9, 0x10, R8 ;  /* 0x0000001009097824 */ /* 0x000fe200078e0208 */
[----:B------:R-:W-:Y:S01]  /*0c90*/  LOP3.LUT R7, R7, 0x1ffffffe, RZ, 0xc0, !PT ;  /* 0x1ffffffe07077812 */ /* 0x000fe200078ec0ff */
[----:B------:R-:W-:Y:S01]  /*0ca0*/  VIADD R19, R16, 0x40 ;  /* 0x0000004010137836 */ /* 0x000fe20000000000 */
        /* <DEDUP_REMOVED lines=9> */
.L_x_2432:
[----:B012---:R-:W0:Y:S01]  /*0d40*/  LDC.64 R2, c[0x0][0xc88] ;  /* 0x00032200ff027b82 */ /* 0x007e220000000a00 */
        /* <DEDUP_REMOVED lines=13> */
[----:B------:R-:W-:-:S04]  /*0e20*/  @UP0 ULEA UR6, UP2, UR36, UR6, 0x2 ;  /* 0x0000000624060291 */ /* 0x000fc8000f84103f */
[----:B------:R-:W-:Y:S02]  /*0e30*/  @UP0 ULEA.HI.X UR7, UR36, UR7, UR37, 0x2, UP2 ;  /* 0x0000000724070291 */ /* 0x000fe400090f1425 */
[----:B------:R-:W-:Y:S01]  /*0e40*/  @UP1 ULEA UR8, UP0, UR36, UR8, 0x2 ;  /* 0x0000000824081291 */ /* 0x000fe2000f80103f */
[----:B------:R-:W-:-:S03]  /*0e50*/  IMAD.U32 R2, RZ, RZ, UR6 ;  /* 0x00000006ff027e24 */ /* 0x000fc6000f8e00ff */
[----:B------:R-:W-:Y:S01]  /*0e60*/  @UP1 ULEA.HI.X UR9, UR36, UR9, UR37, 0x2, UP0 ;  /* 0x0000000924091291 */ /* 0x000fe200080f1425 */
[----:B------:R-:W-:Y:S01]  /*0e70*/  IMAD.U32 R3, RZ, RZ, UR7 ;  /* 0x00000007ff037e24 */ /* 0x000fe2000f8e00ff */
[----:B------:R-:W-:Y:S01]  /*0e80*/  ULDC.64 UR6, c[0x0][0x418] ;  /* 0x0001060000067ab9 */ /* 0x000fe20000000a00 */
[----:B------:R-:W-:-:S03]  /*0e90*/  IMAD.U32 R4, RZ, RZ, UR8 ;  /* 0x00000008ff047e24 */ /* 0x000fc6000f8e00ff */
[----:B------:R-:W-:Y:S01]  /*0ea0*/  IMAD.U32 R5, RZ, RZ, UR9 ;  /* 0x00000009ff057e24 */ /* 0x000fe2000f8e00ff */
[----:B------:R-:W2:Y:S01]  /*0eb0*/  @P0 LDG.E R2, desc[UR54][R2.64] ;  /* 0x0000003602020981 */ /* 0x000ea2000c1e1900 */
[----:B------:R-:W-:Y:S01]  /*0ec0*/  UISETP.NE.U32.AND UP0, UPT, UR6, URZ, UPT ;  /* 0x0000003f0600728c */ /* 0x000fe2000bf05070 */
[----:B------:R-:W-:Y:S02]  /*0ed0*/  ULDC.64 UR8, c[0x0][0xa20] ;  /* 0x0002880000087ab9 */ /* 0x000fe40000000a00 */
[----:B---3--:R-:W3:Y:S01]  /*0ee0*/  @P2 LDG.E R4, desc[UR54][R4.64] ;  /* 0x0000003604042981 */ /* 0x008ee2000c1e1900 */
[----:B------:R-:W-:Y:S01]  /*0ef0*/  UISETP.NE.AND.EX UP0, UPT, UR7, URZ, UPT, UP0 ;  /* 0x0000003f0700728c */ /* 0x000fe2000bf05300 */
[----:B------:R-:W-:Y:S01]  /*0f00*/  ISETP.NE.U32.AND P1, PT, RZ, UR8, PT ;  /* 0x00000008ff007c0c */ /* 0x000fe2000bf25070 */
[----:B------:R-:W-:Y:S01]  /*0f10*/  ULDC UR6, c[0x0][0x2f0] ;  /* 0x0000bc0000067ab9 */ /* 0x000fe20000000800 */
[----:B------:R-:W-:Y:S01]  /*0f20*/  UMOV UR50, URZ ;  /* 0x0000003f00327c82 */ /* 0x000fe20008000000 */
[----:B------:R-:W-:Y:S01]  /*0f30*/  USEL UR4, UR4, 0x1, UP0 ;  /* 0x0000000104047887 */ /* 0x000fe20008000000 */
[----:B------:R-:W-:-:S03]  /*0f40*/  ISETP.NE.AND.EX P1, PT, RZ, UR9, PT, P1 ;  /* 0x00000009ff007c0c */ /* 0x000fc6000bf25310 */
[----:B------:R-:W-:Y:S01]  /*0f50*/  UIMAD UR4, UR4, UR6, URZ ;  /* 0x00000006040472a4 */ /* 0x000fe2000f8e023f */
[----:B--2---:R-:W-:Y:S02]  /*0f60*/  @P0 R2UR UR50, R2 ;  /* 0x00000000023202ca */ /* 0x004fe400000e0000 */
[----:B---3--:R-:W-:Y:S01]  /*0f70*/  @P2 R2UR UR51, R4 ;  /* 0x00000000043322ca */ /* 0x008fe200000e0000 */
[----:B----4-:R-:W-:-:S14]  /*0f80*/  @P2 BRA `(.L_x_2373) ;  /* 0x0000000000382947 */ /* 0x010fdc0003800000 */
[----:B------:R-:W-:Y:S01]  /*0f90*/  ULDC.64 UR6, c[0x0][0xa00] ;  /* 0x0002800000067ab9 */ /* 0x000fe20000000a00 */
[----:B------:R-:W-:Y:S01]  /*0fa0*/  ULDC UR51, c[0x0][0x288] ;  /* 0x0000a20000337ab9 */ /* 0x000fe20000000800 */
[----:B------:R-:W-:-:S04]  /*0fb0*/  ISETP.NE.U32.AND P0, PT, RZ, UR6, PT ;  /* 0x00000006ff007c0c */ /* 0x000fc8000bf05070 */
[----:B------:R-:W-:-:S13]  /*0fc0*/  ISETP.NE.AND.EX P0, PT, RZ, UR7, PT, P0 ;  /* 0x00000007ff007c0c */ /* 0x000fda000bf05300 */
[----:B------:R-:W-:Y:S05]  /*0fd0*/  @!P0 BRA `(.L_x_2373) ;  /* 0x0000000000248947 */ /* 0x000fea0003800000 */
[----:B------:R-:W-:Y:S02]  /*0fe0*/  ULDC.64 UR6, c[0x0][0xa00] ;  /* 0x0002800000067ab9 */ /* 0x000fe40000000a00 */
[----:B------:R-:W-:-:S06]  /*0ff0*/  UIMAD.WIDE UR6, UR36, 0x4, UR6 ;  /* 0x00000004240678a5 */ /* 0x000fcc000f8e0206 */
[----:B------:R-:W-:Y:S01]  /*1000*/  IMAD.U32 R2, RZ, RZ, UR6 ;  /* 0x00000006ff027e24 */ /* 0x000fe2000f8e00ff */
[----:B------:R-:W-:-:S05]  /*1010*/  MOV R3, UR7 ;  /* 0x0000000700037c02 */ /* 0x000fca0008000f00 */
[----:B------:R-:W2:Y:S04]  /*1020*/  LDG.E R4, desc[UR54][R2.64] ;  /* 0x0000003602047981 */ /* 0x000ea8000c1e1900 */
[----:B------:R-:W3:Y:S01]  /*1030*/  LDG.E R0, desc[UR54][R2.64+0x4] ;  /* 0x0000043602007981 */ /* 0x000ee2000c1e1900 */
[----:B--2---:R-:W-:Y:S02]  /*1040*/  R2UR UR51, R4 ;  /* 0x00000000043372ca */ /* 0x004fe400000e0000 */
[----:B---3--:R-:W-:-:S13]  /*1050*/  R2UR UR6, R0 ;  /* 0x00000000000672ca */ /* 0x008fda00000e0000 */
[----:B------:R-:W-:-:S12]  /*1060*/  UIADD3 UR51, -UR51, UR6, URZ ;  /* 0x0000000633337290 */ /* 0x000fd8000fffe13f */
.L_x_2373:
[----:B------:R-:W-:Y:S01]  /*1070*/  UMOV UR38, UR48 ;  /* 0x0000003000267c82 */ /* 0x000fe20008000000 */
[----:B------:R-:W-:Y:S05]  /*1080*/  @!P1 BRA `(.L_x_2374) ;  /* 0x00000000001c9947 */ /* 0x000fea0003800000 */
[----:B------:R-:W-:-:S04]  /*1090*/  ULEA UR4, UP0, UR36, UR8, 0x2 ;  /* 0x0000000824047291 */ /* 0x000fc8000f80103f */
[----:B------:R-:W-:Y:S02]  /*10a0*/  ULEA.HI.X UR6, UR36, UR9, UR37, 0x2, UP0 ;  /* 0x0000000924067291 */ /* 0x000fe400080f1425 */
[----:B------:R-:W-:-:S04]  /*10b0*/  IMAD.U32 R2, RZ, RZ, UR4 ;  /* 0x00000004ff027e24 */ /* 0x000fc8000f8e00ff */
[----:B------:R-:W-:-:S05]  /*10c0*/  IMAD.U32 R3, RZ, RZ, UR6 ;  /* 0x00000006ff037e24 */ /* 0x000fca000f8e00ff */
[----:B------:R-:W2:Y:S02]  /*10d0*/  LDG.E R2, desc[UR54][R2.64] ;  /* 0x0000003602027981 */ /* 0x000ea4000c1e1900 */
[----:B--2---:R-:W-:Y:S01]  /*10e0*/  R2UR UR4, R2 ;  /* 0x00000000020472ca */ /* 0x004fe200000e0000 */
[----:B------:R-:W-:-:S14]  /*10f0*/  BRA `(.L_x_2375) ;  /* 0x0000000000347947 */ /* 0x000fdc0003800000 */
.L_x_2374:
[----:B------:R-:W-:Y:S02]  /*1100*/  ULDC.64 UR6, c[0x0][0xa08] ;  /* 0x0002820000067ab9 */ /* 0x000fe40000000a00 */
[----:B------:R-:W-:-:S04]  /*1110*/  ISETP.NE.U32.AND P0, PT, RZ, UR6, PT ;  /* 0x00000006ff007c0c */ /* 0x000fc8000bf05070 */
[----:B------:R-:W-:-:S13]  /*1120*/  ISETP.NE.AND.EX P0, PT, RZ, UR7, PT, P0 ;  /* 0x00000007ff007c0c */ /* 0x000fda000bf05300 */
[----:B------:R-:W-:Y:S05]  /*1130*/  @!P0 BRA `(.L_x_2375) ;  /* 0x0000000000248947 */ /* 0x000fea0003800000 */
[----:B------:R-:W-:Y:S02]  /*1140*/  ULDC.64 UR6, c[0x0][0xa08] ;  /* 0x0002820000067ab9 */ /* 0x000fe40000000a00 */
[----:B------:R-:W-:-:S06]  /*1150*/  UIMAD.WIDE UR6, UR36, 0x4, UR6 ;  /* 0x00000004240678a5 */ /* 0x000fcc000f8e0206 */
[----:B------:R-:W-:Y:S02]  /*1160*/  IMAD.U32 R2, RZ, RZ, UR6 ;  /* 0x00000006ff027e24 */ /* 0x000fe4000f8e00ff */
[----:B------:R-:W-:-:S05]  /*1170*/  IMAD.U32 R3, RZ, RZ, UR7 ;  /* 0x00000007ff037e24 */ /* 0x000fca000f8e00ff */
[----:B------:R-:W2:Y:S04]  /*1180*/  LDG.E R4, desc[UR54][R2.64] ;  /* 0x0000003602047981 */ /* 0x000ea8000c1e1900 */
[----:B------:R-:W3:Y:S01]  /*1190*/  LDG.E R0, desc[UR54][R2.64+0x4] ;  /* 0x0000043602007981 */ /* 0x000ee2000c1e1900 */
[----:B--2---:R-:W-:Y:S02]  /*11a0*/  R2UR UR4, R4 ;  /* 0x00000000040472ca */ /* 0x004fe400000e0000 */
[----:B---3--:R-:W-:-:S13]  /*11b0*/  R2UR UR6, R0 ;  /* 0x00000000000672ca */ /* 0x008fda00000e0000 */
[----:B------:R-:W-:-:S12]  /*11c0*/  UIADD3 UR4, -UR4, UR6, URZ ;  /* 0x0000000604047290 */ /* 0x000fd8000fffe13f */
.L_x_2375:
[----:B------:R-:W-:Y:S01]  /*11d0*/  UIADD3 UR50, -UR50, UR4, URZ ;  /* 0x0000000432327290 */ /* 0x000fe2000fffe13f */
[----:B------:R-:W-:Y:S01]  /*11e0*/  PLOP3.LUT P0, PT, PT, PT, PT, 0x80, 0x0 ;  /* 0x000000000000781c */ /* 0x000fe20003f0f070 */
[----:B------:R-:W-:Y:S01]  /*11f0*/  USHF.L.U32 UR39, UR5, 0x7, URZ ;  /* 0x0000000705277899 */ /* 0x000fe2000800063f */
[----:B------:R-:W-:Y:S01]  /*1200*/  IMAD.MOV.U32 R0, RZ, RZ, RZ ;  /* 0x000000ffff007224 */ /* 0x000fe200078e00ff */
[----:B------:R-:W-:Y:S01]  /*1210*/  ULDC UR4, c[0x0][0x448] ;  /* 0x0001120000047ab9 */ /* 0x000fe20000000800 */
[----:B------:R-:W-:Y:S01]  /*1220*/  UIADD3 UR7, UR50, 0xa0, -UR51 ;  /* 0x000000a032077890 */ /* 0x000fe2000fffe833 */
[----:B------:R-:W-:Y:S01]  /*1230*/  IMAD.MOV.U32 R2, RZ, RZ, RZ ;  /* 0x000000ffff027224 */ /* 0x000fe200078e00ff */
[----:B------:R-:W-:Y:S01]  /*1240*/  UISETP.NE.AND UP0, UPT, UR4, 0x1, UPT ;  /* 0x000000010400788c */ /* 0x000fe2000bf05270 */
[----:B------:R-:W-:Y:S01]  /*1250*/  CS2R R86, SRZ ;  /* 0x0000000000567805 */ /* 0x000fe2000001ff00 */
[----:B------:R-:W-:Y:S01]  /*1260*/  UIADD3 UR6, UR39, 0x7f, URZ ;  /* 0x0000007f27067890 */ /* 0x000fe2000fffe03f */
[----:B------:R-:W-:Y:S01]  /*1270*/  CS2R R6, SRZ ;  /* 0x0000000000067805 */ /* 0x000fe2000001ff00 */
[----:B------:R-:W-:Y:S01]  /*1280*/  UP2UR UR52, UPR, URZ, 0x1 ;  /* 0x000000013f347883 */ /* 0x000fe20008000000 */
[----:B------:R-:W-:-:S02]  /*1290*/  CS2R R84, SRZ ;  /* 0x0000000000547805 */ /* 0x000fc4000001ff00 */
[----:B------:R-:W-:Y:S02]  /*12a0*/  CS2R R8, SRZ ;  /* 0x0000000000087805 */ /* 0x000fe4000001ff00 */
[----:B------:R-:W-:Y:S02]  /*12b0*/  CS2R R78, SRZ ;  /* 0x00000000004e7805 */ /* 0x000fe4000001ff00 */
[----:B------:R-:W-:Y:S02]  /*12c0*/  CS2R R10, SRZ ;  /* 0x00000000000a7805 */ /* 0x000fe4000001ff00 */
[----:B------:R-:W-:Y:S02]  /*12d0*/  CS2R R76, SRZ ;  /* 0x00000000004c7805 */ /* 0x000fe4000001ff00 */
[----:B------:R-:W-:Y:S01]  /*12e0*/  CS2R R12, SRZ ;  /* 0x00000000000c7805 */ /* 0x000fe2000001ff00 */
[----:B------:R-:W-:Y:S01]  /*12f0*/  @UP0 ULDC UR4, c[0x0][0x44c] ;  /* 0x0001130000040ab9 */ /* 0x000fe20000000800 */
[----:B------:R-:W-:Y:S01]  /*1300*/  @UP0 ULDC UR8, c[0x0][0x450] ;  /* 0x0001140000080ab9 */ /* 0x000fe20000000800 */
[----:B------:R-:W-:Y:S01]  /*1310*/  UIMAD.WIDE.U32 UR4, UR6, UR4, URZ ;  /* 0x00000004060472a5 */ /* 0x000fe2000f8e003f */
[----:B------:R-:W-:Y:S01]  /*1320*/  CS2R R70, SRZ ;  /* 0x0000000000467805 */ /* 0x000fe2000001ff00 */
[----:B------:R-:W-:Y:S01]  /*1330*/  UIADD3 UR4, UR50, 0x9f, URZ ;  /* 0x0000009f32047890 */ /* 0x000fe2000fffe03f */
[----:B------:R-:W-:Y:S01]  /*1340*/  CS2R R14, SRZ ;  /* 0x00000000000e7805 */ /* 0x000fe2000001ff00 */
[----:B------:R-:W-:Y:S01]  /*1350*/  @UP0 USHF.R.U32.HI UR6, URZ, UR8, UR5 ;  /* 0x000000083f060299 */ /* 0x000fe20008011605 */
[----:B------:R-:W-:Y:S01]  /*1360*/  CS2R R68, SRZ ;  /* 0x0000000000447805 */ /* 0x000fe2000001ff00 */
[----:B------:R-:W-:Y:S01]  /*1370*/  UIMAD.WIDE UR4, UR4, 0x66666667, URZ ;  /* 0x66666667040478a5 */ /* 0x000fe2000f8e023f */
[----:B------:R-:W-:Y:S01]  /*1380*/  CS2R R20, SRZ ;  /* 0x0000000000147805 */ /* 0x000fe2000001ff00 */
[----:B------:R-:W-:Y:S01]  /*1390*/  UIADD3 UR6, UR7, UR6, URZ ;  /* 0x0000000607067290 */ /* 0x000fe2000fffe03f */
[----:B------:R-:W-:Y:S01]  /*13a0*/  CS2R R62, SRZ ;  /* 0x00000000003e7805 */ /* 0x000fe2000001ff00 */
[----:B------:R-:W-:Y:S01]  /*13b0*/  USHF.R.U32.HI UR4, URZ, 0x1f, UR5 ;  /* 0x0000001f3f047899 */ /* 0x000fe20008011605 */
[----:B------:R-:W-:Y:S01]  /*13c0*/  CS2R R24, SRZ ;  /* 0x0000000000187805 */ /* 0x000fe2000001ff00 */
[----:B------:R-:W-:Y:S01]  /*13d0*/  UIMAD.WIDE UR6, UR6, 0x66666667, URZ ;  /* 0x66666667060678a5 */ /* 0x000fe2000f8e023f */
[----:B------:R-:W-:Y:S01]  /*13e0*/  CS2R R60, SRZ ;  /* 0x00000000003c7805 */ /* 0x000fe2000001ff00 */
[----:B------:R-:W-:Y:S01]  /*13f0*/  ULEA.HI.SX32 UR4, UR5, UR4, 0x1a ;  /* 0x0000000405047291 */ /* 0x000fe2000f8fd23f */
[----:B------:R-:W-:Y:S01]  /*1400*/  CS2R R28, SRZ ;  /* 0x00000000001c7805 */ /* 0x000fe2000001ff00 */
[----:B------:R-:W-:Y:S01]  /*1410*/  USHF.R.U32.HI UR6, URZ, 0x1f, UR7 ;  /* 0x0000001f3f067899 */ /* 0x000fe20008011607 */
[----:B------:R-:W-:-:S02]  /*1420*/  CS2R R54, SRZ ;  /* 0x0000000000367805 */ /* 0x000fc4000001ff00 */
[----:B------:R-:W-:Y:S02]  /*1430*/  CS2R R26, SRZ ;  /* 0x00000000001a7805 */ /* 0x000fe4000001ff00 */
[----:B------:R-:W-:Y:S01]  /*1440*/  CS2R R52, SRZ ;  /* 0x0000000000347805 */ /* 0x000fe2000001ff00 */
[----:B------:R-:W-:Y:S01]  /*1450*/  ULEA.HI.SX32 UR6, UR7, UR6, 0x1a ;  /* 0x0000000607067291 */ /* 0x000fe2000f8fd23f */
[----:B------:R-:W-:Y:S02]  /*1460*/  CS2R R32, SRZ ;  /* 0x0000000000207805 */ /* 0x000fe4000001ff00 */
[----:B------:R-:W-:Y:S02]  /*1470*/  CS2R R30, SRZ ;  /* 0x00000000001e7805 */ /* 0x000fe4000001ff00 */
[----:B------:R-:W-:Y:S01]  /*1480*/  CS2R R42, SRZ ;  /* 0x00000000002a7805 */ /* 0x000fe2000001ff00 */
[----:B------:R-:W-:Y:S01]  /*1490*/  UISETP.LT.AND UP0, UPT, UR4, UR6, UPT ;  /* 0x000000060400728c */ /* 0x000fe2000bf01270 */
[----:B------:R-:W-:-:S02]  /*14a0*/  CS2R R36, SRZ ;  /* 0x0000000000247805 */ /* 0x000fc4000001ff00 */
[----:B------:R-:W-:Y:S02]  /*14b0*/  CS2R R40, SRZ ;  /* 0x0000000000287805 */ /* 0x000fe4000001ff00 */
[----:B------:R-:W-:Y:S01]  /*14c0*/  CS2R R38, SRZ ;  /* 0x0000000000267805 */ /* 0x000fe2000001ff00 */
[----:B------:R-:W-:Y:S01]  /*14d0*/  USEL UR53, UR4, UR6, UP0 ;  /* 0x0000000604357287 */ /* 0x000fe20008000000 */
[----:B------:R-:W-:Y:S01]  /*14e0*/  IMAD.MOV.U32 R34, RZ, RZ, RZ ;  /* 0x000000ffff227224 */ /* 0x000fe200078e00ff */
[----:B------:R-:W-:Y:S02]  /*14f0*/  CS2R R88, SRZ ;  /* 0x0000000000587805 */ /* 0x000fe4000001ff00 */
[----:B------:R-:W-:Y:S01]  /*1500*/  CS2R R48, SRZ ;  /* 0x0000000000307805 */ /* 0x000fe2000001ff00 */
[----:B------:R-:W-:Y:S01]  /*1510*/  UISETP.GE.AND UP0, UPT, UR53, 0x1, UPT ;  /* 0x000000013500788c */ /* 0x000fe2000bf06270 */
[----:B------:R-:W-:Y:S02]  /*1520*/  CS2R R90, SRZ ;  /* 0x00000000005a7805 */ /* 0x000fe4000001ff00 */
[----:B------:R-:W-:-:S02]  /*1530*/  CS2R R56, SRZ ;  /* 0x0000000000387805 */ /* 0x000fc4000001ff00 */
[----:B------:R-:W-:Y:S01]  /*1540*/  CS2R R92, SRZ ;  /* 0x00000000005c7805 */ /* 0x000fe2000001ff00 */
[----:B------:R-:W-:Y:S01]  /*1550*/  IMAD.MOV.U32 R65, RZ, RZ, RZ ;  /* 0x000000ffff417224 */ /* 0x000fe200078e00ff */
[----:B------:R-:W-:Y:S02]  /*1560*/  CS2R R94, SRZ ;  /* 0x00000000005e7805 */ /* 0x000fe4000001ff00 */
[----:B------:R-:W-:-:S13]  /*1570*/  PLOP3.LUT P1, PT, PT, PT, UP0, 0x80, 0x0 ;  /* 0x000000000000781c */ /* 0x000fda0003f2f008 */
[----:B------:R-:W-:Y:S05]  /*1580*/  @!P1 BRA `(.L_x_2376) ;  /* 0x000000c400b09947 */ /* 0x000fea0003800000 */
        /* <DEDUP_REMOVED lines=31> */
.L_x_2377:
        /* <DEDUP_REMOVED lines=17> */
[----:B------:R-:W-:Y:S02]  /*1890*/  @UP1 UIMAD UR18, UR36, UR11, UR9 ;  /* 0x0000000b241212a4 */ /* 0x000fe4000f8e0209 */
[----:B------:R-:W-:Y:S02]  /*18a0*/  @UP1 USHF.R.S32.HI UR19, URZ, 0x1f, UR48 ;  /* 0x0000001f3f131899 */ /* 0x000fe40008011430 */
[----:B------:R-:W-:Y:S01]  /*18b0*/  @UP1 UIMAD.WIDE.U32 UR12, UR36, UR10, URZ ;  /* 0x0000000a240c12a5 */ /* 0x000fe2000f8e003f */
[----:B------:R-:W-:Y:S02]  /*18c0*/  @UP0 ULDC.64 UR8, c[0x0][0x9b0] ;  /* 0x00026c0000080ab9 */ /* 0x000fe40000000a00 */
        /* <DEDUP_REMOVED lines=26> */
[----:B------:R-:W-:Y:S01]  /*1a70*/  MOV R6, UR4 ;  /* 0x0000000400067c02 */ /* 0x000fe20008000f00 */
[----:B------:R-:W-:-:S03]  /*1a80*/  ULDC UR4, c[0x0][0x9d8] ;  /* 0x0002760000047ab9 */ /* 0x000fc60000000800 */
[----:B------:R-:W-:-:S04]  /*1a90*/  SHF.L.U32 R6, R6, 0x1f, RZ ;  /* 0x0000001f06067819 */ /* 0x000fc800000006ff */
[----:B------:R-:W0:Y:S01]  /*1aa0*/  SYNCS.PHASECHK.TRANS64.TRYWAIT P1, [UR41+0x29800], R6 ;  /* 0x02980006ff0075a7 */ /* 0x000e220008020169 */
[----:B--2---:R-:W-:-:S04]  /*1ab0*/  FMUL.FTZ R0, R7, R0 ;  /* 0x0000000007007220 */ /* 0x004fc80000410000 */
[----:B------:R-:W-:Y:S01]  /*1ac0*/  FMUL.FTZ R0, R0, UR4 ;  /* 0x0000000400007c20 */ /* 0x000fe20008410000 */
[----:B0-----:R-:W-:Y:S06]  /*1ad0*/  @!P1 BRA `(.L_x_2378) ;  /* 0x00000154000c9947 */ /* 0x001fec0003800000 */
.L_x_2536:
[----:B------:R-:W-:Y:S05]  /*1ae0*/  @!P0 BRA `(.L_x_2379) ;  /* 0x0000000000048947 */ /* 0x000fea0003800000 */
[----:B------:R-:W-:Y:S01]  /*1af0*/  BPT.TRAP 0x1 ;  /* 0x000000040000795c */ /* 0x000fe20000300000 */
.L_x_2379:
[----:B------:R-:W-:Y:S02]  /*1b00*/  IMAD.U32 R2, RZ, RZ, UR44 ;  /* 0x0000002cff027e24 */ /* 0x000fe4000f8e00ff */
[----:B0-----:R-:W-:-:S03]  /*1b10*/  IMAD.U32 R3, RZ, RZ, UR45 ;  /* 0x0000002dff037e24 */ /* 0x001fc6000f8e00ff */
[----:B------:R-:W-:Y:S02]  /*1b20*/  LEA R2, R2, UR41, 0x3 ;  /* 0x0000002902027c11 */ /* 0x000fe4000f8e18ff */
[----:B------:R-:W-:-:S04]  /*1b30*/  SHF.L.U32 R3, R3, 0x1f, RZ ;  /* 0x0000001f03037819 */ /* 0x000fc800000006ff */
[----:B------:R0:W1:Y:S01]  /*1b40*/  SYNCS.PHASECHK.TRANS64.TRYWAIT P1, [R2+URZ+0x29830], R3 ;  /* 0x02983003020075a7 */ /* 0x000062000802017f */
[----:B------:R-:W-:Y:S05]  /*1b50*/  @!P0 BRA `(.L_x_2380) ;  /* 0x0000000000048947 */ /* 0x000fea0003800000 */
[----:B------:R-:W-:Y:S01]  /*1b60*/  BPT.TRAP 0x1 ;  /* 0x000000040000795c */ /* 0x000fe20000300000 */
.L_x_2380:
[----:B-1----:R-:W-:Y:S05]  /*1b70*/  @P1 BRA `(.L_x_2381) ;  /* 0x0000000000081947 */ /* 0x002fea0003800000 */
[----:B------:R-:W1:Y:S02]  /*1b80*/  SYNCS.PHASECHK.TRANS64.TRYWAIT P1, [R2+URZ+0x29830], R3 ;  /* 0x02983003020075a7 */ /* 0x000e64000802017f */
[----:B-1----:R-:W-:Y:S05]  /*1b90*/  @!P1 BRA `(.L_x_2382) ;  /* 0x0000015000f49947 */ /* 0x002fea0003800000 */
.L_x_2381:
        /* <DEDUP_REMOVED lines=204> */
.L_x_2383:
[----:B------:R-:W-:Y:S01]  /*2860*/  UISETP.NE.AND UP0, UPT, UR52, URZ, UPT ;  /* 0x0000003f3400728c */ /* 0x000fe2000bf05270 */
[C---:B------:R-:W-:Y:S01]  /*2870*/  FMUL.FTZ R75, R0.reuse, R75 ;  /* 0x0000004b004b7220 */ /* 0x040fe20000410000 */
[C---:B------:R-:W-:Y:S01]  /*2880*/  FMUL.FTZ R7, R0.reuse, R58 ;  /* 0x0000003a00077220 */ /* 0x040fe20000410000 */
[C---:B------:R-:W-:Y:S01]  /*2890*/  FMUL.FTZ R6, R0.reuse, R93 ;  /* 0x0000005d00067220 */ /* 0x040fe20000410000 */
[----:B------:R-:W-:Y:S01]  /*28a0*/  UMOV UR7, 0xffffff60 ;  /* 0xffffff6000077882 */ /* 0x000fe20000000000 */
[----:B------:R2:W-:Y:S01]  /*28b0*/  MUFU.TANH R113, R75 ;  /* 0x0000004b00717308 */ /* 0x0005e20000002400 */
[----:B------:R-:W-:Y:S01]  /*28c0*/  PLOP3.LUT P1, PT, PT, PT, UP0, 0x80, 0x0 ;  /* 0x000000000000781c */ /* 0x000fe20003f2f008 */
[C---:B------:R-:W-:Y:S01]  /*28d0*/  FMUL.FTZ R62, R0.reuse, R62 ;  /* 0x0000003e003e7220 */ /* 0x040fe20000410000 */
[----:B------:R-:W-:Y:S01]  /*28e0*/  PLOP3.LUT P2, PT, PT, PT, UP0, 0x80, 0x0 ;  /* 0x000000000000781c */ /* 0x000fe20003f4f008 */
[----:B------:R-:W-:Y:S01]  /*28f0*/  UIMAD UR7, UR53, UR7, 0xa1 ;  /* 0x000000a1350774a4 */ /* 0x000fe2000f8e0207 */
        /* <DEDUP_REMOVED lines=16> */
[C---:B------:R-:W-:Y:S01]  /*2a00*/  FMUL.FTZ R98, R0.reuse, R98 ;  /* 0x0000006200627220 */ /* 0x040fe20000410000 */
[----:B------:R-:W-:Y:S01]  /*2a10*/  @P2 SHF.R.U32.HI R64, RZ, UR6, R7 ;  /* 0x00000006ff402c19 */ /* 0x000fe20008011607 */
[----:B------:R-:W-:Y:S01]  /*2a20*/  UIMAD UR6, UR53, -0xa0, UR50 ;  /* 0xffffff60350678a4 */ /* 0x000fe2000f8e0232 */
[----:B------:R3:W-:Y:S01]  /*2a30*/  MUFU.TANH R109, R74 ;  /* 0x0000004a006d7308 */ /* 0x0007e20000002400 */
[C---:B--2---:R-:W-:Y:S01]  /*2a40*/  FMUL.FTZ R62, R0.reuse, R68 ;  /* 0x00000044003e7220 */ /* 0x044fe20000410000 */
[----:B------:R-:W-:Y:S01]  /*2a50*/  IMAD.U32 R68, RZ, RZ, UR7 ;  /* 0x00000007ff447e24 */ /* 0x000fe2000f8e00ff */
[----:B------:R-:W2:Y:S01]  /*2a60*/  SHFL.IDX PT, R7, R64, 0x1, 0x1c1f ;  /* 0x003c1f0040077f89 */ /* 0x000ea200000e0000 */
[----:B------:R-:W-:Y:S01]  /*2a70*/  UIADD3 UR6, UR6, 0xa0, URZ ;  /* 0x000000a006067890 */ /* 0x000fe2000fffe03f */
[C---:B------:R-:W-:Y:S01]  /*2a80*/  FMUL.FTZ R99, R0.reuse, R99 ;  /* 0x0000006300637220 */ /* 0x040fe20000410000 */
[C---:B------:R-:W-:Y:S01]  /*2a90*/  FMUL.FTZ R102, R0.reuse, R102 ;  /* 0x0000006600667220 */ /* 0x040fe20000410000 */
[C---:B------:R-:W-:Y:S01]  /*2aa0*/  FMUL.FTZ R70, R0.reuse, R70 ;  /* 0x0000004600467220 */ /* 0x040fe20000410000 */
[----:B------:R4:W-:Y:S01]  /*2ab0*/  MUFU.TANH R105, R103 ;  /* 0x0000006700697308 */ /* 0x0009e20000002400 */
[C---:B---3--:R-:W-:Y:S01]  /*2ac0*/  FMUL.FTZ R74, R0.reuse, R56 ;  /* 0x00000038004a7220 */ /* 0x048fe20000410000 */
[C---:B------:R-:W-:Y:S01]  /*2ad0*/  FMUL.FTZ R56, R0.reuse, R57 ;  /* 0x0000003900387220 */ /* 0x040fe20000410000 */
[C---:B------:R-:W-:Y:S01]  /*2ae0*/  FMUL.FTZ R57, R0.reuse, R60 ;  /* 0x0000003c00397220 */ /* 0x040fe20000410000 */
[C---:B------:R-:W-:Y:S01]  /*2af0*/  FMUL.FTZ R60, R0.reuse, R65 ;  /* 0x00000041003c7220 */ /* 0x040fe20000410000 */
[C---:B------:R-:W-:Y:S01]  /*2b00*/  FMUL.FTZ R58, R0.reuse, R61 ;  /* 0x0000003d003a7220 */ /* 0x040fe20000410000 */
[C---:B------:R-:W-:Y:S01]  /*2b10*/  FMUL.FTZ R61, R0.reuse, R69 ;  /* 0x00000045003d7220 */ /* 0x040fe20000410000 */
[----:B------:R-:W-:Y:S01]  /*2b20*/  FMUL.FTZ R78, R0, R78 ;  /* 0x0000004e004e7220 */ /* 0x000fe20000410000 */
[----:B------:R3:W-:Y:S01]  /*2b30*/  MUFU.TANH R65, R66 ;  /* 0x0000004200417308 */ /* 0x0007e20000002400 */
[----:B----4-:R-:W-:-:S02]  /*2b40*/  IMAD R103, R17, -0x2, R68 ;  /* 0xfffffffe11677824 */ /* 0x010fc400078e0244 */
[C---:B------:R-:W-:Y:S01]  /*2b50*/  FMUL.FTZ R79, R0.reuse, R79 ;  /* 0x0000004f004f7220 */ /* 0x040fe20000410000 */
[----:B------:R-:W-:Y:S02]  /*2b60*/  IMAD.U32 R68, RZ, RZ, UR51 ;  /* 0x00000033ff447e24 */ /* 0x000fe4000f8e00ff */
[C---:B------:R-:W-:Y:S01]  /*2b70*/  FMUL.FTZ R82, R0.reuse, R82 ;  /* 0x0000005200527220 */ /* 0x040fe20000410000 */
[C---:B------:R-:W-:Y:S01]  /*2b80*/  FMUL.FTZ R83, R0.reuse, R83 ;  /* 0x0000005300537220 */ /* 0x040fe20000410000 */
[C---:B------:R-:W-:Y:S01]  /*2b90*/  FMUL.FTZ R86, R0.reuse, R86 ;  /* 0x0000005600567220 */ /* 0x040fe20000410000 */
[----:B------:R-:W-:Y:S01]  /*2ba0*/  FMUL.FTZ R87, R0, R87 ;  /* 0x0000005700577220 */ /* 0x000fe20000410000 */
[----:B------:R-:W4:Y:S01]  /*2bb0*/  MUFU.TANH R90, R90 ;  /* 0x0000005a005a7308 */ /* 0x000f220000002400 */
[----:B---3--:R-:W-:Y:S01]  /*2bc0*/  IMAD.U32 R66, RZ, RZ, UR6 ;  /* 0x00000006ff427e24 */ /* 0x008fe2000f8e00ff */
[----:B------:R-:W-:Y:S01]  /*2bd0*/  IADD3 R103, -R68, UR50, R103 ;  /* 0x0000003244677c10 */ /* 0x000fe2000fffe167 */
[C---:B------:R-:W-:Y:S01]  /*2be0*/  FMUL.FTZ R10, R0.reuse, R101 ;  /* 0x00000065000a7220 */ /* 0x040fe20000410000 */
[----:B------:R-:W-:Y:S01]  /*2bf0*/  FMUL.FTZ R9, R0, R97 ;  /* 0x0000006100097220 */ /* 0x000fe20000410000 */
[----:B------:R-:W-:-:S02]  /*2c00*/  IMAD R66, R17, -0x2, R66 ;  /* 0xfffffffe11427824 */ /* 0x000fc400078e0242 */
[C---:B------:R-:W-:Y:S01]  /*2c10*/  FMUL.FTZ R63, R0.reuse, R63 ;  /* 0x0000003f003f7220 */ /* 0x040fe20000410000 */
[C---:B------:R-:W-:Y:S01]  /*2c20*/  FMUL.FTZ R14, R0.reuse, R76 ;  /* 0x0000004c000e7220 */ /* 0x040fe20000410000 */
[----:B------:R-:W3:Y:S01]  /*2c30*/  MUFU.TANH R91, R91 ;  /* 0x0000005b005b7308 */ /* 0x000ee20000002400 */
[C---:B------:R-:W-:Y:S01]  /*2c40*/  FMUL.FTZ R67, R0.reuse, R67 ;  /* 0x0000004300437220 */ /* 0x040fe20000410000 */
[----:B--2---:R-:W-:Y:S01]  /*2c50*/  VIADDMNMX R68, R7, R103, R66, PT ;  /* 0x0000006707447246 */ /* 0x004fe20003800142 */
[C---:B------:R-:W-:Y:S01]  /*2c60*/  FMUL.FTZ R15, R0.reuse, R77 ;  /* 0x0000004d000f7220 */ /* 0x040fe20000410000 */
[C---:B------:R-:W-:Y:S01]  /*2c70*/  FMUL.FTZ R71, R0.reuse, R71 ;  /* 0x0000004700477220 */ /* 0x040fe20000410000 */
[----:B------:R-:W-:Y:S01]  /*2c80*/  FMUL.FTZ R42, R0, R42 ;  /* 0x0000002a002a7220 */ /* 0x000fe20000410000 */
[----:B------:R-:W-:Y:S01]  /*2c90*/  ISETP.GT.AND P1, PT, R68, RZ, PT ;  /* 0x000000ff4400720c */ /* 0x000fe20003f24270 */
[----:B------:R-:W-:Y:S01]  /*2ca0*/  FMUL.FTZ R43, R0, R43 ;  /* 0x0000002b002b7220 */ /* 0x000fe20000410000 */
[----:B------:R-:W2:Y:S01]  /*2cb0*/  MUFU.TANH R94, R94 ;  /* 0x0000005e005e7308 */ /* 0x000ea20000002400 */
[----:B------:R-:W-:Y:S01]  /*2cc0*/  ISETP.GT.AND P2, PT, R68, 0x1, PT ;  /* 0x000000014400780c */ /* 0x000fe20003f44270 */
[----:B------:R-:W-:Y:S01]  /*2cd0*/  FMUL.FTZ R46, R0, R46 ;  /* 0x0000002e002e7220 */ /* 0x000fe20000410000 */
[----:B------:R-:W-:Y:S01]  /*2ce0*/  ISETP.GT.AND P3, PT, R68, 0x8, PT ;  /* 0x000000084400780c */ /* 0x000fe20003f64270 */
[----:B------:R-:W-:Y:S01]  /*2cf0*/  FMUL.FTZ R20, R0, R80 ;  /* 0x0000005000147220 */ /* 0x000fe20000410000 */
[----:B----4-:R-:W-:Y:S01]  /*2d00*/  FSEL R127, R90, -INF , P1 ;  /* 0xff8000005a7f7808 */ /* 0x010fe20000800000 */
[----:B------:R-:W-:Y:S01]  /*2d10*/  FMUL.FTZ R51, R0, R51 ;  /* 0x0000003300337220 */ /* 0x000fe20000410000 */
[----:B------:R-:W-:Y:S01]  /*2d20*/  ISETP.GT.AND P1, PT, R68, 0x9, PT ;  /* 0x000000094400780c */ /* 0x000fe20003f24270 */
[----:B------:R-:W4:Y:S01]  /*2d30*/  MUFU.TANH R95, R95 ;  /* 0x0000005f005f7308 */ /* 0x000f220000002400 */
[----:B---3--:R-:W-:Y:S01]  /*2d40*/  FSEL R125, R91, -INF , P2 ;  /* 0xff8000005b7d7808 */ /* 0x008fe20001000000 */
[----:B------:R-:W-:Y:S01]  /*2d50*/  FMUL.FTZ R7, R0, R55 ;  /* 0x0000003700077220 */ /* 0x000fe20000410000 */
[----:B------:R-:W-:Y:S01]  /*2d60*/  ISETP.GT.AND P2, PT, R68, 0x10, PT ;  /* 0x000000104400780c */ /* 0x000fe20003f44270 */
[C---:B------:R-:W-:Y:S01]  /*2d70*/  FMUL.FTZ R47, R0.reuse, R47 ;  /* 0x0000002f002f7220 */ /* 0x040fe20000410000 */
[C---:B------:R-:W-:Y:S01]  /*2d80*/  FMUL.FTZ R50, R0.reuse, R50 ;  /* 0x0000003200327220 */ /* 0x040fe20000410000 */
        /* <DEDUP_REMOVED lines=14> */
[----:B------:R-:W4:Y:S01]  /*2e70*/  SHFL.IDX PT, R64, R64, RZ, 0x1c1f ;  /* 0x001c1fff40407589 */ /* 0x000f2200000e0000 */
[C---:B01----:R-:W-:Y:S01]  /*2e80*/  FMUL.FTZ R3, R0.reuse, R88 ;  /* 0x0000005800037220 */ /* 0x043fe20000410000 */
[----:B------:R-:W-:Y:S01]  /*2e90*/  FMUL.FTZ R5, R0, R92 ;  /* 0x0000005c00057220 */ /* 0x000fe20000410000 */
[----:B------:R-:W-:Y:S01]  /*2ea0*/  ULDC UR6, c[0x0][0x988] ;  /* 0x0002620000067ab9 */ /* 0x000fe20000000800 */
[----:B------:R-:W0:Y:S01]  /*2eb0*/  MUFU.TANH R102, R102 ;  /* 0x0000006600667308 */ /* 0x000e220000002400 */
[----:B---3--:R-:W-:Y:S01]  /*2ec0*/  FSEL R119, R98, -INF , P2 ;  /* 0xff80000062777808 */ /* 0x008fe20001000000 */
[----:B------:R-:W-:Y:S01]  /*2ed0*/  FMUL.FTZ R24, R0, R24 ;  /* 0x0000001800187220 */ /* 0x000fe20000410000 */
[----:B------:R-:W-:Y:S01]  /*2ee0*/  ISETP.GT.AND P2, PT, R68, 0x18, PT ;  /* 0x000000184400780c */ /* 0x000fe20003f44270 */
[----:B------:R-:W-:-:S02]  /*2ef0*/  IMAD.U32 R88, RZ, RZ, UR6 ;  /* 0x00000006ff587e24 */ /* 0x000fc4000f8e00ff */
[C---:B------:R-:W-:Y:S01]  /*2f00*/  FMUL.FTZ R8, R0.reuse, R96 ;  /* 0x0000006000087220 */ /* 0x040fe20000410000 */
[C---:B------:R-:W-:Y:S01]  /*2f10*/  FMUL.FTZ R49, R0.reuse, R49 ;  /* 0x0000003100317220 */ /* 0x040fe20000410000 */
[C---:B------:R-:W-:Y:S01]  /*2f20*/  FMUL.FTZ R32, R0.reuse, R32 ;  /* 0x0000002000207220 */ /* 0x040fe20000410000 */
[----:B------:R1:W-:Y:S01]  /*2f30*/  MUFU.TANH R69, R70 ;  /* 0x0000004600457308 */ /* 0x0003e20000002400 */
[----:B--2---:R-:W-:Y:S01]  /*2f40*/  FSEL R111, R99, -INF , P1 ;  /* 0xff800000636f7808 */ /* 0x004fe20000800000 */
[----:B------:R-:W-:Y:S01]  /*2f50*/  FMUL.FTZ R11, R0, R100 ;  /* 0x00000064000b7220 */ /* 0x000fe20000410000 */
[----:B------:R-:W-:Y:S01]  /*2f60*/  ISETP.GT.AND P1, PT, R68, 0x19, PT ;  /* 0x000000194400780c */ /* 0x000fe20003f24270 */
[C---:B------:R-:W-:Y:S01]  /*2f70*/  FMUL.FTZ R53, R0.reuse, R53 ;  /* 0x0000003500357220 */ /* 0x040fe20000410000 */
[C---:B------:R-:W-:Y:S01]  /*2f80*/  FMUL.FTZ R13, R0.reuse, R73 ;  /* 0x00000049000d7220 */ /* 0x040fe20000410000 */
[C---:B------:R-:W-:Y:S01]  /*2f90*/  FMUL.FTZ R73, R0.reuse, R84 ;  /* 0x0000005400497220 */ /* 0x040fe20000410000 */
[----:B------:R-:W-:Y:S01]  /*2fa0*/  FSEL R105, R105, -INF , P1 ;  /* 0xff80000069697808 */ /* 0x000fe20000800000 */
[----:B------:R-:W2:Y:S01]  /*2fb0*/  MUFU.TANH R78, R78 ;  /* 0x0000004e004e7308 */ /* 0x000ea20000002400 */
[----:B-1----:R-:W-:Y:S01]  /*2fc0*/  FMNMX.FTZ R70, R127, R125, !PT ;  /* 0x0000007d7f467209 */ /* 0x002fe20007810000 */
[----:B------:R-:W-:Y:S01]  /*2fd0*/  FMUL.FTZ R29, R0, R29 ;  /* 0x0000001d001d7220 */ /* 0x000fe20000410000 */
[----:B0-----:R-:W-:Y:S01]  /*2fe0*/  FSEL R107, R102, -INF , P2 ;  /* 0xff800000666b7808 */ /* 0x001fe20001000000 */
[C---:B------:R-:W-:Y:S01]  /*2ff0*/  FMUL.FTZ R25, R0.reuse, R25 ;  /* 0x0000001900197220 */ /* 0x040fe20000410000 */
[----:B------:R-:W-:Y:S01]  /*3000*/  FMNMX.FTZ R70, R123, R70, !PT ;  /* 0x000000467b467209 */ /* 0x000fe20007810000 */
[----:B------:R-:W-:Y:S01]  /*3010*/  FMUL.FTZ R44, R0, R44 ;  /* 0x0000002c002c7220 */ /* 0x000fe20000410000 */
[----:B------:R-:W-:Y:S01]  /*3020*/  ISETP.GT.AND P2, PT, R68, 0x20, PT ;  /* 0x000000204400780c */ /* 0x000fe20003f44270 */
[----:B------:R-:W0:Y:S01]  /*3030*/  MUFU.TANH R79, R79 ;  /* 0x0000004f004f7308 */ /* 0x000e220000002400 */
[----:B------:R-:W-:Y:S01]  /*3040*/  FMNMX.FTZ R70, R115, R70, !PT ;  /* 0x0000004673467209 */ /* 0x000fe20007810000 */
[----:B------:R-:W-:Y:S01]  /*3050*/  FMUL.FTZ R48, R0, R48 ;  /* 0x0000003000307220 */ /* 0x000fe20000410000 */
[----:B------:R-:W-:Y:S01]  /*3060*/  ISETP.GT.AND P1, PT, R68, 0x21, PT ;  /* 0x000000214400780c */ /* 0x000fe20003f24270 */
[C---:B------:R-:W-:Y:S01]  /*3070*/  FMUL.FTZ R52, R0.reuse, R52 ;  /* 0x0000003400347220 */ /* 0x040fe20000410000 */
[----:B------:R-:W-:Y:S01]  /*3080*/  FMNMX.FTZ R70, R119, R70, !PT ;  /* 0x0000004677467209 */ /* 0x000fe20007810000 */
[C---:B------:R-:W-:Y:S01]  /*3090*/  FMUL.FTZ R28, R0.reuse, R28 ;  /* 0x0000001c001c7220 */ /* 0x040fe20000410000 */
[----:B------:R-:W-:Y:S01]  /*30a0*/  FSEL R109, R109, -INF , P2 ;  /* 0xff8000006d6d7808 */ /* 0x000fe20001000000 */
[----:B------:R-:W1:Y:S01]  /*30b0*/  MUFU.TANH R82, R82 ;  /* 0x0000005200527308 */ /* 0x000e620000002400 */
[----:B------:R-:W-:Y:S01]  /*30c0*/  FMNMX.FTZ R70, R111, R70, !PT ;  /* 0x000000466f467209 */ /* 0x000fe20007810000 */
[----:B------:R-:W-:Y:S01]  /*30d0*/  FMUL.FTZ R36, R0, R36 ;  /* 0x0000002400247220 */ /* 0x000fe20000410000 */
[C---:B------:R-:W-:Y:S01]  /*30e0*/  ISETP.GT.AND P2, PT, R68.reuse, 0x28, PT ;  /* 0x000000284400780c */ /* 0x040fe20003f44270 */
[----:B------:R-:W-:Y:S01]  /*30f0*/  @UP0 ULDC UR6, c[0x0][0x44c] ;  /* 0x0001130000060ab9 */ /* 0x000fe20000000800 */
[----:B------:R-:W-:Y:S01]  /*3100*/  FMNMX.FTZ R70, R107, R70, !PT ;  /* 0x000000466b467209 */ /* 0x000fe20007810000 */
[----:B------:R-:W-:Y:S01]  /*3110*/  UIMAD.WIDE.U32 UR6, UR39, UR6, URZ ;  /* 0x00000006270672a5 */ /* 0x000fe2000f8e003f */
[----:B------:R-:W-:Y:S01]  /*3120*/  FSEL R113, R113, -INF , P1 ;  /* 0xff80000071717808 */ /* 0x000fe20000800000 */
[----:B------:R-:W3:Y:S01]  /*3130*/  MUFU.TANH R83, R83 ;  /* 0x0000005300537308 */ /* 0x000ee20000002400 */
[----:B------:R-:W-:Y:S01]  /*3140*/  FMNMX.FTZ R70, R105, R70, !PT ;  /* 0x0000004669467209 */ /* 0x000fe20007810000 */
[----:B------:R-:W-:Y:S01]  /*3150*/  @UP0 ULDC UR14, c[0x0][0x450] ;  /* 0x00011400000e0ab9 */ /* 0x000fe20000000800 */
[----:B------:R-:W-:Y:S01]  /*3160*/  ISETP.GT.AND P1, PT, R68, 0x29, PT ;  /* 0x000000294400780c */ /* 0x000fe20003f24270 */
[----:B------:R-:W-:Y:S01]  /*3170*/  UMOV UR10, UR39 ;  /* 0x00000027000a7c82 */ /* 0x000fe20008000000 */
[----:B------:R-:W-:Y:S01]  /*3180*/  FMNMX.FTZ R70, R109, R70, !PT ;  /* 0x000000466d467209 */ /* 0x000fe20007810000 */
[----:B------:R-:W-:Y:S01]  /*3190*/  @UP0 USHF.R.U32.HI UR10, URZ, UR14, UR7 ;  /* 0x0000000e3f0a0299 */ /* 0x000fe20008011607 */
[----:B--2---:R-:W-:Y:S01]  /*31a0*/  FSEL R117, R78, -INF , P2 ;  /* 0xff8000004e757808 */ /* 0x004fe20001000000 */
[----:B------:R-:W2:Y:S01]  /*31b0*/  MUFU.TANH R86, R86 ;  /* 0x0000005600567308 */ /* 0x000ea20000002400 */
[----:B------:R-:W-:Y:S01]  /*31c0*/  FMNMX.FTZ R70, R113, R70, !PT ;  /* 0x0000004671467209 */ /* 0x000fe20007810000 */
[----:B------:R-:W-:Y:S01]  /*31d0*/  UIADD3 UR6, UR10, UR50, -UR51 ;  /* 0x000000320a067290 */ /* 0x000fe2000fffe833 */
[C---:B------:R-:W-:Y:S01]  /*31e0*/  ISETP.GT.AND P2, PT, R68.reuse, 0x30, PT ;  /* 0x000000304400780c */ /* 0x040fe20003f44270 */
[----:B------:R-:W-:Y:S01]  /*31f0*/  UIADD3 UR57, UR53, -0x2, URZ ;  /* 0xfffffffe35397890 */ /* 0x000fe2000fffe03f */
[----:B0-----:R-:W-:Y:S01]  /*3200*/  FSEL R121, R79, -INF , P1 ;  /* 0xff8000004f797808 */ /* 0x001fe20000800000 */
[----:B------:R-:W-:Y:S01]  /*3210*/  UIMAD.WIDE UR6, UR6, 0x66666667, URZ ;  /* 0x66666667060678a5 */ /* 0x000fe2000f8e023f */
[----:B------:R-:W-:Y:S01]  /*3220*/  FMNMX.FTZ R70, R117, R70, !PT ;  /* 0x0000004675467209 */ /* 0x000fe20007810000 */
[----:B------:R-:W0:Y:S01]  /*3230*/  MUFU.TANH R87, R87 ;  /* 0x0000005700577308 */ /* 0x000e220000002400 */
[----:B------:R-:W-:Y:S01]  /*3240*/  ISETP.GT.AND P1, PT, R68, 0x31, PT ;  /* 0x000000314400780c */ /* 0x000fe20003f24270 */
[----:B------:R-:W-:Y:S01]  /*3250*/  USHF.R.U32.HI UR6, URZ, 0x1f, UR7 ;  /* 0x0000001f3f067899 */ /* 0x000fe20008011607 */
[----:B-1----:R-:W-:-:S02]  /*3260*/  FSEL R101, R82, -INF , P2 ;  /* 0xff80000052657808 */ /* 0x002fc40001000000 */
[----:B------:R-:W-:Y:S01]  /*3270*/  FMNMX.FTZ R70, R121, R70, !PT ;  /* 0x0000004679467209 */ /* 0x000fe20007810000 */
[----:B------:R-:W-:Y:S01]  /*3280*/  ULEA.HI.SX32 UR7, UR7, UR6, 0x1a ;  /* 0x0000000607077291 */ /* 0x000fe2000f8fd23f */
[C---:B------:R-:W-:Y:S01]  /*3290*/  ISETP.GT.AND P2, PT, R68.reuse, 0x38, PT ;  /* 0x000000384400780c */ /* 0x040fe20003f44270 */
[----:B------:R-:W1:Y:S01]  /*32a0*/  MUFU.TANH R75, R75 ;  /* 0x0000004b004b7308 */ /* 0x000e620000002400 */
[----:B---3--:R-:W-:Y:S01]  /*32b0*/  FSEL R99, R83, -INF , P1 ;  /* 0xff80000053637808 */ /* 0x008fe20000800000 */
[----:B------:R-:W-:Y:S01]  /*32c0*/  UISETP.LT.AND UP0, UPT, URZ, UR7, UPT ;  /* 0x000000073f00728c */ /* 0x000fe2000bf01270 */
[----:B------:R-:W-:Y:S02]  /*32d0*/  FMNMX.FTZ R70, R101, R70, !PT ;  /* 0x0000004665467209 */ /* 0x000fe40007810000 */
[----:B------:R-:W-:Y:S01]  /*32e0*/  ISETP.GT.AND P1, PT, R68, 0x39, PT ;  /* 0x000000394400780c */ /* 0x000fe20003f24270 */
[----:B------:R-:W-:Y:S01]  /*32f0*/  USEL UR53, URZ, UR7, !UP0 ;  /* 0x000000073f357287 */ /* 0x000fe2000c000000 */
[----:B--2---:R-:W-:Y:S01]  /*3300*/  FSEL R97, R86, -INF , P2 ;  /* 0xff80000056617808 */ /* 0x004fe20001000000 */
[----:B------:R2:W3:Y:S01]  /*3310*/  MUFU.TANH R76, R63 ;  /* 0x0000003f004c7308 */ /* 0x0004e20000002400 */
[----:B------:R-:W-:Y:S01]  /*3320*/  FMNMX.FTZ R70, R99, R70, !PT ;  /* 0x0000004663467209 */ /* 0x000fe20007810000 */
[----:B------:R-:W-:Y:S01]  /*3330*/  UISETP.GE.AND UP0, UPT, UR57, UR53, UPT ;  /* 0x000000353900728c */ /* 0x000fe2000bf06270 */
[----:B------:R-:W-:-:S02]  /*3340*/  ISETP.GT.AND P2, PT, R68, 0x40, PT ;  /* 0x000000404400780c */ /* 0x000fc40003f44270 */
[----:B0-----:R-:W-:Y:S02]  /*3350*/  FSEL R95, R87, -INF , P1 ;  /* 0xff800000575f7808 */ /* 0x001fe40000800000 */
[----:B------:R-:W-:Y:S01]  /*3360*/  FMNMX.FTZ R70, R97, R70, !PT ;  /* 0x0000004661467209 */ /* 0x000fe20007810000 */
[----:B------:R0:W5:Y:S01]  /*3370*/  MUFU.TANH R77, R67 ;  /* 0x00000043004d7308 */ /* 0x0001620000002400 */
[----:B------:R-:W-:Y:S01]  /*3380*/  ISETP.GT.AND P1, PT, R68, 0x41, PT ;  /* 0x000000414400780c */ /* 0x000fe20003f24270 */
[C---:B--2---:R-:W-:Y:S01]  /*3390*/  FMUL.FTZ R63, R0.reuse, R40 ;  /* 0x00000028003f7220 */ /* 0x044fe20000410000 */
[----:B------:R-:W-:Y:S01]  /*33a0*/  FSEL R93, R93, -INF , P2 ;  /* 0xff8000005d5d7808 */ /* 0x000fe20001000000 */
[----:B------:R-:W-:Y:S01]  /*33b0*/  FMUL.FTZ R40, R0, R41 ;  /* 0x0000002900287220 */ /* 0x000fe20000410000 */
[----:B------:R-:W-:Y:S02]  /*33c0*/  FMNMX.FTZ R70, R95, R70, !PT ;  /* 0x000000465f467209 */ /* 0x000fe40007810000 */
[----:B------:R-:W-:Y:S01]  /*33d0*/  ISETP.GT.AND P2, PT, R68, 0x48, PT ;  /* 0x000000484400780c */ /* 0x000fe20003f44270 */
[----:B------:R-:W2:Y:S01]  /*33e0*/  MUFU.TANH R71, R71 ;  /* 0x0000004700477308 */ /* 0x000ea20000002400 */
[----:B-1----:R-:W-:-:S02]  /*33f0*/  FSEL R91, R75, -INF , P1 ;  /* 0xff8000004b5b7808 */ /* 0x002fc40000800000 */
[----:B------:R-:W-:Y:S02]  /*3400*/  FMNMX.FTZ R70, R93, R70, !PT ;  /* 0x000000465d467209 */ /* 0x000fe40007810000 */
[C---:B------:R-:W-:Y:S02]  /*3410*/  ISETP.GT.AND P1, PT, R68.reuse, 0x49, PT ;  /* 0x000000494400780c */ /* 0x040fe40003f24270 */
[----:B------:R-:W-:Y:S01]  /*3420*/  FSEL R89, R89, -INF , P2 ;  /* 0xff80000059597808 */ /* 0x000fe20001000000 */
[----:B------:R-:W1:Y:S01]  /*3430*/  MUFU.TANH R41, R42 ;  /* 0x0000002a00297308 */ /* 0x000e620000002400 */
[----:B------:R-:W-:Y:S02]  /*3440*/  FMNMX.FTZ R70, R91, R70, !PT ;  /* 0x000000465b467209 */ /* 0x000fe40007810000 */
[----:B------:R-:W-:Y:S02]  /*3450*/  ISETP.GT.AND P2, PT, R68, 0x50, PT ;  /* 0x000000504400780c */ /* 0x000fe40003f44270 */
[----:B---3--:R-:W-:-:S02]  /*3460*/  FSEL R83, R76, -INF , P1 ;  /* 0xff8000004c537808 */ /* 0x008fc40000800000 */
[----:B------:R-:W-:Y:S01]  /*3470*/  FMNMX.FTZ R70, R89, R70, !PT ;  /* 0x0000004659467209 */ /* 0x000fe20007810000 */
[----:B------:R2:W3:Y:S01]  /*3480*/  MUFU.TANH R80, R43 ;  /* 0x0000002b00507308 */ /* 0x0004e20000002400 */
[C---:B------:R-:W-:Y:S02]  /*3490*/  ISETP.GT.AND P1, PT, R68.reuse, 0x51, PT ;  /* 0x000000514400780c */ /* 0x040fe40003f24270 */
[----:B0-----:R-:W-:Y:S02]  /*34a0*/  FSEL R67, R65, -INF , P2 ;  /* 0xff80000041437808 */ /* 0x001fe40001000000 */
[----:B------:R-:W-:Y:S02]  /*34b0*/  FMNMX.FTZ R70, R83, R70, !PT ;  /* 0x0000004653467209 */ /* 0x000fe40007810000 */
[----:B------:R-:W-:Y:S01]  /*34c0*/  ISETP.GT.AND P2, PT, R68, 0x58, PT ;  /* 0x000000584400780c */ /* 0x000fe20003f44270 */
[----:B------:R-:W-:Y:S01]  /*34d0*/  MUFU.TANH R46, R46 ;  /* 0x0000002e002e7308 */ /* 0x000fe20000002400 */
[----:B-----5:R-:W-:-:S02]  /*34e0*/  FSEL R55, R77, -INF , P1 ;  /* 0xff8000004d377808 */ /* 0x020fc40000800000 */
[----:B------:R-:W-:Y:S02]  /*34f0*/  FMNMX.FTZ R70, R67, R70, !PT ;  /* 0x0000004643467209 */ /* 0x000fe40007810000 */
[C---:B------:R-:W-:Y:S02]  /*3500*/  ISETP.GT.AND P1, PT, R68.reuse, 0x59, PT ;  /* 0x000000594400780c */ /* 0x040fe40003f24270 */
[----:B------:R-:W-:Y:S01]  /*3510*/  FMNMX.FTZ R70, R55, R70, !PT ;  /* 0x0000004637467209 */ /* 0x000fe20007810000 */
[----:B------:R0:W-:Y:S01]  /*3520*/  MUFU.TANH R78, R51 ;  /* 0x00000033004e7308 */ /* 0x0001e20000002400 */
[----:B--2---:R-:W-:Y:S02]  /*3530*/  FSEL R43, R71, -INF , P1 ;  /* 0xff800000472b7808 */ /* 0x004fe40000800000 */
[----:B------:R-:W-:Y:S02]  /*3540*/  ISETP.GT.AND P1, PT, R68, 0x61, PT ;  /* 0x000000614400780c */ /* 0x000fe40003f24270 */
[----:B----4-:R-:W-:-:S02]  /*3550*/  VIADDMNMX R66, R64, R103, R66, PT ;  /* 0x0000006740427246 */ /* 0x010fc40003800142 */
[----:B------:R-:W-:Y:S01]  /*3560*/  R2UR UR11, R2 ;  /* 0x00000000020b72ca */ /* 0x000fe200000e0000 */
[----:B------:R3:W2:Y:S01]  /*3570*/  MUFU.TANH R42, R47 ;  /* 0x0000002f002a7308 */ /* 0x0006a20000002400 */
[----:B0-----:R-:W-:Y:S02]  /*3580*/  FSEL R51, R69, -INF , P2 ;  /* 0xff80000045337808 */ /* 0x001fe40001000000 */
[----:B------:R-:W-:Y:S02]  /*3590*/  ISETP.GT.AND P2, PT, R68, 0x60, PT ;  /* 0x000000604400780c */ /* 0x000fe40003f44270 */
[----:B------:R-:W-:Y:S02]  /*35a0*/  FMNMX.FTZ R70, R51, R70, !PT ;  /* 0x0000004633467209 */ /* 0x000fe40007810000 */
[----:B-1----:R-:W-:Y:S01]  /*35b0*/  FSEL R41, R41, -INF , P2 ;  /* 0xff80000029297808 */ /* 0x002fe20001000000 */
[----:B------:R-:W0:Y:S01]  /*35c0*/  MUFU.TANH R50, R50 ;  /* 0x0000003200327308 */ /* 0x000e220000002400 */
[----:B------:R-:W-:-:S02]  /*35d0*/  FMNMX.FTZ R70, R43, R70, !PT ;  /* 0x000000462b467209 */ /* 0x000fc40007810000 */
[----:B------:R-:W-:Y:S01]  /*35e0*/  ISETP.GT.AND P2, PT, R68, 0x68, PT ;  /* 0x000000684400780c */ /* 0x000fe20003f44270 */
[----:B------:R-:W-:Y:S01]  /*35f0*/  UIADD3 UR6, UR11, 0x29840, URZ ;  /* 0x000298400b067890 */ /* 0x000fe2000fffe03f */
[----:B---3--:R-:W-:Y:S02]  /*3600*/  FSEL R47, R80, -INF , P1 ;  /* 0xff800000502f7808 */ /* 0x008fe40000800000 */
[----:B------:R-:W-:Y:S01]  /*3610*/  FMNMX.FTZ R70, R41, R70, !PT ;  /* 0x0000004629467209 */ /* 0x000fe20007810000 */
[----:B------:R1:W3:Y:S01]  /*3620*/  MUFU.TANH R75, R7 ;  /* 0x00000007004b7308 */ /* 0x0002e20000002400 */
[----:B------:R-:W-:Y:S01]  /*3630*/  ISETP.GT.AND P1, PT, R68, 0x69, PT ;  /* 0x000000694400780c */ /* 0x000fe20003f24270 */
[----:B------:R-:W-:Y:S01]  /*3640*/  UPRMT UR6, UR40, 0x654, UR6 ;  /* 0x0000065428067896 */ /* 0x000fe20008000006 */
[----:B------:R-:W-:Y:S02]  /*3650*/  FMNMX.FTZ R70, R47, R70, !PT ;  /* 0x000000462f467209 */ /* 0x000fe40007810000 */
[----:B--2---:R-:W-:Y:S01]  /*3660*/  FSEL R65, R42, -INF , P1 ;  /* 0xff8000002a417808 */ /* 0x004fe20000800000 */
[----:B------:R-:W-:Y:S01]  /*3670*/  FMUL.FTZ R42, R0, R37 ;  /* 0x00000025002a7220 */ /* 0x000fe20000410000 */
[----:B------:R-:W-:Y:S01]  /*3680*/  ISETP.GT.AND P1, PT, R68, 0x71, PT ;  /* 0x000000714400780c */ /* 0x000fe20003f24270 */
[----:B------:R-:W2:Y:S01]  /*3690*/  MUFU.TANH R54, R54 ;  /* 0x0000003600367308 */ /* 0x000ea20000002400 */
[----:B-1----:R-:W-:Y:S01]  /*36a0*/  FMUL.FTZ R7, R0, R31 ;  /* 0x0000001f00077220 */ /* 0x002fe20000410000 */
[----:B------:R-:W-:Y:S01]  /*36b0*/  FSEL R31, R46, -INF , P2 ;  /* 0xff8000002e1f7808 */ /* 0x000fe20001000000 */
[----:B------:R-:W-:Y:S01]  /*36c0*/  SYNCS.ARRIVE.TRANS64.RED.A1T0 RZ, [UR6], RZ ;  /* 0x000000ffffff79a7 */ /* 0x000fe20008100406 */
[----:B------:R-:W-:-:S02]  /*36d0*/  ISETP.GT.AND P2, PT, R68, 0x70, PT ;  /* 0x000000704400780c */ /* 0x000fc40003f44270 */
[----:B------:R-:W-:Y:S02]  /*36e0*/  FMNMX.FTZ R70, R31, R70, !PT ;  /* 0x000000461f467209 */ /* 0x000fe40007810000 */
[----:B------:R-:W1:Y:S01]  /*36f0*/  MUFU.TANH R26, R26 ;  /* 0x0000001a001a7308 */ /* 0x000e620000002400 */
[----:B0-----:R-:W-:Y:S02]  /*3700*/  FSEL R69, R50, -INF , P2 ;  /* 0xff80000032457808 */ /* 0x001fe40001000000 */
[----:B------:R-:W-:Y:S02]  /*3710*/  FMNMX.FTZ R70, R65, R70, !PT ;  /* 0x0000004641467209 */ /* 0x000fe40007810000 */
[----:B------:R-:W-:Y:S02]  /*3720*/  ISETP.GT.AND P2, PT, R68, 0x78, PT ;  /* 0x000000784400780c */ /* 0x000fe40003f44270 */
[----:B------:R-:W-:Y:S01]  /*3730*/  FSEL R71, R78, -INF , P1 ;  /* 0xff8000004e477808 */ /* 0x000fe20000800000 */
[----:B------:R-:W0:Y:S01]  /*3740*/  MUFU.TANH R27, R27 ;  /* 0x0000001b001b7308 */ /* 0x000e220000002400 */
[----:B------:R-:W-:-:S02]  /*3750*/  FMNMX.FTZ R70, R69, R70, !PT ;  /* 0x0000004645467209 */ /* 0x000fc40007810000 */
[C---:B------:R-:W-:Y:S02]  /*3760*/  ISETP.GT.AND P1, PT, R68.reuse, 0x79, PT ;  /* 0x000000794400780c */ /* 0x040fe40003f24270 */
[----:B------:R-:W-:Y:S02]  /*3770*/  FMNMX.FTZ R70, R71, R70, !PT ;  /* 0x0000004647467209 */ /* 0x000fe40007810000 */
[----:B---3--:R-:W-:Y:S01]  /*3780*/  FSEL R75, R75, -INF , P1 ;  /* 0xff8000004b4b7808 */ /* 0x008fe20000800000 */
[----:B------:R3:W-:Y:S01]  /*3790*/  MUFU.TANH R87, R7 ;  /* 0x0000000700577308 */ /* 0x0007e20000002400 */
[----:B------:R-:W-:Y:S02]  /*37a0*/  ISETP.GT.AND P1, PT, R68, 0x81, PT ;  /* 0x000000814400780c */ /* 0x000fe40003f24270 */
[----:B------:R-:W-:-:S05]  /*37b0*/  ISETP.GT.AND P3, PT, R66, 0x8, PT ;  /* 0x000000084200780c */ /* 0x000fca0003f64270 */
[----:B------:R-:W4:Y:S01]  /*37c0*/  MUFU.TANH R30, R30 ;  /* 0x0000001e001e7308 */ /* 0x000f220000002400 */
[----:B---3--:R-:W-:Y:S01]  /*37d0*/  FMUL.FTZ R7, R0, R35 ;  /* 0x0000002300077220 */ /* 0x008fe20000410000 */
[----:B--2---:R-:W-:Y:S02]  /*37e0*/  FSEL R35, R54, -INF , P2 ;  /* 0xff80000036237808 */ /* 0x004fe40001000000 */
[----:B------:R-:W-:Y:S02]  /*37f0*/  ISETP.GT.AND P2, PT, R68, 0x80, PT ;  /* 0x000000804400780c */ /* 0x000fe40003f44270 */
[----:B------:R-:W-:Y:S02]  /*3800*/  FMNMX.FTZ R70, R35, R70, !PT ;  /* 0x0000004623467209 */ /* 0x000fe40007810000 */
[----:B------:R-:W2:Y:S01]  /*3810*/  MUFU.TANH R34, R34 ;  /* 0x0000002200227308 */ /* 0x000ea20000002400 */
[----:B-1----:R-:W-:Y:S02]  /*3820*/  FSEL R77, R26, -INF , P2 ;  /* 0xff8000001a4d7808 */ /* 0x002fe40001000000 */
[----:B------:R-:W-:-:S02]  /*3830*/  FMNMX.FTZ R70, R75, R70, !PT ;  /* 0x000000464b467209 */ /* 0x000fc40007810000 */
[C---:B------:R-:W-:Y:S02]  /*3840*/  ISETP.GT.AND P2, PT, R68.reuse, 0x88, PT ;  /* 0x000000884400780c */ /* 0x040fe40003f44270 */
[----:B0-----:R-:W-:Y:S01]  /*3850*/  FSEL R81, R27, -INF , P1 ;  /* 0xff8000001b517808 */ /* 0x001fe20000800000 */
[----:B------:R0:W1:Y:S01]  /*3860*/  MUFU.TANH R79, R7 ;  /* 0x00000007004f7308 */ /* 0x0000620000002400 */
[----:B------:R-:W-:Y:S02]  /*3870*/  FMNMX.FTZ R70, R77, R70, !PT ;  /* 0x000000464d467209 */ /* 0x000fe40007810000 */
[----:B------:R-:W-:Y:S02]  /*3880*/  ISETP.GT.AND P1, PT, R68, 0x89, PT ;  /* 0x000000894400780c */ /* 0x000fe40003f24270 */
[----:B----4-:R-:W-:Y:S02]  /*3890*/  FSEL R85, R30, -INF , P2 ;  /* 0xff8000001e557808 */ /* 0x010fe40001000000 */
[----:B------:R-:W-:Y:S01]  /*38a0*/  FMNMX.FTZ R70, R81, R70, !PT ;  /* 0x0000004651467209 */ /* 0x000fe20007810000 */
[----:B------:R-:W3:Y:S01]  /*38b0*/  MUFU.TANH R38, R38 ;  /* 0x0000002600267308 */ /* 0x000ee20000002400 */
[----:B0-----:R-:W-:Y:S01]  /*38c0*/  FMUL.FTZ R7, R0, R39 ;  /* 0x0000002700077220 */ /* 0x001fe20000410000 */
[----:B------:R-:W-:-:S02]  /*38d0*/  ISETP.GT.AND P2, PT, R68, 0x90, PT ;  /* 0x000000904400780c */ /* 0x000fc40003f44270 */
[----:B------:R-:W-:Y:S02]  /*38e0*/  FSEL R87, R87, -INF , P1 ;  /* 0xff80000057577808 */ /* 0x000fe40000800000 */
[----:B------:R-:W-:Y:S02]  /*38f0*/  FMNMX.FTZ R70, R85, R70, !PT ;  /* 0x0000004655467209 */ /* 0x000fe40007810000 */
[----:B------:R0:W4:Y:S01]  /*3900*/  MUFU.TANH R27, R7 ;  /* 0x00000007001b7308 */ /* 0x0001220000002400 */
[----:B------:R-:W-:Y:S02]  /*3910*/  ISETP.GT.AND P1, PT, R68, 0x91, PT ;  /* 0x000000914400780c */ /* 0x000fe40003f24270 */
[----:B--2---:R-:W-:Y:S02]  /*3920*/  FSEL R39, R34, -INF , P2 ;  /* 0xff80000022277808 */ /* 0x004fe40001000000 */
[----:B------:R-:W-:Y:S02]  /*3930*/  FMNMX.FTZ R70, R87, R70, !PT ;  /* 0x0000004657467209 */ /* 0x000fe40007810000 */
[----:B------:R-:W-:Y:S01]  /*3940*/  ISETP.GT.AND P2, PT, R68, 0x98, PT ;  /* 0x000000984400780c */ /* 0x000fe20003f44270 */
[----:B------:R-:W-:Y:S01]  /*3950*/  MUFU.TANH R3, R3 ;  /* 0x0000000300037308 */ /* 0x000fe20000002400 */
[----:B-1----:R-:W-:Y:S01]  /*3960*/  FSEL R79, R79, -INF , P1 ;  /* 0xff8000004f4f7808 */ /* 0x002fe20000800000 */
[----:B0-----:R-:W-:Y:S01]  /*3970*/  FMUL.FTZ R7, R0, R45 ;  /* 0x0000002d00077220 */ /* 0x001fe20000410000 */
[----:B------:R-:W-:-:S02]  /*3980*/  FMNMX.FTZ R70, R39, R70, !PT ;  /* 0x0000004627467209 */ /* 0x000fc40007810000 */
[----:B------:R-:W-:Y:S02]  /*3990*/  ISETP.GT.AND P1, PT, R68, 0x99, PT ;  /* 0x000000994400780c */ /* 0x000fe40003f24270 */
[----:B---3--:R-:W-:Y:S01]  /*39a0*/  FSEL R45, R38, -INF , P2 ;  /* 0xff800000262d7808 */ /* 0x008fe20001000000 */
[----:B------:R-:W-:Y:S01]  /*39b0*/  MUFU.TANH R4, R4 ;  /* 0x0000000400047308 */ /* 0x000fe20000002400 */
[----:B------:R-:W-:Y:S01]  /*39c0*/  FMNMX.FTZ R70, R79, R70, !PT ;  /* 0x000000464f467209 */ /* 0x000fe20007810000 */
[----:B------:R-:W-:Y:S01]  /*39d0*/  FMUL.FTZ R38, R0, R33 ;  /* 0x0000002100267220 */ /* 0x000fe20000410000 */
[----:B----4-:R-:W-:Y:S02]  /*39e0*/  FSEL R27, R27, -INF , P1 ;  /* 0xff8000001b1b7808 */ /* 0x010fe40000800000 */
[----:B------:R-:W-:Y:S02]  /*39f0*/  FMNMX.FTZ R70, R45, R70, !PT ;  /* 0x000000462d467209 */ /* 0x000fe40007810000 */
[----:B------:R-:W-:Y:S01]  /*3a00*/  ISETP.GT.AND P2, PT, R66, 0x1, PT ;  /* 0x000000014200780c */ /* 0x000fe20003f44270 */
[----:B------:R-:W-:Y:S01]  /*3a10*/  MUFU.TANH R34, R7 ;  /* 0x0000000700227308 */ /* 0x000fe20000002400 */
[----:B------:R-:W-:-:S05]  /*3a20*/  FMNMX.FTZ R70, R27, R70, !PT ;  /* 0x000000461b467209 */ /* 0x000fca0007810000 */
[----:B------:R-:W0:Y:S02]  /*3a30*/  SHFL.BFLY PT, R129, R70, 0x2, 0x1f ;  /* 0x0c401f0046817f89 */ /* 0x000e2400000e0000 */
[----:B------:R-:W1:Y:S08]  /*3a40*/  MUFU.TANH R5, R5 ;  /* 0x0000000500057308 */ /* 0x000e700000002400 */
[----:B------:R2:W-:Y:S08]  /*3a50*/  MUFU.TANH R54, R24 ;  /* 0x0000001800367308 */ /* 0x0005f00000002400 */
[----:B------:R-:W3:Y:S01]  /*3a60*/  MUFU.TANH R6, R6 ;  /* 0x0000000600067308 */ /* 0x000ee20000002400 */
[----:B-1----:R-:W-:-:S02]  /*3a70*/  FSEL R37, R5, -INF , P3 ;  /* 0xff80000005257808 */ /* 0x002fc40001800000 */
[----:B0-----:R-:W-:-:S05]  /*3a80*/  FMNMX.FTZ R129, R70, R129, !PT ;  /* 0x0000008146817209 */ /* 0x001fca0007810000 */
[----:B------:R-:W-:Y:S01]  /*3a90*/  MUFU.TANH R8, R8 ;  /* 0x0000000800087308 */ /* 0x000fe20000002400 */
[----:B------:R-:W0:Y:S07]  /*3aa0*/  SHFL.BFLY PT, R26, R129, 0x1, 0x1f ;  /* 0x0c201f00811a7f89 */ /* 0x000e2e00000e0000 */
[----:B------:R-:W1:Y:S08]  /*3ab0*/  MUFU.TANH R9, R9 ;  /* 0x0000000900097308 */ /* 0x000e700000002400 */
[----:B------:R-:W-:Y:S08]  /*3ac0*/  MUFU.TANH R46, R49 ;  /* 0x00000031002e7308 */ /* 0x000ff00000002400 */
[----:B------:R4:W-:Y:S01]  /*3ad0*/  MUFU.TANH R78, R32 ;  /* 0x00000020004e7308 */ /* 0x0009e20000002400 */
[----:B0-----:R-:W-:-:S04]  /*3ae0*/  FMNMX.FTZ R7, R129, R26, !PT ;  /* 0x0000001a81077209 */ /* 0x001fc80007810000 */
[C---:B------:R-:W-:Y:S01]  /*3af0*/  FSETP.NEU.FTZ.AND P1, PT, R7.reuse, -INF , PT ;  /* 0xff8000000700780b */ /* 0x040fe20003f3d000 */
[----:B--2---:R-:W-:-:S01]  /*3b00*/  FFMA.FTZ R24, R7, R88, -8 ;  /* 0xc100000007187423 */ /* 0x004fc20000010058 */
[----:B----4-:R-:W-:Y:S01]  /*3b10*/  FSEL R32, R4, -INF , P2 ;  /* 0xff80000004207808 */ /* 0x010fe20001000000 */
[----:B------:R-:W0:Y:S01]  /*3b20*/  MUFU.TANH R11, R11 ;  /* 0x0000000b000b7308 */ /* 0x000e220000002400 */
[----:B------:R-:W-:Y:S02]  /*3b30*/  ISETP.GT.AND P2, PT, R66, 0x10, PT ;  /* 0x000000104200780c */ /* 0x000fe40003f44270 */
[----:B------:R-:W-:Y:S02]  /*3b40*/  FSEL R24, R24, RZ, P1 ;  /* 0x000000ff18187208 */ /* 0x000fe40000800000 */
[----:B------:R-:W-:-:S03]  /*3b50*/  ISETP.GT.AND P1, PT, R66, RZ, PT ;  /* 0x000000ff4200720c */ /* 0x000fc60003f24270 */
[----:B------:R-:W2:Y:S01]  /*3b60*/  MUFU.TANH R10, R10 ;  /* 0x0000000a000a7308 */ /* 0x000ea20000002400 */
[----:B------:R-:W-:Y:S01]  /*3b70*/  FSEL R49, R3, -INF , P1 ;  /* 0xff80000003317808 */ /* 0x000fe20000800000 */
[-CC-:B------:R-:W-:Y:S01]  /*3b80*/  FFMA.FTZ R107, R107, R88.reuse, -R24.reuse ;  /* 0x000000586b6b7223 */ /* 0x180fe20000010818 */
[----:B------:R-:W-:Y:S01]  /*3b90*/  ISETP.GT.AND P1, PT, R66, 0x9, PT ;  /* 0x000000094200780c */ /* 0x000fe20003f24270 */
[--C-:B------:R-:W-:Y:S01]  /*3ba0*/  FFMA.FTZ R5, R105, R88, -R24.reuse ;  /* 0x0000005869057223 */ /* 0x100fe20000010818 */
[----:B------:R-:W-:Y:S01]  /*3bb0*/  FMNMX.FTZ R4, R49, R32, !PT ;  /* 0x0000002031047209 */ /* 0x000fe20007810000 */
[--C-:B------:R-:W-:Y:S01]  /*3bc0*/  FFMA.FTZ R3, R111, R88, -R24.reuse ;  /* 0x000000586f037223 */ /* 0x100fe20000010818 */
[----:B---3--:R-:W-:Y:S01]  /*3bd0*/  FSEL R33, R6, -INF , P1 ;  /* 0xff80000006217808 */ /* 0x008fe20000800000 */
[----:B------:R-:W3:Y:S01]  /*3be0*/  MUFU.TANH R12, R12 ;  /* 0x0000000c000c7308 */ /* 0x000ee20000002400 */
[----:B------:R-:W-:Y:S01]  /*3bf0*/  FMNMX.FTZ R6, R37, R4, !PT ;  /* 0x0000000425067209 */ /* 0x000fe20007810000 */
[-CC-:B------:R-:W-:Y:S01]  /*3c00*/  FFMA.FTZ R30, R119, R88.reuse, -R24.reuse ;  /* 0x00000058771e7223 */ /* 0x180fe20000010818 */
[C---:B------:R-:W-:Y:S01]  /*3c10*/  ISETP.GT.AND P1, PT, R66.reuse, 0x11, PT ;  /* 0x000000114200780c */ /* 0x040fe20003f24270 */
[--C-:B------:R-:W-:Y:S01]  /*3c20*/  FFMA.FTZ R26, R125, R88, -R24.reuse ;  /* 0x000000587d1a7223 */ /* 0x100fe20000010818 */
[----:B------:R-:W-:Y:S01]  /*3c30*/  FMNMX.FTZ R6, R33, R6, !PT ;  /* 0x0000000621067209 */ /* 0x000fe20007810000 */
[-CC-:B------:R-:W-:Y:S01]  /*3c40*/  FFMA.FTZ R93, R93, R88.reuse, -R24.reuse ;  /* 0x000000585d5d7223 */ /* 0x180fe20000010818 */
[----:B-1----:R-:W-:Y:S01]  /*3c50*/  FSEL R103, R9, -INF , P1 ;  /* 0xff80000009677808 */ /* 0x002fe20000800000 */
[----:B------:R1:W-:Y:S01]  /*3c60*/  MUFU.TANH R50, R53 ;  /* 0x0000003500327308 */ /* 0x0003e20000002400 */
[----:B------:R-:W-:Y:S01]  /*3c70*/  ISETP.GT.AND P1, PT, R66, 0x19, PT ;  /* 0x000000194200780c */ /* 0x000fe20003f24270 */
[-CC-:B------:R-:W-:Y:S01]  /*3c80*/  FFMA.FTZ R9, R113, R88.reuse, -R24.reuse ;  /* 0x0000005871097223 */ /* 0x180fe20000010818 */
[----:B------:R-:W-:-:S01]  /*3c90*/  FFMA.FTZ R97, R97, R88, -R24 ;  /* 0x0000005861617223 */ /* 0x000fc20000010818 */
[-CC-:B------:R-:W-:Y:S01]  /*3ca0*/  FFMA.FTZ R101, R101, R88.reuse, -R24.reuse ;  /* 0x0000005865657223 */ /* 0x180fe20000010818 */
[----:B------:R-:W-:-:S01]  /*3cb0*/  FFMA.FTZ R89, R89, R88, -R24 ;  /* 0x0000005859597223 */ /* 0x000fc20000010818 */
[-CC-:B------:R-:W-:Y:S01]  /*3cc0*/  FFMA.FTZ R55, R55, R88.reuse, -R24.reuse ;  /* 0x0000005837377223 */ /* 0x180fe20000010818 */
[----:B------:R-:W-:-:S01]  /*3cd0*/  FFMA.FTZ R43, R43, R88, -R24 ;  /* 0x000000582b2b7223 */ /* 0x000fc20000010818 */
[----:B------:R-:W4:Y:S01]  /*3ce0*/  MUFU.TANH R13, R13 ;  /* 0x0000000d000d7308 */ /* 0x000f220000002400 */
[----:B-1----:R-:W-:Y:S01]  /*3cf0*/  FSEL R53, R8, -INF , P2 ;  /* 0xff80000008357808 */ /* 0x002fe20001000000 */
        /* <DEDUP_REMOVED lines=10> */
[--C-:B------:R-:W-:Y:S01]  /*3da0*/  FFMA.FTZ R45, R45, R88, -R24.reuse ;  /* 0x000000582d2d7223 */ /* 0x100fe20000010818 */
[----:B------:R-:W-:Y:S01]  /*3db0*/  FMNMX.FTZ R8, R105, R6, !PT ;  /* 0x0000000669087209 */ /* 0x000fe20007810000 */
[----:B------:R-:W-:-:S02]  /*3dc0*/  FFMA.FTZ R27, R27, R88, -R24 ;  /* 0x000000581b1b7223 */ /* 0x000fc40000010818 */
[----:B------:R-:W-:Y:S08]  /*3dd0*/  MUFU.TANH R15, R15 ;  /* 0x0000000f000f7308 */ /* 0x000ff00000002400 */
[----:B------:R2:W-:Y:S08]  /*3de0*/  MUFU.EX2 R4, R107 ;  /* 0x0000006b00047308 */ /* 0x0005f00000000800 */
[----:B------:R-:W1:Y:S01]  /*3df0*/  MUFU.TANH R20, R20 ;  /* 0x0000001400147308 */ /* 0x000e620000002400 */
[----:B--2---:R-:W-:Y:S01]  /*3e00*/  FSEL R107, R10, -INF , P1 ;  /* 0xff8000000a6b7808 */ /* 0x004fe20000800000 */
[----:B------:R-:W-:Y:S01]  /*3e10*/  FFMA.FTZ R10, R109, R88, -R24 ;  /* 0x000000586d0a7223 */ /* 0x000fe20000010818 */
[----:B------:R-:W-:-:S02]  /*3e20*/  ISETP.GT.AND P1, PT, R66, 0x21, PT ;  /* 0x000000214200780c */ /* 0x000fc40003f24270 */
[----:B---3--:R-:W-:Y:S01]  /*3e30*/  FSEL R109, R12, -INF , P2 ;  /* 0xff8000000c6d7808 */ /* 0x008fe20001000000 */
[----:B------:R-:W-:-:S01]  /*3e40*/  FFMA.FTZ R12, R117, R88, -R24 ;  /* 0x00000058750c7223 */ /* 0x000fc20000010818 */
[----:B------:R-:W-:Y:S01]  /*3e50*/  FMNMX.FTZ R8, R107, R8, !PT ;  /* 0x000000086b087209 */ /* 0x000fe20007810000 */
[----:B------:R-:W-:Y:S01]  /*3e60*/  MUFU.TANH R21, R21 ;  /* 0x0000001500157308 */ /* 0x000fe20000002400 */
[----:B------:R-:W-:Y:S02]  /*3e70*/  ISETP.GT.AND P2, PT, R66, 0x28, PT ;  /* 0x000000284200780c */ /* 0x000fe40003f44270 */
[----:B----4-:R-:W-:Y:S01]  /*3e80*/  FSEL R111, R13, -INF , P1 ;  /* 0xff8000000d6f7808 */ /* 0x010fe20000800000 */
[----:B------:R-:W-:-:S01]  /*3e90*/  FFMA.FTZ R13, R99, R88, -R24 ;  /* 0x00000058630d7223 */ /* 0x000fc20000010818 */
[----:B------:R-:W-:Y:S02]  /*3ea0*/  FMNMX.FTZ R8, R109, R8, !PT ;  /* 0x000000086d087209 */ /* 0x000fe40007810000 */
[----:B------:R-:W-:Y:S01]  /*3eb0*/  ISETP.GT.AND P1, PT, R66, 0x29, PT ;  /* 0x000000294200780c */ /* 0x000fe20003f24270 */
[----:B------:R-:W2:Y:S01]  /*3ec0*/  MUFU.TANH R73, R73 ;  /* 0x0000004900497308 */ /* 0x000ea20000002400 */
[----:B0-----:R-:W-:-:S02]  /*3ed0*/  FSEL R113, R14, -INF , P2 ;  /* 0xff8000000e717808 */ /* 0x001fc40001000000 */
[----:B------:R-:W-:Y:S02]  /*3ee0*/  FMNMX.FTZ R8, R111, R8, !PT ;  /* 0x000000086f087209 */ /* 0x000fe40007810000 */
[----:B------:R-:W-:-:S03]  /*3ef0*/  ISETP.GT.AND P2, PT, R66, 0x30, PT ;  /* 0x000000304200780c */ /* 0x000fc60003f44270 */
[----:B------:R0:W-:Y:S01]  /*3f00*/  MUFU.TANH R76, R29 ;  /* 0x0000001d004c7308 */ /* 0x0001e20000002400 */
[----:B-1----:R-:W-:Y:S02]  /*3f10*/  FSEL R117, R20, -INF , P2 ;  /* 0xff80000014757808 */ /* 0x002fe40001000000 */
[----:B------:R-:W-:-:S05]  /*3f20*/  ISETP.GT.AND P2, PT, R66, 0x38, PT ;  /* 0x000000384200780c */ /* 0x000fca0003f44270 */
[----:B------:R-:W1:Y:S01]  /*3f30*/  MUFU.TANH R72, R72 ;  /* 0x0000004800487308 */ /* 0x000e620000002400 */
[----:B0-----:R-:W-:-:S01]  /*3f40*/  FFMA.FTZ R29, R115, R88, -R24 ;  /* 0x00000058731d7223 */ /* 0x001fc20000010818 */
[----:B------:R-:W-:Y:S01]  /*3f50*/  FSEL R115, R15, -INF , P1 ;  /* 0xff8000000f737808 */ /* 0x000fe20000800000 */
[----:B------:R-:W-:-:S01]  /*3f60*/  FFMA.FTZ R15, R95, R88, -R24 ;  /* 0x000000585f0f7223 */ /* 0x000fc20000010818 */
[C---:B------:R-:W-:Y:S02]  /*3f70*/  ISETP.GT.AND P1, PT, R66.reuse, 0x31, PT ;  /* 0x000000314200780c */ /* 0x040fe40003f24270 */
[----:B--2---:R-:W-:Y:S02]  /*3f80*/  FSEL R73, R73, -INF , P2 ;  /* 0xff80000049497808 */ /* 0x004fe40001000000 */
[----:B------:R0:W-:Y:S01]  /*3f90*/  MUFU.EX2 R6, R10 ;  /* 0x0000000a00067308 */ /* 0x0001e20000000800 */
[----:B------:R-:W-:Y:S01]  /*3fa0*/  FSEL R119, R21, -INF , P1 ;  /* 0xff80000015777808 */ /* 0x000fe20000800000 */
[----:B------:R-:W-:Y:S01]  /*3fb0*/  FFMA.FTZ R21, R91, R88, -R24 ;  /* 0x000000585b157223 */ /* 0x000fe20000010818 */
[----:B------:R-:W-:-:S02]  /*3fc0*/  ISETP.GT.AND P1, PT, R66, 0x39, PT ;  /* 0x000000394200780c */ /* 0x000fc40003f24270 */
[----:B------:R-:W-:-:S03]  /*3fd0*/  ISETP.GT.AND P2, PT, R66, 0x40, PT ;  /* 0x000000404200780c */ /* 0x000fc60003f44270 */
[----:B------:R-:W2:Y:S01]  /*3fe0*/  MUFU.TANH R74, R74 ;  /* 0x0000004a004a7308 */ /* 0x000ea20000002400 */
[----:B0-----:R-:W-:Y:S02]  /*3ff0*/  FMNMX.FTZ R10, R113, R8, !PT ;  /* 0x00000008710a7209 */ /* 0x001fe40007810000 */
[----:B-1----:R-:W-:Y:S02]  /*4000*/  FSEL R121, R72, -INF , P1 ;  /* 0xff80000048797808 */ /* 0x002fe40000800000 */
[----:B------:R-:W-:Y:S02]  /*4010*/  FMNMX.FTZ R10, R115, R10, !PT ;  /* 0x0000000a730a7209 */ /* 0x000fe40007810000 */
[----:B------:R-:W-:Y:S01]  /*4020*/  ISETP.GT.AND P1, PT, R66, 0x41, PT ;  /* 0x000000414200780c */ /* 0x000fe20003f24270 */
[----:B------:R-:W-:Y:S01]  /*4030*/  MUFU.TANH R56, R56 ;  /* 0x0000003800387308 */ /* 0x000fe20000002400 */
[----:B------:R-:W-:-:S04]  /*4040*/  FMNMX.FTZ R10, R117, R10, !PT ;  /* 0x0000000a750a7209 */ /* 0x000fc80007810000 */
[----:B------:R-:W-:-:S03]  /*4050*/  FMNMX.FTZ R10, R119, R10, !PT ;  /* 0x0000000a770a7209 */ /* 0x000fc60007810000 */
[----:B------:R-:W0:Y:S01]  /*4060*/  MUFU.TANH R57, R57 ;  /* 0x0000003900397308 */ /* 0x000e220000002400 */
[----:B--2---:R-:W-:Y:S02]  /*4070*/  FSEL R125, R74, -INF , P2 ;  /* 0xff8000004a7d7808 */ /* 0x004fe40001000000 */
[----:B------:R-:W-:-:S05]  /*4080*/  ISETP.GT.AND P2, PT, R66, 0x48, PT ;  /* 0x000000484200780c */ /* 0x000fca0003f44270 */
[----:B------:R-:W1:Y:S08]  /*4090*/  MUFU.TANH R58, R58 ;  /* 0x0000003a003a7308 */ /* 0x000e700000002400 */
[----:B------:R2:W-:Y:S01]  /*40a0*/  MUFU.EX2 R8, R12 ;  /* 0x0000000c00087308 */ /* 0x0005e20000000800 */
[----:B0-----:R-:W-:Y:S01]  /*40b0*/  FSEL R129, R57, -INF , P2 ;  /* 0xff80000039817808 */ /* 0x001fe20001000000 */
[----:B------:R-:W-:Y:S01]  /*40c0*/  FFMA.FTZ R57, R83, R88, -R24 ;  /* 0x0000005853397223 */ /* 0x000fe20000010818 */
[----:B------:R-:W-:-:S05]  /*40d0*/  ISETP.GT.AND P2, PT, R66, 0x50, PT ;  /* 0x000000504200780c */ /* 0x000fca0003f44270 */
[----:B------:R-:W0:Y:S01]  /*40e0*/  MUFU.TANH R59, R59 ;  /* 0x0000003b003b7308 */ /* 0x000e220000002400 */
[----:B--2---:R-:W-:-:S04]  /*40f0*/  FMNMX.FTZ R12, R73, R10, !PT ;  /* 0x0000000a490c7209 */ /* 0x004fc80007810000 */
[----:B------:R-:W-:-:S03]  /*4100*/  FMNMX.FTZ R12, R121, R12, !PT ;  /* 0x0000000c790c7209 */ /* 0x000fc60007810000 */
[----:B------:R2:W-:Y:S01]  /*4110*/  MUFU.TANH R68, R25 ;  /* 0x0000001900447308 */ /* 0x0005e20000002400 */
[----:B------:R-:W-:-:S07]  /*4120*/  FMNMX.FTZ R12, R125, R12, !PT ;  /* 0x0000000c7d0c7209 */ /* 0x000fce0007810000 */
[----:B------:R-:W3:Y:S01]  /*4130*/  MUFU.TANH R60, R60 ;  /* 0x0000003c003c7308 */ /* 0x000ee20000002400 */
[----:B--2---:R-:W-:-:S01]  /*4140*/  FFMA.FTZ R25, R127, R88, -R24 ;  /* 0x000000587f197223 */ /* 0x004fc20000010818 */
[----:B------:R-:W-:Y:S02]  /*4150*/  FSEL R127, R56, -INF , P1 ;  /* 0xff800000387f7808 */ /* 0x000fe40000800000 */
[----:B------:R-:W-:Y:S02]  /*4160*/  ISETP.GT.AND P1, PT, R66, 0x49, PT ;  /* 0x000000494200780c */ /* 0x000fe40003f24270 */
[----:B------:R-:W-:Y:S02]  /*4170*/  FMNMX.FTZ R12, R127, R12, !PT ;  /* 0x0000000c7f0c7209 */ /* 0x000fe40007810000 */
[----:B------:R-:W2:Y:S01]  /*4180*/  MUFU.TANH R62, R62 ;  /* 0x0000003e003e7308 */ /* 0x000ea20000002400 */
[----:B-1----:R-:W-:Y:S02]  /*4190*/  FSEL R133, R58, -INF , P1 ;  /* 0xff8000003a857808 */ /* 0x002fe40000800000 */
[----:B------:R-:W-:-:S02]  /*41a0*/  FMNMX.FTZ R14, R129, R12, !PT ;  /* 0x0000000c810e7209 */ /* 0x000fc40007810000 */
[C---:B------:R-:W-:Y:S02]  /*41b0*/  ISETP.GT.AND P1, PT, R66.reuse, 0x51, PT ;  /* 0x000000514200780c */ /* 0x040fe40003f24270 */
[----:B0-----:R-:W-:Y:S01]  /*41c0*/  FSEL R135, R59, -INF , P2 ;  /* 0xff8000003b877808 */ /* 0x001fe20001000000 */
[----:B------:R-:W0:Y:S01]  /*41d0*/  MUFU.TANH R61, R61 ;  /* 0x0000003d003d7308 */ /* 0x000e220000002400 */
[----:B------:R-:W-:Y:S02]  /*41e0*/  FMNMX.FTZ R14, R133, R14, !PT ;  /* 0x0000000e850e7209 */ /* 0x000fe40007810000 */
[----:B------:R-:W-:Y:S02]  /*41f0*/  ISETP.GT.AND P2, PT, R66, 0x58, PT ;  /* 0x000000584200780c */ /* 0x000fe40003f44270 */
[----:B---3--:R-:W-:Y:S02]  /*4200*/  FSEL R137, R60, -INF , P1 ;  /* 0xff8000003c897808 */ /* 0x008fe40000800000 */
[----:B------:R-:W-:Y:S01]  /*4210*/  FMNMX.FTZ R14, R135, R14, !PT ;  /* 0x0000000e870e7209 */ /* 0x000fe20007810000 */
[----:B------:R-:W1:Y:S01]  /*4220*/  MUFU.TANH R63, R63 ;  /* 0x0000003f003f7308 */ /* 0x000e620000002400 */
[----:B------:R-:W-:-:S02]  /*4230*/  ISETP.GT.AND P1, PT, R66, 0x59, PT ;  /* 0x000000594200780c */ /* 0x000fc40003f24270 */
[----:B--2---:R-:W-:Y:S02]  /*4240*/  FSEL R141, R62, -INF , P2 ;  /* 0xff8000003e8d7808 */ /* 0x004fe40001000000 */
[----:B------:R-:W-:Y:S02]  /*4250*/  FMNMX.FTZ R14, R137, R14, !PT ;  /* 0x0000000e890e7209 */ /* 0x000fe40007810000 */
[C---:B------:R-:W-:Y:S01]  /*4260*/  ISETP.GT.AND P2, PT, R66.reuse, 0x60, PT ;  /* 0x000000604200780c */ /* 0x040fe20003f44270 */
[----:B------:R-:W2:Y:S01]  /*4270*/  MUFU.TANH R40, R40 ;  /* 0x0000002800287308 */ /* 0x000ea20000002400 */
[----:B0-----:R-:W-:Y:S02]  /*4280*/  FSEL R143, R61, -INF , P1 ;  /* 0xff8000003d8f7808 */ /* 0x001fe40000800000 */
[----:B------:R-:W-:Y:S02]  /*4290*/  FMNMX.FTZ R20, R141, R14, !PT ;  /* 0x0000000e8d147209 */ /* 0x000fe40007810000 */
[----:B------:R-:W-:-:S02]  /*42a0*/  ISETP.GT.AND P1, PT, R66, 0x61, PT ;  /* 0x000000614200780c */ /* 0x000fc40003f24270 */
[----:B------:R-:W-:Y:S01]  /*42b0*/  FMNMX.FTZ R20, R143, R20, !PT ;  /* 0x000000148f147209 */ /* 0x000fe20007810000 */
[----:B------:R-:W0:Y:S01]  /*42c0*/  MUFU.TANH R44, R44 ;  /* 0x0000002c002c7308 */ /* 0x000e220000002400 */
[----:B-1----:R-:W-:Y:S02]  /*42d0*/  FSEL R145, R63, -INF , P2 ;  /* 0xff8000003f917808 */ /* 0x002fe40001000000 */
[----:B------:R-:W-:Y:S02]  /*42e0*/  ISETP.GT.AND P2, PT, R66, 0x68, PT ;  /* 0x000000684200780c */ /* 0x000fe40003f44270 */
[----:B------:R-:W-:-:S03]  /*42f0*/  FMNMX.FTZ R20, R145, R20, !PT ;  /* 0x0000001491147209 */ /* 0x000fc60007810000 */
[----:B------:R-:W1:Y:S01]  /*4300*/  MUFU.TANH R48, R48 ;  /* 0x0000003000307308 */ /* 0x000e620000002400 */
[----:B--2---:R-:W-:Y:S01]  /*4310*/  FSEL R139, R40, -INF , P1 ;  /* 0xff800000288b7808 */ /* 0x004fe20000800000 */
[--C-:B------:R-:W-:Y:S01]  /*4320*/  FFMA.FTZ R40, R67, R88, -R24.reuse ;  /* 0x0000005843287223 */ /* 0x100fe20000010818 */
[----:B------:R-:W-:Y:S02]  /*4330*/  ISETP.GT.AND P1, PT, R66, 0x69, PT ;  /* 0x000000694200780c */ /* 0x000fe40003f24270 */
[----:B------:R-:W-:Y:S02]  /*4340*/  FMNMX.FTZ R20, R139, R20, !PT ;  /* 0x000000148b147209 */ /* 0x000fe40007810000 */
[----:B------:R-:W-:Y:S01]  /*4350*/  FSEL R59, R34, -INF , P1 ;  /* 0xff800000223b7808 */ /* 0x000fe20000800000 */
[----:B------:R-:W2:Y:S01]  /*4360*/  MUFU.TANH R52, R52 ;  /* 0x0000003400347308 */ /* 0x000ea20000002400 */
[----:B0-----:R-:W-:Y:S01]  /*4370*/  FSEL R131, R44, -INF , P2 ;  /* 0xff8000002c837808 */ /* 0x001fe20001000000 */
[----:B------:R-:W-:Y:S01]  /*4380*/  FFMA.FTZ R44, R51, R88, -R24 ;  /* 0x00000058332c7223 */ /* 0x000fe20000010818 */
[----:B------:R-:W-:-:S02]  /*4390*/  ISETP.GT.AND P2, PT, R66, 0x70, PT ;  /* 0x000000704200780c */ /* 0x000fc40003f44270 */
[----:B------:R-:W-:Y:S02]  /*43a0*/  FMNMX.FTZ R34, R131, R20, !PT ;  /* 0x0000001483227209 */ /* 0x000fe40007810000 */
[----:B------:R-:W-:Y:S01]  /*43b0*/  ISETP.GT.AND P1, PT, R66, 0x71, PT ;  /* 0x000000714200780c */ /* 0x000fe20003f24270 */
[----:B------:R0:W3:Y:S01]  /*43c0*/  MUFU.TANH R70, R28 ;  /* 0x0000001c00467308 */ /* 0x0000e20000002400 */
[----:B-1----:R-:W-:Y:S01]  /*43d0*/  FSEL R61, R48, -INF , P2 ;  /* 0xff800000303d7808 */ /* 0x002fe20001000000 */
[----:B------:R-:W-:Y:S01]  /*43e0*/  FFMA.FTZ R48, R85, R88, -R24 ;  /* 0x0000005855307223 */ /* 0x000fe20000010818 */
[----:B------:R-:W-:Y:S02]  /*43f0*/  FMNMX.FTZ R34, R59, R34, !PT ;  /* 0x000000223b227209 */ /* 0x000fe40007810000 */
[----:B------:R-:W-:Y:S02]  /*4400*/  CS2R R84, SRZ ;  /* 0x0000000000547805 */ /* 0x000fe4000001ff00 */
[----:B------:R-:W-:-:S02]  /*4410*/  ISETP.GT.AND P2, PT, R66, 0x78, PT ;  /* 0x000000784200780c */ /* 0x000fc40003f44270 */
[----:B------:R-:W-:Y:S01]  /*4420*/  FSEL R91, R46, -INF , P1 ;  /* 0xff8000002e5b7808 */ /* 0x000fe20000800000 */
[----:B------:R1:W-:Y:S01]  /*4430*/  MUFU.TANH R80, R36 ;  /* 0x0000002400507308 */ /* 0x0003e20000002400 */
[----:B------:R-:W-:Y:S01]  /*4440*/  FMNMX.FTZ R34, R61, R34, !PT ;  /* 0x000000223d227209 */ /* 0x000fe20007810000 */
[-CC-:B0-----:R-:W-:Y:S01]  /*4450*/  FFMA.FTZ R28, R123, R88.reuse, -R24.reuse ;  /* 0x000000587b1c7223 */ /* 0x181fe20000010818 */
[----:B------:R-:W-:Y:S01]  /*4460*/  ISETP.GT.AND P1, PT, R66, 0x79, PT ;  /* 0x000000794200780c */ /* 0x000fe20003f24270 */
[----:B------:R-:W-:Y:S01]  /*4470*/  FFMA.FTZ R46, R75, R88, -R24 ;  /* 0x000000584b2e7223 */ /* 0x000fe20000010818 */
[----:B--2---:R-:W-:Y:S02]  /*4480*/  FSEL R63, R52, -INF , P2 ;  /* 0xff800000343f7808 */ /* 0x004fe40001000000 */
[----:B------:R-:W-:Y:S01]  /*4490*/  FMNMX.FTZ R34, R91, R34, !PT ;  /* 0x000000225b227209 */ /* 0x000fe20007810000 */
[----:B------:R0:W-:Y:S01]  /*44a0*/  MUFU.EX2 R14, R93 ;  /* 0x0000005d000e7308 */ /* 0x0001e20000000800 */
[----:B------:R-:W-:-:S02]  /*44b0*/  ISETP.GT.AND P2, PT, R66, 0x80, PT ;  /* 0x000000804200780c */ /* 0x000fc40003f44270 */
[----:B------:R-:W-:Y:S02]  /*44c0*/  FSEL R83, R50, -INF , P1 ;  /* 0xff80000032537808 */ /* 0x000fe40000800000 */
[----:B-1----:R-:W-:Y:S02]  /*44d0*/  FMNMX.FTZ R36, R63, R34, !PT ;  /* 0x000000223f247209 */ /* 0x002fe40007810000 */
[----:B------:R-:W-:Y:S01]  /*44e0*/  ISETP.GT.AND P1, PT, R66, 0x81, PT ;  /* 0x000000814200780c */ /* 0x000fe20003f24270 */
[----:B------:R-:W1:Y:S01]  /*44f0*/  MUFU.TANH R38, R38 ;  /* 0x0000002600267308 */ /* 0x000e620000002400 */
[----:B0-----:R-:W-:Y:S02]  /*4500*/  FSEL R93, R54, -INF , P2 ;  /* 0xff800000365d7808 */ /* 0x001fe40001000000 */
[----:B------:R-:W-:Y:S02]  /*4510*/  FMNMX.FTZ R36, R83, R36, !PT ;  /* 0x0000002453247209 */ /* 0x000fe40007810000 */
[----:B------:R-:W-:-:S02]  /*4520*/  ISETP.GT.AND P2, PT, R66, 0x88, PT ;  /* 0x000000884200780c */ /* 0x000fc40003f44270 */
[----:B------:R-:W-:Y:S01]  /*4530*/  FSEL R67, R68, -INF , P1 ;  /* 0xff80000044437808 */ /* 0x000fe20000800000 */
[----:B------:R-:W0:Y:S01]  /*4540*/  MUFU.TANH R42, R42 ;  /* 0x0000002a002a7308 */ /* 0x000e220000002400 */
[----:B------:R-:W-:Y:S02]  /*4550*/  FMNMX.FTZ R36, R93, R36, !PT ;  /* 0x000000245d247209 */ /* 0x000fe40007810000 */
[----:B------:R-:W-:Y:S02]  /*4560*/  ISETP.GT.AND P1, PT, R66, 0x89, PT ;  /* 0x000000894200780c */ /* 0x000fe40003f24270 */
[----:B---3--:R-:W-:Y:S02]  /*4570*/  FSEL R95, R70, -INF , P2 ;  /* 0xff800000465f7808 */ /* 0x008fe40001000000 */
[----:B------:R-:W-:Y:S01]  /*4580*/  FMNMX.FTZ R36, R67, R36, !PT ;  /* 0x0000002443247209 */ /* 0x000fe20007810000 */
[----:B------:R2:W-:Y:S01]  /*4590*/  MUFU.EX2 R12, R97 ;  /* 0x00000061000c7308 */ /* 0x0005e20000000800 */
[----:B------:R-:W-:-:S04]  /*45a0*/  ISETP.GT.AND P2, PT, R66, 0x90, PT ;  /* 0x000000904200780c */ /* 0x000fc80003f44270 */
[----:B------:R-:W-:Y:S02]  /*45b0*/  FSEL R51, R78, -INF , P2 ;  /* 0xff8000004e337808 */ /* 0x000fe40001000000 */
[----:B------:R-:W-:Y:S01]  /*45c0*/  ISETP.GT.AND P2, PT, R66, 0x98, PT ;  /* 0x000000984200780c */ /* 0x000fe20003f44270 */
[----:B------:R3:W-:Y:S01]  /*45d0*/  MUFU.EX2 R34, R40 ;  /* 0x0000002800227308 */ /* 0x0007e20000000800 */
[----:B--2---:R-:W-:Y:S02]  /*45e0*/  FSEL R97, R76, -INF , P1 ;  /* 0xff8000004c617808 */ /* 0x004fe40000800000 */
[----:B------:R-:W-:-:S04]  /*45f0*/  ISETP.GT.AND P1, PT, R66, 0x91, PT ;  /* 0x000000914200780c */ /* 0x000fc80003f24270 */
[----:B-1----:R-:W-:Y:S01]  /*4600*/  FSEL R99, R38, -INF , P1 ;  /* 0xff80000026637808 */ /* 0x002fe20000800000 */
[----:B------:R1:W-:Y:S01]  /*4610*/  MUFU.EX2 R10, R101 ;  /* 0x00000065000a7308 */ /* 0x0003e20000000800 */
[----:B---3--:R-:W-:Y:S01]  /*4620*/  FMNMX.FTZ R40, R95, R36, !PT ;  /* 0x000000245f287209 */ /* 0x008fe20007810000 */
[-CC-:B------:R-:W-:Y:S01]  /*4630*/  FFMA.FTZ R38, R41, R88.reuse, -R24.reuse ;  /* 0x0000005829267223 */ /* 0x180fe20000010818 */
[----:B------:R-:W-:Y:S01]  /*4640*/  ISETP.GT.AND P1, PT, R66, 0x99, PT ;  /* 0x000000994200780c */ /* 0x000fe20003f24270 */
[--C-:B------:R-:W-:Y:S01]  /*4650*/  FFMA.FTZ R41, R47, R88, -R24.reuse ;  /* 0x000000582f297223 */ /* 0x100fe20000010818 */
[----:B------:R-:W-:Y:S01]  /*4660*/  FMNMX.FTZ R40, R97, R40, !PT ;  /* 0x0000002861287209 */ /* 0x000fe20007810000 */
[--C-:B------:R-:W-:Y:S01]  /*4670*/  FFMA.FTZ R47, R71, R88, -R24.reuse ;  /* 0x00000058472f7223 */ /* 0x100fe20000010818 */
[----:B0-----:R-:W-:Y:S01]  /*4680*/  FSEL R123, R42, -INF , P1 ;  /* 0xff8000002a7b7808 */ /* 0x001fe20000800000 */
[----:B------:R0:W-:Y:S01]  /*4690*/  MUFU.EX2 R36, R44 ;  /* 0x0000002c00247308 */ /* 0x0001e20000000800 */
[----:B------:R-:W-:Y:S01]  /*46a0*/  FMNMX.FTZ R40, R51, R40, !PT ;  /* 0x0000002833287209 */ /* 0x000fe20007810000 */
[-CC-:B------:R-:W-:Y:S01]  /*46b0*/  FFMA.FTZ R42, R65, R88.reuse, -R24.reuse ;  /* 0x00000058412a7223 */ /* 0x180fe20000010818 */
[----:B-1----:R-:W-:Y:S01]  /*46c0*/  FSEL R101, R80, -INF , P2 ;  /* 0xff80000050657808 */ /* 0x002fe20001000000 */
[----:B------:R-:W-:Y:S01]  /*46d0*/  FFMA.FTZ R65, R81, R88, -R24 ;  /* 0x0000005851417223 */ /* 0x000fe20000010818 */
[----:B------:R-:W-:-:S03]  /*46e0*/  FMNMX.FTZ R40, R99, R40, !PT ;  /* 0x0000002863287209 */ /* 0x000fc60007810000 */
[----:B------:R1:W-:Y:S01]  /*46f0*/  MUFU.EX2 R20, R89 ;  /* 0x0000005900147308 */ /* 0x0003e20000000800 */
[----:B------:R-:W-:-:S04]  /*4700*/  FMNMX.FTZ R40, R101, R40, !PT ;  /* 0x0000002865287209 */ /* 0x000fc80007810000 */
[----:B0-----:R-:W-:Y:S01]  /*4710*/  FMNMX.FTZ R44, R123, R40, !PT ;  /* 0x000000287b2c7209 */ /* 0x001fe20007810000 */
[----:B------:R-:W-:-:S01]  /*4720*/  FFMA.FTZ R40, R69, R88, -R24 ;  /* 0x0000005845287223 */ /* 0x000fc20000010818 */
[-CC-:B------:R-:W-:Y:S01]  /*4730*/  FFMA.FTZ R69, R87, R88.reuse, -R24.reuse ;  /* 0x0000005857457223 */ /* 0x180fe20000010818 */
[----:B------:R-:W-:Y:S01]  /*4740*/  MUFU.EX2 R25, R25 ;  /* 0x0000001900197308 */ /* 0x000fe20000000800 */
[----:B------:R-:W-:Y:S01]  /*4750*/  CS2R R86, SRZ ;  /* 0x0000000000567805 */ /* 0x000fe2000001ff00 */
[----:B-1----:R-:W0:Y:S06]  /*4760*/  SHFL.BFLY PT, R89, R44, 0x2, 0x1f ;  /* 0x0c401f002c597f89 */ /* 0x002e2c00000e0000 */
[----:B------:R-:W1:Y:S08]  /*4770*/  MUFU.EX2 R26, R26 ;  /* 0x0000001a001a7308 */ /* 0x000e700000000800 */
[----:B------:R-:W2:Y:S08]  /*4780*/  MUFU.EX2 R28, R28 ;  /* 0x0000001c001c7308 */ /* 0x000eb00000000800 */
[----:B------:R-:W-:Y:S01]  /*4790*/  MUFU.EX2 R29, R29 ;  /* 0x0000001d001d7308 */ /* 0x000fe20000000800 */
[----:B0-----:R-:W-:Y:S01]  /*47a0*/  FMNMX.FTZ R50, R44, R89, !PT ;  /* 0x000000592c327209 */ /* 0x001fe20007810000 */
[----:B------:R-:W-:Y:S01]  /*47b0*/  FFMA.FTZ R44, R77, R88, -R24 ;  /* 0x000000584d2c7223 */ /* 0x000fe20000010818 */
[----:B-1----:R-:W-:-:S03]  /*47c0*/  FADD.FTZ R77, R25, R26 ;  /* 0x0000001a194d7221 */ /* 0x002fc60000010000 */
[----:B------:R-:W0:Y:S02]  /*47d0*/  SHFL.BFLY PT, R89, R50, 0x1, 0x1f ;  /* 0x0c201f0032597f89 */ /* 0x000e2400000e0000 */
[----:B------:R-:W-:Y:S01]  /*47e0*/  MUFU.EX2 R30, R30 ;  /* 0x0000001e001e7308 */ /* 0x000fe20000000800 */
[----:B--2---:R-:W-:-:S07]  /*47f0*/  FADD.FTZ R78, R28, R77 ;  /* 0x0000004d1c4e7221 */ /* 0x004fce0000010000 */
[----:B------:R-:W-:Y:S08]  /*4800*/  MUFU.EX2 R3, R3 ;  /* 0x0000000300037308 */ /* 0x000ff00000000800 */
[----:B------:R-:W-:Y:S01]  /*4810*/  MUFU.EX2 R5, R5 ;  /* 0x0000000500057308 */ /* 0x000fe20000000800 */
[----:B0-----:R-:W-:-:S07]  /*4820*/  FMNMX.FTZ R89, R50, R89, !PT ;  /* 0x0000005932597209 */ /* 0x001fce0007810000 */
[----:B------:R-:W-:Y:S01]  /*4830*/  MUFU.EX2 R9, R9 ;  /* 0x0000000900097308 */ /* 0x000fe20000000800 */
[----:B------:R-:W-:-:S01]  /*4840*/  FFMA.FTZ R50, R79, R88, -R24 ;  /* 0x000000584f327223 */ /* 0x000fc20000010818 */
[C---:B------:R-:W-:Y:S01]  /*4850*/  FSETP.NEU.FTZ.AND P1, PT, R89.reuse, -INF , PT ;  /* 0xff8000005900780b */ /* 0x040fe20003f3d000 */
[----:B------:R-:W-:-:S05]  /*4860*/  FFMA.FTZ R52, R89, R88, -8 ;  /* 0xc100000059347423 */ /* 0x000fca0000010058 */
[----:B------:R-:W-:Y:S01]  /*4870*/  MUFU.EX2 R11, R11 ;  /* 0x0000000b000b7308 */ /* 0x000fe20000000800 */
[----:B------:R-:W-:Y:S02]  /*4880*/  FSEL R54, R52, RZ, P1 ;  /* 0x000000ff34367208 */ /* 0x000fe40000800000 */
        /* <DEDUP_REMOVED lines=31> */
[----:B------:R-:W3:Y:S01]  /*4a80*/  MUFU.EX2 R71, R58 ;  /* 0x0000003a00477308 */ /* 0x000ee20000000800 */
        /* <DEDUP_REMOVED lines=10> */
[----:B------:R-:W-:-:S01]  /*4b30*/  FFMA.FTZ R67, R67, R88, -R54 ;  /* 0x0000005843437223 */ /* 0x000fc20000010836 */
[-CC-:B------:R-:W-:Y:S01]  /*4b40*/  FFMA.FTZ R95, R95, R88.reuse, -R54.reuse ;  /* 0x000000585f5f7223 */ /* 0x180fe20000010836 */
[----:B------:R-:W-:-:S01]  /*4b50*/  FFMA.FTZ R97, R97, R88, -R54 ;  /* 0x0000005861617223 */ /* 0x000fc20000010836 */
[----:B------:R-:W-:Y:S01]  /*4b60*/  FADD.FTZ R80, R30, R75 ;  /* 0x0000004b1e507221 */ /* 0x000fe20000010000 */
[----:B------:R-:W-:-:S01]  /*4b70*/  FFMA.FTZ R51, R51, R88, -R54 ;  /* 0x0000005833337223 */ /* 0x000fc20000010836 */
[----:B------:R-:W1:Y:S01]  /*4b80*/  MUFU.EX2 R52, R52 ;  /* 0x0000003400347308 */ /* 0x000e620000000800 */
[----:B---3--:R-:W-:-:S01]  /*4b90*/  FADD.FTZ R78, R71, R76 ;  /* 0x0000004c474e7221 */ /* 0x008fc20000010000 */
        /* <DEDUP_REMOVED lines=24> */
[----:B------:R-:W-:Y:S01]  /*4d20*/  MUFU.EX2 R113, R113 ;  /* 0x0000007100717308 */ /* 0x000fe20000000800 */
[----:B-1----:R-:W-:-:S07]  /*4d30*/  FADD.FTZ R75, R109, R24 ;  /* 0x000000186d4b7221 */ /* 0x002fce0000010000 */
[----:B------:R-:W-:Y:S01]  /*4d40*/  MUFU.EX2 R62, R115 ;  /* 0x00000073003e7308 */ /* 0x000fe20000000800 */
[----:B--2---:R-:W-:-:S01]  /*4d50*/  FADD.FTZ R24, R58, R75 ;  /* 0x0000004b3a187221 */ /* 0x004fc20000010000 */
[----:B------:R-:W-:-:S04]  /*4d60*/  FADD.FTZ R75, R11, R78 ;  /* 0x0000004e0b4b7221 */ /* 0x000fc80000010000 */
[----:B------:R-:W-:Y:S02]  /*4d70*/  FADD.FTZ R80, R10, R75 ;  /* 0x0000004b0a507221 */ /* 0x000fe40000010000 */
[----:B------:R-:W-:Y:S08]  /*4d80*/  MUFU.EX2 R37, R37 ;  /* 0x0000002500257308 */ /* 0x000ff00000000800 */
[----:B------:R-:W0:Y:S08]  /*4d90*/  MUFU.EX2 R13, R13 ;  /* 0x0000000d000d7308 */ /* 0x000e300000000800 */
[----:B------:R-:W1:Y:S08]  /*4da0*/  MUFU.EX2 R64, R119 ;  /* 0x0000007700407308 */ /* 0x000e700000000800 */
[----:B------:R-:W2:Y:S01]  /*4db0*/  MUFU.EX2 R73, R73 ;  /* 0x0000004900497308 */ /* 0x000ea20000000800 */
[----:B0-----:R-:W-:-:S04]  /*4dc0*/  FADD.FTZ R75, R13, R80 ;  /* 0x000000500d4b7221 */ /* 0x001fc80000010000 */
[----:B------:R-:W-:Y:S01]  /*4dd0*/  FADD.FTZ R80, R12, R75 ;  /* 0x0000004b0c507221 */ /* 0x000fe20000010000 */
[----:B------:R-:W-:Y:S02]  /*4de0*/  F2FP.SATFINITE.E4M3.F32.PACK_AB_MERGE_C R75, R29, R28, RZ ;  /* 0x0000001c1d4b723e */ /* 0x000fe400048070ff */
[----:B------:R0:W-:Y:S02]  /*4df0*/  MUFU.EX2 R2, R59 ;  /* 0x0000003b00027308 */ /* 0x0001e40000000800 */
[----:B------:R-:W-:-:S06]  /*4e00*/  F2FP.SATFINITE.E4M3.F32.PACK_AB_MERGE_C R185, R26, R25, R75 ;  /* 0x000000191ab9723e */ /* 0x000fcc000480704b */
[----:B------:R-:W3:Y:S01]  /*4e10*/  MUFU.EX2 R15, R15 ;  /* 0x0000000f000f7308 */ /* 0x000ee20000000800 */
[----:B0-----:R-:W-:-:S04]  /*4e20*/  FADD.FTZ R59, R113, R24 ;  /* 0x00000018713b7221 */ /* 0x001fc80000010000 */
[C---:B------:R-:W-:Y:S01]  /*4e30*/  FADD.FTZ R78, R62.reuse, R59 ;  /* 0x0000003b3e4e7221 */ /* 0x040fe20000010000 */
[----:B------:R-:W-:Y:S02]  /*4e40*/  F2FP.SATFINITE.E4M3.F32.PACK_AB_MERGE_C R62, R62, R113, RZ ;  /* 0x000000713e3e723e */ /* 0x000fe400048070ff */
[----:B------:R-:W0:Y:S01]  /*4e50*/  MUFU.EX2 R66, R121 ;  /* 0x0000007900427308 */ /* 0x000e220000000800 */
[----:B------:R-:W-:-:S01]  /*4e60*/  FADD.FTZ R59, R37, R78 ;  /* 0x0000004e253b7221 */ /* 0x000fc20000010000 */
[----:B------:R-:W-:-:S03]  /*4e70*/  F2FP.SATFINITE.E4M3.F32.PACK_AB_MERGE_C R180, R58, R109, R62 ;  /* 0x0000006d3ab4723e */ /* 0x000fc6000480703e */
[----:B-1----:R-:W-:-:S03]  /*4e80*/  FADD.FTZ R78, R64, R59 ;  /* 0x0000003b404e7221 */ /* 0x002fc60000010000 */
[----:B------:R-:W1:Y:S01]  /*4e90*/  MUFU.EX2 R125, R125 ;  /* 0x0000007d007d7308 */ /* 0x000e620000000800 */
[----:B--2---:R-:W-:-:S01]  /*4ea0*/  FADD.FTZ R59, R73, R78 ;  /* 0x0000004e493b7221 */ /* 0x004fc20000010000 */
[C---:B---3--:R-:W-:Y:S01]  /*4eb0*/  FADD.FTZ R29, R15.reuse, R80 ;  /* 0x000000500f1d7221 */ /* 0x048fe20000010000 */
[----:B------:R-:W-:Y:S02]  /*4ec0*/  F2FP.SATFINITE.E4M3.F32.PACK_AB_MERGE_C R15, R15, R12, RZ ;  /* 0x0000000c0f0f723e */ /* 0x000fe400048070ff */
[----:B------:R-:W-:Y:S01]  /*4ed0*/  CS2R R80, SRZ ;  /* 0x0000000000507805 */ /* 0x000fe2000001ff00 */
[----:B------:R-:W-:-:S01]  /*4ee0*/  FADD.FTZ R78, R14, R29 ;  /* 0x0000001d0e4e7221 */ /* 0x000fc20000010000 */
[----:B------:R-:W-:Y:S01]  /*4ef0*/  F2FP.SATFINITE.E4M3.F32.PACK_AB_MERGE_C R183, R13, R10, R15 ;  /* 0x0000000a0db7723e */ /* 0x000fe2000480700f */
[----:B------:R-:W2:Y:S01]  /*4f00*/  MUFU.EX2 R21, R21 ;  /* 0x0000001500157308 */ /* 0x000ea20000000800 */
[----:B0-----:R-:W-:-:S01]  /*4f10*/  FADD.FTZ R28, R66, R59 ;  /* 0x0000003b421c7221 */ /* 0x001fc20000010000 */
[----:B------:R-:W-:-:S02]  /*4f20*/  F2FP.SATFINITE.E4M3.F32.PACK_AB_MERGE_C R66, R66, R73, RZ ;  /* 0x000000494242723e */ /* 0x000fc400048070ff */
[----:B------:R-:W-:Y:S02]  /*4f30*/  CS2R R58, SRZ ;  /* 0x00000000003a7805 */ /* 0x000fe4000001ff00 */
[----:B------:R-:W-:Y:S02]  /*4f40*/  F2FP.SATFINITE.E4M3.F32.PACK_AB_MERGE_C R182, R64, R37, R66 ;  /* 0x0000002540b6723e */ /* 0x000fe40004807042 */
[----:B------:R-:W0:Y:S01]  /*4f50*/  MUFU.EX2 R68, R127 ;  /* 0x0000007f00447308 */ /* 0x000e220000000800 */
[----:B-1----:R-:W-:-:S07]  /*4f60*/  FADD.FTZ R5, R125, R28 ;  /* 0x0000001c7d057221 */ /* 0x002fce0000010000 */
[----:B------:R-:W1:Y:S01]  /*4f70*/  MUFU.EX2 R129, R129 ;  /* 0x0000008100817308 */ /* 0x000e620000000800 */
[----:B--2---:R-:W-:-:S01]  /*4f80*/  FADD.FTZ R29, R21, R78 ;  /* 0x0000004e151d7221 */ /* 0x004fc20000010000 */
[----:B------:R-:W-:-:S03]  /*4f90*/  CS2R R78, SRZ ;  /* 0x00000000004e7805 */ /* 0x000fc6000001ff00 */
[----:B------:R-:W-:Y:S01]  /*4fa0*/  FADD.FTZ R56, R20, R29 ;  /* 0x0000001d14387221 */ /* 0x000fe20000010000 */
[----:B------:R-:W-:Y:S02]  /*4fb0*/  F2FP.SATFINITE.E4M3.F32.PACK_AB_MERGE_C R29, R11, R8, RZ ;  /* 0x000000080b1d723e */ /* 0x000fe400048070ff */
[----:B------:R-:W2:Y:S01]  /*4fc0*/  MUFU.EX2 R57, R57 ;  /* 0x0000003900397308 */ /* 0x000ea20000000800 */
[----:B0-----:R-:W-:-:S01]  /*4fd0*/  FADD.FTZ R28, R68, R5 ;  /* 0x00000005441c7221 */ /* 0x001fc20000010000 */
[----:B------:R-:W-:-:S06]  /*4fe0*/  F2FP.SATFINITE.E4M3.F32.PACK_AB_MERGE_C R181, R9, R6, R29 ;  /* 0x0000000609b5723e */ /* 0x000fcc000480701d */
[----:B------:R-:W0:Y:S01]  /*4ff0*/  MUFU.EX2 R70, R133 ;  /* 0x0000008500467308 */ /* 0x000e220000000800 */
[----:B-1----:R-:W-:-:S07]  /*5000*/  FADD.FTZ R5, R129, R28 ;  /* 0x0000001c81057221 */ /* 0x002fce0000010000 */
[----:B------:R-:W1:Y:S01]  /*5010*/  MUFU.EX2 R53, R53 ;  /* 0x0000003500357308 */ /* 0x000e620000000800 */
[----:B--2---:R-:W-:-:S01]  /*5020*/  FADD.FTZ R11, R57, R56 ;  /* 0x00000038390b7221 */ /* 0x004fc20000010000 */
[----:B------:R-:W-:-:S03]  /*5030*/  F2FP.SATFINITE.E4M3.F32.PACK_AB_MERGE_C R57, R57, R20, RZ ;  /* 0x000000143939723e */ /* 0x000fc600048070ff */
[----:B------:R-:W-:Y:S01]  /*5040*/  FADD.FTZ R28, R34, R11 ;  /* 0x0000000b221c7221 */ /* 0x000fe20000010000 */
[----:B------:R-:W-:Y:S02]  /*5050*/  F2FP.SATFINITE.E4M3.F32.PACK_AB_MERGE_C R177, R21, R14, R57 ;  /* 0x0000000e15b1723e */ /* 0x000fe40004807039 */
[----:B------:R-:W-:Y:S01]  /*5060*/  CS2R R56, SRZ ;  /* 0x0000000000387805 */ /* 0x000fe2000001ff00 */
        /* <DEDUP_REMOVED lines=8> */
[----:B--2---:R-:W-:-:S01]  /*50f0*/  FADD.FTZ R11, R55, R28 ;  /* 0x0000001c370b7221 */ /* 0x004fc20000010000 */
[----:B------:R-:W-:-:S03]  /*5100*/  CS2R R28, SRZ ;  /* 0x00000000001c7805 */ /* 0x000fc6000001ff00 */
[----:B------:R-:W-:-:S03]  /*5110*/  FADD.FTZ R20, R36, R11 ;  /* 0x0000000b24147221 */ /* 0x000fc60000010000 */
[----:B------:R-:W2:Y:S01]  /*5120*/  MUFU.EX2 R43, R43 ;  /* 0x0000002b002b7308 */ /* 0x000ea20000000800 */
[----:B0-----:R-:W-:-:S07]  /*5130*/  FADD.FTZ R12, R72, R5 ;  /* 0x00000005480c7221 */ /* 0x001fce0000010000 */
[----:B------:R-:W0:Y:S01]  /*5140*/  MUFU.EX2 R74, R143 ;  /* 0x0000008f004a7308 */ /* 0x000e220000000800 */
[----:B-1----:R-:W-:-:S07]  /*5150*/  FADD.FTZ R3, R141, R12 ;  /* 0x0000000c8d037221 */ /* 0x002fce0000010000 */
[----:B------:R-:W1:Y:S01]  /*5160*/  MUFU.EX2 R38, R38 ;  /* 0x0000002600267308 */ /* 0x000e620000000800 */
[C---:B--2---:R-:W-:Y:S01]  /*5170*/  F2FP.SATFINITE.E4M3.F32.PACK_AB_MERGE_C R36, R43.reuse, R36, RZ ;  /* 0x000000242b24723e */ /* 0x044fe200048070ff */
[----:B------:R-:W-:-:S03]  /*5180*/  FADD.FTZ R43, R43, R20 ;  /* 0x000000142b2b7221 */ /* 0x000fc60000010000 */
[----:B------:R-:W-:Y:S02]  /*5190*/  F2FP.SATFINITE.E4M3.F32.PACK_AB_MERGE_C R179, R55, R34, R36 ;  /* 0x0000002237b3723e */ /* 0x000fe40004807024 */
[----:B------:R-:W-:Y:S01]  /*51a0*/  CS2R R36, SRZ ;  /* 0x0000000000247805 */ /* 0x000fe2000001ff00 */
[----:B------:R-:W2:Y:S01]  /*51b0*/  MUFU.EX2 R145, R145 ;  /* 0x0000009100917308 */ /* 0x000ea20000000800 */
[C---:B0-----:R-:W-:Y:S01]  /*51c0*/  F2FP.SATFINITE.E4M3.F32.PACK_AB_MERGE_C R141, R74.reuse, R141, RZ ;  /* 0x0000008d4a8d723e */ /* 0x041fe200048070ff */
[----:B------:R-:W-:-:S03]  /*51d0*/  FADD.FTZ R74, R74, R3 ;  /* 0x000000034a4a7221 */ /* 0x000fc60000010000 */
[----:B------:R-:W-:Y:S02]  /*51e0*/  F2FP.SATFINITE.E4M3.F32.PACK_AB_MERGE_C R178, R72, R53, R141 ;  /* 0x0000003548b2723e */ /* 0x000fe4000480708d */
[----:B------:R-:W-:Y:S02]  /*51f0*/  CS2R R72, SRZ ;  /* 0x0000000000487805 */ /* 0x000fe4000001ff00 */
[----:B------:R-:W-:Y:S01]  /*5200*/  CS2R R52, SRZ ;  /* 0x0000000000347805 */ /* 0x000fe2000001ff00 */
[----:B------:R-:W0:Y:S01]  /*5210*/  MUFU.EX2 R41, R41 ;  /* 0x0000002900297308 */ /* 0x000e220000000800 */
[----:B-1----:R-:W-:-:S07]  /*5220*/  FADD.FTZ R20, R38, R43 ;  /* 0x0000002b26147221 */ /* 0x002fce0000010000 */
[----:B------:R-:W1:Y:S01]  /*5230*/  MUFU.EX2 R76, R139 ;  /* 0x0000008b004c7308 */ /* 0x000e620000000800 */
[----:B--2---:R-:W-:-:S01]  /*5240*/  FADD.FTZ R3, R145, R74 ;  /* 0x0000004a91037221 */ /* 0x004fc20000010000 */
[----:B------:R-:W-:-:S06]  /*5250*/  CS2R R74, SRZ ;  /* 0x00000000004a7805 */ /* 0x000fcc000001ff00 */
        /* <DEDUP_REMOVED lines=8> */
[----:B------:R-:W-:-:S03]  /*52e0*/  F2FP.SATFINITE.E4M3.F32.PACK_AB_MERGE_C R131, R2, R131, RZ ;  /* 0x000000830283723e */ /* 0x000fc600048070ff */
[----:B------:R-:W-:Y:S01]  /*52f0*/  FADD.FTZ R6, R2, R3 ;  /* 0x0000000302067221 */ /* 0x000fe20000010000 */
[----:B------:R-:W-:Y:S02]  /*5300*/  F2FP.SATFINITE.E4M3.F32.PACK_AB_MERGE_C R172, R76, R145, R131 ;  /* 0x000000914cac723e */ /* 0x000fe40004807083 */
[----:B------:R-:W-:Y:S01]  /*5310*/  CS2R R76, SRZ ;  /* 0x00000000004c7805 */ /* 0x000fe2000001ff00 */
[----:B------:R-:W0:Y:S01]  /*5320*/  MUFU.EX2 R61, R61 ;  /* 0x0000003d003d7308 */ /* 0x000e220000000800 */
[----:B-1----:R-:W-:-:S01]  /*5330*/  FADD.FTZ R5, R42, R5 ;  /* 0x000000052a057221 */ /* 0x002fc20000010000 */
[----:B------:R-:W-:Y:S02]  /*5340*/  F2FP.SATFINITE.E4M3.F32.PACK_AB_MERGE_C R31, R42, R31, RZ ;  /* 0x0000001f2a1f723e */ /* 0x000fe400048070ff */
[----:B------:R-:W-:Y:S02]  /*5350*/  CS2R R42, SRZ ;  /* 0x00000000002a7805 */ /* 0x000fe4000001ff00 */
[----:B------:R-:W-:-:S02]  /*5360*/  F2FP.SATFINITE.E4M3.F32.PACK_AB_MERGE_C R173, R41, R38, R31 ;  /* 0x0000002629ad723e */ /* 0x000fc4000480701f */
[----:B------:R-:W-:Y:S01]  /*5370*/  CS2R R30, SRZ ;  /* 0x00000000001e7805 */ /* 0x000fe2000001ff00 */
        /* <DEDUP_REMOVED lines=10> */
[----:B------:R0:W3:Y:S01]  /*5420*/  MUFU.EX2 R4, R83 ;  /* 0x0000005300047308 */ /* 0x0000e20000000800 */
[----:B-1----:R-:W-:-:S07]  /*5430*/  FADD.FTZ R3, R63, R6 ;  /* 0x000000063f037221 */ /* 0x002fce0000010000 */
[----:B------:R-:W1:Y:S01]  /*5440*/  MUFU.EX2 R44, R44 ;  /* 0x0000002c002c7308 */ /* 0x000e620000000800 */
[----:B--2---:R-:W-:-:S01]  /*5450*/  FADD.FTZ R5, R46, R5 ;  /* 0x000000052e057221 */ /* 0x004fc20000010000 */
[----:B------:R-:W-:Y:S02]  /*5460*/  F2FP.SATFINITE.E4M3.F32.PACK_AB_MERGE_C R35, R46, R35, RZ ;  /* 0x000000232e23723e */ /* 0x000fe400048070ff */
[----:B0-----:R-:W-:Y:S02]  /*5470*/  CS2R R82, SRZ ;  /* 0x0000000000527805 */ /* 0x001fe4000001ff00 */
[----:B------:R-:W-:Y:S02]  /*5480*/  F2FP.SATFINITE.E4M3.F32.PACK_AB_MERGE_C R175, R47, R40, R35 ;  /* 0x000000282faf723e */ /* 0x000fe40004807023 */
[----:B------:R-:W-:Y:S01]  /*5490*/  CS2R R46, SRZ ;  /* 0x00000000002e7805 */ /* 0x000fe2000001ff00 */
[----:B------:R-:W0:Y:S01]  /*54a0*/  MUFU.EX2 R93, R93 ;  /* 0x0000005d005d7308 */ /* 0x000e220000000800 */
[C---:B---3--:R-:W-:Y:S01]  /*54b0*/  F2FP.SATFINITE.E4M3.F32.PACK_AB_MERGE_C R63, R4.reuse, R63, RZ ;  /* 0x0000003f043f723e */ /* 0x048fe200048070ff */
[----:B------:R-:W-:Y:S01]  /*54c0*/  FADD.FTZ R4, R4, R3 ;  /* 0x0000000304047221 */ /* 0x000fe20000010000 */
[----:B------:R-:W-:-:S02]  /*54d0*/  CS2R R40, SRZ ;  /* 0x0000000000287805 */ /* 0x000fc4000001ff00 */
[----:B------:R-:W-:Y:S02]  /*54e0*/  CS2R R34, SRZ ;  /* 0x0000000000227805 */ /* 0x000fe4000001ff00 */
[----:B------:R-:W-:Y:S02]  /*54f0*/  F2FP.SATFINITE.E4M3.F32.PACK_AB_MERGE_C R174, R24, R61, R63 ;  /* 0x0000003d18ae723e */ /* 0x000fe4000480703f */
[----:B------:R-:W-:Y:S02]  /*5500*/  CS2R R62, SRZ ;  /* 0x00000000003e7805 */ /* 0x000fe4000001ff00 */
[----:B------:R-:W-:Y:S01]  /*5510*/  CS2R R60, SRZ ;  /* 0x00000000003c7805 */ /* 0x000fe2000001ff00 */
[----:B------:R-:W2:Y:S01]  /*5520*/  MUFU.EX2 R65, R65 ;  /* 0x0000004100417308 */ /* 0x000ea20000000800 */
[----:B-1----:R-:W-:-:S01]  /*5530*/  FADD.FTZ R6, R44, R5 ;  /* 0x000000052c067221 */ /* 0x002fc20000010000 */
[----:B------:R-:W-:-:S06]  /*5540*/  CS2R R24, SRZ ;  /* 0x0000000000187805 */ /* 0x000fcc000001ff00 */
[----:B------:R1:W3:Y:S01]  /*5550*/  MUFU.EX2 R8, R67 ;  /* 0x0000004300087308 */ /* 0x0002e20000000800 */
[----:B0-----:R-:W-:-:S07]  /*5560*/  FADD.FTZ R3, R93, R4 ;  /* 0x000000045d037221 */ /* 0x001fce0000010000 */
[----:B------:R-:W0:Y:S01]  /*5570*/  MUFU.EX2 R48, R48 ;  /* 0x0000003000307308 */ /* 0x000e220000000800 */
[----:B--2---:R-:W-:-:S01]  /*5580*/  FADD.FTZ R5, R65, R6 ;  /* 0x0000000641057221 */ /* 0x004fc20000010000 */
[----:B-1----:R-:W-:-:S06]  /*5590*/  CS2R R66, SRZ ;  /* 0x0000000000427805 */ /* 0x002fcc000001ff00 */
[----:B------:R-:W1:Y:S01]  /*55a0*/  MUFU.EX2 R95, R95 ;  /* 0x0000005f005f7308 */ /* 0x000e620000000800 */
[----:B---3--:R-:W-:-:S07]  /*55b0*/  FADD.FTZ R6, R8, R3 ;  /* 0x0000000308067221 */ /* 0x008fce0000010000 */
        /* <DEDUP_REMOVED lines=9> */
[----:B0-----:R-:W-:-:S01]  /*5650*/  FADD.FTZ R10, R69, R10 ;  /* 0x0000000a450a7221 */ /* 0x001fc20000010000 */
[----:B------:R-:W-:Y:S02]  /*5660*/  F2FP.SATFINITE.E4M3.F32.PACK_AB_MERGE_C R48, R69, R48, RZ ;  /* 0x000000304530723e */ /* 0x000fe400048070ff */
[----:B------:R-:W-:Y:S02]  /*5670*/  CS2R R68, SRZ ;  /* 0x0000000000447805 */ /* 0x000fe4000001ff00 */
[----:B------:R-:W-:Y:S02]  /*5680*/  F2FP.SATFINITE.E4M3.F32.PACK_AB_MERGE_C R169, R65, R44, R48 ;  /* 0x0000002c41a9723e */ /* 0x000fe40004807030 */
[----:B------:R-:W-:Y:S01]  /*5690*/  CS2R R64, SRZ ;  /* 0x0000000000407805 */ /* 0x000fe2000001ff00 */
[----:B------:R-:W0:Y:S01]  /*56a0*/  MUFU.EX2 R50, R50 ;  /* 0x0000003200327308 */ /* 0x000e220000000800 */
[----:B-1----:R-:W-:-:S01]  /*56b0*/  FADD.FTZ R5, R39, R10 ;  /* 0x0000000a27057221 */ /* 0x002fc20000010000 */
[----:B------:R-:W-:-:S06]  /*56c0*/  CS2R R48, SRZ ;  /* 0x0000000000307805 */ /* 0x000fcc000001ff00 */
[----:B------:R-:W1:Y:S01]  /*56d0*/  MUFU.EX2 R2, R99 ;  /* 0x0000006300027308 */ /* 0x000e620000000800 */
[----:B--2---:R-:W-:-:S07]  /*56e0*/  FADD.FTZ R3, R51, R12 ;  /* 0x0000000c33037221 */ /* 0x004fce0000010000 */
[----:B------:R-:W-:Y:S01]  /*56f0*/  MUFU.EX2 R45, R45 ;  /* 0x0000002d002d7308 */ /* 0x000fe20000000800 */
[----:B0-----:R-:W-:-:S07]  /*5700*/  FADD.FTZ R8, R50, R5 ;  /* 0x0000000532087221 */ /* 0x001fce0000010000 */
[----:B------:R-:W0:Y:S01]  /*5710*/  MUFU.EX2 R101, R101 ;  /* 0x0000006500657308 */ /* 0x000e220000000800 */
[----:B-1----:R-:W-:-:S07]  /*5720*/  FADD.FTZ R6, R2, R3 ;  /* 0x0000000302067221 */ /* 0x002fce0000010000 */
[----:B------:R-:W1:Y:S08]  /*5730*/  MUFU.EX2 R54, R54 ;  /* 0x0000003600367308 */ /* 0x000e700000000800 */
[----:B------:R2:W3:Y:S01]  /*5740*/  MUFU.EX2 R4, R27 ;  /* 0x0000001b00047308 */ /* 0x0004e20000000800 */
[----:B0-----:R-:W-:-:S01]  /*5750*/  FADD.FTZ R3, R101, R6 ;  /* 0x0000000665037221 */ /* 0x001fc20000010000 */
[----:B-1----:R-:W-:-:S03]  /*5760*/  F2FP.SATFINITE.E4M3.F32.PACK_AB_MERGE_C R5, R54, R101, RZ ;  /* 0x000000653605723e */ /* 0x002fc600048070ff */
        /* <DEDUP_REMOVED lines=16> */
[----:B------:R-:W-:-:S07]  /*5870*/  IMAD.MOV.U32 R87, RZ, RZ, RZ ;  /* 0x000000ffff577224 */ /* 0x000fce00078e00ff */
.L_x_2395:
[----:B------:R-:W-:Y:S01]  /*5880*/  ISETP.NE.AND P2, PT, RZ, UR43, PT ;  /* 0x0000002bff007c0c */ /* 0x000fe2000bf45270 */
[----:B------:R-:W-:-:S04]  /*5890*/  UISETP.NE.AND UP0, UPT, UR56, 0x1, UPT ;  /* 0x000000013800788c */ /* 0x000fc8000bf05270 */
[----:B------:R-:W-:-:S04]  /*58a0*/  USEL UR45, URZ, 0x1, UP0 ;  /* 0x000000013f2d7887 */ /* 0x000fc80008000000 */
[----:B------:R-:W-:-:S04]  /*58b0*/  ULOP3.LUT UR45, UR58, UR45, URZ, 0x3c, !UPT ;  /* 0x0000002d3a2d7292 */ /* 0x000fc8000f8e3c3f */
[----:B------:R-:W-:Y:S08]  /*58c0*/  @P2 BRA `(.L_x_2385) ;  /* 0x0000000000382947 */ /* 0x000ff00003800000 */
[----:B------:R-:W-:Y:S05]  /*58d0*/  @!P0 BRA `(.L_x_2386) ;  /* 0x0000000000048947 */ /* 0x000fea0003800000 */
[----:B------:R-:W-:Y:S01]  /*58e0*/  BPT.TRAP 0x1 ;  /* 0x000000040000795c */ /* 0x000fe20000300000 */
.L_x_2386:
        /* <DEDUP_REMOVED lines=9> */
.L_x_2387:
[----:B-1----:R-:W-:Y:S05]  /*5980*/  @P1 BRA `(.L_x_2385) ;  /* 0x0000000000081947 */ /* 0x002fea0003800000 */
[----:B------:R-:W1:Y:S02]  /*5990*/  SYNCS.PHASECHK.TRANS64.TRYWAIT P1, [UR6+0x29830], R6 ;  /* 0x02983006ff0075a7 */ /* 0x000e640008020146 */
[----:B-1----:R-:W-:Y:S05]  /*59a0*/  @!P1 BRA `(.L_x_2388) ;  /* 0x0000011400849947 */ /* 0x002fea0003800000 */
.L_x_2385:
        /* <DEDUP_REMOVED lines=191> */
.L_x_2390:
[----:B------:R-:W-:Y:S01]  /*65a0*/  ULEA UR6, UR56, UR41, 0x3 ;  /* 0x0000002938067291 */ /* 0x000fe2000f8e183f */
[----:B------:R-:W-:-:S05]  /*65b0*/  IMAD.U32 R6, RZ, RZ, UR58 ;  /* 0x0000003aff067e24 */ /* 0x000fca000f8e00ff */
[----:B------:R-:W-:-:S04]  /*65c0*/  SHF.L.U32 R6, R6, 0x1f, RZ ;  /* 0x0000001f06067819 */ /* 0x000fc800000006ff */
[----:B------:R0:W1:Y:S01]  /*65d0*/  SYNCS.PHASECHK.TRANS64.TRYWAIT P1, [UR6+0x29850], R6 ;  /* 0x02985006ff0075a7 */ /* 0x0000620008020146 */
[----:B------:R-:W-:Y:S05]  /*65e0*/  @!P0 BRA `(.L_x_2391) ;  /* 0x0000000000048947 */ /* 0x000fea0003800000 */
[----:B------:R-:W-:Y:S01]  /*65f0*/  BPT.TRAP 0x1 ;  /* 0x000000040000795c */ /* 0x000fe20000300000 */
.L_x_2391:
[----:B-1----:R-:W-:Y:S05]  /*6600*/  @P1 BRA `(.L_x_2389) ;  /* 0x0000000000081947 */ /* 0x002fea0003800000 */
[----:B------:R-:W1:Y:S02]  /*6610*/  SYNCS.PHASECHK.TRANS64.TRYWAIT P1, [UR6+0x29850], R6 ;  /* 0x02985006ff0075a7 */ /* 0x000e640008020146 */
[----:B-1----:R-:W-:Y:S05]  /*6620*/  @!P1 BRA `(.L_x_2392) ;  /* 0x00000108007c9947 */ /* 0x002fea0003800000 */
.L_x_2389:
        /* <DEDUP_REMOVED lines=36> */
.L_x_2393:
        /* <DEDUP_REMOVED lines=15> */
[C---:B------:R-:W-:Y:S01]  /*6960*/  FMUL.FTZ R195, R0.reuse, R140 ;  /* 0x0000008c00c37220 */ /* 0x040fe20000410000 */
[C---:B------:R-:W-:Y:S01]  /*6970*/  FMUL.FTZ R140, R0.reuse, R121 ;  /* 0x00000079008c7220 */ /* 0x040fe20000410000 */
[C---:B------:R-:W-:Y:S01]  /*6980*/  FMUL.FTZ R121, R0.reuse, R122 ;  /* 0x0000007a00797220 */ /* 0x040fe20000410000 */
[----:B------:R-:W-:Y:S01]  /*6990*/  FMUL.FTZ R122, R0, R127 ;  /* 0x0000007f007a7220 */ /* 0x000fe20000410000 */
[----:B------:R-:W-:Y:S01]  /*69a0*/  @P1 IMAD.HI.U32 R125, R128, UR6, RZ ;  /* 0x00000006807d1c27 */ /* 0x000fe2000f8e00ff */
[----:B------:R-:W-:-:S03]  /*69b0*/  @UP0 ULDC UR6, c[0x0][0x450] ;  /* 0x0001140000060ab9 */ /* 0x000fc60000000800 */
[C---:B------:R-:W-:Y:S01]  /*69c0*/  FMUL.FTZ R153, R0.reuse, R153 ;  /* 0x0000009900997220 */ /* 0x040fe20000410000 */
[----:B------:R-:W1:Y:S01]  /*69d0*/  MUFU.TANH R152, R152 ;  /* 0x0000009800987308 */ /* 0x000e620000002400 */
[----:B------:R-:W-:Y:S01]  /*69e0*/  IMAD.U32 R127, RZ, RZ, UR51 ;  /* 0x00000033ff7f7e24 */ /* 0x000fe2000f8e00ff */
[----:B------:R-:W-:Y:S01]  /*69f0*/  @P2 SHF.R.U32.HI R128, RZ, UR6, R125 ;  /* 0x00000006ff802c19 */ /* 0x000fe2000801167d */
[----:B------:R-:W-:Y:S01]  /*6a00*/  UMOV UR6, 0x1 ;  /* 0x0000000100067882 */ /* 0x000fe20000000000 */
[C---:B0-----:R-:W-:Y:S01]  /*6a10*/  FMUL.FTZ R6, R0.reuse, R154 ;  /* 0x0000009a00067220 */ /* 0x041fe20000410000 */
[----:B------:R-:W-:Y:S01]  /*6a20*/  UIMAD UR6, UR57, -0xa0, UR6 ;  /* 0xffffff60390678a4 */ /* 0x000fe2000f8e0206 */
[C---:B------:R-:W-:Y:S01]  /*6a30*/  FMUL.FTZ R154, R0.reuse, R156 ;  /* 0x0000009c009a7220 */ /* 0x040fe20000410000 */
[----:B------:R-:W0:Y:S01]  /*6a40*/  SHFL.IDX PT, R143, R128, RZ, 0x1c1f ;  /* 0x001c1fff808f7589 */ /* 0x000e2200000e0000 */
[----:B------:R-:W2:Y:S01]  /*6a50*/  MUFU.TANH R153, R153 ;  /* 0x0000009900997308 */ /* 0x000ea20000002400 */
[C---:B------:R-:W-:Y:S01]  /*6a60*/  FMUL.FTZ R7, R0.reuse, R155 ;  /* 0x0000009b00077220 */ /* 0x040fe20000410000 */
[----:B------:R-:W-:Y:S01]  /*6a70*/  FMUL.FTZ R155, R0, R157 ;  /* 0x0000009d009b7220 */ /* 0x000fe20000410000 */
[----:B------:R-:W-:-:S02]  /*6a80*/  IMAD.U32 R130, RZ, RZ, UR6 ;  /* 0x00000006ff827e24 */ /* 0x000fc4000f8e00ff */
[C---:B------:R-:W-:Y:S01]  /*6a90*/  FMUL.FTZ R125, R0.reuse, R131 ;  /* 0x00000083007d7220 */ /* 0x040fe20000410000 */
[C---:B------:R-:W-:Y:S01]  /*6aa0*/  FMUL.FTZ R131, R0.reuse, R132 ;  /* 0x0000008400837220 */ /* 0x040fe20000410000 */
[C---:B------:R-:W-:Y:S01]  /*6ab0*/  FMUL.FTZ R156, R0.reuse, R160 ;  /* 0x000000a0009c7220 */ /* 0x040fe20000410000 */
[----:B------:R-:W-:Y:S01]  /*6ac0*/  IMAD R130, R17, -0x2, R130 ;  /* 0xfffffffe11827824 */ /* 0x000fe200078e0282 */
[----:B------:R-:W3:Y:S01]  /*6ad0*/  MUFU.TANH R154, R154 ;  /* 0x0000009a009a7308 */ /* 0x000ee20000002400 */
[C---:B------:R-:W-:Y:S01]  /*6ae0*/  FMUL.FTZ R157, R0.reuse, R161 ;  /* 0x000000a1009d7220 */ /* 0x040fe20000410000 */
[C---:B------:R-:W-:Y:S01]  /*6af0*/  FMUL.FTZ R161, R0.reuse, R120 ;  /* 0x0000007800a17220 */ /* 0x040fe20000410000 */
[C---:B------:R-:W-:Y:S01]  /*6b00*/  FMUL.FTZ R9, R0.reuse, R159 ;  /* 0x0000009f00097220 */ /* 0x040fe20000410000 */
[----:B------:R-:W-:Y:S01]  /*6b10*/  IADD3 R130, -R127, UR50, R130 ;  /* 0x000000327f827c10 */ /* 0x000fe2000fffe182 */
        /* <DEDUP_REMOVED lines=9> */
[----:B------:R-:W-:Y:S01]  /*6bb0*/  FMUL.FTZ R169, R0, R144 ;  /* 0x0000009000a97220 */ /* 0x000fe20000410000 */
[----:B0-----:R-:W-:Y:S01]  /*6bc0*/  IMAD.IADD R132, R130, 0x1, R143 ;  /* 0x0000000182847824 */ /* 0x001fe200078e028f */
[----:B------:R-:W0:Y:S01]  /*6bd0*/  MUFU.TANH R156, R156 ;  /* 0x0000009c009c7308 */ /* 0x000e220000002400 */
[C---:B------:R-:W-:Y:S01]  /*6be0*/  FMUL.FTZ R13, R0.reuse, R167 ;  /* 0x000000a7000d7220 */ /* 0x040fe20000410000 */
[C---:B------:R-:W-:Y:S01]  /*6bf0*/  FMUL.FTZ R167, R0.reuse, R145 ;  /* 0x0000009100a77220 */ /* 0x040fe20000410000 */
[----:B------:R-:W-:Y:S01]  /*6c00*/  FMUL.FTZ R165, R0, R148 ;  /* 0x0000009400a57220 */ /* 0x000fe20000410000 */
[----:B------:R-:W-:Y:S01]  /*6c10*/  ISETP.GT.AND P1, PT, R132, RZ, PT ;  /* 0x000000ff8400720c */ /* 0x000fe20003f24270 */
[----:B------:R-:W-:Y:S01]  /*6c20*/  FMUL.FTZ R11, R0, R163 ;  /* 0x000000a3000b7220 */ /* 0x000fe20000410000 */
[----:B------:R-:W-:Y:S01]  /*6c30*/  ISETP.GT.AND P2, PT, R132, 0x1, PT ;  /* 0x000000018400780c */ /* 0x000fe20003f44270 */
[----:B------:R-:W-:Y:S01]  /*6c40*/  FMUL.FTZ R163, R0, R149 ;  /* 0x0000009500a37220 */ /* 0x000fe20000410000 */
[----:B-1----:R-:W-:Y:S01]  /*6c50*/  FSEL R173, R152, -INF , P1 ;  /* 0xff80000098ad7808 */ /* 0x002fe20000800000 */
[----:B------:R-:W1:Y:S01]  /*6c60*/  MUFU.TANH R157, R157 ;  /* 0x0000009d009d7308 */ /* 0x000e620000002400 */
        /* <DEDUP_REMOVED lines=14> */
[----:B----4-:R-:W-:Y:S01]  /*6d50*/  FSEL R179, R155, -INF , P2 ;  /* 0xff8000009bb37808 */ /* 0x010fe20001000000 */
[----:B------:R-:W3:Y:S01]  /*6d60*/  MUFU.TANH R158, R158 ;  /* 0x0000009e009e7308 */ /* 0x000ee20000002400 */
[----:B------:R-:W-:Y:S01]  /*6d70*/  FMNMX.FTZ R144, R177, R104, !PT ;  /* 0x00000068b1907209 */ /* 0x000fe20007810000 */
[----:B------:R-:W-:Y:S01]  /*6d80*/  FMUL.FTZ R104, R0, R106 ;  /* 0x0000006a00687220 */ /* 0x000fe20000410000 */
[----:B------:R-:W-:Y:S01]  /*6d90*/  ISETP.GT.AND P2, PT, R132, 0x11, PT ;  /* 0x000000118400780c */ /* 0x000fe20003f44270 */
[----:B------:R-:W-:Y:S01]  /*6da0*/  FMUL.FTZ R106, R0, R107 ;  /* 0x0000006b006a7220 */ /* 0x000fe20000410000 */
[----:B0-----:R-:W-:Y:S01]  /*6db0*/  FSEL R187, R156, -INF , P1 ;  /* 0xff8000009cbb7808 */ /* 0x001fe20000800000 */
[----:B------:R-:W-:Y:S01]  /*6dc0*/  FMUL.FTZ R112, R0, R112 ;  /* 0x0000007000707220 */ /* 0x000fe20000410000 */
[----:B------:R-:W-:Y:S01]  /*6dd0*/  FMNMX.FTZ R144, R179, R144, !PT ;  /* 0x00000090b3907209 */ /* 0x000fe20007810000 */
[----:B------:R-:W0:Y:S01]  /*6de0*/  MUFU.TANH R160, R160 ;  /* 0x000000a000a07308 */ /* 0x000e220000002400 */
[----:B------:R-:W-:Y:S01]  /*6df0*/  ISETP.GT.AND P1, PT, R132, 0x18, PT ;  /* 0x000000188400780c */ /* 0x000fe20003f24270 */
[C---:B------:R-:W-:Y:S01]  /*6e00*/  FMUL.FTZ R113, R0.reuse, R113 ;  /* 0x0000007100717220 */ /* 0x040fe20000410000 */
[----:B-1----:R-:W-:Y:S01]  /*6e10*/  FSEL R197, R157, -INF , P2 ;  /* 0xff8000009dc57808 */ /* 0x002fe20001000000 */
[C---:B------:R-:W-:Y:S01]  /*6e20*/  FMUL.FTZ R136, R0.reuse, R146 ;  /* 0x0000009200887220 */ /* 0x040fe20000410000 */
[----:B------:R-:W-:Y:S01]  /*6e30*/  FMNMX.FTZ R144, R187, R144, !PT ;  /* 0x00000090bb907209 */ /* 0x000fe20007810000 */
[----:B------:R-:W-:Y:S01]  /*6e40*/  FMUL.FTZ R117, R0, R117 ;  /* 0x0000007500757220 */ /* 0x000fe20000410000 */
[----:B------:R-:W-:Y:S01]  /*6e50*/  ISETP.GT.AND P2, PT, R132, 0x19, PT ;  /* 0x000000198400780c */ /* 0x000fe20003f44270 */
[----:B------:R-:W1:Y:S01]  /*6e60*/  MUFU.TANH R185, R185 ;  /* 0x000000b900b97308 */ /* 0x000e620000002400 */
[----:B--2---:R-:W-:Y:S01]  /*6e70*/  FSEL R199, R159, -INF , P1 ;  /* 0xff8000009fc77808 */ /* 0x004fe20000800000 */
[C---:B------:R-:W-:Y:S01]  /*6e80*/  FMUL.FTZ R116, R0.reuse, R116 ;  /* 0x0000007400747220 */ /* 0x040fe20000410000 */
[----:B------:R-:W-:Y:S01]  /*6e90*/  FMNMX.FTZ R144, R197, R144, !PT ;  /* 0x00000090c5907209 */ /* 0x000fe20007810000 */
[----:B------:R-:W-:Y:S01]  /*6ea0*/  FMUL.FTZ R88, R0, R88 ;  /* 0x0000005800587220 */ /* 0x000fe20000410000 */
[----:B------:R-:W-:Y:S01]  /*6eb0*/  ISETP.GT.AND P1, PT, R132, 0x20, PT ;  /* 0x000000208400780c */ /* 0x000fe20003f24270 */
[----:B------:R-:W-:Y:S01]  /*6ec0*/  FMUL.FTZ R89, R0, R89 ;  /* 0x0000005900597220 */ /* 0x000fe20000410000 */
[----:B---3--:R-:W-:Y:S01]  /*6ed0*/  FSEL R181, R158, -INF , P2 ;  /* 0xff8000009eb57808 */ /* 0x008fe20001000000 */
[----:B------:R-:W2:Y:S01]  /*6ee0*/  MUFU.TANH R195, R195 ;  /* 0x000000c300c37308 */ /* 0x000ea20000002400 */
        /* <DEDUP_REMOVED lines=21> */
[C---:B------:R-:W-:Y:S01]  /*7040*/  FMUL.FTZ R205, R0.reuse, R110 ;  /* 0x0000006e00cd7220 */ /* 0x040fe20000410000 */
[----:B------:R-:W-:Y:S01]  /*7050*/  FMNMX.FTZ R144, R195, R144, !PT ;  /* 0x00000090c3907209 */ /* 0x000fe20007810000 */
[----:B------:R-:W2:Y:S01]  /*7060*/  MUFU.TANH R167, R167 ;  /* 0x000000a700a77308 */ /* 0x000ea20000002400 */
        /* <DEDUP_REMOVED lines=8> */
[----:B-1----:R-:W-:Y:S01]  /*70f0*/  FSEL R169, R169, -INF , P1 ;  /* 0xff800000a9a97808 */ /* 0x002fe20000800000 */
[----:B------:R-:W-:Y:S01]  /*7100*/  FMUL.FTZ R91, R0, R91 ;  /* 0x0000005b005b7220 */ /* 0x000fe20000410000 */
[----:B------:R-:W-:Y:S01]  /*7110*/  ISETP.GT.AND P1, PT, R132, 0x38, PT ;  /* 0x000000388400780c */ /* 0x000fe20003f24270 */
[C---:B------:R-:W-:Y:S01]  /*7120*/  FMUL.FTZ R94, R0.reuse, R94 ;  /* 0x0000005e005e7220 */ /* 0x040fe20000410000 */
[----:B------:R-:W-:Y:S01]  /*7130*/  FMNMX.FTZ R144, R169, R144, !PT ;  /* 0x00000090a9907209 */ /* 0x000fe20007810000 */
[C---:B------:R-:W-:Y:S01]  /*7140*/  FMUL.FTZ R95, R0.reuse, R95 ;  /* 0x0000005f005f7220 */ /* 0x040fe20000410000 */
[C---:B------:R-:W-:Y:S01]  /*7150*/  FMUL.FTZ R98, R0.reuse, R98 ;  /* 0x0000006200627220 */ /* 0x040fe20000410000 */
[----:B------:R-:W1:Y:S01]  /*7160*/  MUFU.TANH R163, R163 ;  /* 0x000000a300a37308 */ /* 0x000e620000002400 */
[----:B--2---:R-:W-:Y:S01]  /*7170*/  FSEL R167, R167, -INF , P2 ;  /* 0xff800000a7a77808 */ /* 0x004fe20001000000 */
[----:B------:R-:W-:Y:S01]  /*7180*/  FMUL.FTZ R99, R0, R99 ;  /* 0x0000006300637220 */ /* 0x000fe20000410000 */
[----:B------:R-:W-:Y:S01]  /*7190*/  ISETP.GT.AND P2, PT, R132, 0x39, PT ;  /* 0x000000398400780c */ /* 0x000fe20003f44270 */
[----:B------:R-:W-:Y:S01]  /*71a0*/  FMUL.FTZ R103, R0, R103 ;  /* 0x0000006700677220 */ /* 0x000fe20000410000 */
[----:B------:R-:W-:Y:S01]  /*71b0*/  FMNMX.FTZ R144, R167, R144, !PT ;  /* 0x00000090a7907209 */ /* 0x000fe20007810000 */
[----:B------:R-:W-:-:S02]  /*71c0*/  ULEA UR6, UR44, UR41, 0x3 ;  /* 0x000000292c067291 */ /* 0x000fc4000f8e183f */
[----:B------:R-:W2:Y:S01]  /*71d0*/  MUFU.TANH R161, R161 ;  /* 0x000000a100a17308 */ /* 0x000ea20000002400 */
[----:B0-----:R-:W-:Y:S01]  /*71e0*/  FSEL R165, R165, -INF , P1 ;  /* 0xff800000a5a57808 */ /* 0x001fe20000800000 */
[----:B------:R-:W-:Y:S01]  /*71f0*/  UIADD3 UR6, UR6, 0x29840, URZ ;  /* 0x0002984006067890 */ /* 0x000fe2000fffe03f */
[C---:B------:R-:W-:Y:S02]  /*7200*/  ISETP.GT.AND P1, PT, R132.reuse, 0x40, PT ;  /* 0x000000408400780c */ /* 0x040fe40003f24270 */
[----:B------:R-:W-:Y:S01]  /*7210*/  FMNMX.FTZ R144, R165, R144, !PT ;  /* 0x00000090a5907209 */ /* 0x000fe20007810000 */
[----:B------:R-:W-:Y:S02]  /*7220*/  UPRMT UR6, UR40, 0x654, UR6 ;  /* 0x0000065428067896 */ /* 0x000fe40008000006 */
[----:B------:R-:W0:Y:S01]  /*7230*/  MUFU.TANH R140, R140 ;  /* 0x0000008c008c7308 */ /* 0x000e220000002400 */
[----:B-1----:R-:W-:Y:S02]  /*7240*/  FSEL R163, R163, -INF , P2 ;  /* 0xff800000a3a37808 */ /* 0x002fe40001000000 */
[----:B------:R-:W-:-:S02]  /*7250*/  ISETP.GT.AND P2, PT, R132, 0x41, PT ;  /* 0x000000418400780c */ /* 0x000fc40003f44270 */
[----:B------:R-:W-:Y:S02]  /*7260*/  FMNMX.FTZ R144, R163, R144, !PT ;  /* 0x00000090a3907209 */ /* 0x000fe40007810000 */
[----:B------:R-:W-:Y:S01]  /*7270*/  SYNCS.ARRIVE.TRANS64.RED.A1T0 RZ, [UR6], RZ ;  /* 0x000000ffffff79a7 */ /* 0x000fe20008100406 */
[----:B------:R-:W1:Y:S01]  /*7280*/  MUFU.TANH R141, R141 ;  /* 0x0000008d008d7308 */ /* 0x000e620000002400 */
[----:B--2---:R-:W-:Y:S02]  /*7290*/  FSEL R161, R161, -INF , P1 ;  /* 0xff800000a1a17808 */ /* 0x004fe40000800000 */
[----:B------:R-:W-:Y:S02]  /*72a0*/  ISETP.GT.AND P1, PT, R132, 0x48, PT ;  /* 0x000000488400780c */ /* 0x000fe40003f24270 */
[----:B------:R-:W-:-:S03]  /*72b0*/  FMNMX.FTZ R144, R161, R144, !PT ;  /* 0x00000090a1907209 */ /* 0x000fc60007810000 */
[----:B------:R-:W2:Y:S01]  /*72c0*/  MUFU.TANH R147, R147 ;  /* 0x0000009300937308 */ /* 0x000ea20000002400 */
[----:B0-----:R-:W-:Y:S02]  /*72d0*/  FSEL R159, R140, -INF , P2 ;  /* 0xff8000008c9f7808 */ /* 0x001fe40001000000 */
[----:B------:R-:W-:Y:S02]  /*72e0*/  ISETP.GT.AND P2, PT, R132, 0x49, PT ;  /* 0x000000498400780c */ /* 0x000fe40003f44270 */
[----:B------:R-:W-:-:S03]  /*72f0*/  FMNMX.FTZ R144, R159, R144, !PT ;  /* 0x000000909f907209 */ /* 0x000fc60007810000 */
[----:B------:R-:W0:Y:S01]  /*7300*/  MUFU.TANH R142, R142 ;  /* 0x0000008e008e7308 */ /* 0x000e220000002400 */
[----:B-1----:R-:W-:Y:S02]  /*7310*/  FSEL R157, R141, -INF , P1 ;  /* 0xff8000008d9d7808 */ /* 0x002fe40000800000 */
[----:B------:R-:W-:Y:S02]  /*7320*/  ISETP.GT.AND P1, PT, R132, 0x50, PT ;  /* 0x000000508400780c */ /* 0x000fe40003f24270 */
[----:B------:R-:W-:-:S03]  /*7330*/  FMNMX.FTZ R144, R157, R144, !PT ;  /* 0x000000909d907209 */ /* 0x000fc60007810000 */
[----:B------:R-:W1:Y:S01]  /*7340*/  MUFU.TANH R129, R129 ;  /* 0x0000008100817308 */ /* 0x000e620000002400 */
[----:B--2---:R-:W-:Y:S02]  /*7350*/  FSEL R147, R147, -INF , P2 ;  /* 0xff80000093937808 */ /* 0x004fe40001000000 */
[----:B------:R-:W-:Y:S02]  /*7360*/  ISETP.GT.AND P2, PT, R132, 0x51, PT ;  /* 0x000000518400780c */ /* 0x000fe40003f44270 */
[----:B------:R-:W-:-:S03]  /*7370*/  FMNMX.FTZ R144, R147, R144, !PT ;  /* 0x0000009093907209 */ /* 0x000fc60007810000 */
[----:B------:R-:W-:Y:S01]  /*7380*/  MUFU.TANH R131, R131 ;  /* 0x0000008300837308 */ /* 0x000fe20000002400 */
[----:B0-----:R-:W-:Y:S02]  /*7390*/  FSEL R135, R142, -INF , P1 ;  /* 0xff8000008e877808 */ /* 0x001fe40000800000 */
[----:B------:R-:W-:Y:S02]  /*73a0*/  ISETP.GT.AND P1, PT, R132, 0x58, PT ;  /* 0x000000588400780c */ /* 0x000fe40003f24270 */
[----:B------:R-:W-:-:S03]  /*73b0*/  FMNMX.FTZ R144, R135, R144, !PT ;  /* 0x0000009087907209 */ /* 0x000fc60007810000 */
[----:B------:R-:W0:Y:S01]  /*73c0*/  MUFU.TANH R133, R133 ;  /* 0x0000008500857308 */ /* 0x000e220000002400 */
[----:B-1----:R-:W-:Y:S02]  /*73d0*/  FSEL R107, R129, -INF , P2 ;  /* 0xff800000816b7808 */ /* 0x002fe40001000000 */
        /* <DEDUP_REMOVED lines=115> */
[----:B---3--:R-:W-:-:S05]  /*7b10*/  IMAD.IADD R130, R130, 0x1, R173 ;  /* 0x0000000182827824 */ /* 0x008fca00078e02ad */
[C---:B------:R-:W-:Y:S02]  /*7b20*/  ISETP.GT.AND P2, PT, R130.reuse, RZ, PT ;  /* 0x000000ff8200720c */ /* 0x040fe40003f44270 */
        /* <DEDUP_REMOVED lines=387> */
.L_x_2394:
        /* <DEDUP_REMOVED lines=116> */
.L_x_2384:
[----:B------:R-:W-:-:S13]  /*9aa0*/  ISETP.LE.AND P1, PT, RZ, UR57, PT ;  /* 0x00000039ff007c0c */ /* 0x000fda000bf23270 */
[----:B------:R-:W-:Y:S05]  /*9ab0*/  @!P1 BRA `(.L_x_2396) ;  /* 0x0000003400b09947 */ /* 0x000fea0003800000 */
[----:B------:R-:W-:Y:S01]  /*9ac0*/  IMAD.MOV.U32 R5, RZ, RZ, R7 ;  /* 0x000000ffff057224 */ /* 0x000fe200078e0007 */
[----:B------:R-:W-:Y:S01]  /*9ad0*/  UMOV UR51, UR45 ;  /* 0x0000002d00337c82 */ /* 0x000fe20008000000 */
[----:B------:R-:W-:Y:S01]  /*9ae0*/  IMAD.MOV.U32 R4, RZ, RZ, R89 ;  /* 0x000000ffff047224 */ /* 0x000fe200078e0059 */
[----:B------:R-:W-:-:S06]  /*9af0*/  UMOV UR50, UR44 ;  /* 0x0000002c00327c82 */ /* 0x000fcc0008000000 */
.L_x_2407:
        /* <DEDUP_REMOVED lines=9> */
.L_x_2398:
[----:B------:R-:W-:Y:S01]  /*9b90*/  ULEA UR6, UR44, UR41, 0x3 ;  /* 0x000000292c067291 */ /* 0x000fe2000f8e183f */
[----:B------:R-:W-:-:S04]  /*9ba0*/  MOV R6, UR45 ;  /* 0x0000002d00067c02 */ /* 0x000fc80008000f00 */
[----:B------:R-:W-:-:S04]  /*9bb0*/  SHF.L.U32 R6, R6, 0x1f, RZ ;  /* 0x0000001f06067819 */ /* 0x000fc800000006ff */
[----:B------:R0:W1:Y:S01]  /*9bc0*/  SYNCS.PHASECHK.TRANS64.TRYWAIT P1, [UR6+0x29830], R6 ;  /* 0x02983006ff0075a7 */ /* 0x0000620008020146 */
[----:B------:R-:W-:Y:S05]  /*9bd0*/  @!P0 BRA `(.L_x_2399) ;  /* 0x0000000000048947 */ /* 0x000fea0003800000 */
[----:B------:R-:W-:Y:S01]  /*9be0*/  BPT.TRAP 0x1 ;  /* 0x000000040000795c */ /* 0x000fe20000300000 */
.L_x_2399:
[----:B-1----:R-:W-:Y:S05]  /*9bf0*/  @P1 BRA `(.L_x_2397) ;  /* 0x0000000000081947 */ /* 0x002fea0003800000 */
[----:B------:R-:W1:Y:S02]  /*9c00*/  SYNCS.PHASECHK.TRANS64.TRYWAIT P1, [UR6+0x29830], R6 ;  /* 0x02983006ff0075a7 */ /* 0x000e640008020146 */
[----:B-1----:R-:W-:Y:S05]  /*9c10*/  @!P1 BRA `(.L_x_2400) ;  /* 0x000000d400189947 */ /* 0x002fea0003800000 */
.L_x_2397:
[----:B-1----:R-:W1:Y:S01]  /*9c20*/  S2R R7, SR_TID.X ;  /* 0x0000000000077919 */ /* 0x002e620000002100 */
[----:B------:R-:W-:Y:S01]  /*9c30*/  UIMAD UR52, UR44, 0x780, UR49 ;  /* 0x000007802c3478a4 */ /* 0x000fe2000f8e0231 */
[----:B------:R-:W-:Y:S01]  /*9c40*/  UMOV UR27, 0x80000020 ;  /* 0x80000020001b7882 */ /* 0x000fe20000000000 */
[----:B------:R-:W-:Y:S02]  /*9c50*/  UMOV UR28, UR24 ;  /* 0x00000018001c7c82 */ /* 0x000fe40008000000 */
[----:B------:R-:W-:Y:S01]  /*9c60*/  UIADD3 UR30, UR52, 0x80, URZ ;  /* 0x00000080341e7890 */ /* 0x000fe2000fffe03f */
[----:B------:R-:W-:Y:S02]  /*9c70*/  UMOV UR29, UR25 ;  /* 0x00000019001d7c82 */ /* 0x000fe40008000000 */
[----:B------:R-:W-:Y:S01]  /*9c80*/  UMOV UR26, UR52 ;  /* 0x00000034001a7c82 */ /* 0x000fe20008000000 */
[----:B------:R-:W-:Y:S01]  /*9c90*/  UMOV UR31, 0x80000020 ;  /* 0x80000020001f7882 */ /* 0x000fe20000000000 */
[----:B------:R-:W-:Y:S01]  /*9ca0*/  UIADD3 UR34, UR52, 0x100, URZ ;  /* 0x0000010034227890 */ /* 0x000fe2000fffe03f */
[----:B------:R-:W-:Y:S01]  /*9cb0*/  UMOV UR32, UR24 ;  /* 0x0000001800207c82 */ /* 0x000fe20008000000 */
[----:B------:R-:W-:Y:S01]  /*9cc0*/  UMOV UR33, UR25 ;  /* 0x0000001900217c82 */ /* 0x000fe20008000000 */
[----:B------:R-:W-:Y:S01]  /*9cd0*/  UMOV UR35, 0x80000020 ;  /* 0x8000002000237882 */ /* 0x000fe20000000000 */
        /* <DEDUP_REMOVED lines=176> */
.L_x_2402:
[----:B------:R-:W-:Y:S01]  /*a7e0*/  ULEA UR6, UR50, UR41, 0x3 ;  /* 0x0000002932067291 */ /* 0x000fe2000f8e183f */
[----:B------:R-:W-:-:S05]  /*a7f0*/  IMAD.U32 R6, RZ, RZ, UR51 ;  /* 0x00000033ff067e24 */ /* 0x000fca000f8e00ff */
[----:B------:R-:W-:-:S04]  /*a800*/  SHF.L.U32 R6, R6, 0x1f, RZ ;  /* 0x0000001f06067819 */ /* 0x000fc800000006ff */
[----:B------:R0:W1:Y:S01]  /*a810*/  SYNCS.PHASECHK.TRANS64.TRYWAIT P1, [UR6+0x29850], R6 ;  /* 0x02985006ff0075a7 */ /* 0x0000620008020146 */
[----:B------:R-:W-:Y:S05]  /*a820*/  @!P0 BRA `(.L_x_2403) ;  /* 0x0000000000048947 */ /* 0x000fea0003800000 */
[----:B------:R-:W-:Y:S01]  /*a830*/  BPT.TRAP 0x1 ;  /* 0x000000040000795c */ /* 0x000fe20000300000 */
.L_x_2403:
[----:B-1----:R-:W-:Y:S05]  /*a840*/  @P1 BRA `(.L_x_2401) ;  /* 0x0000000000081947 */ /* 0x002fea0003800000 */
[----:B------:R-:W1:Y:S02]  /*a850*/  SYNCS.PHASECHK.TRANS64.TRYWAIT P1, [UR6+0x29850], R6 ;  /* 0x02985006ff0075a7 */ /* 0x000e640008020146 */
[----:B-1----:R-:W-:Y:S05]  /*a860*/  @!P1 BRA `(.L_x_2404) ;  /* 0x000000c8001c9947 */ /* 0x002fea0003800000 */
.L_x_2401:
        /* <DEDUP_REMOVED lines=36> */
.L_x_2405:
        /* <DEDUP_REMOVED lines=503> */
.L_x_2406:
        /* <DEDUP_REMOVED lines=118> */
.L_x_2396:
[----:B------:R-:W-:Y:S06]  /*d180*/  BAR.ARV 0x8, 0x180 ;  /* 0x0206000000007b1d */ /* 0x000fec0000002000 */
[----:B------:R-:W-:Y:S05]  /*d190*/  @!P0 BRA `(.L_x_2408) ;  /* 0x0000000000048947 */ /* 0x000fea0003800000 */
[----:B------:R-:W-:Y:S01]  /*d1a0*/  BPT.TRAP 0x1 ;  /* 0x000000040000795c */ /* 0x000fe20000300000 */
.L_x_2408:
[----:B------:R-:W-:Y:S01]  /*d1b0*/  ULEA UR9, UR44, UR41, 0x3 ;  /* 0x000000292c097291 */ /* 0x000fe2000f8e183f */
[----:B------:R-:W-:-:S05]  /*d1c0*/  IMAD.U32 R0, RZ, RZ, UR45 ;  /* 0x0000002dff007e24 */ /* 0x000fca000f8e00ff */
[----:B------:R-:W-:-:S04]  /*d1d0*/  SHF.L.U32 R0, R0, 0x1f, RZ ;  /* 0x0000001f00007819 */ /* 0x000fc800000006ff */
[----:B------:R0:W1:Y:S01]  /*d1e0*/  SYNCS.PHASECHK.TRANS64.TRYWAIT P1, [UR9+0x29850], R0 ;  /* 0x02985000ff0075a7 */ /* 0x0000620008020149 */
[----:B------:R-:W-:Y:S05]  /*d1f0*/  @!P0 BRA `(.L_x_2409) ;  /* 0x0000000000048947 */ /* 0x000fea0003800000 */
[----:B------:R-:W-:Y:S01]  /*d200*/  BPT.TRAP 0x1 ;  /* 0x000000040000795c */ /* 0x000fe20000300000 */
.L_x_2409:
[----:B-1----:R-:W-:Y:S05]  /*d210*/  @P1 BRA `(.L_x_2410) ;  /* 0x0000000000081947 */ /* 0x002fea0003800000 */
[----:B------:R-:W1:Y:S02]  /*d220*/  SYNCS.PHASECHK.TRANS64.TRYWAIT P1, [UR9+0x29850], R0 ;  /* 0x02985000ff0075a7 */ /* 0x000e640008020149 */
[----:B-1----:R-:W-:Y:S05]  /*d230*/  @!P1 BRA `(.L_x_2411) ;  /* 0x0000009c00c09947 */ /* 0x002fea0003800000 */
.L_x_2410:
        /* <DEDUP_REMOVED lines=39> */
[----:B------:R-:W-:Y:S01]  /*d4b0*/  UIADD3 UR4, UR8, 0x300, URZ ;  /* 0x0000030008047890 */ /* 0x000fe2000fffe03f */
[----:B------:R-:W-:Y:S02]  /*d4c0*/  WARPGROUP.DEPBAR.LE gsb0, 0x0 ;  /* 0x00008000000079c5 */ /* 0x000fe40000010000 */
[----:B------:R-:W-:-:S06]  /*d4d0*/  WARPGROUP.ARRIVE ;  /* 0x00000000000079c5 */ /* 0x000fcc0000000000 */
[----:B------:R-:W-:Y:S01]  /*d4e0*/  QGMMA.64x128x32.F32.E4M3.E4M3 R24, R176, gdesc[UR4], R24, gsb0 ;  /* 0x01e00004b0187df3 */ /* 0x000fe20008000818 */
[----:B------:R-:W-:Y:S01]  /*d4f0*/  UMOV UR6, UR4 ;  /* 0x0000000400067c82 */ /* 0x000fe20008000000 */
[----:B------:R-:W-:Y:S01]  /*d500*/  UMOV UR7, 0xc0000010 ;  /* 0xc000001000077882 */ /* 0x000fe20000000000 */
        /* <DEDUP_REMOVED lines=30> */
[----:B0-----:R-:W-:Y:S01]  /*d6f0*/  @P2 FMUL.FTZ R5, R5, 0.69314718246459960938 ;  /* 0x3f31721805052820 */ /* 0x001fe20000410000 */
[----:B------:R-:W-:Y:S01]  /*d700*/  @P3 FMUL.FTZ R15, R88, 0.69314718246459960938 ;  /* 0x3f317218580f3820 */ /* 0x000fe20000410000 */
        /* <DEDUP_REMOVED lines=10> */
.L_x_2412:
        /* <DEDUP_REMOVED lines=74> */
.L_x_2376:
        /* <DEDUP_REMOVED lines=24> */
[----:B------:R-:W-:Y:S01]  /*ddd0*/  UISETP.NE.AND.EX UP0, UPT, UR7, URZ, UPT, UP0 ;  /* 0x0000003f0700728c */ /* 0x000fe2000bf05300 */
[----:B------:R-:W-:Y:S02]  /*dde0*/  F2FP.BF16.F32.PACK_AB R11, R78, R11 ;  /* 0x0000000b4e0b723e */ /* 0x000fe400000010ff */
[----:B------:R-:W-:Y:S01]  /*ddf0*/  F2FP.BF16.F32.PACK_AB R10, R79, R10 ;  /* 0x0000000a4f0a723e */ /* 0x000fe200000010ff */
[----:B------:R-:W-:Y:S01]  /*de00*/  ULDC.64 UR6, c[0x0][0xc00] ;  /* 0x0003000000067ab9 */ /* 0x000fe20000000a00 */
[----:B0-----:R-:W-:Y:S01]  /*de10*/  LOP3.LUT P0, R4, R50, 0x3, RZ, 0xc0, !PT ;  /* 0x0000000332047812 */ /* 0x001fe2000780c0ff */
[----:B------:R-:W-:Y:S01]  /*de20*/  UIMAD.WIDE UR6, UR36, 0x4, UR6 ;  /* 0x00000004240678a5 */ /* 0x000fe2000f8e0206 */
[----:B------:R-:W-:-:S02]  /*de30*/  F2FP.BF16.F32.PACK_AB R26, R55, R26 ;  /* 0x0000001a371a723e */ /* 0x000fc400000010ff */
[----:B------:R-:W-:Y:S02]  /*de40*/  ISETP.EQ.OR P0, PT, R4, 0x3, !P0 ;  /* 0x000000030400780c */ /* 0x000fe40004702670 */
[----:B------:R-:W-:Y:S02]  /*de50*/  F2FP.BF16.F32.PACK_AB R9, R84, R9 ;  /* 0x000000095409723e */ /* 0x000fe400000010ff */
[----:B------:R-:W-:Y:S02]  /*de60*/  SEL R58, R11, R10, P0 ;  /* 0x0000000a0b3a7207 */ /* 0x000fe40000000000 */
[----:B------:R-:W-:Y:S02]  /*de70*/  SEL R55, R10, R11, P0 ;  /* 0x0000000b0a377207 */ /* 0x000fe40000000000 */
[----:B------:R-:W-:Y:S02]  /*de80*/  F2FP.BF16.F32.PACK_AB R8, R85, R8 ;  /* 0x000000085508723e */ /* 0x000fe400000010ff */
[----:B------:R-:W-:-:S02]  /*de90*/  F2FP.BF16.F32.PACK_AB R38, R38, R49 ;  /* 0x000000312626723e */ /* 0x000fc400000010ff */
[----:B------:R-:W-:Y:S02]  /*dea0*/  F2FP.BF16.F32.PACK_AB R39, R39, R34 ;  /* 0x000000222727723e */ /* 0x000fe400000010ff */
[----:B------:R-:W-:Y:S02]  /*deb0*/  F2FP.BF16.F32.PACK_AB R25, R62, R25 ;  /* 0x000000193e19723e */ /* 0x000fe400000010ff */
[----:B------:R-:W-:Y:S02]  /*dec0*/  F2FP.BF16.F32.PACK_AB R24, R63, R24 ;  /* 0x000000183f18723e */ /* 0x000fe400000010ff */
[----:B------:R-:W-:Y:S02]  /*ded0*/  F2FP.BF16.F32.PACK_AB R13, R76, R13 ;  /* 0x0000000d4c0d723e */ /* 0x000fe400000010ff */
        /* <DEDUP_REMOVED lines=8> */
[----:B------:R-:W-:-:S02]  /*df60*/  IADD3 R61, P1, R6, 0x40, RZ ;  /* 0x00000040063d7810 */ /* 0x000fc40007f3e0ff */
[----:B------:R-:W-:Y:S02]  /*df70*/  IADD3 R63, P2, R6, 0x60, RZ ;  /* 0x00000060063f7810 */ /* 0x000fe40007f5e0ff */
[----:B------:R-:W-:Y:S02]  /*df80*/  LOP3.LUT R10, R61, 0x380, RZ, 0xc0, !PT ;  /* 0x000003803d0a7812 */ /* 0x000fe400078ec0ff */
[----:B------:R-:W-:Y:S02]  /*df90*/  SEL R46, R9, R8, P0 ;  /* 0x00000008092e7207 */ /* 0x000fe40000000000 */
[----:B------:R-:W-:Y:S02]  /*dfa0*/  SHF.R.U64 R10, R10, 0x3, RZ ;  /* 0x000000030a0a7819 */ /* 0x000fe400000012ff */
[----:B------:R-:W-:Y:S02]  /*dfb0*/  SEL R45, R8, R9, P0 ;  /* 0x00000009082d7207 */ /* 0x000fe40000000000 */
[----:B------:R-:W-:-:S02]  /*dfc0*/  IADD3 R67, P4, R6, 0x4020, RZ ;  /* 0x0000402006437810 */ /* 0x000fc40007f9e0ff */
[----:B------:R-:W-:Y:S02]  /*dfd0*/  F2FP.BF16.F32.PACK_AB R27, R54, R27 ;  /* 0x0000001b361b723e */ /* 0x000fe400000010ff */
[----:B------:R-:W-:Y:S02]  /*dfe0*/  LOP3.LUT R9, R6, 0x380, RZ, 0xc0, !PT ;  /* 0x0000038006097812 */ /* 0x000fe400078ec0ff */
[----:B------:R-:W-:Y:S02]  /*dff0*/  F2FP.BF16.F32.PACK_AB R32, R53, R32 ;  /* 0x000000203520723e */ /* 0x000fe400000010ff */
[----:B------:R-:W-:Y:S02]  /*e000*/  SEL R44, R13, R12, P0 ;  /* 0x0000000c0d2c7207 */ /* 0x000fe40000000000 */
[----:B------:R-:W-:Y:S01]  /*e010*/  SEL R43, R12, R13, P0 ;  /* 0x0000000d0c2b7207 */ /* 0x000fe20000000000 */
[----:B------:R-:W-:Y:S01]  /*e020*/  IMAD.X R13, RZ, RZ, R7, P4 ;  /* 0x000000ffff0d7224 */ /* 0x000fe200020e0607 */
[----:B------:R-:W-:-:S02]  /*e030*/  SEL R50, R38, R39, P0 ;  /* 0x0000002726327207 */ /* 0x000fc40000000000 */
[----:B------:R-:W-:Y:S02]  /*e040*/  SEL R54, R25, R24, P0 ;  /* 0x0000001819367207 */ /* 0x000fe40000000000 */
[----:B------:R-:W-:Y:S01]  /*e050*/  SEL R51, R24, R25, P0 ;  /* 0x0000001918337207 */ /* 0x000fe20000000000 */
[----:B------:R-:W-:Y:S01]  /*e060*/  IMAD.X R25, RZ, RZ, R7, P1 ;  /* 0x000000ffff197224 */ /* 0x000fe200008e0607 */
[----:B------:R-:W-:Y:S02]  /*e070*/  IADD3 R59, P6, R6, 0x20, RZ ;  /* 0x00000020063b7810 */ /* 0x000fe40007fde0ff */
[----:B------:R-:W-:Y:S02]  /*e080*/  SEL R39, R39, R38, P0 ;  /* 0x0000002627277207 */ /* 0x000fe40000000000 */
[----:B------:R-:W-:Y:S02]  /*e090*/  LOP3.LUT R12, R63, 0x380, RZ, 0xc0, !PT ;  /* 0x000003803f0c7812 */ /* 0x000fe400078ec0ff */
[----:B------:R-:W-:-:S02]  /*e0a0*/  LOP3.LUT R24, R10, R61, RZ, 0x3c, !PT ;  /* 0x0000003d0a187212 */ /* 0x000fc400078e3cff */
[----:B------:R-:W-:Y:S02]  /*e0b0*/  F2FP.BF16.F32.PACK_AB R29, R60, R29 ;  /* 0x0000001d3c1d723e */ /* 0x000fe400000010ff */
[----:B------:R-:W-:Y:S02]  /*e0c0*/  SEL R42, R37, R36, P0 ;  /* 0x00000024252a7207 */ /* 0x000fe40000000000 */
[----:B------:R-:W-:Y:S02]  /*e0d0*/  SEL R38, R31, R30, P0 ;  /* 0x0000001e1f267207 */ /* 0x000fe40000000000 */
[----:B------:R-:W-:Y:S02]  /*e0e0*/  LOP3.LUT R10, R67, 0x380, RZ, 0xc0, !PT ;  /* 0x00000380430a7812 */ /* 0x000fe400078ec0ff */
[----:B------:R-:W-:Y:S02]  /*e0f0*/  SEL R37, R36, R37, P0 ;  /* 0x0000002524257207 */ /* 0x000fe40000000000 */
[----:B------:R-:W-:-:S02]  /*e100*/  SEL R31, R30, R31, P0 ;  /* 0x0000001f1e1f7207 */ /* 0x000fc40000000000 */
[----:B------:R-:W-:Y:S02]  /*e110*/  SHF.R.U64 R9, R9, 0x3, RZ ;  /* 0x0000000309097819 */ /* 0x000fe400000012ff */
[----:B------:R-:W-:Y:S02]  /*e120*/  F2FP.BF16.F32.PACK_AB R21, R68, R21 ;  /* 0x000000154415723e */ /* 0x000fe400000010ff */
[----:B------:R-:W-:Y:S02]  /*e130*/  F2FP.BF16.F32.PACK_AB R20, R69, R20 ;  /* 0x000000144514723e */ /* 0x000fe400000010ff */
[----:B------:R-:W-:Y:S02]  /*e140*/  SEL R36, R33, R32, P0 ;  /* 0x0000002021247207 */ /* 0x000fe40000000000 */
[----:B------:R-:W-:Y:S02]  /*e150*/  SEL R30, R27, R26, P0 ;  /* 0x0000001a1b1e7207 */ /* 0x000fe40000000000 */
[----:B------:R-:W-:Y:S01]  /*e160*/  SEL R49, R26, R27, P0 ;  /* 0x0000001b1a317207 */ /* 0x000fe20000000000 */
[----:B------:R-:W-:Y:S01]  /*e170*/  IMAD.X R27, RZ, RZ, R7, P6 ;  /* 0x000000ffff1b7224 */ /* 0x000fe200030e0607 */
[----:B------:R-:W-:-:S02]  /*e180*/  F2FP.BF16.F32.PACK_AB R56, R56, R65 ;  /* 0x000000413838723e */ /* 0x000fc400000010ff */
[----:B------:R-:W-:Y:S02]  /*e190*/  SEL R33, R32, R33, P0 ;  /* 0x0000002120217207 */ /* 0x000fe40000000000 */
[----:B------:R-:W-:Y:S02]  /*e1a0*/  SHF.R.U64 R12, R12, 0x3, RZ ;  /* 0x000000030c0c7819 */ /* 0x000fe400000012ff */
[----:B------:R-:W-:Y:S02]  /*e1b0*/  F2FP.BF16.F32.PACK_AB R94, R94, R95 ;  /* 0x0000005f5e5e723e */ /* 0x000fe400000010ff */
[----:B------:R-:W-:Y:S02]  /*e1c0*/  F2FP.BF16.F32.PACK_AB R93, R92, R93 ;  /* 0x0000005d5c5d723e */ /* 0x000fe400000010ff */
[----:B------:R-:W-:Y:S02]  /*e1d0*/  F2FP.BF16.F32.PACK_AB R57, R48, R57 ;  /* 0x000000393039723e */ /* 0x000fe400000010ff */
[----:B------:R-:W-:-:S02]  /*e1e0*/  SEL R32, R29, R28, P0 ;  /* 0x0000001c1d207207 */ /* 0x000fc40000000000 */
[C---:B------:R-:W-:Y:S02]  /*e1f0*/  IADD3 R65, P3, R6.reuse, 0x4000, RZ ;  /* 0x0000400006417810 */ /* 0x040fe40007f7e0ff */
[C---:B------:R-:W-:Y:S02]  /*e200*/  IADD3 R69, P5, R6.reuse, 0x4040, RZ ;  /* 0x0000404006457810 */ /* 0x040fe40007fbe0ff */
[----:B------:R-:W-:Y:S02]  /*e210*/  IADD3 R62, P6, R6, 0x4060, RZ ;  /* 0x00004060063e7810 */ /* 0x000fe40007fde0ff */
[----:B------:R-:W-:Y:S01]  /*e220*/  SHF.R.U64 R10, R10, 0x3, RZ ;  /* 0x000000030a0a7819 */ /* 0x000fe200000012ff */
[----:B------:R-:W-:Y:S01]  /*e230*/  IMAD.X R11, RZ, RZ, R7, P5 ;  /* 0x000000ffff0b7224 */ /* 0x000fe200028e0607 */
[----:B------:R-:W-:Y:S02]  /*e240*/  F2FP.BF16.F32.PACK_AB R90, R90, R91 ;  /* 0x0000005b5a5a723e */ /* 0x000fe400000010ff */
[----:B------:R-:W-:-:S02]  /*e250*/  F2FP.BF16.F32.PACK_AB R89, R88, R89 ;  /* 0x000000595859723e */ /* 0x000fc400000010ff */
[----:B------:R-:W-:Y:S02]  /*e260*/  SEL R29, R28, R29, P0 ;  /* 0x0000001d1c1d7207 */ /* 0x000fe40000000000 */
[----:B------:R-:W-:Y:S01]  /*e270*/  LOP3.LUT R6, R9, R6, RZ, 0x3c, !PT ;  /* 0x0000000609067212 */ /* 0x000fe200078e3cff */
[--C-:B------:R-:W-:Y:S01]  /*e280*/  IMAD.X R9, RZ, RZ, R7.reuse, P6 ;  /* 0x000000ffff097224 */ /* 0x100fe200030e0607 */
[----:B------:R-:W-:Y:S02]  /*e290*/  SEL R28, R21, R20, P0 ;  /* 0x00000014151c7207 */ /* 0x000fe40000000000 */
[----:B------:R-:W-:Y:S01]  /*e2a0*/  SEL R41, R20, R21, P0 ;  /* 0x0000001514297207 */ /* 0x000fe20000000000 */
[----:B------:R-:W-:Y:S01]  /*e2b0*/  IMAD.X R21, RZ, RZ, R7, P2 ;  /* 0x000000ffff157224 */ /* 0x000fe200010e0607 */
[----:B------:R-:W-:Y:S02]  /*e2c0*/  LOP3.LUT R20, R12, R63, RZ, 0x3c, !PT ;  /* 0x0000003f0c147212 */ /* 0x000fe400078e3cff */
[----:B------:R-:W-:-:S02]  /*e2d0*/  SEL R34, R94, R93, P0 ;  /* 0x0000005d5e227207 */ /* 0x000fc40000000000 */
[----:B------:R-:W-:Y:S02]  /*e2e0*/  SEL R48, R56, R57, P0 ;  /* 0x0000003938307207 */ /* 0x000fe40000000000 */
[----:B------:R-:W-:Y:S02]  /*e2f0*/  LOP3.LUT R52, R69, 0x380, RZ, 0xc0, !PT ;  /* 0x0000038045347812 */ /* 0x000fe400078ec0ff */
[----:B------:R-:W-:Y:S02]  /*e300*/  LOP3.LUT R12, R10, R67, RZ, 0x3c, !PT ;  /* 0x000000430a0c7212 */ /* 0x000fe400078e3cff */
[----:B------:R-:W-:Y:S02]  /*e310*/  SEL R93, R93, R94, P0 ;  /* 0x0000005e5d5d7207 */ /* 0x000fe40000000000 */
[----:B------:R-:W-:Y:S02]  /*e320*/  SEL R40, R90, R89, P0 ;  /* 0x000000595a287207 */ /* 0x000fe40000000000 */
[----:B------:R-:W-:-:S02]  /*e330*/  SEL R57, R57, R56, P0 ;  /* 0x0000003839397207 */ /* 0x000fc40000000000 */
[----:B------:R-:W-:Y:S02]  /*e340*/  MOV R67, R6 ;  /* 0x0000000600437202 */ /* 0x000fe40000000f00 */
[----:B------:R-:W-:Y:S02]  /*e350*/  F2FP.BF16.F32.PACK_AB R15, R70, R15 ;  /* 0x0000000f460f723e */ /* 0x000fe400000010ff */
[----:B------:R-:W-:Y:S02]  /*e360*/  F2FP.BF16.F32.PACK_AB R14, R71, R14 ;  /* 0x0000000e470e723e */ /* 0x000fe400000010ff */
[----:B------:R-:W-:Y:S02]  /*e370*/  SEL R89, R89, R90, P0 ;  /* 0x0000005a59597207 */ /* 0x000fe40000000000 */
[----:B------:R-:W-:Y:S02]  /*e380*/  SHF.R.U64 R52, R52, 0x3, RZ ;  /* 0x0000000334347819 */ /* 0x000fe400000012ff */
[----:B------:R-:W-:-:S02]  /*e390*/  SEL R56, R15, R14, P0 ;  /* 0x0000000e0f387207 */ /* 0x000fc40000000000 */
[----:B------:R-:W-:Y:S01]  /*e3a0*/  SEL R53, R14, R15, P0 ;  /* 0x0000000f0e357207 */ /* 0x000fe20000000000 */
[----:B------:R-:W-:Y:S01]  /*e3b0*/  IMAD.X R15, RZ, RZ, R7, P3 ;  /* 0x000000ffff0f7224 */ /* 0x000fe200018e0607 */
[----:B------:R-:W-:Y:S02]  /*e3c0*/  SEL R60, R86, R87, P0 ;  /* 0x00000057563c7207 */ /* 0x000fe40000000000 */
[----:B------:R-:W-:Y:S02]  /*e3d0*/  SEL R87, R87, R86, P0 ;  /* 0x0000005657577207 */ /* 0x000fe40000000000 */
[----:B------:R-:W-:Y:S02]  /*e3e0*/  LOP3.LUT R8, R59, 0x380, RZ, 0xc0, !PT ;  /* 0x000003803b087812 */ /* 0x000fe400078ec0ff */
[----:B------:R-:W-:Y:S02]  /*e3f0*/  LOP3.LUT R10, R52, R69, RZ, 0x3c, !PT ;  /* 0x00000045340a7212 */ /* 0x000fe400078e3cff */
[----:B------:R-:W-:-:S02]  /*e400*/  MOV R64, R20 ;  /* 0x0000001400407202 */ /* 0x000fc40000000f00 */
[----:B------:R-:W-:Y:S02]  /*e410*/  SHF.R.U64 R8, R8, 0x3, RZ ;  /* 0x0000000308087819 */ /* 0x000fe400000012ff */
[----:B------:R-:W-:Y:S02]  /*e420*/  MOV R61, R10 ;  /* 0x0000000a003d7202 */ /* 0x000fe40000000f00 */
[----:B------:R-:W-:Y:S02]  /*e430*/  LOP3.LUT R26, R8, R59, RZ, 0x3c, !PT ;  /* 0x0000003b081a7212 */ /* 0x000fe400078e3cff */
[----:B------:R-:W-:Y:S02]  /*e440*/  LOP3.LUT R8, R65, 0x380, RZ, 0xc0, !PT ;  /* 0x0000038041087812 */ /* 0x000fe400078ec0ff */
[----:B------:R-:W-:Y:S02]  /*e450*/  LOP3.LUT R59, R62, 0x380, RZ, 0xc0, !PT ;  /* 0x000003803e3b7812 */ /* 0x000fe400078ec0ff */
[----:B------:R-:W-:-:S02]  /*e460*/  SHF.R.U64 R8, R8, 0x3, RZ ;  /* 0x0000000308087819 */ /* 0x000fc400000012ff */
[----:B------:R-:W-:Y:S02]  /*e470*/  SHF.R.U64 R59, R59, 0x3, RZ ;  /* 0x000000033b3b7819 */ /* 0x000fe400000012ff */
[----:B------:R-:W-:Y:S02]  /*e480*/  LOP3.LUT R14, R8, R65, RZ, 0x3c, !PT ;  /* 0x00000041080e7212 */ /* 0x000fe400078e3cff */
[----:B------:R-:W-:Y:S02]  /*e490*/  LOP3.LUT R8, R59, R62, RZ, 0x3c, !PT ;  /* 0x0000003e3b087212 */ /* 0x000fe400078e3cff */
[----:B------:R-:W-:Y:S02]  /*e4a0*/  MOV R63, R14 ;  /* 0x0000000e003f7202 */ /* 0x000fe40000000f00 */
[----:B------:R-:W-:Y:S02]  /*e4b0*/  MOV R59, R8 ;  /* 0x00000008003b7202 */ /* 0x000fe40000000f00 */
[----:B------:R-:W-:-:S02]  /*e4c0*/  MOV R62, R12 ;  /* 0x0000000c003e7202 */ /* 0x000fc40000000f00 */
[----:B------:R-:W-:Y:S02]  /*e4d0*/  MOV R66, R26 ;  /* 0x0000001a00427202 */ /* 0x000fe40000000f00 */
[----:B------:R-:W-:Y:S02]  /*e4e0*/  MOV R65, R24 ;  /* 0x0000001800417202 */ /* 0x000fe40000000f00 */
[----:B------:R-:W-:Y:S01]  /*e4f0*/  PLOP3.LUT P2, PT, PT, PT, UP0, 0x80, 0x0 ;  /* 0x000000000000781c */ /* 0x000fe20003f4f008 */
[----:B------:R-:W-:Y:S01]  /*e500*/  ULDC UR8, c[0x0][0xa88] ;  /* 0x0002a20000087ab9 */ /* 0x000fe20000000800 */
[----:B--2---:R-:W-:Y:S01]  /*e510*/  LOP3.LUT R6, R35, 0x2, RZ, 0x3c, !PT ;  /* 0x0000000223067812 */ /* 0x004fe200078e3cff */
        /* <DEDUP_REMOVED lines=16> */
[----:B--2---:R-:W-:-:S02]  /*e620*/  SEL R12, R40, R89, P0 ;  /* 0x00000059280c7207 */ /* 0x004fc40000000000 */
[----:B------:R-:W-:Y:S01]  /*e630*/  SEL R14, R89, R40, P0 ;  /* 0x00000028590e7207 */ /* 0x000fe20000000000 */
[----:B------:R-:W-:Y:S04]  /*e640*/  SHFL.IDX PT, R36, R36, R35, 0x1c1f ;  /* 0x001c1f2324247589 */ /* 0x000fe800000e0000 */
[----:B------:R-:W2:Y:S01]  /*e650*/  SHFL.IDX PT, R33, R33, R6, 0x1c1f ;  /* 0x001c1f0621217589 */ /* 0x000ea200000e0000 */
[----:B---3--:R-:W-:Y:S02]  /*e660*/  SEL R13, R50, R39, P0 ;  /* 0x00000027320d7207 */ /* 0x008fe40000000000 */
[----:B------:R-:W-:Y:S01]  /*e670*/  SEL R15, R39, R50, P0 ;  /* 0x00000032270f7207 */ /* 0x000fe20000000000 */
[----:B------:R2:W-:Y:S04]  /*e680*/  SHFL.IDX PT, R21, R30, R35, 0x1c1f ;  /* 0x001c1f231e157589 */ /* 0x0005e800000e0000 */
[----:B------:R-:W3:Y:S01]  /*e690*/  SHFL.IDX PT, R52, R49, R6, 0x1c1f ;  /* 0x001c1f0631347589 */ /* 0x000ee200000e0000 */
[----:B0-----:R-:W-:-:S02]  /*e6a0*/  SEL R24, R42, R37, P0 ;  /* 0x000000252a187207 */ /* 0x001fc40000000000 */
[----:B------:R-:W-:Y:S01]  /*e6b0*/  SEL R26, R37, R42, P0 ;  /* 0x0000002a251a7207 */ /* 0x000fe20000000000 */
[----:B------:R-:W-:Y:S04]  /*e6c0*/  SHFL.IDX PT, R32, R32, R35, 0x1c1f ;  /* 0x001c1f2320207589 */ /* 0x000fe800000e0000 */
[----:B------:R-:W-:Y:S01]  /*e6d0*/  SHFL.IDX PT, R54, R54, R35, 0x1c1f ;  /* 0x001c1f2336367589 */ /* 0x000fe200000e0000 */
[----:B-1----:R-:W-:Y:S02]  /*e6e0*/  SEL R25, R38, R31, P0 ;  /* 0x0000001f26197207 */ /* 0x002fe40000000000 */
[----:B------:R-:W-:Y:S01]  /*e6f0*/  SEL R27, R31, R38, P0 ;  /* 0x000000261f1b7207 */ /* 0x000fe20000000000 */
[----:B------:R3:W0:Y:S04]  /*e700*/  SHFL.IDX PT, R7, R29, R6, 0x1c1f ;  /* 0x001c1f061d077589 */ /* 0x00062800000e0000 */
[----:B------:R-:W1:Y:S01]  /*e710*/  SHFL.IDX PT, R51, R51, R6, 0x1c1f ;  /* 0x001c1f0633337589 */ /* 0x000e6200000e0000 */
[----:B--2---:R-:W-:-:S03]  /*e720*/  SEL R30, R33, R36, P0 ;  /* 0x00000024211e7207 */ /* 0x004fc60000000000 */
[----:B------:R2:W-:Y:S04]  /*e730*/  SHFL.IDX PT, R20, R28, R35, 0x1c1f ;  /* 0x001c1f231c147589 */ /* 0x0005e800000e0000 */
[----:B------:R-:W-:Y:S01]  /*e740*/  SHFL.IDX PT, R44, R44, R35, 0x1c1f ;  /* 0x001c1f232c2c7589 */ /* 0x000fe200000e0000 */
[----:B---3--:R-:W-:Y:S02]  /*e750*/  SEL R29, R21, R52, P0 ;  /* 0x00000034151d7207 */ /* 0x008fe40000000000 */
[----:B------:R-:W-:Y:S01]  /*e760*/  SEL R31, R52, R21, P0 ;  /* 0x00000015341f7207 */ /* 0x000fe20000000000 */
[----:B------:R-:W-:Y:S01]  /*e770*/  SHFL.IDX PT, R56, R56, R35, 0x1c1f ;  /* 0x001c1f2338387589 */ /* 0x000fe200000e0000 */
[----:B--2---:R-:W-:-:S03]  /*e780*/  SEL R28, R36, R33, P0 ;  /* 0x00000021241c7207 */ /* 0x004fc60000000000 */
[----:B------:R-:W2:Y:S04]  /*e790*/  SHFL.IDX PT, R41, R41, R6, 0x1c1f ;  /* 0x001c1f0629297589 */ /* 0x000ea800000e0000 */
[----:B------:R-:W3:Y:S01]  /*e7a0*/  SHFL.IDX PT, R43, R43, R6, 0x1c1f ;  /* 0x001c1f062b2b7589 */ /* 0x000ee200000e0000 */
[----:B0-----:R-:W-:Y:S02]  /*e7b0*/  SEL R36, R32, R7, P0 ;  /* 0x0000000720247207 */ /* 0x001fe40000000000 */
[----:B------:R-:W-:Y:S01]  /*e7c0*/  SEL R38, R7, R32, P0 ;  /* 0x0000002007267207 */ /* 0x000fe20000000000 */
[----:B------:R-:W0:Y:S01]  /*e7d0*/  SHFL.IDX PT, R53, R53, R6, 0x1c1f ;  /* 0x001c1f0635357589 */ /* 0x000e2200000e0000 */
[----:B-1----:R-:W-:Y:S01]  /*e7e0*/  SEL R37, R54, R51, P0 ;  /* 0x0000003336257207 */ /* 0x002fe20000000000 */
[----:B------:R-:W-:Y:S01]  /*e7f0*/  IMAD.U32 R7, RZ, RZ, UR7 ;  /* 0x00000007ff077e24 */ /* 0x000fe2000f8e00ff */
[----:B------:R-:W-:Y:S01]  /*e800*/  SEL R39, R51, R54, P0 ;  /* 0x0000003633277207 */ /* 0x000fe20000000000 */
[----:B------:R-:W-:Y:S06]  /*e810*/  BAR.SYNC.DEFER_BLOCKING 0x1, 0x100 ;  /* 0x0044000000007b1d */ /* 0x000fec0000010000 */
[----:B------:R-:W-:Y:S04]  /*e820*/  SHFL.IDX PT, R58, R58, R35, 0x1c1f ;  /* 0x001c1f233a3a7589 */ /* 0x000fe800000e0000 */
[----:B------:R-:W1:Y:S01]  /*e830*/  SHFL.IDX PT, R55, R55, R6, 0x1c1f ;  /* 0x001c1f0637377589 */ /* 0x000e6200000e0000 */
[----:B--2---:R-:W-:-:S02]  /*e840*/  SEL R32, R20, R41, P0 ;  /* 0x0000002914207207 */ /* 0x004fc40000000000 */
[----:B------:R-:W-:Y:S01]  /*e850*/  SEL R34, R41, R20, P0 ;  /* 0x0000001429227207 */ /* 0x000fe20000000000 */
[----:B------:R-:W-:Y:S01]  /*e860*/  SHFL.IDX PT, R46, R46, R35, 0x1c1f ;  /* 0x001c1f232e2e7589 */ /* 0x000fe200000e0000 */
[----:B---3--:R-:W-:Y:S02]  /*e870*/  SEL R40, R44, R43, P0 ;  /* 0x0000002b2c287207 */ /* 0x008fe40000000000 */
[----:B------:R-:W-:Y:S01]  /*e880*/  SEL R42, R43, R44, P0 ;  /* 0x0000002c2b2a7207 */ /* 0x000fe20000000000 */
[----:B------:R2:W-:Y:S01]  /*e890*/  SHFL.IDX PT, R60, R60, R35, 0x1c1f ;  /* 0x001c1f233c3c7589 */ /* 0x0005e200000e0000 */
[----:B0-----:R-:W-:-:S03]  /*e8a0*/  SEL R33, R56, R53, P0 ;  /* 0x0000003538217207 */ /* 0x001fc60000000000 */
[----:B------:R-:W0:Y:S04]  /*e8b0*/  SHFL.IDX PT, R45, R45, R6, 0x1c1f ;  /* 0x001c1f062d2d7589 */ /* 0x000e2800000e0000 */
[----:B------:R3:W4:Y:S01]  /*e8c0*/  SHFL.IDX PT, R87, R87, R6, 0x1c1f ;  /* 0x001c1f0657577589 */ /* 0x00072200000e0000 */
[----:B--2---:R-:W-:-:S03]  /*e8d0*/  SEL R35, R53, R56, P0 ;  /* 0x0000003835237207 */ /* 0x004fc60000000000 */
[----:B------:R0:W-:Y:S04]  /*e8e0*/  STSM.16.M88.4 [R67], R8 ;  /* 0x0000000843007844 */ /* 0x0001e80000000200 */
[----:B------:R-:W-:Y:S01]  /*e8f0*/  STSM.16.M88.4 [R66], R12 ;  /* 0x0000000c42007844 */ /* 0x000fe20000000200 */
[----:B-1----:R-:W-:Y:S02]  /*e900*/  SEL R41, R58, R55, P0 ;  /* 0x000000373a297207 */ /* 0x002fe40000000000 */
[----:B------:R-:W-:Y:S01]  /*e910*/  SEL R43, R55, R58, P0 ;  /* 0x0000003a372b7207 */ /* 0x000fe20000000000 */
[----:B------:R-:W-:Y:S01]  /*e920*/  STSM.16.M88.4 [R65], R24 ;  /* 0x0000001841007844 */ /* 0x000fe20000000200 */
[----:B---3--:R-:W-:Y:S01]  /*e930*/  MOV R6, UR6 ;  /* 0x0000000600067c02 */ /* 0x008fe20008000f00 */
[----:B------:R-:W-:-:S02]  /*e940*/  ULDC.64 UR6, c[0x0][0xc08] ;  /* 0x0003020000067ab9 */ /* 0x000fc40000000a00 */
[----:B------:R-:W-:Y:S01]  /*e950*/  STSM.16.M88.4 [R64], R28 ;  /* 0x0000001c40007844 */ /* 0x000fe20000000200 */
[----:B0-----:R-:W-:-:S03]  /*e960*/  SEL R8, R46, R45, P0 ;  /* 0x0000002d2e087207 */ /* 0x001fc60000000000 */
[----:B------:R-:W-:Y:S01]  /*e970*/  STSM.16.M88.4 [R63], R36 ;  /* 0x000000243f007844 */ /* 0x000fe20000000200 */
[----:B------:R-:W-:Y:S02]  /*e980*/  SEL R10, R45, R46, P0 ;  /* 0x0000002e2d0a7207 */ /* 0x000fe40000000000 */
[----:B----4-:R-:W-:Y:S01]  /*e990*/  SEL R9, R60, R87, P0 ;  /* 0x000000573c097207 */ /* 0x010fe20000000000 */
[----:B------:R-:W-:Y:S01]  /*e9a0*/  STSM.16.M88.4 [R62], R32 ;  /* 0x000000203e007844 */ /* 0x000fe20000000200 */
[----:B------:R-:W-:Y:S01]  /*e9b0*/  SEL R11, R87, R60, P0 ;  /* 0x0000003c570b7207 */ /* 0x000fe20000000000 */
[----:B------:R-:W-:Y:S01]  /*e9c0*/  UISETP.NE.U32.AND UP1, UPT, UR6, URZ, UPT ;  /* 0x0000003f0600728c */ /* 0x000fe2000bf25070 */
[----:B------:R-:W0:Y:S01]  /*e9d0*/  LDC R46, c[0x0][0xbe8] ;  /* 0x0002fa00ff2e7b82 */ /* 0x000e220000000800 */
[----:B------:R-:W-:Y:S04]  /*e9e0*/  STSM.16.M88.4 [R61], R40 ;  /* 0x000000283d007844 */ /* 0x000fe80000000200 */
[----:B------:R1:W-:Y:S03]  /*e9f0*/  STSM.16.M88.4 [R59], R8 ;  /* 0x000000083b007844 */ /* 0x0003e60000000200 */
[----:B------:R-:W-:Y:S01]  /*ea00*/  BAR.SYNC.DEFER_BLOCKING 0x1, 0x100 ;  /* 0x0044000000007b1d */ /* 0x000fe20000010000 */
[----:B------:R-:W-:-:S06]  /*ea10*/  UISETP.NE.AND.EX UP1, UPT, UR7, URZ, UPT, UP1 ;  /* 0x0000003f0700728c */ /* 0x000fcc000bf25310 */
[----:B------:R-:W-:-:S05]  /*ea20*/  PLOP3.LUT P0, PT, PT, PT, UP1, 0x80, 0x0 ;  /* 0x000000000000781c */ /* 0x000fca0003f0f018 */
[----:B------:R-:W-:-:S04]  /*ea30*/  @UP1 ULEA UR6, UP2, UR36, UR6, 0x2 ;  /* 0x0000000624061291 */ /* 0x000fc8000f84103f */
[----:B------:R-:W-:Y:S01]  /*ea40*/  @UP1 ULEA.HI.X UR7, UR36, UR7, UR37, 0x2, UP2 ;  /* 0x0000000724071291 */ /* 0x000fe200090f1425 */
[----:B-1----:R-:W-:Y:S02]  /*ea50*/  IMAD.U32 R9, RZ, RZ, UR8 ;  /* 0x00000008ff097e24 */ /* 0x002fe4000f8e00ff */
[----:B------:R-:W-:-:S03]  /*ea60*/  IMAD.U32 R10, RZ, RZ, UR6 ;  /* 0x00000006ff0a7e24 */ /* 0x000fc6000f8e00ff */
[----:B------:R-:W-:Y:S01]  /*ea70*/  IMAD.U32 R11, RZ, RZ, UR7 ;  /* 0x00000007ff0b7e24 */ /* 0x000fe2000f8e00ff */
[----:B------:R-:W2:Y:S01]  /*ea80*/  @P2 LDG.E R12, desc[UR54][R6.64] ;  /* 0x00000036060c2981 */ /* 0x000ea2000c1e1900 */
[----:B0-----:R-:W-:Y:S01]  /*ea90*/  ISETP.NE.AND P1, PT, R46, 0x1, PT ;  /* 0x000000012e00780c */ /* 0x001fe20003f25270 */
[----:B------:R-:W-:Y:S02]  /*eaa0*/  UMOV UR4, URZ ;  /* 0x0000003f00047c82 */ /* 0x000fe40008000000 */
[----:B------:R0:W5:Y:S10]  /*eab0*/  @P0 LDG.E R9, desc[UR54][R10.64] ;  /* 0x000000360a090981 */ /* 0x000174000c1e1900 */
[----:B------:R-:W1:Y:S08]  /*eac0*/  @P1 LDC R13, c[0x0][0xbec] ;  /* 0x0002fb00ff0d1b82 */ /* 0x000e700000000800 */
[----:B------:R-:W3:Y:S01]  /*ead0*/  @P1 LDC R14, c[0x0][0xbf0] ;  /* 0x0002fc00ff0e1b82 */ /* 0x000ee20000000800 */
[----:B--2---:R-:W-:Y:S01]  /*eae0*/  @P2 R2UR UR4, R12 ;  /* 0x000000000c0422ca */ /* 0x004fe200000e0000 */
[----:B01-3--:R-:W-:-:S14]  /*eaf0*/  @P0 BRA `(.L_x_2415) ;  /* 0x0000000000100947 */ /* 0x00bfdc0003800000 */
[----:B------:R-:W-:Y:S05]  /*eb00*/  @!P2 BRA `(.L_x_2415) ;  /* 0x00000000000ca947 */ /* 0x000fea0003800000 */
[----:B------:R-:W2:Y:S04]  /*eb10*/  LDG.E R8, desc[UR54][R6.64] ;  /* 0x0000003606087981 */ /* 0x000ea8000c1e1900 */
[----:B-----5:R-:W2:Y:S02]  /*eb20*/  LDG.E R9, desc[UR54][R6.64+0x4] ;  /* 0x0000043606097981 */ /* 0x020ea4000c1e1900 */
[----:B--2---:R-:W-:-:S07]  /*eb30*/  IMAD.IADD R9, R9, 0x1, -R8 ;  /* 0x0000000109097824 */ /* 0x004fce00078e0a08 */
.L_x_2415:
[----:B------:R-:W-:Y:S01]  /*eb40*/  USHF.R.S32.HI UR14, URZ, 0x1f, UR38 ;  /* 0x0000001f3f0e7899 */ /* 0x000fe20008011426 */
[----:B------:R-:W-:Y:S01]  /*eb50*/  VIADD R8, R18, UR39 ;  /* 0x0000002712087c36 */ /* 0x000fe20008000000 */
[----:B------:R-:W-:Y:S01]  /*eb60*/  ULDC.64 UR12, c[0x0][0xb90] ;  /* 0x0002e400000c7ab9 */ /* 0x000fe20000000a00 */
[----:B------:R-:W-:Y:S01]  /*eb70*/  USHF.R.S32.HI UR9, URZ, 0x1f, UR4 ;  /* 0x0000001f3f097899 */ /* 0x000fe20008011404 */
[----:B------:R-:W-:Y:S01]  /*eb80*/  VIADD R24, R190, UR39 ;  /* 0x00000027be187c36 */ /* 0x000fe20008000000 */
[----:B------:R-:W-:Y:S01]  /*eb90*/  UIMAD UR10, UR14, UR12, URZ ;  /* 0x0000000c0e0a72a4 */ /* 0x000fe2000f8e023f */
[----:B------:R-:W-:Y:S01]  /*eba0*/  @P1 IMAD.HI.U32 R7, R8, R13, RZ ;  /* 0x0000000d08071227 */ /* 0x000fe200078e00ff */
[----:B------:R-:W-:Y:S01]  /*ebb0*/  UMOV UR8, UR4 ;  /* 0x0000000400087c82 */ /* 0x000fe20008000000 */
[----:B------:R-:W-:Y:S01]  /*ebc0*/  USEL UR37, UR37, URZ, !UP0 ;  /* 0x0000003f25257287 */ /* 0x000fe2000c000000 */
[----:B------:R-:W0:Y:S01]  /*ebd0*/  @P1 LDC R49, c[0x0][0xbf0] ;  /* 0x0002fc00ff311b82 */ /* 0x000e220000000800 */
        /* <DEDUP_REMOVED lines=8> */
[----:B------:R-:W-:Y:S01]  /*ec60*/  IMAD.MOV R11, RZ, RZ, -R6 ;  /* 0x000000ffff0b7224 */ /* 0x000fe200078e0a06 */
[----:B------:R-:W-:Y:S01]  /*ec70*/  UIMAD UR8, UR37, UR12, URZ ;  /* 0x0000000c250872a4 */ /* 0x000fe2000f8e023f */
[----:B------:R-:W-:Y:S01]  /*ec80*/  IMAD.WIDE R4, R7, 0x2, R4 ;  /* 0x0000000207047825 */ /* 0x000fe200078e0204 */
[----:B------:R-:W-:Y:S01]  /*ec90*/  UIMAD.WIDE.U32 UR6, UR36, UR12, UR6 ;  /* 0x0000000c240672a5 */ /* 0x000fe2000f8e0006 */
[----:B------:R-:W-:Y:S01]  /*eca0*/  SHF.R.S32.HI R7, RZ, 0x1f, R6 ;  /* 0x0000001fff077819 */ /* 0x000fe20000011406 */
[----:B------:R-:W-:Y:S01]  /*ecb0*/  UIMAD UR8, UR36, UR13, UR8 ;  /* 0x0000000d240872a4 */ /* 0x000fe2000f8e0208 */
[----:B------:R-:W-:Y:S01]  /*ecc0*/  IMAD R11, R46, R11, R8 ;  /* 0x0000000b2e0b7224 */ /* 0x000fe200078e0208 */
[----:B------:R-:W-:Y:S01]  /*ecd0*/  IADD3 R13, P3, R4, 0x2000, RZ ;  /* 0x00002000040d7810 */ /* 0x000fe20007f7e0ff */
[----:B-----5:R-:W-:Y:S01]  /*ece0*/  IMAD R53, R9, R46, RZ ;  /* 0x0000002e09357224 */ /* 0x020fe200078e02ff */
[----:B------:R-:W-:Y:S01]  /*ecf0*/  IADD3 R6, P2, R6, UR6, RZ ;  /* 0x0000000606067c10 */ /* 0x000fe2000ff5e0ff */
[----:B------:R-:W-:Y:S01]  /*ed00*/  ULDC.64 UR10, c[0x0][0xaa0] ;  /* 0x0002a800000a7ab9 */ /* 0x000fe20000000a00 */
[----:B------:R-:W-:Y:S01]  /*ed10*/  IMAD.U32 R10, RZ, RZ, UR8 ;  /* 0x00000008ff0a7e24 */ /* 0x000fe2000f8e00ff */
[----:B------:R-:W-:Y:S01]  /*ed20*/  SHF.R.S32.HI R8, RZ, 0x1f, R11 ;  /* 0x0000001fff087819 */ /* 0x000fe2000001140b */
[----:B------:R-:W-:Y:S01]  /*ed30*/  IMAD.X R9, RZ, RZ, R5, P3 ;  /* 0x000000ffff097224 */ /* 0x000fe200018e0605 */
[----:B------:R-:W-:-:S02]  /*ed40*/  IADD3 R15, P0, R4, 0x1000, RZ ;  /* 0x00001000040f7810 */ /* 0x000fc40007f1e0ff */
[----:B------:R-:W-:Y:S01]  /*ed50*/  IADD3.X R7, R7, UR7, R10, P2, !PT ;  /* 0x0000000707077c10 */ /* 0x000fe200097fe40a */
[----:B------:R-:W-:Y:S01]  /*ed60*/  ULDC.64 UR6, c[0x0][0xb88] ;  /* 0x0002e20000067ab9 */ /* 0x000fe20000000a00 */
[----:B------:R-:W-:Y:S01]  /*ed70*/  LOP3.LUT R10, R13, 0x380, RZ, 0xc0, !PT ;  /* 0x000003800d0a7812 */ /* 0x000fe200078ec0ff */
[----:B------:R-:W-:Y:S01]  /*ed80*/  IMAD R14, R8, UR6, RZ ;  /* 0x00000006080e7c24 */ /* 0x000fe2000f8e02ff */
[----:B------:R-:W-:Y:S01]  /*ed90*/  LOP3.LUT R12, R15, 0x380, RZ, 0xc0, !PT ;  /* 0x000003800f0c7812 */ /* 0x000fe200078ec0ff */
[C---:B------:R-:W-:Y:S01]  /*eda0*/  IMAD.WIDE.U32 R6, R11.reuse, UR6, R6 ;  /* 0x000000060b067c25 */ /* 0x040fe2000f8e0006 */
[----:B------:R-:W-:Y:S02]  /*edb0*/  SHF.R.U64 R8, R10, 0x3, RZ ;  /* 0x000000030a087819 */ /* 0x000fe400000012ff */
[----:B------:R-:W-:Y:S01]  /*edc0*/  SHF.R.U64 R12, R12, 0x3, RZ ;  /* 0x000000030c0c7819 */ /* 0x000fe200000012ff */
[----:B------:R-:W-:Y:S01]  /*edd0*/  IMAD R21, R11, UR7, R14 ;  /* 0x000000070b157c24 */ /* 0x000fe2000f8e020e */
[----:B------:R-:W-:Y:S01]  /*ede0*/  LOP3.LUT R8, R8, R13, RZ, 0x3c, !PT ;  /* 0x0000000d08087212 */ /* 0x000fe200078e3cff */
[----:B------:R-:W-:Y:S01]  /*edf0*/  ULDC.64 UR6, c[0x0][0xb50] ;  /* 0x0002d40000067ab9 */ /* 0x000fe20000000a00 */
[----:B------:R-:W-:Y:S01]  /*ee00*/  LOP3.LUT R12, R12, R15, RZ, 0x3c, !PT ;  /* 0x0000000f0c0c7212 */ /* 0x000fe200078e3cff */
[----:B------:R-:W-:Y:S01]  /*ee10*/  IMAD.IADD R13, R7, 0x1, R21 ;  /* 0x00000001070d7824 */ /* 0x000fe200078e0215 */
[----:B------:R-:W-:Y:S01]  /*ee20*/  LEA R14, P4, R6, UR6, 0x2 ;  /* 0x00000006060e7c11 */ /* 0x000fe2000f8810ff */
[----:B------:R-:W-:Y:S01]  /*ee30*/  VIADD R10, R24, 0x8 ;  /* 0x00000008180a7836 */ /* 0x000fe20000000000 */
[----:B------:R-:W-:-:S02]  /*ee40*/  IADD3 R11, P2, R4, 0x3000, RZ ;  /* 0x00003000040b7810 */ /* 0x000fc40007f5e0ff */
[----:B------:R-:W-:Y:S01]  /*ee50*/  LEA.HI.X R15, R6, UR7, R13, 0x2, P4 ;  /* 0x00000007060f7c11 */ /* 0x000fe2000a0f140d */
[----:B------:R-:W-:Y:S01]  /*ee60*/  SHFL.IDX PT, R20, R14, RZ, 0x1c1f ;  /* 0x001c1fff0e147589 */ /* 0x000fe200000e0000 */
[----:B------:R-:W-:Y:S01]  /*ee70*/  LOP3.LUT R7, R11, 0x380, RZ, 0xc0, !PT ;  /* 0x000003800b077812 */ /* 0x000fe200078ec0ff */
[--C-:B------:R-:W-:Y:S01]  /*ee80*/  IMAD.X R13, RZ, RZ, R5.reuse, P0 ;  /* 0x000000ffff0d7224 */ /* 0x100fe200000e0605 */
[----:B------:R-:W-:Y:S01]  /*ee90*/  LOP3.LUT P0, RZ, R188, 0x3, RZ, 0xc0, !PT ;  /* 0x00000003bcff7812 */ /* 0x000fe2000780c0ff */
[----:B------:R-:W1:Y:S01]  /*eea0*/  SHFL.IDX PT, R21, R15, RZ, 0x1c1f ;  /* 0x001c1fff0f157589 */ /* 0x000e6200000e0000 */
[----:B------:R-:W-:Y:S01]  /*eeb0*/  SHF.R.U64 R6, R7, 0x3, RZ ;  /* 0x0000000307067819 */ /* 0x000fe200000012ff */
[----:B------:R-:W-:Y:S01]  /*eec0*/  IMAD.X R7, RZ, RZ, R5, P2 ;  /* 0x000000ffff077224 */ /* 0x000fe200010e0605 */
[-C--:B------:R-:W-:Y:S01]  /*eed0*/  ISETP.GE.OR P2, PT, R24, R53.reuse, P0 ;  /* 0x000000351800720c */ /* 0x080fe20000746670 */
[----:B------:R-:W-:Y:S01]  /*eee0*/  SHFL.IDX PT, R44, R14, 0x1, 0x1c1f ;  /* 0x003c1f000e2c7f89 */ /* 0x000fe200000e0000 */
[----:B------:R-:W-:Y:S01]  /*eef0*/  ISETP.GE.OR P0, PT, R10, R53, P0 ;  /* 0x000000350a00720c */ /* 0x000fe20000706670 */
[----:B------:R-:W-:Y:S01]  /*ef00*/  UIMAD UR8, UR9, UR10, URZ ;  /* 0x0000000a090872a4 */ /* 0x000fe2000f8e023f */
[C---:B------:R-:W-:Y:S01]  /*ef10*/  IADD3 R41, P6, R4.reuse, 0x4000, RZ ;  /* 0x0000400004297810 */ /* 0x040fe20007fde0ff */
[----:B------:R-:W2:Y:S01]  /*ef20*/  SHFL.IDX PT, R45, R15, 0x1, 0x1c1f ;  /* 0x003c1f000f2d7f89 */ /* 0x000ea200000e0000 */
[----:B------:R-:W-:Y:S01]  /*ef30*/  UIMAD.WIDE.U32 UR6, UR4, UR10, URZ ;  /* 0x0000000a040672a5 */ /* 0x000fe2000f8e003f */
[----:B------:R-:W-:-:S02]  /*ef40*/  IADD3 R37, P5, R4, 0x5000, RZ ;  /* 0x0000500004257810 */ /* 0x000fc40007fbe0ff */
[----:B------:R-:W-:Y:S02]  /*ef50*/  IADD3 R33, P4, R4, 0x6000, RZ ;  /* 0x0000600004217810 */ /* 0x000fe40007f9e0ff */
[----:B------:R-:W-:Y:S02]  /*ef60*/  LOP3.LUT R6, R6, R11, RZ, 0x3c, !PT ;  /* 0x0000000b06067212 */ /* 0x000fe400078e3cff */
[C---:B------:R-:W-:Y:S01]  /*ef70*/  LOP3.LUT R25, R4.reuse, 0x380, RZ, 0xc0, !PT ;  /* 0x0000038004197812 */ /* 0x040fe200078ec0ff */
[----:B-1----:R1:W-:Y:S01]  /*ef80*/  @!P2 ST.E desc[UR54][R20.64], R2 ;  /* 0x000000021400a985 */ /* 0x0023e2000c101936 */
[----:B------:R-:W-:Y:S01]  /*ef90*/  UIMAD UR8, UR4, UR11, UR8 ;  /* 0x0000000b040872a4 */ /* 0x000fe2000f8e0208 */
[----:B------:R-:W-:Y:S02]  /*efa0*/  IADD3 R11, P3, R4, 0x7000, RZ ;  /* 0x00007000040b7810 */ /* 0x000fe40007f7e0ff */
[----:B------:R-:W-:Y:S01]  /*efb0*/  ULDC.64 UR10, c[0x0][0xae8] ;  /* 0x0002ba00000a7ab9 */ /* 0x000fe20000000a00 */
[----:B------:R-:W-:-:S02]  /*efc0*/  LOP3.LUT R40, R41, 0x380, RZ, 0xc0, !PT ;  /* 0x0000038029287812 */ /* 0x000fc400078ec0ff */
[----:B------:R-:W-:Y:S01]  /*efd0*/  LOP3.LUT R36, R37, 0x380, RZ, 0xc0, !PT ;  /* 0x0000038025247812 */ /* 0x000fe200078ec0ff */
[----:B--2---:R2:W-:Y:S01]  /*efe0*/  @!P0 ST.E desc[UR54][R44.64], R0 ;  /* 0x000000002c008985 */ /* 0x0045e2000c101936 */
[----:B------:R-:W-:Y:S02]  /*eff0*/  LOP3.LUT R32, R33, 0x380, RZ, 0xc0, !PT ;  /* 0x0000038021207812 */ /* 0x000fe400078ec0ff */
[----:B------:R-:W-:Y:S01]  /*f000*/  SHF.R.U64 R25, R25, 0x3, RZ ;  /* 0x0000000319197819 */ /* 0x000fe200000012ff */
[----:B-1----:R-:W1:Y:S01]  /*f010*/  @P1 LDC R21, c[0x0][0xbec] ;  /* 0x0002fb00ff151b82 */ /* 0x002e620000000800 */
[----:B------:R-:W-:Y:S01]  /*f020*/  UIADD3 UR7, UR7, UR8, URZ ;  /* 0x0000000807077290 */ /* 0x000fe2000fffe03f */
[----:B------:R-:W-:Y:S01]  /*f030*/  LOP3.LUT R10, R11, 0x380, RZ, 0xc0, !PT ;  /* 0x000003800b0a7812 */ /* 0x000fe200078ec0ff */
[----:B------:R-:W-:Y:S01]  /*f040*/  UIMAD UR4, UR14, UR10, URZ ;  /* 0x0000000a0e0472a4 */ /* 0x000fe2000f8e023f */
[----:B------:R-:W-:Y:S01]  /*f050*/  SHF.R.U64 R40, R40, 0x3, RZ ;  /* 0x0000000328287819 */ /* 0x000fe200000012ff */
[----:B------:R-:W-:Y:S01]  /*f060*/  IMAD.X R29, RZ, RZ, R5, P3 ;  /* 0x000000ffff1d7224 */ /* 0x000fe200018e0605 */
[----:B------:R-:W-:Y:S01]  /*f070*/  SHF.R.U64 R36, R36, 0x3, RZ ;  /* 0x0000000324247819 */ /* 0x000fe200000012ff */
[----:B--2---:R-:W-:Y:S01]  /*f080*/  IMAD R0, R22, 0x20, R23 ;  /* 0x0000002016007824 */ /* 0x004fe200078e0217 */
[----:B------:R-:W-:Y:S01]  /*f090*/  UIMAD UR4, UR38, UR11, UR4 ;  /* 0x0000000b260472a4 */ /* 0x000fe2000f8e0204 */
[----:B------:R-:W-:Y:S01]  /*f0a0*/  SHF.R.U64 R32, R32, 0x3, RZ ;  /* 0x0000000320207819 */ /* 0x000fe200000012ff */
[----:B------:R-:W-:Y:S01]  /*f0b0*/  UIMAD.WIDE.U32 UR6, UR38, UR10, UR6 ;  /* 0x0000000a260672a5 */ /* 0x000fe2000f8e0006 */
[----:B------:R-:W-:Y:S01]  /*f0c0*/  VIADD R2, R0, UR39 ;  /* 0x0000002700027c36 */ /* 0x000fe20008000000 */
[----:B------:R-:W-:Y:S01]  /*f0d0*/  ULDC.64 UR8, c[0x0][0xaf0] ;  /* 0x0002bc0000087ab9 */ /* 0x000fe20000000a00 */
[----:B------:R-:W-:Y:S01]  /*f0e0*/  LOP3.LUT R24, R25, R4, RZ, 0x3c, !PT ;  /* 0x0000000419187212 */ /* 0x000fe200078e3cff */
[----:B------:R-:W-:Y:S01]  /*f0f0*/  UIADD3 UR7, UR7, UR4, URZ ;  /* 0x0000000407077290 */ /* 0x000fe2000fffe03f */
[----:B------:R-:W-:Y:S01]  /*f100*/  SHF.R.U64 R4, R10, 0x3, RZ ;  /* 0x000000030a047819 */ /* 0x000fe200000012ff */
[----:B------:R-:W-:Y:S01]  /*f110*/  UIMAD UR4, UR37, UR8, URZ ;  /* 0x00000008250472a4 */ /* 0x000fe2000f8e023f */
[----:B------:R-:W-:Y:S01]  /*f120*/  MOV R45, R2 ;  /* 0x00000002002d7202 */ /* 0x000fe20000000f00 */
[----:B------:R-:W5:Y:S01]  /*f130*/  LD.E.128 R12, desc[UR54][R12.64] ;  /* 0x000000360c0c7980 */ /* 0x000f62000c101d00 */
[----:B------:R-:W-:-:S02]  /*f140*/  LOP3.LUT R40, R40, R41, RZ, 0x3c, !PT ;  /* 0x0000002928287212 */ /* 0x000fc400078e3cff */
[----:B------:R-:W-:Y:S01]  /*f150*/  LOP3.LUT R36, R36, R37, RZ, 0x3c, !PT ;  /* 0x0000002524247212 */ /* 0x000fe200078e3cff */
[----:B-1----:R-:W-:Y:S01]  /*f160*/  @P1 IMAD.HI.U32 R0, R2, R21, RZ ;  /* 0x0000001502001227 */ /* 0x002fe200078e00ff */
[----:B------:R-:W-:Y:S01]  /*f170*/  UIMAD UR4, UR36, UR9, UR4 ;  /* 0x00000009240472a4 */ /* 0x000fe2000f8e0204 */
[----:B------:R-:W-:Y:S01]  /*f180*/  LOP3.LUT R32, R32, R33, RZ, 0x3c, !PT ;  /* 0x0000002120207212 */ /* 0x000fe200078e3cff */
[----:B------:R-:W-:Y:S01]  /*f190*/  UIMAD.WIDE.U32 UR6, UR36, UR8, UR6 ;  /* 0x00000008240672a5 */ /* 0x000fe2000f8e0006 */
[--C-:B------:R-:W-:Y:S01]  /*f1a0*/  IMAD.X R41, RZ, RZ, R5.reuse, P6 ;  /* 0x000000ffff297224 */ /* 0x100fe200030e0605 */
[----:B0-----:R-:W-:Y:S01]  /*f1b0*/  @P1 SHF.R.U32.HI R45, RZ, R49, R0 ;  /* 0x00000031ff2d1219 */ /* 0x001fe20000011600 */
[--C-:B------:R-:W-:Y:S01]  /*f1c0*/  IMAD.X R37, RZ, RZ, R5.reuse, P5 ;  /* 0x000000ffff257224 */ /* 0x100fe200028e0605 */
[----:B------:R-:W-:Y:S01]  /*f1d0*/  UIADD3 UR4, UR7, UR4, URZ ;  /* 0x0000000407047290 */ /* 0x000fe2000fffe03f */
[----:B------:R-:W-:Y:S01]  /*f1e0*/  IMAD.X R33, RZ, RZ, R5, P4 ;  /* 0x000000ffff217224 */ /* 0x000fe200020e0605 */
[--C-:B------:R-:W-:Y:S01]  /*f1f0*/  SHF.R.S32.HI R0, RZ, 0x1f, R45.reuse ;  /* 0x0000001fff007819 */ /* 0x100fe2000001142d */
[----:B------:R-:W-:Y:S01]  /*f200*/  IMAD.MOV R49, RZ, RZ, -R45 ;  /* 0x000000ffff317224 */ /* 0x000fe200078e0a2d */
[----:B------:R-:W-:Y:S01]  /*f210*/  LOP3.LUT R28, R4, R11, RZ, 0x3c, !PT ;  /* 0x0000000b041c7212 */ /* 0x000fe200078e3cff */
[----:B------:R-:W-:Y:S01]  /*f220*/  IMAD.MOV.U32 R25, RZ, RZ, R5 ;  /* 0x000000ffff197224 */ /* 0x000fe200078e0005 */
[----:B------:R-:W-:Y:S01]  /*f230*/  ULDC.64 UR8, c[0x0][0xae0] ;  /* 0x0002b80000087ab9 */ /* 0x000fe20000000a00 */
[----:B------:R-:W-:Y:S01]  /*f240*/  IMAD R49, R46, R49, R2 ;  /* 0x000000312e317224 */ /* 0x000fe200078e0202 */
[----:B------:R-:W5:Y:S01]  /*f250*/  LD.E.128 R8, desc[UR54][R8.64] ;  /* 0x0000003608087980 */ /* 0x000f62000c101d00 */
[----:B------:R-:W-:-:S02]  /*f260*/  IMAD R0, R0, UR8, RZ ;  /* 0x0000000800007c24 */ /* 0x000fc4000f8e02ff */
[----:B------:R-:W-:Y:S01]  /*f270*/  IMAD.U32 R21, RZ, RZ, UR7 ;  /* 0x00000007ff157e24 */ /* 0x000fe2000f8e00ff */
[----:B------:R-:W5:Y:S01]  /*f280*/  LD.E.128 R24, desc[UR54][R24.64] ;  /* 0x0000003618187980 */ /* 0x000f62000c101d00 */
[----:B------:R-:W-:Y:S01]  /*f290*/  IMAD.U32 R20, RZ, RZ, UR6 ;  /* 0x00000006ff147e24 */ /* 0x000fe2000f8e00ff */
[----:B------:R-:W-:Y:S01]  /*f2a0*/  ULDC.64 UR6, c[0x0][0xad8] ;  /* 0x0002b60000067ab9 */ /* 0x000fe20000000a00 */
[----:B------:R-:W-:Y:S01]  /*f2b0*/  IMAD.U32 R21, RZ, RZ, UR4 ;  /* 0x00000004ff157e24 */ /* 0x000fe2000f8e00ff */
[----:B------:R-:W5:Y:S01]  /*f2c0*/  LD.E.128 R4, desc[UR54][R6.64] ;  /* 0x0000003606047980 */ /* 0x000f62000c101d00 */
[C---:B------:R-:W-:Y:S01]  /*f2d0*/  IMAD R51, R45.reuse, UR9, R0 ;  /* 0x000000092d337c24 */ /* 0x040fe2000f8e0200 */
[----:B------:R-:W-:Y:S02]  /*f2e0*/  SHF.R.S32.HI R0, RZ, 0x1f, R49 ;  /* 0x0000001fff007819 */ /* 0x000fe40000011431 */
[----:B------:R-:W5:Y:S01]  /*f2f0*/  LD.E.128 R40, desc[UR54][R40.64] ;  /* 0x0000003628287980 */ /* 0x000f62000c101d00 */
[----:B------:R-:W-:-:S03]  /*f300*/  IMAD.WIDE.U32 R20, R45, UR8, R20 ;  /* 0x000000082d147c25 */ /* 0x000fc6000f8e0014 */
[----:B------:R-:W5:Y:S04]  /*f310*/  LD.E.128 R36, desc[UR54][R36.64] ;  /* 0x0000003624247980 */ /* 0x000f68000c101d00 */
[----:B------:R-:W5:Y:S04]  /*f320*/  LD.E.128 R32, desc[UR54][R32.64] ;  /* 0x0000003620207980 */ /* 0x000f68000c101d00 */
[----:B------:R-:W5:Y:S01]  /*f330*/  LD.E.128 R28, desc[UR54][R28.64] ;  /* 0x000000361c1c7980 */ /* 0x000f62000c101d00 */
        /* <DEDUP_REMOVED lines=8> */
[----:B------:R-:W-:Y:S02]  /*f3c0*/  VIADD R46, R23, UR39 ;  /* 0x00000027172e7c36 */ /* 0x000fe40008000000 */
[C---:B------:R-:W-:Y:S02]  /*f3d0*/  IMAD R45, R49.reuse, UR7, R2 ;  /* 0x00000007312d7c24 */ /* 0x040fe4000f8e0202 */
[----:B------:R-:W-:Y:S01]  /*f3e0*/  IMAD.WIDE.U32 R20, R49, UR6, R20 ;  /* 0x0000000631147c25 */ /* 0x000fe2000f8e0014 */
[C---:B------:R-:W-:Y:S01]  /*f3f0*/  ISETP.GE.AND P2, PT, R46.reuse, R53, PT ;  /* 0x000000352e00720c */ /* 0x040fe20003f46270 */
[----:B------:R-:W-:Y:S02]  /*f400*/  ULDC.64 UR6, c[0x0][0xa80] ;  /* 0x0002a00000067ab9 */ /* 0x000fe40000000a00 */
[----:B------:R-:W-:Y:S01]  /*f410*/  VIADD R0, R46, 0x20 ;  /* 0x000000202e007836 */ /* 0x000fe20000000000 */
[----:B------:R-:W-:Y:S01]  /*f420*/  LEA R44, P3, R20, UR6, 0x1 ;  /* 0x00000006142c7c11 */ /* 0x000fe2000f8608ff */
[----:B------:R-:W-:-:S02]  /*f430*/  IMAD.IADD R21, R21, 0x1, R45 ;  /* 0x0000000115157824 */ /* 0x000fc400078e022d */
[----:B------:R-:W-:Y:S01]  /*f440*/  VIADD R3, R3, 0x29820 ;  /* 0x0002982003037836 */ /* 0x000fe20000000000 */
[-C--:B------:R-:W-:Y:S01]  /*f450*/  ISETP.GE.AND P0, PT, R0, R53.reuse, PT ;  /* 0x000000350000720c */ /* 0x080fe20003f06270 */
[----:B------:R-:W-:Y:S01]  /*f460*/  VIADD R0, R46, 0x40 ;  /* 0x000000402e007836 */ /* 0x000fe20000000000 */
[----:B------:R-:W-:Y:S02]  /*f470*/  LEA.HI.X R45, R20, UR7, R21, 0x1, P3 ;  /* 0x00000007142d7c11 */ /* 0x000fe400098f0c15 */
        /* <DEDUP_REMOVED lines=16> */
.L_x_2417:
[----:B------:R-:W-:Y:S05]  /*f580*/  BSYNC B1 ;  /* 0x0000000000017941 */ /* 0x000fea0003800000 */
.L_x_2416:
        /* <DEDUP_REMOVED lines=13> */
.L_x_2419:
[----:B------:R-:W-:Y:S05]  /*f660*/  BSYNC B1 ;  /* 0x0000000000017941 */ /* 0x000fea0003800000 */
.L_x_2418:
[----:B----4-:R4:W0:Y:S01]  /*f670*/  SHFL.IDX PT, R0, R45, 0x2, 0x181f ;  /* 0x00581f002d007f89 */ /* 0x01082200000e0000 */
        /* <DEDUP_REMOVED lines=12> */
.L_x_2421:
[----:B------:R-:W-:Y:S05]  /*f740*/  BSYNC B1 ;  /* 0x0000000000017941 */ /* 0x000fea0003800000 */
.L_x_2420:
[----:B0-----:R-:W-:Y:S01]  /*f750*/  VIADD R0, R46, 0x60 ;  /* 0x000000602e007836 */ /* 0x001fe20000000000 */
[----:B--2-4-:R-:W4:Y:S04]  /*f760*/  SHFL.IDX PT, R45, R45, 0x3, 0x181f ;  /* 0x00781f002d2d7f89 */ /* 0x014f2800000e0000 */
        /* <DEDUP_REMOVED lines=14> */
.L_x_2414:
        /* <DEDUP_REMOVED lines=8> */
[----:B------:R-:W-:Y:S02]  /*f8d0*/  IMAD.U32 R2, RZ, RZ, UR6 ;  /* 0x00000006ff027e24 */ /* 0x000fe4000f8e00ff */
[----:B------:R-:W-:Y:S01]  /*f8e0*/  IMAD.U32 R3, RZ, RZ, UR7 ;  /* 0x00000007ff037e24 */ /* 0x000fe2000f8e00ff */
[----:B------:R-:W-:Y:S02]  /*f8f0*/  ULDC.64 UR6, c[0x0][0xc08] ;  /* 0x0003020000067ab9 */ /* 0x000fe40000000a00 */
[----:B------:R-:W-:-:S03]  /*f900*/  UISETP.NE.U32.AND UP1, UPT, UR6, URZ, UPT ;  /* 0x0000003f0600728c */ /* 0x000fc6000bf25070 */
[----:B------:R-:W2:Y:S01]  /*f910*/  @P2 LDG.E R6, desc[UR54][R2.64] ;  /* 0x0000003602062981 */ /* 0x000ea2000c1e1900 */
[----:B------:R-:W-:Y:S01]  /*f920*/  UISETP.NE.AND.EX UP1, UPT, UR7, URZ, UPT, UP1 ;  /* 0x0000003f0700728c */ /* 0x000fe2000bf25310 */
[----:B------:R-:W-:-:S05]  /*f930*/  IMAD.U32 R0, RZ, RZ, UR4 ;  /* 0x00000004ff007e24 */ /* 0x000fca000f8e00ff */
        /* <DEDUP_REMOVED lines=18> */
.L_x_2423:
[----:B------:R-:W-:Y:S01]  /*fa60*/  USEL UR36, UR36, URZ, !UP0 ;  /* 0x0000003f24247287 */ /* 0x000fe2000c000000 */
[----:B------:R-:W-:Y:S01]  /*fa70*/  BSSY B1, `(.L_x_2424) ;  /* 0x000002c000017945 */ /* 0x000fe20003800000 */
[----:B------:R-:W-:-:S03]  /*fa80*/  USEL UR37, UR37, URZ, !UP0 ;  /* 0x0000003f25257287 */ /* 0x000fc6000c000000 */
[----:B------:R-:W-:Y:S09]  /*fa90*/  @P1 BRA `(.L_x_2425) ;  /* 0x0000000000a41947 */ /* 0x000ff20003800000 */
[----:B------:R-:W0:Y:S01]  /*faa0*/  S2R R3, SR_TID.X ;  /* 0x0000000000037919 */ /* 0x000e220000002100 */
[----:B------:R-:W1:Y:S01]  /*fab0*/  LDC R7, c[0x0][0xbe8] ;  /* 0x0002fa00ff077b82 */ /* 0x000e620000000800 */
[----:B------:R-:W-:Y:S02]  /*fac0*/  IMAD.U32 R4, RZ, RZ, UR39 ;  /* 0x00000027ff047e24 */ /* 0x000fe4000f8e00ff */
[----:B-1---5:R-:W-:-:S03]  /*fad0*/  IMAD R2, R0, R7, RZ ;  /* 0x0000000700027224 */ /* 0x022fc600078e02ff */
[----:B0-----:R-:W-:-:S04]  /*fae0*/  IADD3 R4, R4, -0x80, R3 ;  /* 0xffffff8004047810 */ /* 0x001fc80007ffe003 */
[----:B------:R-:W-:-:S13]  /*faf0*/  ISETP.GE.AND P1, PT, R4, R2, PT ;  /* 0x000000020400720c */ /* 0x000fda0003f26270 */
[----:B------:R-:W-:Y:S05]  /*fb00*/  @P1 BRA `(.L_x_2425) ;  /* 0x0000000000881947 */ /* 0x000fea0003800000 */
[----:B------:R-:W-:Y:S01]  /*fb10*/  ISETP.NE.AND P1, PT, R7, 0x1, PT ;  /* 0x000000010700780c */ /* 0x000fe20003f25270 */
[----:B------:R-:W-:Y:S01]  /*fb20*/  ULDC.64 UR12, c[0x0][0xb90] ;  /* 0x0002e400000c7ab9 */ /* 0x000fe20000000a00 */
[----:B------:R-:W-:Y:S01]  /*fb30*/  UMOV UR6, UR4 ;  /* 0x0000000400067c82 */ /* 0x000fe20008000000 */
[----:B------:R-:W-:Y:S01]  /*fb40*/  UIMAD UR8, UR10, UR12, URZ ;  /* 0x0000000c0a0872a4 */ /* 0x000fe2000f8e023f */
[----:B------:R-:W-:Y:S01]  /*fb50*/  IMAD.MOV.U32 R2, RZ, RZ, R4 ;  /* 0x000000ffff027224 */ /* 0x000fe200078e0004 */
[----:B------:R-:W-:Y:S02]  /*fb60*/  UMOV UR7, UR9 ;  /* 0x0000000900077c82 */ /* 0x000fe40008000000 */
[----:B------:R-:W-:Y:S02]  /*fb70*/  UIMAD.WIDE.U32 UR6, UR38, UR12, UR6 ;  /* 0x0000000c260672a5 */ /* 0x000fe4000f8e0006 */
[----:B------:R-:W-:-:S03]  /*fb80*/  UIMAD UR8, UR38, UR13, UR8 ;  /* 0x0000000d260872a4 */ /* 0x000fc6000f8e0208 */
[----:B------:R-:W-:Y:S01]  /*fb90*/  ULDC.64 UR12, c[0x0][0xb98] ;  /* 0x0002e600000c7ab9 */ /* 0x000fe20000000a00 */
[----:B------:R-:W0:Y:S01]  /*fba0*/  @P1 LDC R3, c[0x0][0xbec] ;  /* 0x0002fb00ff031b82 */ /* 0x000e220000000800 */
[----:B------:R-:W-:Y:S02]  /*fbb0*/  UIADD3 UR7, UR7, UR8, URZ ;  /* 0x0000000807077290 */ /* 0x000fe4000fffe03f */
[----:B------:R-:W-:Y:S02]  /*fbc0*/  UIMAD UR8, UR37, UR12, URZ ;  /* 0x0000000c250872a4 */ /* 0x000fe4000f8e023f */
[----:B------:R-:W-:Y:S02]  /*fbd0*/  UIMAD.WIDE.U32 UR6, UR36, UR12, UR6 ;  /* 0x0000000c240672a5 */ /* 0x000fe4000f8e0006 */
[----:B------:R-:W-:Y:S01]  /*fbe0*/  UIMAD UR8, UR36, UR13, UR8 ;  /* 0x0000000d240872a4 */ /* 0x000fe2000f8e0208 */
[----:B------:R-:W1:Y:S02]  /*fbf0*/  @P1 LDC R6, c[0x0][0xbf0] ;  /* 0x0002fc00ff061b82 */ /* 0x000e640000000800 */
[----:B------:R-:W-:Y:S01]  /*fc00*/  ULDC.64 UR12, c[0x0][0xb88] ;  /* 0x0002e200000c7ab9 */ /* 0x000fe20000000a00 */
[----:B0-----:R-:W-:-:S05]  /*fc10*/  @P1 IMAD.HI.U32 R3, R4, R3, RZ ;  /* 0x0000000304031227 */ /* 0x001fca00078e00ff */
[----:B-1----:R-:W-:Y:S01]  /*fc20*/  @P1 SHF.R.U32.HI R2, RZ, R6, R3 ;  /* 0x00000006ff021219 */ /* 0x002fe20000011603 */
[----:B------:R-:W-:-:S03]  /*fc30*/  IMAD.U32 R6, RZ, RZ, UR8 ;  /* 0x00000008ff067e24 */ /* 0x000fc6000f8e00ff */
[--C-:B------:R-:W-:Y:S01]  /*fc40*/  SHF.R.S32.HI R3, RZ, 0x1f, R2.reuse ;  /* 0x0000001fff037819 */ /* 0x100fe20000011402 */
[----:B------:R-:W-:Y:S01]  /*fc50*/  IMAD.MOV R5, RZ, RZ, -R2 ;  /* 0x000000ffff057224 */ /* 0x000fe200078e0a02 */
[----:B------:R-:W-:-:S03]  /*fc60*/  IADD3 R2, P1, R2, UR6, RZ ;  /* 0x0000000602027c10 */ /* 0x000fc6000ff3e0ff */
[----:B------:R-:W-:Y:S01]  /*fc70*/  IMAD R5, R7, R5, R4 ;  /* 0x0000000507057224 */ /* 0x000fe200078e0204 */
[----:B------:R-:W-:Y:S01]  /*fc80*/  IADD3.X R3, R3, UR7, R6, P1, !PT ;  /* 0x0000000703037c10 */ /* 0x000fe20008ffe406 */
[----:B------:R-:W-:-:S03]  /*fc90*/  ULDC.64 UR6, c[0x0][0xb50] ;  /* 0x0002d40000067ab9 */ /* 0x000fc60000000a00 */
[----:B------:R-:W-:Y:S01]  /*fca0*/  SHF.R.S32.HI R4, RZ, 0x1f, R5 ;  /* 0x0000001fff047819 */ /* 0x000fe20000011405 */
[----:B------:R-:W-:-:S04]  /*fcb0*/  IMAD.WIDE.U32 R2, R5, UR12, R2 ;  /* 0x0000000c05027c25 */ /* 0x000fc8000f8e0002 */
[----:B------:R-:W-:-:S04]  /*fcc0*/  IMAD R4, R4, UR12, RZ ;  /* 0x0000000c04047c24 */ /* 0x000fc8000f8e02ff */
[----:B------:R-:W-:Y:S01]  /*fcd0*/  IMAD R7, R5, UR13, R4 ;  /* 0x0000000d05077c24 */ /* 0x000fe2000f8e0204 */
[----:B------:R-:W-:-:S03]  /*fce0*/  LEA R4, P1, R2, UR6, 0x2 ;  /* 0x0000000602047c11 */ /* 0x000fc6000f8210ff */
[----:B------:R-:W-:-:S05]  /*fcf0*/  IMAD.IADD R3, R3, 0x1, R7 ;  /* 0x0000000103037824 */ /* 0x000fca00078e0207 */
[----:B------:R-:W-:Y:S01]  /*fd00*/  LEA.HI.X R5, R2, UR7, R3, 0x2, P1 ;  /* 0x0000000702057c11 */ /* 0x000fe200088f1403 */
[----:B------:R-:W-:-:S05]  /*fd10*/  IMAD.MOV.U32 R3, RZ, RZ, -0x800000 ;  /* 0xff800000ff037424 */ /* 0x000fca00078e00ff */
[----:B------:R0:W-:Y:S02]  /*fd20*/  STG.E desc[UR54][R4.64], R3 ;  /* 0x0000000304007986 */ /* 0x0001e4000c101936 */
.L_x_2425:
[----:B------:R-:W-:Y:S05]  /*fd30*/  BSYNC B1 ;  /* 0x0000000000017941 */ /* 0x000fea0003800000 */
.L_x_2424:
[----:B0-----:R-:W0:Y:S01]  /*fd40*/  @P0 LDC R3, c[0x0][0xbf0] ;  /* 0x0002fc00ff030b82 */ /* 0x001e220000000800 */
[----:B------:R-:W-:Y:S01]  /*fd50*/  ULDC.64 UR12, c[0x0][0xaa0] ;  /* 0x0002a800000c7ab9 */ /* 0x000fe20000000a00 */
[----:B------:R-:W-:Y:S01]  /*fd60*/  LEA R2, R22, R23, 0x5 ;  /* 0x0000001716027211 */ /* 0x000fe200078e28ff */
[----:B------:R-:W-:Y:S01]  /*fd70*/  UIMAD UR8, UR9, UR12, URZ ;  /* 0x0000000c090872a4 */ /* 0x000fe2000f8e023f */
[----:B------:R-:W-:Y:S01]  /*fd80*/  BSSY B1, `(.L_x_2426) ;  /* 0x0000039000017945 */ /* 0x000fe20003800000 */
[----:B------:R-:W-:Y:S02]  /*fd90*/  UIMAD.WIDE.U32 UR6, UR4, UR12, URZ ;  /* 0x0000000c040672a5 */ /* 0x000fe4000f8e003f */
[----:B------:R-:W-:Y:S01]  /*fda0*/  UIMAD UR8, UR4, UR13, UR8 ;  /* 0x0000000d040872a4 */ /* 0x000fe2000f8e0208 */
[----:B------:R-:W-:Y:S02]  /*fdb0*/  VIADD R6, R2, UR39 ;  /* 0x0000002702067c36 */ /* 0x000fe40008000000 */
[----:B------:R-:W-:Y:S01]  /*fdc0*/  ULDC.64 UR12, c[0x0][0xae8] ;  /* 0x0002ba00000c7ab9 */ /* 0x000fe20000000a00 */
[----:B------:R-:W-:Y:S01]  /*fdd0*/  UIADD3 UR7, UR7, UR8, URZ ;  /* 0x0000000807077290 */ /* 0x000fe2000fffe03f */
[----:B------:R-:W-:Y:S01]  /*fde0*/  @P0 IMAD.HI.U32 R2, R6, R9, RZ ;  /* 0x0000000906020227 */ /* 0x000fe200078e00ff */
[----:B------:R-:W-:-:S02]  /*fdf0*/  UIMAD UR4, UR10, UR12, URZ ;  /* 0x0000000c0a0472a4 */ /* 0x000fc4000f8e023f */
[----:B------:R-:W-:Y:S01]  /*fe00*/  UIMAD.WIDE.U32 UR6, UR38, UR12, UR6 ;  /* 0x0000000c260672a5 */ /* 0x000fe2000f8e0006 */
[----:B------:R-:W-:Y:S01]  /*fe10*/  IMAD.MOV.U32 R5, RZ, RZ, R6 ;  /* 0x000000ffff057224 */ /* 0x000fe200078e0006 */
[----:B------:R-:W-:Y:S01]  /*fe20*/  UIMAD UR4, UR38, UR13, UR4 ;  /* 0x0000000d260472a4 */ /* 0x000fe2000f8e0204 */
[----:B------:R-:W-:-:S03]  /*fe30*/  ULDC.64 UR8, c[0x0][0xaf0] ;  /* 0x0002bc0000087ab9 */ /* 0x000fc60000000a00 */
[----:B------:R-:W-:Y:S02]  /*fe40*/  UIADD3 UR7, UR7, UR4, URZ ;  /* 0x0000000407077290 */ /* 0x000fe4000fffe03f */
[----:B------:R-:W-:Y:S01]  /*fe50*/  UIMAD UR4, UR37, UR8, URZ ;  /* 0x00000008250472a4 */ /* 0x000fe2000f8e023f */
[----:B0-----:R-:W-:Y:S01]  /*fe60*/  @P0 SHF.R.U32.HI R5, RZ, R3, R2 ;  /* 0x00000003ff050219 */ /* 0x001fe20000011602 */
        /* <DEDUP_REMOVED lines=11> */
[----:B------:R-:W-:Y:S02]  /*ff20*/  IMAD.U32 R3, RZ, RZ, UR4 ;  /* 0x00000004ff037e24 */ /* 0x000fe4000f8e00ff */
[C---:B------:R-:W-:Y:S01]  /*ff30*/  IMAD R9, R5.reuse, UR9, R4 ;  /* 0x0000000905097c24 */ /* 0x040fe2000f8e0204 */
[----:B------:R-:W-:Y:S01]  /*ff40*/  SHF.R.S32.HI R4, RZ, 0x1f, R7 ;  /* 0x0000001fff047819 */ /* 0x000fe20000011407 */
[----:B------:R-:W-:-:S04]  /*ff50*/  IMAD.WIDE.U32 R2, R5, UR8, R2 ;  /* 0x0000000805027c25 */ /* 0x000fc8000f8e0002 */
[----:B------:R-:W-:Y:S02]  /*ff60*/  IMAD.IADD R3, R3, 0x1, R9 ;  /* 0x0000000103037824 */ /* 0x000fe400078e0209 */
[----:B------:R-:W-:Y:S02]  /*ff70*/  IMAD R4, R4, UR6, RZ ;  /* 0x0000000604047c24 */ /* 0x000fe4000f8e02ff */
[----:B------:R-:W-:Y:S02]  /*ff80*/  VIADD R6, R23, UR39 ;  /* 0x0000002717067c36 */ /* 0x000fe40008000000 */
[----:B-----5:R-:W-:Y:S02]  /*ff90*/  IMAD R11, R0, R11, RZ ;  /* 0x0000000b000b7224 */ /* 0x020fe400078e02ff */
        /* <DEDUP_REMOVED lines=23> */
.L_x_2427:
[----:B------:R-:W-:Y:S05]  /*10110*/  BSYNC B1 ;  /* 0x0000000000017941 */ /* 0x000fea0003800000 */
.L_x_2426:
        /* <DEDUP_REMOVED lines=13> */
.L_x_2429:
[----:B------:R-:W-:Y:S05]  /*101f0*/  BSYNC B1 ;  /* 0x0000000000017941 */ /* 0x000fea0003800000 */
.L_x_2428:
        /* <DEDUP_REMOVED lines=13> */
.L_x_2431:
[----:B------:R-:W-:Y:S05]  /*102d0*/  BSYNC B1 ;  /* 0x0000000000017941 */ /* 0x000fea0003800000 */
.L_x_2430:
[----:B0-----:R-:W-:Y:S01]  /*102e0*/  VIADD R0, R6, 0x60 ;  /* 0x0000006006007836 */ /* 0x001fe20000000000 */
[----:B--2-4-:R-:W0:Y:S04]  /*102f0*/  SHFL.IDX PT, R5, R5, 0x3, 0x181f ;  /* 0x00781f0005057f89 */ /* 0x014e2800000e0000 */
[----:B------:R-:W-:Y:S01]  /*10300*/  ISETP.GE.AND P0, PT, R0, R11, PT ;  /* 0x0000000b0000720c */ /* 0x000fe20003f06270 */
[----:B-1-3--:R1:W2:-:S12]  /*10310*/  SHFL.IDX PT, R2, R4, 0x3, 0x181f ;  /* 0x00781f0004027f89 */ /* 0x00a29800000e0000 */
[----:B-1----:R-:W-:Y:S05]  /*10320*/  @P0 BRA `(.L_x_2422) ;  /* 0x0000000000240947 */ /* 0x002fea0003800000 */
[----:B------:R-:W-:Y:S02]  /*10330*/  ULDC UR4, c[0x0][0xac8] ;  /* 0x0002b20000047ab9 */ /* 0x000fe40000000800 */
[----:B------:R-:W-:Y:S02]  /*10340*/  ISETP.GE.AND P2, PT, R16, UR4, PT ;  /* 0x0000000410007c0c */ /* 0x000fe4000bf46270 */
[----:B------:R-:W-:-:S11]  /*10350*/  ISETP.GE.AND P3, PT, R19, UR4, PT ;  /* 0x0000000413007c0c */ /* 0x000fd6000bf66270 */
[CC--:B--2---:R-:W-:Y:S02]  /*10360*/  @!P2 LEA R6, P0, R16.reuse, R2.reuse, 0x1 ;  /* 0x000000021006a211 */ /* 0x0c4fe400078008ff */
[C---:B------:R-:W-:Y:S02]  /*10370*/  @!P3 LEA R2, P1, R19.reuse, R2, 0x1 ;  /* 0x000000021302b211 */ /* 0x040fe400078208ff */
[-C--:B0-----:R-:W-:Y:S02]  /*10380*/  @!P2 LEA.HI.X R7, R16, R5.reuse, R193, 0x1, P0 ;  /* 0x000000051007a211 */ /* 0x081fe400000f0cc1 */
[----:B------:R-:W-:-:S03]  /*10390*/  @!P3 LEA.HI.X R3, R19, R5, R192, 0x1, P1 ;  /* 0x000000051303b211 */ /* 0x000fc600008f0cc0 */
[----:B------:R1:W-:Y:S04]  /*103a0*/  @!P2 ST.E.128 desc[UR54][R6.64], RZ ;  /* 0x000000ff0600a985 */ /* 0x0003e8000c101d36 */
[----:B------:R1:W-:Y:S02]  /*103b0*/  @!P3 ST.E.128 desc[UR54][R2.64], RZ ;  /* 0x000000ff0200b985 */ /* 0x0003e4000c101d36 */
.L_x_2422:
[----:B------:R-:W-:Y:S05]  /*103c0*/  BSYNC B0 ;  /* 0x0000000000007941 */ /* 0x000fea0003800000 */
.L_x_2413:
[----:B------:R-:W-:Y:S02]  /*103d0*/  ULDC UR4, c[0x0][0xc3c] ;  /* 0x00030f0000047ab9 */ /* 0x000fe40000000800 */
[----:B------:R-:W-:-:S13]  /*103e0*/  ISETP.GE.AND P0, PT, R47, UR4, PT ;  /* 0x000000042f007c0c */ /* 0x000fda000bf06270 */
[----:B------:R-:W-:Y:S05]  /*103f0*/  @!P0 BRA `(.L_x_2432) ;  /* 0xffffff0800508947 */ /* 0x000fea000383ffff */
[----:B------:R-:W-:Y:S05]  /*10400*/  EXIT ;  /* 0x000000000000794d */ /* 0x000fea0003800000 */
.L_x_2371:
        /* <DEDUP_REMOVED lines=55> */
.L_x_2438:
        /* <DEDUP_REMOVED lines=12> */
.L_x_2437:
[----:B------:R-:W-:Y:S05]  /*10840*/  BSYNC B0 ;  /* 0x0000000000007941 */ /* 0x000fea0003800000 */
.L_x_2436:
[----:B0----5:R-:W0:Y:S02]  /*10850*/  SHFL.UP PT, R2, R0, 0x1, RZ ;  /* 0x0420000000027989 */ /* 0x021e2400000e00ff */
        /* <DEDUP_REMOVED lines=20> */
.L_x_2434:
[----:B------:R-:W-:-:S04]  /*109a0*/  IMAD.IADD R13, R4, 0x1, -R3 ;  /* 0x00000001040d7824 */ /* 0x000fc800078e0a03 */
[----:B------:R-:W-:-:S05]  /*109b0*/  IMAD R2, R8, R9, R13 ;  /* 0x0000000908027224 */ /* 0x000fca00078e020d */
[----:B------:R-:W-:-:S13]  /*109c0*/  ISETP.GT.AND P0, PT, R2, R7, PT ;  /* 0x000000070200720c */ /* 0x000fda0003f04270 */
[----:B------:R-:W-:Y:S02]  /*109d0*/  VOTEU.ANY UR7, UPT, !P0 ;  /* 0x0000000000077886 */ /* 0x000fe400040e0100 */
[----:B------:R-:W-:-:S04]  /*109e0*/  UPOPC UR6, UR7 ;  /* 0x00000007000672bf */ /* 0x000fc80008000000 */
[----:B------:R-:W-:-:S03]  /*109f0*/  UIADD3 UR39, UR6, UR4, URZ ;  /* 0x0000000406277290 */ /* 0x000fc6000fffe03f */
[----:B------:R-:W-:Y:S02]  /*10a00*/  ULDC.64 UR4, c[0x0][0xc90] ;  /* 0x0003240000047ab9 */ /* 0x000fe40000000a00 */
[----:B------:R-:W-:-:S06]  /*10a10*/  UIMAD.WIDE UR4, UR39, 0x4, UR4 ;  /* 0x00000004270478a5 */ /* 0x000fcc000f8e0204 */
[----:B------:R-:W-:Y:S02]  /*10a20*/  IMAD.U32 R2, RZ, RZ, UR4 ;  /* 0x00000004ff027e24 */ /* 0x000fe4000f8e00ff */
[----:B------:R-:W-:-:S05]  /*10a30*/  IMAD.U32 R3, RZ, RZ, UR5 ;  /* 0x00000005ff037e24 */ /* 0x000fca000f8e00ff */
[----:B------:R-:W2:Y:S01]  /*10a40*/  LDG.E R6, desc[UR54][R2.64] ;  /* 0x0000003602067981 */ /* 0x000ea2000c1e1900 */
[----:B------:R-:W-:Y:S01]  /*10a50*/  IMAD.U32 R15, RZ, RZ, UR6 ;  /* 0x00000006ff0f7e24 */ /* 0x000fe2000f8e00ff */
[----:B------:R-:W-:-:S04]  /*10a60*/  ISETP.NE.AND P0, PT, RZ, UR7, PT ;  /* 0x00000007ff007c0c */ /* 0x000fc8000bf05270 */
        /* <DEDUP_REMOVED lines=8> */
[----:B------:R-:W-:-:S06]  /*10af0*/  UIADD3 UR4, UR6, -0x1, URZ ;  /* 0xffffffff06047890 */ /* 0x000fcc000fffe03f */
[----:B0-----:R-:W-:-:S05]  /*10b00*/  IMAD.U32 R11, RZ, RZ, UR4 ;  /* 0x00000004ff0b7e24 */ /* 0x001fca000f8e00ff */
[----:B------:R2:W3:Y:S02]  /*10b10*/  SHFL.IDX PT, R16, R8, R11, 0x1f ;  /* 0x00001f0b08107589 */ /* 0x0004e400000e0000 */
.L_x_2439:
[----:B-1----:R-:W-:Y:S02]  /*10b20*/  IMAD.MOV R2, RZ, RZ, -R3 ;  /* 0x000000ffff027224 */ /* 0x002fe400078e0a03 */
[----:B---3--:R-:W-:Y:S02]  /*10b30*/  IMAD R16, R16, R9, R13 ;  /* 0x0000000910107224 */ /* 0x008fe400078e020d */
[----:B------:R-:W-:Y:S01]  /*10b40*/  IMAD.MOV.U32 R13, RZ, RZ, R2 ;  /* 0x000000ffff0d7224 */ /* 0x000fe200078e0002 */
[----:B------:R-:W-:Y:S01]  /*10b50*/  IABS R2, R4 ;  /* 0x0000000400027213 */ /* 0x000fe20000000000 */
[----:B0-2---:R-:W-:Y:S02]  /*10b60*/  IMAD.IADD R11, R7, 0x1, -R16 ;  /* 0x00000001070b7824 */ /* 0x005fe400078e0a10 */
[----:B------:R-:W-:Y:S02]  /*10b70*/  IMAD R7, R13, R12, RZ ;  /* 0x0000000c0d077224 */ /* 0x000fe400078e02ff */
[----:B------:R-:W-:Y:S01]  /*10b80*/  IMAD.MOV R10, RZ, RZ, -R2 ;  /* 0x000000ffff0a7224 */ /* 0x000fe200078e0a02 */
        /* <DEDUP_REMOVED lines=20> */
[----:B------:R-:W-:-:S03]  /*10cd0*/  IMAD R4, R4, R7, R11 ;  /* 0x0000000704047224 */ /* 0x000fc600078e020b */
[----:B------:R-:W-:Y:S02]  /*10ce0*/  VIADDMNMX R15, R3, R9, R6, PT ;  /* 0x00000009030f7246 */ /* 0x000fe40003800106 */
[----:B------:R-:W-:Y:S02]  /*10cf0*/  IABS R9, R4 ;  /* 0x0000000400097213 */ /* 0x000fe40000000000 */
[-C--:B------:R-:W-:Y:S01]  /*10d00*/  IABS R8, R15.reuse ;  /* 0x0000000f00087213 */ /* 0x080fe20000000000 */
[----:B------:R-:W-:Y:S01]  /*10d10*/  IMAD.MOV R18, RZ, RZ, -R15 ;  /* 0x000000ffff127224 */ /* 0x000fe200078e0a0f */
[----:B------:R-:W-:Y:S02]  /*10d20*/  IABS R10, R15 ;  /* 0x0000000f000a7213 */ /* 0x000fe40000000000 */
[----:B------:R-:W0:Y:S08]  /*10d30*/  I2F.RP R6, R8 ;  /* 0x0000000800067306 */ /* 0x000e300000209400 */
[----:B0-----:R-:W0:Y:S02]  /*10d40*/  MUFU.RCP R6, R6 ;  /* 0x0000000600067308 */ /* 0x001e240000001000 */
[----:B0-----:R-:W-:-:S06]  /*10d50*/  IADD3 R3, R6, 0xffffffe, RZ ;  /* 0x0ffffffe06037810 */ /* 0x001fcc0007ffe0ff */
[----:B------:R-:W0:Y:S02]  /*10d60*/  F2I.FTZ.U32.TRUNC.NTZ R3, R3 ;  /* 0x0000000300037305 */ /* 0x000e24000021f000 */
[----:B0-----:R-:W-:-:S04]  /*10d70*/  IMAD.MOV R2, RZ, RZ, -R3 ;  /* 0x000000ffff027224 */ /* 0x001fc800078e0a03 */
[----:B------:R-:W-:Y:S02]  /*10d80*/  IMAD.MOV.U32 R7, RZ, RZ, R2 ;  /* 0x000000ffff077224 */ /* 0x000fe400078e0002 */
[----:B------:R-:W-:Y:S02]  /*10d90*/  IMAD.MOV.U32 R2, RZ, RZ, RZ ;  /* 0x000000ffff027224 */ /* 0x000fe400078e00ff */
        /* <DEDUP_REMOVED lines=20> */
.L_x_2435:
[----:B------:R-:W-:Y:S01]  /*10ee0*/  IMAD.MOV.U32 R16, RZ, RZ, R7 ;  /* 0x000000ffff107224 */ /* 0x000fe200078e0007 */
[----:B------:R-:W-:Y:S01]  /*10ef0*/  ULDC UR39, c[0x0][0xc3c] ;  /* 0x00030f0000277ab9 */ /* 0x000fe20000000800 */
[----:B------:R-:W-:Y:S02]  /*10f00*/  IMAD.MOV.U32 R17, RZ, RZ, RZ ;  /* 0x000000ffff117224 */ /* 0x000fe400078e00ff */
[----:B------:R-:W-:-:S07]  /*10f10*/  IMAD.MOV.U32 R18, RZ, RZ, RZ ;  /* 0x000000ffff127224 */ /* 0x000fce00078e00ff */
.L_x_2440:
[----:B------:R-:W-:Y:S01]  /*10f20*/  ISETP.NE.AND P0, PT, R5, RZ, PT ;  /* 0x000000ff0500720c */ /* 0x000fe20003f05270 */
[----:B------:R-:W-:-:S12]  /*10f30*/  IMAD.U32 R19, RZ, RZ, UR39 ;  /* 0x00000027ff137e24 */ /* 0x000fd8000f8e00ff */
[----:B------:R-:W0:Y:S01]  /*10f40*/  @!P0 S2R R3, SR_CgaCtaId ;  /* 0x0000000000038919 */ /* 0x000e220000008800 */
[----:B------:R-:W-:-:S04]  /*10f50*/  @!P0 MOV R0, 0x400 ;  /* 0x0000040000008802 */ /* 0x000fc80000000f00 */
[----:B0-----:R-:W-:-:S05]  /*10f60*/  @!P0 LEA R0, R3, R0, 0x18 ;  /* 0x0000000003008211 */ /* 0x001fca00078ec0ff */
[----:B------:R0:W-:Y:S01]  /*10f70*/  @!P0 STS.128 [R0+0x298d0], R16 ;  /* 0x0298d01000008388 */ /* 0x0001e20000000c00 */
[----:B------:R-:W-:Y:S06]  /*10f80*/  BAR.ARV 0x5, 0x180 ;  /* 0x0146000000007b1d */ /* 0x000fec0000002000 */
.L_x_2433:
        /* <DEDUP_REMOVED lines=8> */
[----:B------:R-:W2:Y:S01]  /*11010*/  S2UR UR4, SR_CgaCtaId ;  /* 0x00000000000479c3 */ /* 0x000ea20000008800 */
        /* <DEDUP_REMOVED lines=8> */
[C---:B------:R-:W-:Y:S01]  /*110a0*/  LOP3.LUT R13, R14.reuse, 0x7f, RZ, 0xc0, !PT ;  /* 0x0000007f0e0d7812 */ /* 0x040fe200078ec0ff */
[C---:B------:R-:W-:Y:S01]  /*110b0*/  IMAD.SHL.U32 R3, R14.reuse, 0x2, RZ ;  /* 0x000000020e037824 */ /* 0x040fe200078e00ff */
[C---:B------:R-:W-:Y:S01]  /*110c0*/  R2P PR, R14.reuse, 0x14 ;  /* 0x000000140e007804 */ /* 0x040fe20000000000 */
[----:B------:R-:W-:Y:S01]  /*110d0*/  IMAD.SHL.U32 R11, R14, 0x4, RZ ;  /* 0x000000040e0b7824 */ /* 0x000fe200078e00ff */
[----:B0-----:R-:W-:-:S02]  /*110e0*/  LOP3.LUT R0, R4, 0x1b0, RZ, 0xc0, !PT ;  /* 0x000001b004007812 */ /* 0x001fc400078ec0ff */
[----:B------:R-:W-:Y:S02]  /*110f0*/  SHF.R.U32.HI R2, RZ, 0x5, R13 ;  /* 0x00000005ff027819 */ /* 0x000fe4000001160d */
[----:B------:R-:W-:Y:S01]  /*11100*/  LOP3.LUT R10, R0, 0x30, R3, 0x78, !PT ;  /* 0x00000030000a7812 */ /* 0x000fe200078e7803 */
[----:B------:R-:W-:Y:S01]  /*11110*/  IMAD.SHL.U32 R3, R14, 0x80, RZ ;  /* 0x000000800e037824 */ /* 0x000fe200078e00ff */
        /* <DEDUP_REMOVED lines=29> */
[----:B--2---:R-:W-:-:S05]  /*112f0*/  IMAD.U32 R3, RZ, RZ, UR4 ;  /* 0x00000004ff037e24 */ /* 0x004fca000f8e00ff */
[----:B------:R-:W-:Y:S01]  /*11300*/  LEA R22, R3, R22, 0x18 ;  /* 0x0000001603167211 */ /* 0x000fe200078ec0ff */
[----:B------:R0:W-:Y:S04]  /*11310*/  STL [R1+0x4], R3 ;  /* 0x0000040301007387 */ /* 0x0001e80000100800 */
[----:B------:R-:W-:Y:S01]  /*11320*/  IMAD.IADD R0, R22, 0x1, R12 ;  /* 0x0000000116007824 */ /* 0x000fe200078e020c */
[----:B------:R1:W-:Y:S04]  /*11330*/  STL [R1+0x1c], RZ ;  /* 0x00001cff01007387 */ /* 0x0003e80000100800 */
[----:B------:R1:W-:Y:S01]  /*11340*/  STL [R1+0x18], R0 ;  /* 0x0000180001007387 */ /* 0x0003e20000100800 */
[----:B0-----:R-:W-:-:S07]  /*11350*/  LOP3.LUT R3, R37, 0x80, RZ, 0xfc, !PT ;  /* 0x0000008025037812 */ /* 0x001fce00078efcff */
.L_x_2518:
[----:B------:R-:W-:Y:S01]  /*11360*/  ULDC.64 UR4, c[0x0][0xc88] ;  /* 0x0003220000047ab9 */ /* 0x000fe20000000a00 */
[----:B------:R-:W-:Y:S01]  /*11370*/  ULDC.64 UR6, c[0x0][0xa18] ;  /* 0x0002860000067ab9 */ /* 0x000fe20000000a00 */
[----:B------:R-:W-:Y:S01]  /*11380*/  UIMAD.WIDE UR4, UR39, 0x4, UR4 ;  /* 0x00000004270478a5 */ /* 0x000fe2000f8e0204 */
[----:B------:R-:W-:-:S05]  /*11390*/  ULDC.64 UR8, c[0x0][0xa00] ;  /* 0x0002800000087ab9 */ /* 0x000fca0000000a00 */
[----:B0-----:R-:W-:Y:S02]  /*113a0*/  IMAD.U32 R2, RZ, RZ, UR4 ;  /* 0x00000004ff027e24 */ /* 0x001fe4000f8e00ff */
        /* <DEDUP_REMOVED lines=44> */
.L_x_2442:
        /* <DEDUP_REMOVED lines=16> */
[----:B------:R-:W-:-:S04]  /*11770*/  IMAD.U32 R2, RZ, RZ, UR4 ;  /* 0x00000004ff027e24 */ /* 0x000fc8000f8e00ff */
[----:B------:R-:W-:-:S05]  /*11780*/  IMAD.U32 R3, RZ, RZ, UR5 ;  /* 0x00000005ff037e24 */ /* 0x000fca000f8e00ff */
[----:B------:R-:W2:Y:S02]  /*11790*/  LDG.E R2, desc[UR54][R2.64] ;  /* 0x0000003602027981 */ /* 0x000ea4000c1e1900 */
[----:B--2---:R-:W-:Y:S01]  /*117a0*/  R2UR UR36, R2 ;  /* 0x00000000022472ca */ /* 0x004fe200000e0000 */
[----:B------:R-:W-:-:S14]  /*117b0*/  BRA `(.L_x_2444) ;  /* 0x00000000002c7947 */ /* 0x000fdc0003800000 */
.L_x_2443:
        /* <DEDUP_REMOVED lines=11> */
.L_x_2444:
[----:B------:R-:W-:Y:S01]  /*11870*/  R2UR UR6, R17 ;  /* 0x00000000110672ca */ /* 0x000fe200000e0000 */
[----:B------:R-:W-:Y:S01]  /*11880*/  ULDC UR4, c[0x0][0x448] ;  /* 0x0001120000047ab9 */ /* 0x000fe20000000800 */
[----:B------:R-:W-:Y:S01]  /*11890*/  UIADD3 UR36, -UR38, UR36, URZ ;  /* 0x0000002426247290 */ /* 0x000fe2000fffe13f */
[----:B------:R-:W-:Y:S01]  /*118a0*/  BSSY B7, `(.L_x_2445) ;  /* 0x0000467000077945 */ /* 0x000fe20003800000 */
[----:B------:R-:W-:Y:S02]  /*118b0*/  UISETP.NE.AND UP0, UPT, UR4, 0x1, UPT ;  /* 0x000000010400788c */ /* 0x000fe4000bf05270 */
[----:B------:R-:W-:Y:S02]  /*118c0*/  UIADD3 UR7, UR36, 0xa0, -UR40 ;  /* 0x000000a024077890 */ /* 0x000fe4000fffe828 */
[----:B------:R-:W-:-:S05]  /*118d0*/  UP2UR UR49, UPR, URZ, 0x1 ;  /* 0x000000013f317883 */ /* 0x000fca0008000000 */
[----:B------:R-:W-:Y:S02]  /*118e0*/  USHF.L.U32 UR6, UR6, 0x7, URZ ;  /* 0x0000000706067899 */ /* 0x000fe4000800063f */
[----:B------:R-:W-:Y:S01]  /*118f0*/  @UP0 ULDC UR4, c[0x0][0x44c] ;  /* 0x0001130000040ab9 */ /* 0x000fe20000000800 */
[----:B------:R-:W-:Y:S01]  /*11900*/  @UP0 ULDC UR8, c[0x0][0x450] ;  /* 0x0001140000080ab9 */ /* 0x000fe20000000800 */
[----:B------:R-:W-:-:S04]  /*11910*/  UIADD3 UR6, UR6, 0x7f, URZ ;  /* 0x0000007f06067890 */ /* 0x000fc8000fffe03f */
[----:B------:R-:W-:Y:S02]  /*11920*/  UIMAD.WIDE.U32 UR4, UR6, UR4, URZ ;  /* 0x00000004060472a5 */ /* 0x000fe4000f8e003f */
[----:B------:R-:W-:Y:S02]  /*11930*/  UIADD3 UR4, UR36, 0x9f, URZ ;  /* 0x0000009f24047890 */ /* 0x000fe4000fffe03f */
[----:B------:R-:W-:Y:S02]  /*11940*/  @UP0 USHF.R.U32.HI UR6, URZ, UR8, UR5 ;  /* 0x000000083f060299 */ /* 0x000fe40008011605 */
[----:B------:R-:W-:Y:S02]  /*11950*/  UIMAD.WIDE UR4, UR4, 0x66666667, URZ ;  /* 0x66666667040478a5 */ /* 0x000fe4000f8e023f */
[----:B------:R-:W-:Y:S02]  /*11960*/  UIADD3 UR6, UR7, UR6, URZ ;  /* 0x0000000607067290 */ /* 0x000fe4000fffe03f */
[----:B------:R-:W-:-:S02]  /*11970*/  USHF.R.U32.HI UR4, URZ, 0x1f, UR5 ;  /* 0x0000001f3f047899 */ /* 0x000fc40008011605 */
[----:B------:R-:W-:Y:S02]  /*11980*/  UIMAD.WIDE UR6, UR6, 0x66666667, URZ ;  /* 0x66666667060678a5 */ /* 0x000fe4000f8e023f */
[----:B------:R-:W-:Y:S02]  /*11990*/  ULEA.HI.SX32 UR4, UR5, UR4, 0x1a ;  /* 0x0000000405047291 */ /* 0x000fe4000f8fd23f */
[----:B------:R-:W-:-:S04]  /*119a0*/  USHF.R.U32.HI UR6, URZ, 0x1f, UR7 ;  /* 0x0000001f3f067899 */ /* 0x000fc80008011607 */
[----:B------:R-:W-:-:S04]  /*119b0*/  ULEA.HI.SX32 UR6, UR7, UR6, 0x1a ;  /* 0x0000000607067291 */ /* 0x000fc8000f8fd23f */
[----:B------:R-:W-:-:S04]  /*119c0*/  UISETP.LT.AND UP0, UPT, UR4, UR6, UPT ;  /* 0x000000060400728c */ /* 0x000fc8000bf01270 */
[----:B------:R-:W-:-:S06]  /*119d0*/  USEL UR41, UR4, UR6, UP0 ;  /* 0x0000000604297287 */ /* 0x000fcc0008000000 */
[----:B------:R-:W-:-:S13]  /*119e0*/  ISETP.LT.AND P0, PT, RZ, UR41, PT ;  /* 0x00000029ff007c0c */ /* 0x000fda000bf01270 */
        /* <DEDUP_REMOVED lines=18> */
.L_x_2446:
        /* <DEDUP_REMOVED lines=10> */
[----:B------:R-:W0:Y:S01]  /*11bb0*/  LDC.64 R2, c[0x4][R2] ;  /* 0x0100000002027b82 */ /* 0x000e220000000a00 */
        /* <DEDUP_REMOVED lines=8> */
[----:B0-----:R-:W-:Y:S05]  /*11c40*/  CALL.ABS.NOINC R2 ;  /* 0x0000000002007343 */ /* 0x001fea0003c00000 */
.L_x_2449:
[----:B------:R-:W-:Y:S05]  /*11c50*/  BSYNC B6 ;  /* 0x0000000000067941 */ /* 0x000fea0003800000 */
.L_x_2448:
        /* <DEDUP_REMOVED lines=22> */
.L_x_2451:
[----:B------:R-:W-:Y:S05]  /*11dc0*/  BSYNC B6 ;  /* 0x0000000000067941 */ /* 0x000fea0003800000 */
.L_x_2450:
        /* <DEDUP_REMOVED lines=20> */
.L_x_2453:
[----:B------:R-:W-:Y:S05]  /*11f10*/  BSYNC B6 ;  /* 0x0000000000067941 */ /* 0x000fea0003800000 */
.L_x_2452:
        /* <DEDUP_REMOVED lines=19> */
.L_x_2455:
[----:B------:R-:W-:Y:S05]  /*12050*/  BSYNC B6 ;  /* 0x0000000000067941 */ /* 0x000fea0003800000 */
.L_x_2454:
        /* <DEDUP_REMOVED lines=34> */
.L_x_2538:
        /* <DEDUP_REMOVED lines=28> */
[----:B------:R-:W-:-:S04]  /*12440*/  @!P0 IMAD.WIDE.U32 R2, R32, R2, R6 ;  /* 0x0000000220028225 */ /* 0x000fc800078e0006 */
[----:B------:R-:W-:Y:S01]  /*12450*/  @!P0 IMAD.IADD R9, R9, 0x1, R3 ;  /* 0x0000000109098824 */ /* 0x000fe200078e0203 */
[----:B-1----:R-:W-:Y:S01]  /*12460*/  @!P0 LEA R4, P1, R2, R4, 0x2 ;  /* 0x0000000402048211 */ /* 0x002fe200078210ff */
[----:B------:R-:W-:-:S03]  /*12470*/  IMAD.MOV.U32 R6, RZ, RZ, RZ ;  /* 0x000000ffff067224 */ /* 0x000fc600078e00ff */
        /* <DEDUP_REMOVED lines=11> */
[----:B------:R-:W-:Y:S02]  /*12530*/  @!P0 SHF.R.S32.HI R5, RZ, 0x1f, R7 ;  /* 0x0000001fff058819 */ /* 0x000fe40000011407 */
[----:B------:R-:W-:Y:S01]  /*12540*/  @!P0 MOV R4, R7 ;  /* 0x0000000700048202 */ /* 0x000fe20000000f00 */
[----:B----4-:R-:W-:-:S04]  /*12550*/  @!P0 IMAD R10, R10, R2, RZ ;  /* 0x000000020a0a8224 */ /* 0x010fc800078e02ff */
        /* <DEDUP_REMOVED lines=14> */
[----:B------:R-:W-:Y:S02]  /*12640*/  IMAD R7, R19, R5, R8 ;  /* 0x0000000513077224 */ /* 0x000fe400078e0208 */
[----:B0-----:R-:W-:-:S02]  /*12650*/  IMAD.U32 R2, RZ, RZ, UR46 ;  /* 0x0000002eff027e24 */ /* 0x001fc4000f8e00ff */
[----:B------:R-:W-:Y:S02]  /*12660*/  IMAD R5, R19, R0, R9 ;  /* 0x0000000013057224 */ /* 0x000fe400078e0209 */
[----:B------:R-:W-:Y:S01]  /*12670*/  VIADD R12, R12, 0xffffffff ;  /* 0xffffffff0c0c7836 */ /* 0x000fe20000000000 */
[----:B------:R-:W-:-:S13]  /*12680*/  ISETP.NE.AND P2, PT, R2, 0x3, PT ;  /* 0x000000030200780c */ /* 0x000fda0003f45270 */
[----:B------:R-:W-:-:S04]  /*12690*/  @P2 LOP3.LUT R23, R23, 0x40, RZ, 0xfc, !PT ;  /* 0x0000004017172812 */ /* 0x000fc800078efcff */
[----:B------:R-:W-:-:S04]  /*126a0*/  LOP3.LUT R23, R23, 0xffffffdf, RZ, 0xc0, !PT ;  /* 0xffffffdf17177812 */ /* 0x000fc800078ec0ff */
[----:B------:R-:W-:Y:S01]  /*126b0*/  @P0 LOP3.LUT R23, R23, 0x20, RZ, 0xfc, !PT ;  /* 0x0000002017170812 */ /* 0x000fe200078efcff */
[----:B------:R-:W-:Y:S06]  /*126c0*/  @!P2 BRA `(.L_x_2457) ;  /* 0x000000000004a947 */ /* 0x000fec0003800000 */
[----:B------:R-:W-:Y:S01]  /*126d0*/  BPT.TRAP 0x1 ;  /* 0x000000040000795c */ /* 0x000fe20000300000 */
.L_x_2457:
[----:B------:R-:W-:Y:S01]  /*126e0*/  IMAD R0, R28, 0x8, R22 ;  /* 0x000000081c007824 */ /* 0x000fe200078e0216 */
[----:B------:R-:W-:Y:S01]  /*126f0*/  SHF.L.U32 R31, R33, 0x1f, RZ ;  /* 0x0000001f211f7819 */ /* 0x000fe200000006ff */
[----:B------:R-:W-:Y:S01]  /*12700*/  BSSY B0, `(.L_x_2458) ;  /* 0x0000004000007945 */ /* 0x000fe20003800000 */
[----:B------:R-:W-:Y:S02]  /*12710*/  SHF.R.S32.HI R29, RZ, 0x1f, R5 ;  /* 0x0000001fff1d7819 */ /* 0x000fe40000011405 */
[----:B------:R-:W0:Y:S02]  /*12720*/  SYNCS.PHASECHK.TRANS64.TRYWAIT P0, [R0+URZ+0x29880], R31 ;  /* 0x0298801f000075a7 */ /* 0x000e24000800017f */
[----:B0-----:R-:W-:Y:S05]  /*12730*/  @!P0 BRA `(.L_x_2459) ;  /* 0x0000004800c48947 */ /* 0x001fea0003800000 */
.L_x_2539:
[----:B------:R-:W-:Y:S05]  /*12740*/  BSYNC B0 ;  /* 0x0000000000007941 */ /* 0x000fea0003800000 */
.L_x_2458:
        /* <DEDUP_REMOVED lines=87> */
.L_x_2551:
        /* <DEDUP_REMOVED lines=12> */
.L_x_2461:
        /* <DEDUP_REMOVED lines=11> */
.L_x_2462:
[----:B------:R2:W-:Y:S01]  /*12e30*/  SYNCS.ARRIVE.TRANS64.A1T0 RZ, [R0+URZ+0x29870], RZ ;  /* 0x029870ff00ff79a7 */ /* 0x0005e2000810003f */
[----:B------:R-:W-:Y:S05]  /*12e40*/  @!P6 BRA `(.L_x_2463) ;  /* 0x000000000004e947 */ /* 0x000fea0003800000 */
[----:B------:R-:W-:Y:S01]  /*12e50*/  BPT.TRAP 0x1 ;  /* 0x000000040000795c */ /* 0x000fe20000300000 */
.L_x_2463:
[----:B------:R-:W3:Y:S01]  /*12e60*/  SYNCS.PHASECHK.TRANS64.TRYWAIT P0, [R0+URZ+0x29840], R31 ;  /* 0x0298401f000075a7 */ /* 0x000ee2000800017f */
[----:B------:R-:W-:Y:S04]  /*12e70*/  BSSY B0, `(.L_x_2464) ;  /* 0x0000002000007945 */ /* 0x000fe80003800000 */
[----:B---3--:R-:W-:Y:S05]  /*12e80*/  @!P0 BRA `(.L_x_2465) ;  /* 0x0000004800cc8947 */ /* 0x008fea0003800000 */
.L_x_2552:
[----:B------:R-:W-:Y:S05]  /*12e90*/  BSYNC B0 ;  /* 0x0000000000007941 */ /* 0x000fea0003800000 */
.L_x_2464:
        /* <DEDUP_REMOVED lines=11> */
[----:B------:R-:W-:-:S03]  /*12f50*/  IMAD R8, R7, UR5, R8 ;  /* 0x0000000507087c24 */ /* 0x000fc6000f8e0208 */
[----:B------:R-:W-:Y:S01]  /*12f60*/  IADD3 R5, R3, R4, RZ ;  /* 0x0000000403057210 */ /* 0x000fe20007ffe0ff */
        /* <DEDUP_REMOVED lines=67> */
.L_x_2564:
[----:B------:R-:W-:Y:S01]  /*133a0*/  LOP3.LUT P0, RZ, R23, 0x100, RZ, 0xc0, !PT ;  /* 0x0000010017ff7812 */ /* 0x000fe2000780c0ff */
[----:B------:R-:W-:-:S12]  /*133b0*/  BSSY B0, `(.L_x_2467) ;  /* 0x000000e000007945 */ /* 0x000fd80003800000 */
[----:B------:R-:W-:Y:S05]  /*133c0*/  @!P0 BRA `(.L_x_2468) ;  /* 0x0000000000308947 */ /* 0x000fea0003800000 */
[C---:B------:R-:W-:Y:S01]  /*133d0*/  LOP3.LUT P3, RZ, R23.reuse, 0x10, RZ, 0xc0, !PT ;  /* 0x0000001017ff7812 */ /* 0x040fe2000786c0ff */
[----:B------:R-:W-:Y:S01]  /*133e0*/  IMAD.IADD R5, R22, 0x1, R4 ;  /* 0x0000000116057824 */ /* 0x000fe200078e0204 */
[C---:B------:R-:W-:Y:S02]  /*133f0*/  LOP3.LUT P2, RZ, R23.reuse, 0x8, RZ, 0xc0, !PT ;  /* 0x0000000817ff7812 */ /* 0x040fe4000784c0ff */
[----:B------:R-:W-:Y:S02]  /*13400*/  LOP3.LUT P1, RZ, R23, 0x4, RZ, 0xc0, !PT ;  /* 0x0000000417ff7812 */ /* 0x000fe4000782c0ff */
[----:B----4-:R-:W-:-:S05]  /*13410*/  IADD3 R2, P0, R37, R14, RZ ;  /* 0x0000000e25027210 */ /* 0x010fca0007f1e0ff */
[----:B------:R-:W-:-:S05]  /*13420*/  IMAD.X R3, RZ, RZ, R7, P0 ;  /* 0x000000ffff037224 */ /* 0x000fca00000e0607 */
[----:B------:R-:W-:Y:S01]  /*13430*/  @!PT LDS RZ, [RZ] ;  /* 0x00000000fffff984 */ /* 0x000fe20000000800 */
[----:B------:R-:W-:Y:S01]  /*13440*/  @!PT LDS RZ, [RZ] ;  /* 0x00000000fffff984 */ /* 0x000fe20000000800 */
[----:B------:R-:W-:Y:S01]  /*13450*/  @!PT LDS RZ, [RZ] ;  /* 0x00000000fffff984 */ /* 0x000fe20000000800 */
[----:B------:R4:W-:Y:S04]  /*13460*/  LDGSTS.E.BYPASS.LTC128B.128 [R5+0x1c400], desc[UR54][R2.64], !P3 ;  /* 0x1c40000002057fae */ /* 0x0009e8000d901d76 */
[----:B------:R4:W-:Y:S04]  /*13470*/  LDGSTS.E.BYPASS.LTC128B.128 [R5+0x1ec00], desc[UR54][R2.64+0x40], !P2 ;  /* 0x1ec0004002057fae */ /* 0x0009e8000d101d76 */
[----:B------:R4:W-:Y:S02]  /*13480*/  LDGSTS.E.BYPASS.LTC128B.128 [R5+0x21400], desc[UR54][R2.64+0x80], !P1 ;  /* 0x2140008002057fae */ /* 0x0009e4000c901d76 */
.L_x_2468:
[----:B------:R-:W-:Y:S05]  /*13490*/  BSYNC B0 ;  /* 0x0000000000007941 */ /* 0x000fea0003800000 */
.L_x_2467:
[----:B------:R-:W-:Y:S01]  /*134a0*/  NOP ;  /* 0x0000000000007918 */ /* 0x000fe20000000000 */
[----:B------:R-:W-:-:S13]  /*134b0*/  PLOP3.LUT P0, PT, PT, PT, PT, 0x80, 0x0 ;  /* 0x000000000000781c */ /* 0x000fda0003f0f070 */
.L_x_2469:
        /* <DEDUP_REMOVED lines=11> */
.L_x_2470:
        /* <DEDUP_REMOVED lines=33> */
[----:B01----:R-:W-:Y:S05]  /*13780*/  CALL.ABS.NOINC R2 ;  /* 0x0000000002007343 */ /* 0x003fea0003c00000 */
.L_x_2472:
[----:B------:R-:W-:Y:S05]  /*13790*/  BSYNC B6 ;  /* 0x0000000000067941 */ /* 0x000fea0003800000 */
.L_x_2471:
[----:B------:R0:W5:Y:S01]  /*137a0*/  LDL R8, [R1+0x18] ;  /* 0x0000180001087983 */ /* 0x0001620000100800 */
[----:B------:R-:W-:Y:S01]  /*137b0*/  UISETP.NE.AND UP0, UPT, UR49, URZ, UPT ;  /* 0x0000003f3100728c */ /* 0x000fe2000bf05270 */
[----:B------:R-:W2:Y:S01]  /*137c0*/  S2R R2, SR_TID.X ;  /* 0x0000000000027919 */ /* 0x000ea20000002100 */
[----:B------:R-:W-:Y:S01]  /*137d0*/  R2UR UR6, R34 ;  /* 0x00000000220672ca */ /* 0x000fe200000e0000 */
[----:B------:R-:W-:-:S03]  /*137e0*/  ULDC.64 UR8, c[0x0][0x2d8] ;  /* 0x0000b60000087ab9 */ /* 0x000fc60000000a00 */
[----:B------:R-:W-:Y:S01]  /*137f0*/  PLOP3.LUT P0, PT, PT, PT, UP0, 0x80, 0x0 ;  /* 0x000000000000781c */ /* 0x000fe20003f0f008 */
[----:B------:R-:W3:Y:S04]  /*13800*/  LDC R4, c[0x0][0x448] ;  /* 0x00011200ff047b82 */ /* 0x000ee80000000800 */
[----:B------:R-:W-:Y:S01]  /*13810*/  @UP0 ULDC UR4, c[0x0][0x44c] ;  /* 0x0001130000040ab9 */ /* 0x000fe20000000800 */
[C---:B------:R-:W-:Y:S02]  /*13820*/  R2UR UR7, R18.reuse ;  /* 0x00000000120772ca */ /* 0x040fe400000e0000 */
[----:B------:R-:W-:Y:S02]  /*13830*/  R2UR UR10, R18 ;  /* 0x00000000120a72ca */ /* 0x000fe400000e0000 */
[C---:B--2---:R-:W-:Y:S01]  /*13840*/  LOP3.LUT R19, R2.reuse, 0x7f, RZ, 0xc0, !PT ;  /* 0x0000007f02137812 */ /* 0x044fe200078ec0ff */
[----:B------:R-:W-:-:S03]  /*13850*/  IMAD.SHL.U32 R2, R2, 0x20, RZ ;  /* 0x0000002002027824 */ /* 0x000fc600078e00ff */
[----:B------:R-:W-:-:S04]  /*13860*/  SHF.R.U32.HI R19, RZ, 0x2, R19 ;  /* 0x00000002ff137819 */ /* 0x000fc80000011613 */
[----:B------:R-:W-:-:S05]  /*13870*/  LOP3.LUT R2, R19, 0x60, R2, 0xf8, !PT ;  /* 0x0000006013027812 */ /* 0x000fca00078ef802 */
[----:B------:R-:W-:-:S04]  /*13880*/  IMAD R7, R17, 0x80, R2 ;  /* 0x0000008011077824 */ /* 0x000fc800078e0202 */
[----:B------:R-:W-:Y:S01]  /*13890*/  @P0 IMAD.HI.U32 R0, R7, UR4, RZ ;  /* 0x0000000407000c27 */ /* 0x000fe2000f8e00ff */
[----:B------:R-:W-:Y:S01]  /*138a0*/  PLOP3.LUT P0, PT, PT, PT, UP0, 0x80, 0x0 ;  /* 0x000000000000781c */ /* 0x000fe20003f0f008 */
[----:B------:R-:W-:Y:S01]  /*138b0*/  @UP0 ULDC UR4, c[0x0][0x450] ;  /* 0x0001140000040ab9 */ /* 0x000fe20000000800 */
[----:B------:R-:W-:Y:S01]  /*138c0*/  UIMAD UR6, UR6, UR8, URZ ;  /* 0x00000008060672a4 */ /* 0x000fe2000f8e023f */
[----:B------:R-:W-:Y:S01]  /*138d0*/  IMAD.MOV.U32 R2, RZ, RZ, R7 ;  /* 0x000000ffff027224 */ /* 0x000fe200078e0007 */
[----:B------:R-:W-:Y:S02]  /*138e0*/  UMOV UR5, UR45 ;  /* 0x0000002d00057c82 */ /* 0x000fe40008000000 */
[----:B------:R-:W-:-:S07]  /*138f0*/  UIMAD UR6, UR10, UR9, UR6 ;  /* 0x000000090a0672a4 */ /* 0x000fce000f8e0206 */
[----:B------:R-:W-:Y:S01]  /*13900*/  @P0 SHF.R.U32.HI R2, RZ, UR4, R0 ;  /* 0x00000004ff020c19 */ /* 0x000fe20008011600 */
[----:B------:R-:W-:Y:S02]  /*13910*/  UMOV UR4, UR36 ;  /* 0x0000002400047c82 */ /* 0x000fe40008000000 */
[----:B------:R-:W-:-:S03]  /*13920*/  UIMAD.WIDE.U32 UR4, UR7, UR8, UR4 ;  /* 0x00000008070472a5 */ /* 0x000fc6000f8e0004 */
[----:B------:R-:W-:Y:S01]  /*13930*/  ULDC.64 UR8, c[0x0][0x2e0] ;  /* 0x0000b80000087ab9 */ /* 0x000fe20000000a00 */
[----:B------:R-:W-:Y:S02]  /*13940*/  UIADD3 UR5, UR5, UR6, URZ ;  /* 0x0000000605057290 */ /* 0x000fe4000fffe03f */
[----:B------:R-:W-:Y:S01]  /*13950*/  UIMAD UR7, UR44, UR8, URZ ;  /* 0x000000082c0772a4 */ /* 0x000fe2000f8e023f */
[----:B------:R-:W-:Y:S01]  /*13960*/  SHF.R.S32.HI R0, RZ, 0x1f, R2 ;  /* 0x0000001fff007819 */ /* 0x000fe20000011402 */
[----:B------:R-:W-:Y:S01]  /*13970*/  UIMAD.WIDE.U32 UR4, UR43, UR8, UR4 ;  /* 0x000000082b0472a5 */ /* 0x000fe2000f8e0004 */
[----:B------:R-:W2:Y:S01]  /*13980*/  S2R R19, SR_TID.X ;  /* 0x0000000000137919 */ /* 0x000ea20000002100 */
[----:B------:R-:W-:-:S03]  /*13990*/  UIMAD UR7, UR43, UR9, UR7 ;  /* 0x000000092b0772a4 */ /* 0x000fc6000f8e0207 */
[----:B------:R-:W-:Y:S01]  /*139a0*/  ULDC.64 UR8, c[0x0][0x2d0] ;  /* 0x0000b40000087ab9 */ /* 0x000fe20000000a00 */
[----:B------:R-:W-:Y:S01]  /*139b0*/  UIADD3 UR5, UR5, UR7, URZ ;  /* 0x0000000705057290 */ /* 0x000fe2000fffe03f */
[----:B------:R-:W-:Y:S02]  /*139c0*/  IMAD R5, R0, UR8, RZ ;  /* 0x0000000800057c24 */ /* 0x000fe4000f8e02ff */
[----:B------:R-:W-:Y:S02]  /*139d0*/  IMAD.U32 R3, RZ, RZ, UR8 ;  /* 0x00000008ff037e24 */ /* 0x000fe4000f8e00ff */
[----:B------:R-:W-:Y:S02]  /*139e0*/  IMAD.MOV R0, RZ, RZ, -R2 ;  /* 0x000000ffff007224 */ /* 0x000fe400078e0a02 */
[C---:B------:R-:W-:Y:S02]  /*139f0*/  IMAD R5, R2.reuse, UR9, R5 ;  /* 0x0000000902057c24 */ /* 0x040fe4000f8e0205 */
[----:B------:R-:W-:Y:S01]  /*13a00*/  IMAD.WIDE.U32 R2, R2, R3, UR4 ;  /* 0x0000000402027e25 */ /* 0x000fe2000f8e0003 */
[----:B------:R-:W-:-:S03]  /*13a10*/  ULDC.64 UR4, c[0x0][0x2c8] ;  /* 0x0000b20000047ab9 */ /* 0x000fc60000000a00 */
[----:B---3--:R-:W-:Y:S02]  /*13a20*/  IMAD R0, R4, R0, R7 ;  /* 0x0000000004007224 */ /* 0x008fe400078e0207 */
[----:B------:R-:W-:-:S03]  /*13a30*/  IMAD.IADD R3, R3, 0x1, R5 ;  /* 0x0000000103037824 */ /* 0x000fc600078e0205 */
[----:B------:R-:W-:Y:S01]  /*13a40*/  SHF.R.S32.HI R5, RZ, 0x1f, R0 ;  /* 0x0000001fff057819 */ /* 0x000fe20000011400 */
[----:B------:R-:W-:-:S04]  /*13a50*/  IMAD.WIDE.U32 R2, R0, UR4, R2 ;  /* 0x0000000400027c25 */ /* 0x000fc8000f8e0002 */
[----:B------:R-:W-:-:S04]  /*13a60*/  IMAD R5, R5, UR4, RZ ;  /* 0x0000000405057c24 */ /* 0x000fc8000f8e02ff */
        /* <DEDUP_REMOVED lines=16> */
[----:B------:R-:W-:Y:S01]  /*13b70*/  IMAD R17, R17, 0x80, R9 ;  /* 0x0000008011117824 */ /* 0x000fe200078e0209 */
[----:B------:R-:W2:Y:S03]  /*13b80*/  SHFL.IDX PT, R2, R5, RZ, 0x1c1f ;  /* 0x001c1fff05027589 */ /* 0x000ea600000e0000 */
[C---:B------:R-:W-:Y:S01]  /*13b90*/  VIADD R7, R17.reuse, 0x20 ;  /* 0x0000002011077836 */ /* 0x040fe20000000000 */
[----:B------:R-:W-:Y:S01]  /*13ba0*/  ISETP.GE.AND P0, PT, R17, R4, PT ;  /* 0x000000041100720c */ /* 0x000fe20003f06270 */
[----:B------:R-:W3:-:S12]  /*13bb0*/  SHFL.IDX PT, R14, R0, 0x1, 0x1c1f ;  /* 0x003c1f00000e7f89 */ /* 0x000ed800000e0000 */
[----:B0-----:R-:W-:-:S05]  /*13bc0*/  @!P0 IADD3 R6, P4, R37, R3, RZ ;  /* 0x0000000325068210 */ /* 0x001fca0007f9e0ff */
[----:B--2---:R-:W-:Y:S02]  /*13bd0*/  @!P0 IMAD.X R3, RZ, RZ, R2, P4 ;  /* 0x000000ffff038224 */ /* 0x004fe400020e0602 */
[----:B------:R-:W-:-:S05]  /*13be0*/  @!P0 IMAD.MOV.U32 R2, RZ, RZ, R6 ;  /* 0x000000ffff028224 */ /* 0x000fca00078e0006 */
[----:B-----5:R-:W-:Y:S04]  /*13bf0*/  @!P0 LDGSTS.E.BYPASS.LTC128B.128 [R8+0x14400], desc[UR54][R2.64], !P3 ;  /* 0x1440000002088fae */ /* 0x020fe8000d901d76 */
[----:B------:R-:W-:Y:S04]  /*13c00*/  @!P0 LDGSTS.E.BYPASS.LTC128B.128 [R8+0x16400], desc[UR54][R2.64+0x40], !P2 ;  /* 0x1640004002088fae */ /* 0x000fe8000d101d76 */
[----:B------:R0:W-:Y:S01]  /*13c10*/  @!P0 LDGSTS.E.BYPASS.LTC128B.128 [R8+0x18400], desc[UR54][R2.64+0x80], !P1 ;  /* 0x1840008002088fae */ /* 0x0001e2000c901d76 */
[----:B------:R-:W-:-:S03]  /*13c20*/  ISETP.GE.AND P0, PT, R7, R4, PT ;  /* 0x000000040700720c */ /* 0x000fc60003f06270 */
[----:B0-----:R-:W0:Y:S10]  /*13c30*/  SHFL.IDX PT, R2, R5, 0x1, 0x1c1f ;  /* 0x003c1f0005027f89 */ /* 0x001e3400000e0000 */
[----:B---3--:R-:W-:-:S05]  /*13c40*/  @!P0 IADD3 R14, P4, R37, R14, RZ ;  /* 0x0000000e250e8210 */ /* 0x008fca0007f9e0ff */
[----:B0-----:R-:W-:Y:S02]  /*13c50*/  @!P0 IMAD.X R7, RZ, RZ, R2, P4 ;  /* 0x000000ffff078224 */ /* 0x001fe400020e0602 */
[----:B------:R-:W-:Y:S02]  /*13c60*/  @!P0 IMAD.MOV.U32 R2, RZ, RZ, R14 ;  /* 0x000000ffff028224 */ /* 0x000fe400078e000e */
[----:B------:R-:W-:Y:S01]  /*13c70*/  @!P0 IMAD.MOV.U32 R3, RZ, RZ, R7 ;  /* 0x000000ffff038224 */ /* 0x000fe200078e0007 */
[----:B------:R-:W0:Y:S01]  /*13c80*/  SHFL.IDX PT, R14, R0, 0x2, 0x1c1f ;  /* 0x005c1f00000e7f89 */ /* 0x000e2200000e0000 */
[----:B------:R-:W-:-:S03]  /*13c90*/  VIADD R7, R17, 0x40 ;  /* 0x0000004011077836 */ /* 0x000fc60000000000 */
        /* <DEDUP_REMOVED lines=14> */
.L_x_2573:
[----:B------:R-:W-:Y:S01]  /*13d80*/  VIADD R17, R17, 0x60 ;  /* 0x0000006011117836 */ /* 0x000fe20000000000 */
[----:B------:R-:W-:Y:S04]  /*13d90*/  BSSY B0, `(.L_x_2474) ;  /* 0x000000b000007945 */ /* 0x000fe80003800000 */
        /* <DEDUP_REMOVED lines=10> */
.L_x_2475:
[----:B------:R-:W-:Y:S05]  /*13e40*/  BSYNC B0 ;  /* 0x0000000000007941 */ /* 0x000fea0003800000 */
.L_x_2474:
[----:B------:R-:W-:Y:S01]  /*13e50*/  NOP ;  /* 0x0000000000007918 */ /* 0x000fe20000000000 */
[----:B------:R-:W-:-:S13]  /*13e60*/  PLOP3.LUT P0, PT, PT, PT, PT, 0x80, 0x0 ;  /* 0x000000000000781c */ /* 0x000fda0003f0f070 */
.L_x_2476:
        /* <DEDUP_REMOVED lines=18> */
.L_x_2574:
[----:B------:R-:W-:Y:S05]  /*13f90*/  BSYNC B0 ;  /* 0x0000000000007941 */ /* 0x000fea0003800000 */
.L_x_2477:
[----:B------:R-:W-:-:S06]  /*13fa0*/  UISETP.GE.AND UP0, UPT, UR41, 0x2, UPT ;  /* 0x000000022900788c */ /* 0x000fcc000bf06270 */
[----:B------:R-:W-:-:S13]  /*13fb0*/  PLOP3.LUT P0, PT, PT, PT, UP0, 0x40, 0x0 ;  /* 0x000000000000781c */ /* 0x000fda0003f0e808 */
[----:B------:R-:W-:Y:S05]  /*13fc0*/  @P0 BRA `(.L_x_2479) ;  /* 0x0000001400cc0947 */ /* 0x000fea0003800000 */
[----:B------:R-:W-:Y:S01]  /*13fd0*/  UIADD3 UR4, UR41, -0x2, URZ ;  /* 0xfffffffe29047890 */ /* 0x000fe2000fffe03f */
[----:B------:R-:W-:Y:S02]  /*13fe0*/  IMAD.MOV.U32 R20, RZ, RZ, R33 ;  /* 0x000000ffff147224 */ /* 0x000fe400078e0021 */
[----:B------:R-:W-:-:S03]  /*13ff0*/  IMAD.MOV.U32 R19, RZ, RZ, R28 ;  /* 0x000000ffff137224 */ /* 0x000fc600078e001c */
[----:B------:R-:W-:-:S07]  /*14000*/  MOV R31, UR4 ;  /* 0x00000004001f7c02 */ /* 0x000fce0008000f00 */
.L_x_2499:
        /* <DEDUP_REMOVED lines=16> */
[----:B------:R-:W-:Y:S02]  /*14110*/  IMAD R2, R31, R2, UR38 ;  /* 0x000000261f027e24 */ /* 0x000fe4000f8e0202 */
[----:B---3--:R-:W-:-:S05]  /*14120*/  IMAD.SHL.U32 R9, R8, 0x20, RZ ;  /* 0x0000002008097824 */ /* 0x008fca00078e00ff */
        /* <DEDUP_REMOVED lines=50> */
.L_x_2480:
[----:B------:R-:W-:Y:S01]  /*14450*/  IMAD R0, R28, 0x8, R22 ;  /* 0x000000081c007824 */ /* 0x000fe200078e0216 */
[----:B------:R-:W-:Y:S01]  /*14460*/  SHF.L.U32 R30, R33, 0x1f, RZ ;  /* 0x0000001f211e7819 */ /* 0x000fe200000006ff */
[----:B------:R-:W-:Y:S01]  /*14470*/  BSSY B0, `(.L_x_2481) ;  /* 0x0000004000007945 */ /* 0x000fe20003800000 */
[----:B------:R-:W-:Y:S02]  /*14480*/  SHF.R.S32.HI R27, RZ, 0x1f, R4 ;  /* 0x0000001fff1b7819 */ /* 0x000fe40000011404 */
[----:B------:R-:W0:Y:S02]  /*14490*/  SYNCS.PHASECHK.TRANS64.TRYWAIT P0, [R0+URZ+0x29880], R30 ;  /* 0x0298801e000075a7 */ /* 0x000e24000800017f */
[----:B0-----:R-:W-:Y:S05]  /*144a0*/  @!P0 BRA `(.L_x_2482) ;  /* 0x0000004000888947 */ /* 0x001fea0003800000 */
.L_x_2575:
[----:B------:R-:W-:Y:S05]  /*144b0*/  BSYNC B0 ;  /* 0x0000000000007941 */ /* 0x000fea0003800000 */
.L_x_2481:
        /* <DEDUP_REMOVED lines=67> */
.L_x_2587:
        /* <DEDUP_REMOVED lines=9> */
.L_x_2484:
        /* <DEDUP_REMOVED lines=11> */
.L_x_2485:
[----:B------:R2:W-:Y:S01]  /*14a30*/  SYNCS.ARRIVE.TRANS64.A1T0 RZ, [R0+URZ+0x29870], RZ ;  /* 0x029870ff00ff79a7 */ /* 0x0005e2000810003f */
[----:B------:R-:W-:Y:S05]  /*14a40*/  @!P3 BRA `(.L_x_2486) ;  /* 0x000000000004b947 */ /* 0x000fea0003800000 */
[----:B------:R-:W-:Y:S01]  /*14a50*/  BPT.TRAP 0x1 ;  /* 0x000000040000795c */ /* 0x000fe20000300000 */
.L_x_2486:
[----:B------:R-:W3:Y:S01]  /*14a60*/  SYNCS.PHASECHK.TRANS64.TRYWAIT P0, [R0+URZ+0x29840], R30 ;  /* 0x0298401e000075a7 */ /* 0x000ee2000800017f */
[----:B------:R-:W-:Y:S04]  /*14a70*/  BSSY B0, `(.L_x_2487) ;  /* 0x0000002000007945 */ /* 0x000fe80003800000 */
[----:B---3--:R-:W-:Y:S05]  /*14a80*/  @!P0 BRA `(.L_x_2488) ;  /* 0x0000004000988947 */ /* 0x008fea0003800000 */
.L_x_2588:
[----:B------:R-:W-:Y:S05]  /*14a90*/  BSYNC B0 ;  /* 0x0000000000007941 */ /* 0x000fea0003800000 */
.L_x_2487:
        /* <DEDUP_REMOVED lines=14> */
[----:B------:R-:W-:Y:S02]  /*14b80*/  IMAD.MOV.U32 R4, RZ, RZ, R2 ;  /* 0x000000ffff047224 */ /* 0x000fe400078e0002 */
[----:B------:R-:W-:Y:S02]  /*14b90*/  IMAD.IADD R5, R3, 0x1, R5 ;  /* 0x0000000103057824 */ /* 0x000fe400078e0205 */
        /* <DEDUP_REMOVED lines=51> */
.L_x_2600:
        /* <DEDUP_REMOVED lines=10> */
.L_x_2490:
        /* <DEDUP_REMOVED lines=11> */
.L_x_2491:
[----:B------:R0:W-:Y:S02]  /*15020*/  SYNCS.ARRIVE.TRANS64.A1T0 RZ, [R0+URZ+0x29830], RZ ;  /* 0x029830ff00ff79a7 */ /* 0x0001e4000810003f */
[----:B0-23--:R-:W-:-:S05]  /*15030*/  IMAD.U32 R0, RZ, RZ, UR47 ;  /* 0x0000002fff007e24 */ /* 0x00dfca000f8e00ff */
[----:B------:R-:W-:-:S13]  /*15040*/  ISETP.NE.AND P0, PT, R0, 0x3, PT ;  /* 0x000000030000780c */ /* 0x000fda0003f05270 */
[----:B------:R-:W-:Y:S05]  /*15050*/  @!P0 BRA `(.L_x_2492) ;  /* 0x0000000000048947 */ /* 0x000fea0003800000 */
[----:B------:R-:W-:Y:S01]  /*15060*/  BPT.TRAP 0x1 ;  /* 0x000000040000795c */ /* 0x000fe20000300000 */
.L_x_2492:
[----:B------:R-:W-:Y:S01]  /*15070*/  LOP3.LUT R0, R20, 0x1, RZ, 0x3c, !PT ;  /* 0x0000000114007812 */ /* 0x000fe200078e3cff */
[----:B------:R-:W-:Y:S01]  /*15080*/  IMAD R3, R19, 0x8, R22 ;  /* 0x0000000813037824 */ /* 0x000fe200078e0216 */
[----:B------:R-:W-:Y:S02]  /*15090*/  BSSY B0, `(.L_x_2493) ;  /* 0x0000004000007945 */ /* 0x000fe40003800000 */
[----:B------:R-:W-:-:S04]  /*150a0*/  SHF.L.U32 R0, R0, 0x1f, RZ ;  /* 0x0000001f00007819 */ /* 0x000fc800000006ff */
[----:B------:R-:W0:Y:S02]  /*150b0*/  SYNCS.PHASECHK.TRANS64.TRYWAIT P1, [R3+URZ+0x29870], R0 ;  /* 0x02987000030075a7 */ /* 0x000e24000802017f */
[----:B0-----:R-:W-:Y:S05]  /*150c0*/  @!P1 BRA `(.L_x_2494) ;  /* 0x0000004000989947 */ /* 0x001fea0003800000 */
.L_x_2601:
[----:B------:R-:W-:Y:S05]  /*150d0*/  BSYNC B0 ;  /* 0x0000000000007941 */ /* 0x000fea0003800000 */
.L_x_2493:
[----:B------:R-:W-:-:S05]  /*150e0*/  IMAD.U32 R2, RZ, RZ, UR46 ;  /* 0x0000002eff027e24 */ /* 0x000fca000f8e00ff */
[----:B------:R-:W-:-:S13]  /*150f0*/  ISETP.NE.AND P1, PT, R2, 0x3, PT ;  /* 0x000000030200780c */ /* 0x000fda0003f25270 */
[----:B------:R-:W-:Y:S05]  /*15100*/  @!P1 BRA `(.L_x_2495) ;  /* 0x0000000000049947 */ /* 0x000fea0003800000 */
[----:B------:R-:W-:Y:S01]  /*15110*/  BPT.TRAP 0x1 ;  /* 0x000000040000795c */ /* 0x000fe20000300000 */
.L_x_2495:
[----:B0-----:R-:W-:Y:S01]  /*15120*/  SHF.L.U32 R0, R20, 0x1f, RZ ;  /* 0x0000001f14007819 */ /* 0x001fe200000006ff */
[----:B------:R-:W-:-:S03]  /*15130*/  IMAD R12, R19, 0x5000, RZ ;  /* 0x00005000130c7824 */ /* 0x000fc600078e02ff */
[----:B------:R-:W0:Y:S02]  /*15140*/  SYNCS.PHASECHK.TRANS64.TRYWAIT P1, [R3+URZ+0x29860], R0 ;  /* 0x02986000030075a7 */ /* 0x000e24000802017f */
[----:B0-----:R-:W-:Y:S05]  /*15150*/  @!P1 BRA `(.L_x_2496) ;  /* 0x0000004000889947 */ /* 0x001fea0003800000 */
.L_x_2602:
        /* <DEDUP_REMOVED lines=79> */
.L_x_2497:
[----:B-1----:R1:W-:Y:S01]  /*15650*/  SYNCS.ARRIVE.TRANS64.A1T0 RZ, [R3+URZ+0x29850], RZ ;  /* 0x029850ff03ff79a7 */ /* 0x0023e2000810003f */
[----:B------:R-:W-:Y:S06]  /*15660*/  BAR.SYNC.DEFER_BLOCKING 0x2, 0x80 ;  /* 0x0082000000007b1d */ /* 0x000fec0000010000 */
[----:B------:R-:W-:Y:S05]  /*15670*/  @!P0 BRA `(.L_x_2498) ;  /* 0x0000000000048947 */ /* 0x000fea0003800000 */
[----:B------:R-:W-:Y:S01]  /*15680*/  BPT.TRAP 0x1 ;  /* 0x000000040000795c */ /* 0x000fe20000300000 */
.L_x_2498:
[----:B------:R-:W2:Y:S01]  /*15690*/  LDL R0, [R1+0x4] ;  /* 0x0000040001007983 */ /* 0x000ea20000100800 */
[----:B-1----:R-:W-:Y:S02]  /*156a0*/  VIADD R3, R3, 0x29880 ;  /* 0x0002988003037836 */ /* 0x002fe40000000000 */
[----:B------:R-:W-:Y:S02]  /*156b0*/  IMAD.MOV.U32 R20, RZ, RZ, R33 ;  /* 0x000000ffff147224 */ /* 0x000fe400078e0021 */
[----:B------:R-:W-:Y:S01]  /*156c0*/  IMAD.MOV.U32 R19, RZ, RZ, R28 ;  /* 0x000000ffff137224 */ /* 0x000fe200078e001c */
[----:B--2---:R-:W-:-:S04]  /*156d0*/  PRMT R3, R0, 0x654, R3 ;  /* 0x0000065400037816 */ /* 0x004fc80000000003 */
[----:B------:R2:W-:Y:S01]  /*156e0*/  SYNCS.ARRIVE.TRANS64.RED.A1T0 RZ, [R3+URZ], RZ ;  /* 0x000000ff03ff79a7 */ /* 0x0005e2000810043f */
[----:B------:R-:W-:Y:S05]  /*156f0*/  @P2 BRA `(.L_x_2499) ;  /* 0xffffffe800442947 */ /* 0x000fea000383ffff */
.L_x_2479:
[----:B------:R-:W4:Y:S01]  /*15700*/  S2R R0, SR_TID.X ;  /* 0x0000000000007919 */ /* 0x000f220000002100 */
[----:B------:R-:W-:Y:S01]  /*15710*/  BSSY B0, `(.L_x_2500) ;  /* 0x0000012000007945 */ /* 0x000fe20003800000 */
[----:B----4-:R-:W-:Y:S01]  /*15720*/  LOP3.LUT R2, R0, 0x7f, RZ, 0xc0, !PT ;  /* 0x0000007f00027812 */ /* 0x010fe200078ec0ff */
[----:B------:R-:W-:-:S03]  /*15730*/  IMAD.U32 R0, RZ, RZ, UR47 ;  /* 0x0000002fff007e24 */ /* 0x000fc6000f8e00ff */
        /* <DEDUP_REMOVED lines=15> */
.L_x_2501:
[----:B------:R-:W-:Y:S05]  /*15830*/  BSYNC B0 ;  /* 0x0000000000007941 */ /* 0x000fea0003800000 */
.L_x_2500:
[----:B------:R-:W-:Y:S05]  /*15840*/  @!P0 BRA `(.L_x_2502) ;  /* 0x0000000000048947 */ /* 0x000fea0003800000 */
[----:B------:R-:W-:Y:S01]  /*15850*/  BPT.TRAP 0x1 ;  /* 0x000000040000795c */ /* 0x000fe20000300000 */
.L_x_2502:
[----:B------:R-:W-:Y:S01]  /*15860*/  LOP3.LUT R0, R33, 0x1, RZ, 0x3c, !PT ;  /* 0x0000000121007812 */ /* 0x000fe200078e3cff */
[----:B0-----:R-:W-:Y:S01]  /*15870*/  IMAD R17, R28, 0x8, R22 ;  /* 0x000000081c117824 */ /* 0x001fe200078e0216 */
[----:B------:R-:W-:Y:S02]  /*15880*/  BSSY B0, `(.L_x_2503) ;  /* 0x0000004000007945 */ /* 0x000fe40003800000 */
[----:B------:R-:W-:-:S04]  /*15890*/  SHF.L.U32 R0, R0, 0x1f, RZ ;  /* 0x0000001f00007819 */ /* 0x000fc800000006ff */
[----:B------:R-:W0:Y:S02]  /*158a0*/  SYNCS.PHASECHK.TRANS64.TRYWAIT P1, [R17+URZ+0x29870], R0 ;  /* 0x02987000110075a7 */ /* 0x000e24000802017f */
[----:B0-----:R-:W-:Y:S05]  /*158b0*/  @!P1 BRA `(.L_x_2504) ;  /* 0x0000003800c49947 */ /* 0x001fea0003800000 */
.L_x_2603:
[----:B------:R-:W-:Y:S05]  /*158c0*/  BSYNC B0 ;  /* 0x0000000000007941 */ /* 0x000fea0003800000 */
.L_x_2503:
[----:B------:R-:W-:-:S05]  /*158d0*/  IMAD.U32 R2, RZ, RZ, UR46 ;  /* 0x0000002eff027e24 */ /* 0x000fca000f8e00ff */
[----:B------:R-:W-:-:S13]  /*158e0*/  ISETP.NE.AND P1, PT, R2, 0x3, PT ;  /* 0x000000030200780c */ /* 0x000fda0003f25270 */
[----:B------:R-:W-:Y:S05]  /*158f0*/  @!P1 BRA `(.L_x_2505) ;  /* 0x0000000000049947 */ /* 0x000fea0003800000 */
[----:B------:R-:W-:Y:S01]  /*15900*/  BPT.TRAP 0x1 ;  /* 0x000000040000795c */ /* 0x000fe20000300000 */
.L_x_2505:
[----:B0-----:R-:W-:-:S04]  /*15910*/  SHF.L.U32 R0, R33, 0x1f, RZ ;  /* 0x0000001f21007819 */ /* 0x001fc800000006ff */
[----:B------:R-:W0:Y:S02]  /*15920*/  SYNCS.PHASECHK.TRANS64.TRYWAIT P1, [R17+URZ+0x29860], R0 ;  /* 0x02986000110075a7 */ /* 0x000e24000802017f */
[----:B0-----:R-:W-:Y:S05]  /*15930*/  @!P1 BRA `(.L_x_2506) ;  /* 0x0000003800b89947 */ /* 0x001fea0003800000 */
.L_x_2604:
        /* <DEDUP_REMOVED lines=80> */
.L_x_2507:
[----:B-1----:R1:W-:Y:S01]  /*15e40*/  SYNCS.ARRIVE.TRANS64.A1T0 RZ, [R17+URZ+0x29850], RZ ;  /* 0x029850ff11ff79a7 */ /* 0x0023e2000810003f */
[----:B------:R-:W-:Y:S06]  /*15e50*/  BAR.SYNC.DEFER_BLOCKING 0x2, 0x80 ;  /* 0x0082000000007b1d */ /* 0x000fec0000010000 */
[----:B------:R-:W-:Y:S05]  /*15e60*/  @!P0 BRA `(.L_x_2508) ;  /* 0x0000000000048947 */ /* 0x000fea0003800000 */
[----:B------:R-:W-:Y:S01]  /*15e70*/  BPT.TRAP 0x1 ;  /* 0x000000040000795c */ /* 0x000fe20000300000 */
.L_x_2508:
        /* <DEDUP_REMOVED lines=9> */
.L_x_2447:
[----:B------:R-:W-:Y:S05]  /*15f10*/  BSYNC B7 ;  /* 0x0000000000077941 */ /* 0x000fea0003800000 */
.L_x_2445:
        /* <DEDUP_REMOVED lines=12> */
.L_x_2509:
[----:B------:R-:W1:Y:S01]  /*15fe0*/  S2R R0, SR_TID.X ;  /* 0x0000000000007919 */ /* 0x000e620000002100 */
[----:B------:R-:W-:Y:S01]  /*15ff0*/  ULDC UR4, c[0x0][0xc3c] ;  /* 0x00030f0000047ab9 */ /* 0x000fe20000000800 */
[----:B0-----:R-:W-:Y:S01]  /*16000*/  IMAD.MOV.U32 R17, RZ, RZ, RZ ;  /* 0x000000ffff117224 */ /* 0x001fe200078e00ff */
[----:B-1----:R-:W-:-:S04]  /*16010*/  LOP3.LUT R6, R0, 0x1f, RZ, 0xc0, !PT ;  /* 0x0000001f00067812 */ /* 0x002fc800078ec0ff */
[C---:B------:R-:W-:Y:S01]  /*16020*/  ISETP.NE.AND P0, PT, R6.reuse, 0x1f, PT ;  /* 0x0000001f0600780c */ /* 0x040fe20003f05270 */
[----:B------:R-:W-:-:S05]  /*16030*/  VIADD R5, R6, UR39 ;  /* 0x0000002706057c36 */ /* 0x000fca0008000000 */
[----:B------:R-:W-:Y:S01]  /*16040*/  ISETP.GE.OR P1, PT, R5, UR4, !P0 ;  /* 0x0000000405007c0c */ /* 0x000fe2000c726670 */
[----:B------:R-:W-:-:S12]  /*16050*/  ULDC UR4, c[0x0][0xc3c] ;  /* 0x00030f0000047ab9 */ /* 0x000fd80000000800 */
[----:B------:R-:W0:Y:S02]  /*16060*/  @!P1 LDC.64 R2, c[0x0][0xc80] ;  /* 0x00032000ff029b82 */ /* 0x000e240000000a00 */
[----:B0-----:R-:W-:-:S05]  /*16070*/  @!P1 IMAD.WIDE R2, R5, 0x4, R2 ;  /* 0x0000000405029825 */ /* 0x001fca00078e0202 */
[----:B------:R-:W2:Y:S01]  /*16080*/  @!P1 LDG.E R17, desc[UR54][R2.64] ;  /* 0x0000003602119981 */ /* 0x000ea2000c1e1900 */
[C---:B------:R-:W-:Y:S02]  /*16090*/  ISETP.NE.AND P1, PT, R6.reuse, RZ, PT ;  /* 0x000000ff0600720c */ /* 0x040fe40003f25270 */
        /* <DEDUP_REMOVED lines=13> */
[----:B------:R-:W-:Y:S04]  /*16170*/  SHFL.IDX PT, R5, R16, RZ, 0x1f ;  /* 0x00001fff10057589 */ /* 0x000fe800000e0000 */
[----:B------:R-:W0:Y:S02]  /*16180*/  SHFL.UP PT, R2, R4, 0x8, RZ ;  /* 0x0500000004027989 */ /* 0x000e2400000e00ff */
[----:B0-----:R-:W-:Y:S02]  /*16190*/  SEL R3, R2, RZ, P4 ;  /* 0x000000ff02037207 */ /* 0x001fe40002000000 */
[----:B------:R-:W-:Y:S03]  /*161a0*/  SHFL.IDX PT, R2, R16, 0x1, 0x1f ;  /* 0x00201f0010027f89 */ /* 0x000fe600000e0000 */
        /* <DEDUP_REMOVED lines=9> */
[----:B------:R-:W-:Y:S05]  /*16240*/  @P6 BRA `(.L_x_2511) ;  /* 0x0000000000946947 */ /* 0x000fea0003800000 */
.L_x_2515:
[----:B------:R-:W-:-:S04]  /*16250*/  UIADD3 UR39, UR39, 0x1f, URZ ;  /* 0x0000001f27277890 */ /* 0x000fc8000fffe03f */
[----:B------:R-:W-:-:S06]  /*16260*/  UISETP.GE.AND UP0, UPT, UR39, UR4, UPT ;  /* 0x000000042700728c */ /* 0x000fcc000bf06270 */
[----:B------:R-:W-:-:S13]  /*16270*/  PLOP3.LUT P6, PT, PT, PT, UP0, 0x40, 0x0 ;  /* 0x000000000000781c */ /* 0x000fda0003fce808 */
[----:B------:R-:W-:Y:S05]  /*16280*/  @!P6 BRA `(.L_x_2512) ;  /* 0x0000000400c8e947 */ /* 0x000fea0003800000 */
[----:B------:R-:W0:Y:S01]  /*16290*/  S2R R0, SR_TID.X ;  /* 0x0000000000007919 */ /* 0x000e220000002100 */
[----:B------:R-:W-:Y:S01]  /*162a0*/  BSSY B0, `(.L_x_2513) ;  /* 0x0000009000007945 */ /* 0x000fe20003800000 */
[----:B------:R-:W-:Y:S01]  /*162b0*/  IMAD.MOV.U32 R17, RZ, RZ, RZ ;  /* 0x000000ffff117224 */ /* 0x000fe200078e00ff */
[----:B0-----:R-:W-:-:S04]  /*162c0*/  LOP3.LUT R0, R0, 0x1f, RZ, 0xc0, !PT ;  /* 0x0000001f00007812 */ /* 0x001fc800078ec0ff */
[----:B------:R-:W-:-:S04]  /*162d0*/  IADD3 R7, R0, UR39, RZ ;  /* 0x0000002700077c10 */ /* 0x000fc8000fffe0ff */
[----:B------:R-:W-:-:S13]  /*162e0*/  ISETP.GE.OR P6, PT, R7, UR4, !P0 ;  /* 0x0000000407007c0c */ /* 0x000fda000c7c6670 */
[----:B------:R-:W-:Y:S05]  /*162f0*/  @P6 BRA `(.L_x_2514) ;  /* 0x00000000000c6947 */ /* 0x000fea0003800000 */
[----:B------:R-:W0:Y:S02]  /*16300*/  LDC.64 R2, c[0x0][0xc80] ;  /* 0x00032000ff027b82 */ /* 0x000e240000000a00 */
[----:B0-----:R-:W-:-:S05]  /*16310*/  IMAD.WIDE R2, R7, 0x4, R2 ;  /* 0x0000000407027825 */ /* 0x001fca00078e0202 */
[----:B------:R0:W5:Y:S02]  /*16320*/  LDG.E R17, desc[UR54][R2.64] ;  /* 0x0000003602117981 */ /* 0x000164000c1e1900 */
.L_x_2514:
[----:B------:R-:W-:Y:S05]  /*16330*/  BSYNC B0 ;  /* 0x0000000000007941 */ /* 0x000fea0003800000 */
.L_x_2513:
[----:B-----5:R-:W1:Y:S02]  /*16340*/  SHFL.UP PT, R0, R17, 0x1, RZ ;  /* 0x0420000011007989 */ /* 0x020e6400000e00ff */
[----:B-1----:R-:W-:-:S05]  /*16350*/  SEL R0, R0, RZ, P1 ;  /* 0x000000ff00007207 */ /* 0x002fca0000800000 */
[----:B------:R-:W-:-:S05]  /*16360*/  IMAD.IADD R0, R17, 0x1, R0 ;  /* 0x0000000111007824 */ /* 0x000fca00078e0200 */
[----:B0-----:R-:W0:Y:S02]  /*16370*/  SHFL.UP PT, R2, R0, 0x2, RZ ;  /* 0x0440000000027989 */ /* 0x001e2400000e00ff */
[----:B0-----:R-:W-:-:S05]  /*16380*/  SEL R3, R2, RZ, P2 ;  /* 0x000000ff02037207 */ /* 0x001fca0001000000 */
[----:B------:R-:W-:Y:S02]  /*16390*/  IMAD.IADD R3, R0, 0x1, R3 ;  /* 0x0000000100037824 */ /* 0x000fe400078e0203 */
[----:B------:R-:W0:Y:S03]  /*163a0*/  LDC R0, c[0x0][0xc38] ;  /* 0x00030e00ff007b82 */ /* 0x000e260000000800 */
        /* <DEDUP_REMOVED lines=9> */
[----:B------:R-:W0:Y:S02]  /*16440*/  SHFL.IDX PT, R9, R6, 0x1f, 0x1f ;  /* 0x03e01f0006097f89 */ /* 0x000e2400000e0000 */
[----:B0-----:R-:W-:-:S04]  /*16450*/  IMAD R9, R9, R0, RZ ;  /* 0x0000000009097224 */ /* 0x001fc800078e02ff */
[----:B------:R-:W-:-:S05]  /*16460*/  IMAD.IADD R4, R9, 0x1, R4 ;  /* 0x0000000109047824 */ /* 0x000fca00078e0204 */
[----:B------:R-:W-:-:S13]  /*16470*/  ISETP.GT.AND P6, PT, R4, R5, PT ;  /* 0x000000050400720c */ /* 0x000fda0003fc4270 */
[----:B------:R-:W-:Y:S05]  /*16480*/  @!P6 BRA `(.L_x_2515) ;  /* 0xfffffffc0070e947 */ /* 0x000fea000383ffff */
[----:B------:R-:W-:-:S07]  /*16490*/  IMAD.MOV.U32 R7, RZ, RZ, R6 ;  /* 0x000000ffff077224 */ /* 0x000fce00078e0006 */
.L_x_2511:
[----:B------:R-:W-:Y:S01]  /*164a0*/  IMAD.IADD R9, R4, 0x1, -R9 ;  /* 0x0000000104097824 */ /* 0x000fe200078e0a09 */
[----:B------:R-:W-:-:S03]  /*164b0*/  ULDC.64 UR4, c[0x0][0xc90] ;  /* 0x0003240000047ab9 */ /* 0x000fc60000000a00 */
[----:B------:R-:W-:-:S05]  /*164c0*/  IMAD R2, R7, R0, R9 ;  /* 0x0000000007027224 */ /* 0x000fca00078e0209 */
[----:B------:R-:W-:-:S13]  /*164d0*/  ISETP.GT.AND P0, PT, R2, R5, PT ;  /* 0x000000050200720c */ /* 0x000fda0003f04270 */
[----:B------:R-:W-:Y:S02]  /*164e0*/  VOTEU.ANY UR7, UPT, !P0 ;  /* 0x0000000000077886 */ /* 0x000fe400040e0100 */
[----:B------:R-:W-:-:S04]  /*164f0*/  UPOPC UR6, UR7 ;  /* 0x00000007000672bf */ /* 0x000fc80008000000 */
[----:B------:R-:W-:-:S04]  /*16500*/  UIADD3 UR39, UR6, UR39, URZ ;  /* 0x0000002706277290 */ /* 0x000fc8000fffe03f */
[----:B------:R-:W-:-:S06]  /*16510*/  UIMAD.WIDE UR4, UR39, 0x4, UR4 ;  /* 0x00000004270478a5 */ /* 0x000fcc000f8e0204 */
[----:B------:R-:W-:Y:S02]  /*16520*/  IMAD.U32 R2, RZ, RZ, UR4 ;  /* 0x00000004ff027e24 */ /* 0x000fe4000f8e00ff */
[----:B------:R-:W-:-:S05]  /*16530*/  IMAD.U32 R3, RZ, RZ, UR5 ;  /* 0x00000005ff037e24 */ /* 0x000fca000f8e00ff */
[----:B------:R-:W2:Y:S01]  /*16540*/  LDG.E R6, desc[UR54][R2.64] ;  /* 0x0000003602067981 */ /* 0x000ea2000c1e1900 */
[----:B------:R-:W-:Y:S01]  /*16550*/  IMAD.U32 R12, RZ, RZ, UR6 ;  /* 0x00000006ff0c7e24 */ /* 0x000fe2000f8e00ff */
[----:B------:R-:W-:Y:S01]  /*16560*/  ISETP.NE.AND P0, PT, RZ, UR7, PT ;  /* 0x00000007ff007c0c */ /* 0x000fe2000bf05270 */
[----:B------:R-:W-:-:S03]  /*16570*/  IMAD.MOV.U32 R16, RZ, RZ, RZ ;  /* 0x000000ffff107224 */ /* 0x000fc600078e00ff */
[----:B------:R-:W2:Y:S02]  /*16580*/  SHFL.IDX PT, R17, R17, R12, 0x1f ;  /* 0x00001f0c11117589 */ /* 0x000ea400000e0000 */
[----:B--2---:R-:W-:-:S05]  /*16590*/  IMAD R4, R17, R6, RZ ;  /* 0x0000000611047224 */ /* 0x004fca00078e02ff */
[----:B------:R-:W-:-:S04]  /*165a0*/  IABS R8, R4 ;  /* 0x0000000400087213 */ /* 0x000fc80000000000 */
[----:B------:R-:W0:Y:S08]  /*165b0*/  I2F.RP R10, R8 ;  /* 0x00000008000a7306 */ /* 0x000e300000209400 */
[----:B0-----:R-:W0:Y:S02]  /*165c0*/  MUFU.RCP R10, R10 ;  /* 0x0000000a000a7308 */ /* 0x001e240000001000 */
[----:B0-----:R-:W-:-:S06]  /*165d0*/  VIADD R11, R10, 0xffffffe ;  /* 0x0ffffffe0a0b7836 */ /* 0x001fcc0000000000 */
[----:B------:R-:W0:Y:S02]  /*165e0*/  F2I.FTZ.U32.TRUNC.NTZ R3, R11 ;  /* 0x0000000b00037305 */ /* 0x000e24000021f000 */
[----:B0-----:R-:W-:Y:S01]  /*165f0*/  IMAD.MOV R13, RZ, RZ, -R3 ;  /* 0x000000ffff0d7224 */ /* 0x001fe200078e0a03 */
[----:B------:R-:W-:Y:S06]  /*16600*/  @!P0 BRA `(.L_x_2516) ;  /* 0x00000000000c8947 */ /* 0x000fec0003800000 */
[----:B------:R-:W-:-:S06]  /*16610*/  UIADD3 UR4, UR6, -0x1, URZ ;  /* 0xffffffff06047890 */ /* 0x000fcc000fffe03f */
[----:B------:R-:W-:-:S06]  /*16620*/  IMAD.U32 R16, RZ, RZ, UR4 ;  /* 0x00000004ff107e24 */ /* 0x000fcc000f8e00ff */
[----:B------:R0:W1:Y:S02]  /*16630*/  SHFL.IDX PT, R16, R7, R16, 0x1f ;  /* 0x00001f1007107589 */ /* 0x00006400000e0000 */
.L_x_2516:
[----:B-1----:R-:W-:Y:S02]  /*16640*/  IMAD R16, R16, R0, R9 ;  /* 0x0000000010107224 */ /* 0x002fe400078e0209 */
[----:B0-----:R-:W-:Y:S02]  /*16650*/  IMAD R7, R13, R8, RZ ;  /* 0x000000080d077224 */ /* 0x001fe400078e02ff */
[----:B------:R-:W-:Y:S02]  /*16660*/  IMAD.MOV.U32 R2, RZ, RZ, RZ ;  /* 0x000000ffff027224 */ /* 0x000fe400078e00ff */
[----:B------:R-:W-:Y:S02]  /*16670*/  IMAD.IADD R5, R5, 0x1, -R16 ;  /* 0x0000000105057824 */ /* 0x000fe400078e0a10 */
        /* <DEDUP_REMOVED lines=17> */
[----:B------:R-:W-:-:S03]  /*16790*/  IMAD.MOV R9, RZ, RZ, -R9 ;  /* 0x000000ffff097224 */ /* 0x000fc600078e0a09 */
[----:B------:R-:W-:Y:S01]  /*167a0*/  IADD3 R3, -R7, RZ, RZ ;  /* 0x000000ff07037210 */ /* 0x000fe20007ffe1ff */
[----:B------:R-:W-:-:S03]  /*167b0*/  IMAD R4, R4, R9, R5 ;  /* 0x0000000904047224 */ /* 0x000fc600078e0205 */
[----:B------:R-:W-:-:S04]  /*167c0*/  VIADDMNMX R0, R3, R0, R6, PT ;  /* 0x0000000003007246 */ /* 0x000fc80003800106 */
[----:B------:R-:W-:-:S04]  /*167d0*/  IABS R6, R0 ;  /* 0x0000000000067213 */ /* 0x000fc80000000000 */
[----:B------:R-:W0:Y:S08]  /*167e0*/  I2F.RP R8, R6 ;  /* 0x0000000600087306 */ /* 0x000e300000209400 */
[----:B0-----:R-:W0:Y:S02]  /*167f0*/  MUFU.RCP R8, R8 ;  /* 0x0000000800087308 */ /* 0x001e240000001000 */
[----:B0-----:R-:W-:Y:S01]  /*16800*/  VIADD R2, R8, 0xffffffe ;  /* 0x0ffffffe08027836 */ /* 0x001fe20000000000 */
[----:B------:R-:W-:-:S05]  /*16810*/  IABS R8, R4 ;  /* 0x0000000400087213 */ /* 0x000fca0000000000 */
[----:B------:R0:W1:Y:S02]  /*16820*/  F2I.FTZ.U32.TRUNC.NTZ R3, R2 ;  /* 0x0000000200037305 */ /* 0x000064000021f000 */
[----:B0-----:R-:W-:Y:S02]  /*16830*/  IMAD.MOV.U32 R2, RZ, RZ, RZ ;  /* 0x000000ffff027224 */ /* 0x001fe400078e00ff */
[----:B-1----:R-:W-:-:S04]  /*16840*/  IMAD.MOV R5, RZ, RZ, -R3 ;  /* 0x000000ffff057224 */ /* 0x002fc800078e0a03 */
[----:B------:R-:W-:-:S04]  /*16850*/  IMAD R5, R5, R6, RZ ;  /* 0x0000000605057224 */ /* 0x000fc800078e02ff */
[----:B------:R-:W-:Y:S01]  /*16860*/  IMAD.HI.U32 R3, R3, R5, R2 ;  /* 0x0000000503037227 */ /* 0x000fe200078e0002 */
[-C--:B------:R-:W-:Y:S02]  /*16870*/  IABS R5, R0.reuse ;  /* 0x0000000000057213 */ /* 0x080fe40000000000 */
[C---:B------:R-:W-:Y:S01]  /*16880*/  LOP3.LUT R2, R4.reuse, R0, RZ, 0x3c, !PT ;  /* 0x0000000004027212 */ /* 0x040fe200078e3cff */
[----:B------:R-:W-:Y:S02]  /*16890*/  IMAD.IADD R4, R4, 0x1, R7 ;  /* 0x0000000104047824 */ /* 0x000fe400078e0207 */
[----:B------:R-:W-:Y:S01]  /*168a0*/  IMAD.MOV R5, RZ, RZ, -R5 ;  /* 0x000000ffff057224 */ /* 0x000fe200078e0a05 */
[----:B------:R-:W-:Y:S01]  /*168b0*/  ISETP.GE.AND P2, PT, R2, RZ, PT ;  /* 0x000000ff0200720c */ /* 0x000fe20003f46270 */
[----:B------:R-:W-:-:S04]  /*168c0*/  IMAD.HI.U32 R3, R3, R8, RZ ;  /* 0x0000000803037227 */ /* 0x000fc800078e00ff */
[----:B------:R-:W-:-:S05]  /*168d0*/  IMAD R5, R3, R5, R8 ;  /* 0x0000000503057224 */ /* 0x000fca00078e0208 */
[----:B------:R-:W-:-:S13]  /*168e0*/  ISETP.GT.U32.AND P1, PT, R6, R5, PT ;  /* 0x000000050600720c */ /* 0x000fda0003f24070 */
        /* <DEDUP_REMOVED lines=12> */
.L_x_2512:
[----:B------:R-:W-:Y:S01]  /*169b0*/  IMAD.MOV.U32 R16, RZ, RZ, R5 ;  /* 0x000000ffff107224 */ /* 0x000fe200078e0005 */
[----:B------:R-:W-:Y:S01]  /*169c0*/  ULDC UR39, c[0x0][0xc3c] ;  /* 0x00030f0000277ab9 */ /* 0x000fe20000000800 */
[----:B------:R-:W-:Y:S02]  /*169d0*/  IMAD.MOV.U32 R17, RZ, RZ, RZ ;  /* 0x000000ffff117224 */ /* 0x000fe400078e00ff */
[----:B------:R-:W-:-:S07]  /*169e0*/  IMAD.MOV.U32 R18, RZ, RZ, RZ ;  /* 0x000000ffff127224 */ /* 0x000fce00078e00ff */
.L_x_2517:
        /* <DEDUP_REMOVED lines=12> */
.L_x_2510:
[----:B------:R-:W-:Y:S02]  /*16ab0*/  ULDC UR4, c[0x0][0xc3c] ;  /* 0x00030f0000047ab9 */ /* 0x000fe40000000800 */
[----:B------:R-:W-:-:S06]  /*16ac0*/  UISETP.GE.AND UP0, UPT, UR39, UR4, UPT ;  /* 0x000000042700728c */ /* 0x000fcc000bf06270 */
[----:B------:R-:W-:-:S13]  /*16ad0*/  PLOP3.LUT P0, PT, PT, PT, UP0, 0x80, 0x0 ;  /* 0x000000000000781c */ /* 0x000fda0003f0f008 */
[----:B------:R-:W-:Y:S05]  /*16ae0*/  @!P0 BRA `(.L_x_2518) ;  /* 0xffffffa8001c8947 */ /* 0x000fea000383ffff */
.L_x_2441:
[----:B0-----:R-:W2:Y:S01]  /*16af0*/  LDL.LU R0, [R1+0x1c] ;  /* 0x00001c0001007983 */ /* 0x001ea20000300800 */
[----:B------:R-:W-:Y:S01]  /*16b00*/  BSSY B0, `(.L_x_2519) ;  /* 0x000000b000007945 */ /* 0x000fe20003800000 */
[----:B------:R-:W0:Y:S01]  /*16b10*/  S2R R5, SR_CgaCtaId ;  /* 0x0000000000057919 */ /* 0x000e220000008800 */
[----:B--2---:R-:W-:-:S05]  /*16b20*/  VIADD R0, R0, 0x1 ;  /* 0x0000000100007836 */ /* 0x004fca0000000000 */
        /* <DEDUP_REMOVED lines=8> */
.L_x_2605:
[----:B------:R-:W-:Y:S05]  /*16bb0*/  BSYNC B0 ;  /* 0x0000000000007941 */ /* 0x000fea0003800000 */
.L_x_2519:
[----:B------:R-:W-:-:S03]  /*16bc0*/  UMOV UR4, 0xffffffff ;  /* 0xffffffff00047882 */ /* 0x000fc60000000000 */
[----:B------:R-:W-:Y:S05]  /*16bd0*/  BRA.DIV UR4, `(.L_x_2521) ;  /* 0x0000002a04387947 */ /* 0x000fea000b800000 */
[----:B0-----:R-:W0:Y:S02]  /*16be0*/  S2R R0, SR_TID.X ;  /* 0x0000000000007919 */ /* 0x001e240000002100 */
[----:B0-----:R-:W-:-:S04]  /*16bf0*/  SHF.R.U32.HI R0, RZ, 0x5, R0 ;  /* 0x00000005ff007819 */ /* 0x001fc80000011600 */
[----:B------:R-:W-:-:S05]  /*16c00*/  LOP3.LUT R0, R0, 0x3, RZ, 0xc0, !PT ;  /* 0x0000000300007812 */ /* 0x000fca00078ec0ff */
[----:B------:R0:W1:Y:S02]  /*16c10*/  SHFL.IDX PT, R14, R0, RZ, 0x1f ;  /* 0x00001fff000e7589 */ /* 0x00006400000e0000 */
.L_x_2608:
[----:B-1----:R-:W-:Y:S01]  /*16c20*/  ISETP.NE.AND P0, PT, R14, RZ, PT ;  /* 0x000000ff0e00720c */ /* 0x002fe20003f05270 */
[----:B------:R-:W-:-:S12]  /*16c30*/  BSSY B0, `(.L_x_2522) ;  /* 0x000002c000007945 */ /* 0x000fd80003800000 */
[----:B------:R-:W-:Y:S05]  /*16c40*/  @P0 BRA `(.L_x_2523) ;  /* 0x0000000000a80947 */ /* 0x000fea0003800000 */
[----:B------:R-:W-:-:S03]  /*16c50*/  UMOV UR4, 0xffffffff ;  /* 0xffffffff00047882 */ /* 0x000fc60000000000 */
[----:B------:R-:W-:Y:S05]  /*16c60*/  BRA.DIV UR4, `(.L_x_2524) ;  /* 0x0000002a04487947 */ /* 0x000fea000b800000 */
[----:B------:R-:W-:-:S13]  /*16c70*/  ELECT P6, URZ, PT ;  /* 0x00000000003f782f */ /* 0x000fda00038c0000 */
.L_x_2611:
[----:B------:R-:W-:Y:S05]  /*16c80*/  @!P6 BRA `(.L_x_2523) ;  /* 0x000000000098e947 */ /* 0x000fea0003800000 */
[----:B------:R-:W-:-:S06]  /*16c90*/  ULOP3.LUT UR4, UR42, 0x2, URZ, 0xfc, !UPT ;  /* 0x000000022a047892 */ /* 0x000fcc000f8efc3f */
[----:B0-----:R-:W-:-:S05]  /*16ca0*/  IMAD.U32 R0, RZ, RZ, UR4 ;  /* 0x00000004ff007e24 */ /* 0x001fca000f8e00ff */
[----:B------:R-:W-:-:S13]  /*16cb0*/  ISETP.NE.AND P0, PT, R0, 0x3, PT ;  /* 0x000000030000780c */ /* 0x000fda0003f05270 */
[----:B------:R-:W-:Y:S05]  /*16cc0*/  @!P0 BRA `(.L_x_2525) ;  /* 0x0000000000048947 */ /* 0x000fea0003800000 */
[----:B------:R-:W-:Y:S01]  /*16cd0*/  BPT.TRAP 0x1 ;  /* 0x000000040000795c */ /* 0x000fe20000300000 */
.L_x_2525:
[C---:B------:R-:W-:Y:S01]  /*16ce0*/  IMAD R3, R28.reuse, 0x8, R5 ;  /* 0x000000081c037824 */ /* 0x040fe200078e0205 */
[----:B------:R-:W-:Y:S01]  /*16cf0*/  SHF.L.U32 R2, R33, 0x1f, RZ ;  /* 0x0000001f21027819 */ /* 0x000fe200000006ff */
[----:B------:R-:W-:-:S03]  /*16d00*/  VIADD R28, R28, 0x1 ;  /* 0x000000011c1c7836 */ /* 0x000fc60000000000 */
[----:B------:R-:W0:Y:S02]  /*16d10*/  SYNCS.PHASECHK.TRANS64.TRYWAIT P1, [R3+URZ+0x29840], R2 ;  /* 0x02984002030075a7 */ /* 0x000e24000802017f */
[----:B------:R-:W-:-:S04]  /*16d20*/  ISETP.NE.AND P2, PT, R28, 0x2, PT ;  /* 0x000000021c00780c */ /* 0x000fc80003f45270 */
[----:B------:R-:W-:Y:S01]  /*16d30*/  SEL R0, RZ, 0x1, P2 ;  /* 0x00000001ff007807 */ /* 0x000fe20001000000 */
[----:B0-----:R-:W-:Y:S08]  /*16d40*/  @!P1 BRA `(.L_x_2526) ;  /* 0x0000002800309947 */ /* 0x001ff00003800000 */
.L_x_2612:
[----:B------:R-:W-:Y:S02]  /*16d50*/  SEL R28, R28, RZ, P2 ;  /* 0x000000ff1c1c7207 */ /* 0x000fe40001000000 */
[----:B------:R-:W-:Y:S01]  /*16d60*/  LOP3.LUT R0, R33, R0, RZ, 0x3c, !PT ;  /* 0x0000000021007212 */ /* 0x000fe200078e3cff */
[----:B------:R-:W-:Y:S06]  /*16d70*/  @!P0 BRA `(.L_x_2527) ;  /* 0x0000000000048947 */ /* 0x000fec0003800000 */
[----:B------:R-:W-:Y:S01]  /*16d80*/  BPT.TRAP 0x1 ;  /* 0x000000040000795c */ /* 0x000fe20000300000 */
.L_x_2527:
[----:B------:R-:W-:Y:S01]  /*16d90*/  IMAD R5, R28, 0x8, R5 ;  /* 0x000000081c057824 */ /* 0x000fe200078e0205 */
[----:B------:R-:W-:-:S04]  /*16da0*/  SHF.L.U32 R0, R0, 0x1f, RZ ;  /* 0x0000001f00007819 */ /* 0x000fc800000006ff */
[----:B------:R-:W1:Y:S02]  /*16db0*/  SYNCS.PHASECHK.TRANS64.TRYWAIT P1, [R5+URZ+0x29840], R0 ;  /* 0x02984000050075a7 */ /* 0x000e64000802017f */
[----:B-1----:R-:W-:Y:S05]  /*16dc0*/  @!P1 BRA `(.L_x_2528) ;  /* 0x0000002800249947 */ /* 0x002fea0003800000 */
.L_x_2613:
[----:B------:R-:W-:Y:S05]  /*16dd0*/  @!P0 BRA `(.L_x_2529) ;  /* 0x0000000000048947 */ /* 0x000fea0003800000 */
[----:B------:R-:W-:Y:S01]  /*16de0*/  BPT.TRAP 0x1 ;  /* 0x000000040000795c */ /* 0x000fe20000300000 */
.L_x_2529:
[----:B------:R-:W2:Y:S02]  /*16df0*/  SYNCS.PHASECHK.TRANS64.TRYWAIT P1, [R3+URZ+0x29860], R2 ;  /* 0x02986002030075a7 */ /* 0x000ea4000802017f */
[----:B--2---:R-:W-:Y:S05]  /*16e00*/  @!P1 BRA `(.L_x_2530) ;  /* 0x0000002800289947 */ /* 0x004fea0003800000 */
.L_x_2614:
[----:B------:R-:W-:Y:S05]  /*16e10*/  @!P0 BRA `(.L_x_2531) ;  /* 0x0000000000048947 */ /* 0x000fea0003800000 */
[----:B------:R-:W-:Y:S01]  /*16e20*/  BPT.TRAP 0x1 ;  /* 0x000000040000795c */ /* 0x000fe20000300000 */
.L_x_2531:
[----:B------:R-:W3:Y:S02]  /*16e30*/  SYNCS.PHASECHK.TRANS64.TRYWAIT P1, [R5+URZ+0x29860], R0 ;  /* 0x02986000050075a7 */ /* 0x000ee4000802017f */
[----:B---3--:R-:W-:Y:S05]  /*16e40*/  @!P1 BRA `(.L_x_2532) ;  /* 0x00000028002c9947 */ /* 0x008fea0003800000 */
.L_x_2615:
[----:B------:R-:W-:Y:S05]  /*16e50*/  @!P0 BRA `(.L_x_2533) ;  /* 0x0000000000048947 */ /* 0x000fea0003800000 */
[----:B------:R-:W-:Y:S01]  /*16e60*/  BPT.TRAP 0x1 ;  /* 0x000000040000795c */ /* 0x000fe20000300000 */
.L_x_2533:
[----:B------:R-:W4:Y:S02]  /*16e70*/  SYNCS.PHASECHK.TRANS64.TRYWAIT P1, [R3+URZ+0x29880], R2 ;  /* 0x02988002030075a7 */ /* 0x000f24000802017f */
[----:B----4-:R-:W-:Y:S05]  /*16e80*/  @!P1 BRA `(.L_x_2534) ;  /* 0x0000002800309947 */ /* 0x010fea0003800000 */
.L_x_2616:
[----:B------:R-:W-:Y:S05]  /*16e90*/  @!P0 BRA `(.L_x_2535) ;  /* 0x0000000000048947 */ /* 0x000fea0003800000 */
[----:B------:R-:W-:Y:S01]  /*16ea0*/  BPT.TRAP 0x1 ;  /* 0x000000040000795c */ /* 0x000fe20000300000 */
.L_x_2535:
[----:B------:R0:W0:Y:S02]  /*16eb0*/  SYNCS.PHASECHK.TRANS64.TRYWAIT P0, [R5+URZ+0x29880], R0 ;  /* 0x02988000050075a7 */ /* 0x000024000800017f */
[----:B0-----:R-:W-:Y:S05]  /*16ec0*/  @!P0 NANOSLEEP.SYNCS 0x989680 ;  /* 0x009896800000895d */ /* 0x001fea0003900000 */
[----:B------:R-:W0:Y:S02]  /*16ed0*/  @!P0 SYNCS.PHASECHK.TRANS64 P0, [R5+URZ+0x29880], R0 ;  /* 0x02988000050085a7 */ /* 0x000e24000800007f */
[----:B0-----:R-:W-:Y:S05]  /*16ee0*/  @!P0 BRA `(.L_x_2535) ;  /* 0xfffffffc00f08947 */ /* 0x001fea000383ffff */
.L_x_2523:
[----:B------:R-:W-:Y:S05]  /*16ef0*/  BSYNC B0 ;  /* 0x0000000000007941 */ /* 0x000fea0003800000 */
.L_x_2522:
[----:B------:R-:W-:Y:S05]  /*16f00*/  EXIT ;  /* 0x000000000000794d */ /* 0x000fea0003800000 */
.L_x_2378:
[----:B0-----:R-:W-:-:S04]  /*16f10*/  IMAD.U32 R3, RZ, RZ, UR41 ;  /* 0x00000029ff037e24 */ /* 0x001fc8000f8e00ff */
[----:B------:R0:W1:Y:S03]  /*16f20*/  SYNCS.PHASECHK.TRANS64.TRYWAIT P1, [R3+URZ+0x29800], R6 ;  /* 0x02980006030075a7 */ /* 0x000066000802017f */
[----:B-1----:R-:W-:Y:S05]  /*16f30*/  @!P1 NANOSLEEP.SYNCS 0x989680 ;  /* 0x009896800000995d */ /* 0x002fea0003900000 */
[----:B------:R-:W1:Y:S02]  /*16f40*/  @!P1 SYNCS.PHASECHK.TRANS64 P1, [R3+URZ+0x29800], R6 ;  /* 0x02980006030095a7 */ /* 0x000e64000802007f */
[----:B-1----:R-:W-:Y:S05]  /*16f50*/  @!P1 BRA `(.L_x_2378) ;  /* 0xfffffffc00ec9947 */ /* 0x002fea000383ffff */
[----:B------:R-:W-:Y:S05]  /*16f60*/  BRA `(.L_x_2536) ;  /* 0xfffffea800dc7947 */ /* 0x000fea000383ffff */
.L_x_2382:
[----:B-1----:R1:W2:Y:S02]  /*16f70*/  SYNCS.PHASECHK.TRANS64.TRYWAIT P1, [R2+URZ+0x29830], R3 ;  /* 0x02983003020075a7 */ /* 0x0022a4000802017f */
[----:B--2---:R-:W-:Y:S05]  /*16f80*/  @!P1 NANOSLEEP.SYNCS 0x989680 ;  /* 0x009896800000995d */ /* 0x004fea0003900000 */
[----:B------:R-:W2:Y:S02]  /*16f90*/  @!P1 SYNCS.PHASECHK.TRANS64 P1, [R2+URZ+0x29830], R3 ;  /* 0x02983003020095a7 */ /* 0x000ea4000802007f */
[----:B--2---:R-:W-:Y:S05]  /*16fa0*/  @!P1 BRA `(.L_x_2382) ;  /* 0xfffffffc00f09947 */ /* 0x004fea000383ffff */
[----:B------:R-:W-:Y:S05]  /*16fb0*/  BRA `(.L_x_2381) ;  /* 0xfffffea800f87947 */ /* 0x000fea000383ffff */
.L_x_2388:
[----:B-1----:R-:W-:-:S04]  /*16fc0*/  MOV R7, UR6 ;  /* 0x0000000600077c02 */ /* 0x002fc80008000f00 */
[----:B------:R1:W2:Y:S03]  /*16fd0*/  SYNCS.PHASECHK.TRANS64.TRYWAIT P1, [R7+URZ+0x29830], R6 ;  /* 0x02983006070075a7 */ /* 0x0002a6000802017f */
[----:B--2---:R-:W-:Y:S05]  /*16fe0*/  @!P1 NANOSLEEP.SYNCS 0x989680 ;  /* 0x009896800000995d */ /* 0x004fea0003900000 */
[----:B------:R-:W2:Y:S02]  /*16ff0*/  @!P1 SYNCS.PHASECHK.TRANS64 P1, [R7+URZ+0x29830], R6 ;  /* 0x02983006070095a7 */ /* 0x000ea4000802007f */
[----:B--2---:R-:W-:Y:S05]  /*17000*/  @!P1 BRA `(.L_x_2388) ;  /* 0xfffffffc00ec9947 */ /* 0x004fea000383ffff */
[----:B------:R-:W-:Y:S05]  /*17010*/  BRA `(.L_x_2385) ;  /* 0xfffffee800647947 */ /* 0x000fea000383ffff */
.L_x_2392:
[----:B-1----:R-:W-:-:S04]  /*17020*/  IMAD.U32 R7, RZ, RZ, UR6 ;  /* 0x00000006ff077e24 */ /* 0x002fc8000f8e00ff */
[----:B------:R1:W2:Y:S03]  /*17030*/  SYNCS.PHASECHK.TRANS64.TRYWAIT P1, [R7+URZ+0x29850], R6 ;  /* 0x02985006070075a7 */ /* 0x0002a6000802017f */
[----:B--2---:R-:W-:Y:S05]  /*17040*/  @!P1 NANOSLEEP.SYNCS 0x989680 ;  /* 0x009896800000995d */ /* 0x004fea0003900000 */
[----:B------:R-:W2:Y:S02]  /*17050*/  @!P1 SYNCS.PHASECHK.TRANS64 P1, [R7+URZ+0x29850], R6 ;  /* 0x02985006070095a7 */ /* 0x000ea4000802007f */
[----:B--2---:R-:W-:Y:S05]  /*17060*/  @!P1 BRA `(.L_x_2392) ;  /* 0xfffffffc00ec9947 */ /* 0x004fea000383ffff */
[----:B------:R-:W-:Y:S05]  /*17070*/  BRA `(.L_x_2389) ;  /* 0xfffffef4006c7947 */ /* 0x000fea000383ffff */
.L_x_2400:
[----:B-1----:R-:W-:-:S04]  /*17080*/  IMAD.U32 R7, RZ, RZ, UR6 ;  /* 0x00000006ff077e24 */ /* 0x002fc8000f8e00ff */
[----:B------:R1:W2:Y:S03]  /*17090*/  SYNCS.PHASECHK.TRANS64.TRYWAIT P1, [R7+URZ+0x29830], R6 ;  /* 0x02983006070075a7 */ /* 0x0002a6000802017f */
[----:B--2---:R-:W-:Y:S05]  /*170a0*/  @!P1 NANOSLEEP.SYNCS 0x989680 ;  /* 0x009896800000995d */ /* 0x004fea0003900000 */
[----:B------:R-:W2:Y:S02]  /*170b0*/  @!P1 SYNCS.PHASECHK.TRANS64 P1, [R7+URZ+0x29830], R6 ;  /* 0x02983006070095a7 */ /* 0x000ea4000802007f */
[----:B--2---:R-:W-:Y:S05]  /*170c0*/  @!P1 BRA `(.L_x_2400) ;  /* 0xfffffffc00ec9947 */ /* 0x004fea000383ffff */
[----:B------:R-:W-:Y:S05]  /*170d0*/  BRA `(.L_x_2397) ;  /* 0xffffff2800d07947 */ /* 0x000fea000383ffff */
.L_x_2404:
[----:B-1----:R-:W-:-:S04]  /*170e0*/  IMAD.U32 R7, RZ, RZ, UR6 ;  /* 0x00000006ff077e24 */ /* 0x002fc8000f8e00ff */
[----:B------:R1:W2:Y:S03]  /*170f0*/  SYNCS.PHASECHK.TRANS64.TRYWAIT P1, [R7+URZ+0x29850], R6 ;  /* 0x02985006070075a7 */ /* 0x0002a6000802017f */
[----:B--2---:R-:W-:Y:S05]  /*17100*/  @!P1 NANOSLEEP.SYNCS 0x989680 ;  /* 0x009896800000995d */ /* 0x004fea0003900000 */
[----:B------:R-:W2:Y:S02]  /*17110*/  @!P1 SYNCS.PHASECHK.TRANS64 P1, [R7+URZ+0x29850], R6 ;  /* 0x02985006070095a7 */ /* 0x000ea4000802007f */
[----:B--2---:R-:W-:Y:S05]  /*17120*/  @!P1 BRA `(.L_x_2404) ;  /* 0xfffffffc00ec9947 */ /* 0x004fea000383ffff */
[----:B------:R-:W-:Y:S05]  /*17130*/  BRA `(.L_x_2401) ;  /* 0xffffff3400cc7947 */ /* 0x000fea000383ffff */
.L_x_2411:
[----:B-1----:R-:W-:-:S04]  /*17140*/  IMAD.U32 R5, RZ, RZ, UR9 ;  /* 0x00000009ff057e24 */ /* 0x002fc8000f8e00ff */
[----:B------:R1:W2:Y:S03]  /*17150*/  SYNCS.PHASECHK.TRANS64.TRYWAIT P1, [R5+URZ+0x29850], R0 ;  /* 0x02985000050075a7 */ /* 0x0002a6000802017f */
[----:B--2---:R-:W-:Y:S05]  /*17160*/  @!P1 NANOSLEEP.SYNCS 0x989680 ;  /* 0x009896800000995d */ /* 0x004fea0003900000 */
[----:B------:R-:W2:Y:S02]  /*17170*/  @!P1 SYNCS.PHASECHK.TRANS64 P1, [R5+URZ+0x29850], R0 ;  /* 0x02985000050095a7 */ /* 0x000ea4000802007f */
[----:B--2---:R-:W-:Y:S05]  /*17180*/  @!P1 BRA `(.L_x_2411) ;  /* 0xfffffffc00ec9947 */ /* 0x004fea000383ffff */
[----:B------:R-:W-:Y:S05]  /*17190*/  BRA `(.L_x_2410) ;  /* 0xffffff6000287947 */ /* 0x000fea000383ffff */
.L_x_2456:
        /* <DEDUP_REMOVED lines=10> */
.L_x_2537:
[----:B------:R-:W-:Y:S05]  /*17240*/  BRA `(.L_x_2538) ;  /* 0xffffffb0000c7947 */ /* 0x000fea000383ffff */
.L_x_2459:
[----:B0-----:R0:W1:Y:S02]  /*17250*/  SYNCS.PHASECHK.TRANS64.TRYWAIT P0, [R0+URZ+0x29880], R31 ;  /* 0x0298801f000075a7 */ /* 0x001064000800017f */
[----:B-1----:R-:W-:Y:S05]  /*17260*/  @!P0 NANOSLEEP.SYNCS 0x989680 ;  /* 0x009896800000895d */ /* 0x002fea0003900000 */
[----:B------:R-:W1:Y:S02]  /*17270*/  @!P0 SYNCS.PHASECHK.TRANS64 P0, [R0+URZ+0x29880], R31 ;  /* 0x0298801f000085a7 */ /* 0x000e64000800007f */
[----:B-1----:R-:W-:Y:S05]  /*17280*/  @!P0 BRA `(.L_x_2459) ;  /* 0xfffffffc00f08947 */ /* 0x002fea000383ffff */
[----:B------:R-:W-:Y:S05]  /*17290*/  BRA `(.L_x_2539) ;  /* 0xffffffb400287947 */ /* 0x000fea000383ffff */
.L_x_2460:
        /* <DEDUP_REMOVED lines=8> */
.L_x_2541:
[----:B------:R-:W-:Y:S05]  /*17320*/  BSYNC B0 ;  /* 0x0000000000007941 */ /* 0x000fea0003800000 */
.L_x_2540:
        /* <DEDUP_REMOVED lines=14> */
.L_x_2542:
[----:B------:R-:W-:Y:S02]  /*17410*/  IMAD.MOV.U32 R13, RZ, RZ, R8 ;  /* 0x000000ffff0d7224 */ /* 0x000fe400078e0008 */
[----:B------:R-:W-:Y:S02]  /*17420*/  IMAD.MOV.U32 R12, RZ, RZ, 0x1 ;  /* 0x00000001ff0c7424 */ /* 0x000fe400078e00ff */
[----:B------:R-:W-:-:S07]  /*17430*/  IMAD.MOV.U32 R2, RZ, RZ, R14 ;  /* 0x000000ffff027224 */ /* 0x000fce00078e000e */
[----:B------:R-:W-:Y:S05]  /*17440*/  WARPSYNC.COLLECTIVE R15, `(.L_x_2543) ;  /* 0x000000000f087348 */ /* 0x000fea0003c00000 */
[----:B------:R0:W1:Y:S02]  /*17450*/  SHFL.IDX P6, R14, R13, R12, R11 ;  /* 0x0000000c0d0e7389 */ /* 0x00006400000c000b */
[----:B01----:R-:W-:Y:S01]  /*17460*/  ENDCOLLECTIVE ;  /* 0x000000000000791b */ /* 0x003fe20003800000 */
.L_x_2543:
        /* <DEDUP_REMOVED lines=14> */
.L_x_2544:
[----:B------:R-:W-:Y:S02]  /*17550*/  IMAD.MOV.U32 R13, RZ, RZ, R8 ;  /* 0x000000ffff0d7224 */ /* 0x000fe400078e0008 */
[----:B------:R-:W-:Y:S02]  /*17560*/  IMAD.MOV.U32 R12, RZ, RZ, 0x2 ;  /* 0x00000002ff0c7424 */ /* 0x000fe400078e00ff */
[----:B------:R-:W-:-:S07]  /*17570*/  IMAD.MOV.U32 R2, RZ, RZ, R14 ;  /* 0x000000ffff027224 */ /* 0x000fce00078e000e */
[----:B------:R-:W-:Y:S05]  /*17580*/  WARPSYNC.COLLECTIVE R15, `(.L_x_2545) ;  /* 0x000000000f087348 */ /* 0x000fea0003c00000 */
[----:B------:R0:W1:Y:S02]  /*17590*/  SHFL.IDX P6, R14, R13, R12, R11 ;  /* 0x0000000c0d0e7389 */ /* 0x00006400000c000b */
[----:B01----:R-:W-:Y:S01]  /*175a0*/  ENDCOLLECTIVE ;  /* 0x000000000000791b */ /* 0x003fe20003800000 */
.L_x_2545:
        /* <DEDUP_REMOVED lines=14> */
.L_x_2546:
[----:B------:R-:W-:Y:S02]  /*17690*/  IMAD.MOV.U32 R13, RZ, RZ, R8 ;  /* 0x000000ffff0d7224 */ /* 0x000fe400078e0008 */
[----:B------:R-:W-:Y:S02]  /*176a0*/  IMAD.MOV.U32 R12, RZ, RZ, 0x3 ;  /* 0x00000003ff0c7424 */ /* 0x000fe400078e00ff */
[----:B------:R-:W-:-:S07]  /*176b0*/  IMAD.MOV.U32 R2, RZ, RZ, R14 ;  /* 0x000000ffff027224 */ /* 0x000fce00078e000e */
[----:B------:R-:W-:Y:S05]  /*176c0*/  WARPSYNC.COLLECTIVE R15, `(.L_x_2547) ;  /* 0x000000000f087348 */ /* 0x000fea0003c00000 */
[----:B------:R0:W1:Y:S02]  /*176d0*/  SHFL.IDX P6, R14, R13, R12, R11 ;  /* 0x0000000c0d0e7389 */ /* 0x00006400000c000b */
[----:B01----:R-:W-:Y:S01]  /*176e0*/  ENDCOLLECTIVE ;  /* 0x000000000000791b */ /* 0x003fe20003800000 */
.L_x_2547:
        /* <DEDUP_REMOVED lines=13> */
.L_x_2548:
        /* <DEDUP_REMOVED lines=10> */
.L_x_2549:
        /* <DEDUP_REMOVED lines=14> */
.L_x_2550:
        /* <DEDUP_REMOVED lines=8> */
.L_x_2465:
[----:B---3--:R3:W4:Y:S02]  /*179c0*/  SYNCS.PHASECHK.TRANS64.TRYWAIT P0, [R0+URZ+0x29840], R31 ;  /* 0x0298401f000075a7 */ /* 0x008724000800017f */
[----:B----4-:R-:W-:Y:S05]  /*179d0*/  @!P0 NANOSLEEP.SYNCS 0x989680 ;  /* 0x009896800000895d */ /* 0x010fea0003900000 */
[----:B------:R-:W4:Y:S02]  /*179e0*/  @!P0 SYNCS.PHASECHK.TRANS64 P0, [R0+URZ+0x29840], R31 ;  /* 0x0298401f000085a7 */ /* 0x000f24000800007f */
[----:B----4-:R-:W-:Y:S05]  /*179f0*/  @!P0 BRA `(.L_x_2465) ;  /* 0xfffffffc00f08947 */ /* 0x010fea000383ffff */
[----:B------:R-:W-:Y:S05]  /*17a00*/  BRA `(.L_x_2552) ;  /* 0xffffffb400207947 */ /* 0x000fea000383ffff */
.L_x_2466:
        /* <DEDUP_REMOVED lines=8> */
.L_x_2554:
[----:B------:R-:W-:Y:S05]  /*17a90*/  BSYNC B0 ;  /* 0x0000000000007941 */ /* 0x000fea0003800000 */
.L_x_2553:
        /* <DEDUP_REMOVED lines=11> */
.L_x_2555:
        /* <DEDUP_REMOVED lines=18> */
.L_x_2556:
        /* <DEDUP_REMOVED lines=11> */
.L_x_2557:
        /* <DEDUP_REMOVED lines=16> */
.L_x_2558:
        /* <DEDUP_REMOVED lines=12> */
.L_x_2559:
[----:B------:R-:W-:Y:S01]  /*17ee0*/  IMAD.MOV.U32 R13, RZ, RZ, R6 ;  /* 0x000000ffff0d7224 */ /* 0x000fe200078e0006 */
[----:B------:R-:W-:Y:S01]  /*17ef0*/  MOV R12, 0x3 ;  /* 0x00000003000c7802 */ /* 0x000fe20000000f00 */
[----:B------:R-:W-:-:S07]  /*17f00*/  IMAD.MOV.U32 R3, RZ, RZ, R14 ;  /* 0x000000ffff037224 */ /* 0x000fce00078e000e */
[----:B------:R-:W-:Y:S05]  /*17f10*/  WARPSYNC.COLLECTIVE R15, `(.L_x_2560) ;  /* 0x000000000f087348 */ /* 0x000fea0003c00000 */
[----:B------:R0:W1:Y:S02]  /*17f20*/  SHFL.IDX P6, R14, R13, R12, R11 ;  /* 0x0000000c0d0e7389 */ /* 0x00006400000c000b */
[----:B01----:R-:W-:Y:S01]  /*17f30*/  ENDCOLLECTIVE ;  /* 0x000000000000791b */ /* 0x003fe20003800000 */
.L_x_2560:
        /* <DEDUP_REMOVED lines=10> */
.L_x_2561:
[----:B------:R-:W-:Y:S01]  /*17fe0*/  @!PT LDS RZ, [RZ] ;  /* 0x00000000fffff984 */ /* 0x000fe20000000800 */
[----:B------:R-:W-:Y:S01]  /*17ff0*/  @!PT LDS RZ, [RZ] ;  /* 0x00000000fffff984 */ /* 0x000fe20000000800 */
[----:B------:R-:W-:Y:S01]  /*18000*/  @!PT LDS RZ, [RZ] ;  /* 0x00000000fffff984 */ /* 0x000fe20000000800 */
[----:B------:R-:W-:Y:S04]  /*18010*/  @P3 LDGSTS.E.BYPASS.LTC128B.128 [R9+0x1b400], desc[UR54][R2.64], !P4 ;  /* 0x1b40000002093fae */ /* 0x000fe8000e101d76 */
[----:B------:R-:W-:Y:S04]  /*18020*/  @P3 LDGSTS.E.BYPASS.LTC128B.128 [R9+0x1dc00], desc[UR54][R2.64+0x40], !P5 ;  /* 0x1dc0004002093fae */ /* 0x000fe8000e901d76 */
[----:B------:R0:W-:Y:S01]  /*18030*/  @P3 LDGSTS.E.BYPASS.LTC128B.128 [R9+0x20400], desc[UR54][R2.64+0x80], !P1 ;  /* 0x2040008002093fae */ /* 0x0001e2000c901d76 */
[----:B------:R-:W-:Y:S02]  /*18040*/  IMAD.MOV.U32 R13, RZ, RZ, R7 ;  /* 0x000000ffff0d7224 */ /* 0x000fe400078e0007 */
[----:B------:R-:W-:-:S02]  /*18050*/  IMAD.MOV.U32 R12, RZ, RZ, RZ ;  /* 0x000000ffff0c7224 */ /* 0x000fc400078e00ff */
[----:B0-----:R-:W-:-:S07]  /*18060*/  IMAD.MOV.U32 R2, RZ, RZ, R14 ;  /* 0x000000ffff027224 */ /* 0x001fce00078e000e */
[----:B------:R-:W-:Y:S05]  /*18070*/  WARPSYNC.COLLECTIVE R15, `(.L_x_2562) ;  /* 0x000000000f087348 */ /* 0x000fea0003c00000 */
[----:B------:R0:W1:Y:S02]  /*18080*/  SHFL.IDX P6, R14, R13, R12, R11 ;  /* 0x0000000c0d0e7389 */ /* 0x00006400000c000b */
[----:B01----:R-:W-:Y:S01]  /*18090*/  ENDCOLLECTIVE ;  /* 0x000000000000791b */ /* 0x003fe20003800000 */
.L_x_2562:
        /* <DEDUP_REMOVED lines=13> */
.L_x_2563:
[----:B------:R-:W-:Y:S05]  /*18170*/  BRA `(.L_x_2564) ;  /* 0xffffffb000887947 */ /* 0x000fea000383ffff */
.L_x_2473:
[----:B------:R-:W-:Y:S02]  /*18180*/  IMAD.MOV.U32 R13, RZ, RZ, R5 ;  /* 0x000000ffff0d7224 */ /* 0x000fe400078e0005 */
[----:B------:R-:W-:Y:S02]  /*18190*/  IMAD.MOV.U32 R12, RZ, RZ, RZ ;  /* 0x000000ffff0c7224 */ /* 0x000fe400078e00ff */
[----:B------:R-:W-:Y:S02]  /*181a0*/  IMAD.MOV.U32 R11, RZ, RZ, 0x1c1f ;  /* 0x00001c1fff0b7424 */ /* 0x000fe400078e00ff */
[----:B------:R-:W-:Y:S02]  /*181b0*/  IMAD.MOV.U32 R15, RZ, RZ, -0x1 ;  /* 0xffffffffff0f7424 */ /* 0x000fe400078e00ff */
[----:B------:R-:W-:Y:S02]  /*181c0*/  IMAD R4, R4, UR40, RZ ;  /* 0x0000002804047c24 */ /* 0x000fe4000f8e02ff */
[----:B------:R-:W-:-:S07]  /*181d0*/  IMAD R17, R17, 0x80, R9 ;  /* 0x0000008011117824 */ /* 0x000fce00078e0209 */
[----:B-1---5:R-:W-:Y:S05]  /*181e0*/  WARPSYNC.COLLECTIVE R15, `(.L_x_2565) ;  /* 0x000000000f087348 */ /* 0x022fea0003c00000 */
[----:B------:R0:W2:Y:S02]  /*181f0*/  SHFL.IDX P6, R14, R13, R12, R11 ;  /* 0x0000000c0d0e7389 */ /* 0x0000a400000c000b */
[----:B012--5:R-:W-:Y:S01]  /*18200*/  ENDCOLLECTIVE ;  /* 0x000000000000791b */ /* 0x027fe20003800000 */
.L_x_2565:
[C---:B------:R-:W-:Y:S01]  /*18210*/  VIADD R7, R17.reuse, 0x20 ;  /* 0x0000002011077836 */ /* 0x040fe20000000000 */
[----:B------:R-:W-:Y:S01]  /*18220*/  ISETP.GE.AND P0, PT, R17, R4, PT ;  /* 0x000000041100720c */ /* 0x000fe20003f06270 */
[----:B------:R-:W-:Y:S02]  /*18230*/  IMAD.MOV.U32 R13, RZ, RZ, R0 ;  /* 0x000000ffff0d7224 */ /* 0x000fe400078e0000 */
[----:B------:R-:W-:-:S10]  /*18240*/  IMAD.MOV.U32 R2, RZ, RZ, R14 ;  /* 0x000000ffff027224 */ /* 0x000fd400078e000e */
[----:B------:R-:W-:Y:S05]  /*18250*/  WARPSYNC.COLLECTIVE R15, `(.L_x_2566) ;  /* 0x000000000f087348 */ /* 0x000fea0003c00000 */
[----:B------:R0:W1:Y:S02]  /*18260*/  SHFL.IDX P6, R14, R13, R12, R11 ;  /* 0x0000000c0d0e7389 */ /* 0x00006400000c000b */
[----:B01----:R-:W-:Y:S01]  /*18270*/  ENDCOLLECTIVE ;  /* 0x000000000000791b */ /* 0x003fe20003800000 */
.L_x_2566:
[----:B------:R-:W-:Y:S02]  /*18280*/  IMAD.MOV.U32 R13, RZ, RZ, R5 ;  /* 0x000000ffff0d7224 */ /* 0x000fe400078e0005 */
[----:B------:R-:W-:Y:S02]  /*18290*/  IMAD.MOV.U32 R12, RZ, RZ, 0x1 ;  /* 0x00000001ff0c7424 */ /* 0x000fe400078e00ff */
[----:B------:R-:W-:-:S07]  /*182a0*/  IMAD.MOV.U32 R3, RZ, RZ, R14 ;  /* 0x000000ffff037224 */ /* 0x000fce00078e000e */
[----:B------:R-:W-:Y:S05]  /*182b0*/  WARPSYNC.COLLECTIVE R15, `(.L_x_2567) ;  /* 0x000000000f087348 */ /* 0x000fea0003c00000 */
[----:B------:R0:W1:Y:S02]  /*182c0*/  SHFL.IDX P6, R14, R13, R12, R11 ;  /* 0x0000000c0d0e7389 */ /* 0x00006400000c000b */
[----:B01----:R-:W-:Y:S01]  /*182d0*/  ENDCOLLECTIVE ;  /* 0x000000000000791b */ /* 0x003fe20003800000 */
.L_x_2567:
        /* <DEDUP_REMOVED lines=10> */
[----:B------:R-:W-:Y:S02]  /*18380*/  ISETP.GE.AND P0, PT, R7, R4, PT ;  /* 0x000000040700720c */ /* 0x000fe40003f06270 */
[----:B0-----:R-:W-:-:S11]  /*18390*/  MOV R2, R14 ;  /* 0x0000000e00027202 */ /* 0x001fd60000000f00 */
[----:B------:R-:W-:Y:S05]  /*183a0*/  WARPSYNC.COLLECTIVE R15, `(.L_x_2568) ;  /* 0x000000000f087348 */ /* 0x000fea0003c00000 */
[----:B------:R0:W1:Y:S02]  /*183b0*/  SHFL.IDX P6, R14, R13, R12, R11 ;  /* 0x0000000c0d0e7389 */ /* 0x00006400000c000b */
[----:B01----:R-:W-:Y:S01]  /*183c0*/  ENDCOLLECTIVE ;  /* 0x000000000000791b */ /* 0x003fe20003800000 */
.L_x_2568:
        /* <DEDUP_REMOVED lines=8> */
.L_x_2569:
[----:B------:R-:W-:Y:S02]  /*18450*/  @!P0 IMAD.MOV.U32 R3, RZ, RZ, R7 ;  /* 0x000000ffff038224 */ /* 0x000fe400078e0007 */
[----:B------:R-:W-:-:S03]  /*18460*/  VIADD R7, R17, 0x40 ;  /* 0x0000004011077836 */ /* 0x000fc60000000000 */
        /* <DEDUP_REMOVED lines=12> */
.L_x_2570:
        /* <DEDUP_REMOVED lines=8> */
.L_x_2571:
        /* <DEDUP_REMOVED lines=12> */
.L_x_2572:
[----:B------:R-:W-:Y:S05]  /*18670*/  BRA `(.L_x_2573) ;  /* 0xffffffb400c07947 */ /* 0x000fea000383ffff */
.L_x_2478:
[----:B0-----:R0:W2:Y:S02]  /*18680*/  SYNCS.PHASECHK.TRANS64.TRYWAIT P0, [R22+URZ+0x29820], R3 ;  /* 0x02982003160075a7 */ /* 0x0010a4000800017f */
[----:B--2---:R-:W-:Y:S05]  /*18690*/  @!P0 NANOSLEEP.SYNCS 0x989680 ;  /* 0x009896800000895d */ /* 0x004fea0003900000 */
[----:B------:R-:W2:Y:S02]  /*186a0*/  @!P0 SYNCS.PHASECHK.TRANS64 P0, [R22+URZ+0x29820], R3 ;  /* 0x02982003160085a7 */ /* 0x000ea4000800007f */
[----:B--2---:R-:W-:Y:S05]  /*186b0*/  @!P0 BRA `(.L_x_2478) ;  /* 0xfffffffc00f08947 */ /* 0x004fea000383ffff */
[----:B------:R-:W-:Y:S05]  /*186c0*/  BRA `(.L_x_2574) ;  /* 0xffffffb800307947 */ /* 0x000fea000383ffff */
.L_x_2482:
[----:B0-----:R0:W1:Y:S02]  /*186d0*/  SYNCS.PHASECHK.TRANS64.TRYWAIT P0, [R0+URZ+0x29880], R30 ;  /* 0x0298801e000075a7 */ /* 0x001064000800017f */
[----:B-1----:R-:W-:Y:S05]  /*186e0*/  @!P0 NANOSLEEP.SYNCS 0x989680 ;  /* 0x009896800000895d */ /* 0x002fea0003900000 */
[----:B------:R-:W1:Y:S02]  /*186f0*/  @!P0 SYNCS.PHASECHK.TRANS64 P0, [R0+URZ+0x29880], R30 ;  /* 0x0298801e000085a7 */ /* 0x000e64000800007f */
[----:B-1----:R-:W-:Y:S05]  /*18700*/  @!P0 BRA `(.L_x_2482) ;  /* 0xfffffffc00f08947 */ /* 0x002fea000383ffff */
[----:B------:R-:W-:Y:S05]  /*18710*/  BRA `(.L_x_2575) ;  /* 0xffffffbc00647947 */ /* 0x000fea000383ffff */
.L_x_2483:
        /* <DEDUP_REMOVED lines=8> */
.L_x_2577:
[----:B------:R-:W-:Y:S05]  /*187a0*/  BSYNC B0 ;  /* 0x0000000000007941 */ /* 0x000fea0003800000 */
.L_x_2576:
        /* <DEDUP_REMOVED lines=10> */
.L_x_2578:
[----:B------:R-:W-:Y:S02]  /*18850*/  IMAD.MOV.U32 R13, RZ, RZ, R9 ;  /* 0x000000ffff0d7224 */ /* 0x000fe400078e0009 */
[----:B------:R-:W-:Y:S02]  /*18860*/  IMAD.MOV.U32 R12, RZ, RZ, 0x1 ;  /* 0x00000001ff0c7424 */ /* 0x000fe400078e00ff */
[----:B------:R-:W-:-:S07]  /*18870*/  IMAD.MOV.U32 R2, RZ, RZ, R14 ;  /* 0x000000ffff027224 */ /* 0x000fce00078e000e */
[----:B------:R-:W-:Y:S05]  /*18880*/  WARPSYNC.COLLECTIVE R15, `(.L_x_2579) ;  /* 0x000000000f087348 */ /* 0x000fea0003c00000 */
[----:B------:R0:W1:Y:S02]  /*18890*/  SHFL.IDX P6, R14, R13, R12, R11 ;  /* 0x0000000c0d0e7389 */ /* 0x00006400000c000b */
[----:B01----:R-:W-:Y:S01]  /*188a0*/  ENDCOLLECTIVE ;  /* 0x000000000000791b */ /* 0x003fe20003800000 */
.L_x_2579:
        /* <DEDUP_REMOVED lines=12> */
.L_x_2580:
[----:B------:R-:W-:Y:S02]  /*18970*/  IMAD.MOV.U32 R13, RZ, RZ, R9 ;  /* 0x000000ffff0d7224 */ /* 0x000fe400078e0009 */
[----:B------:R-:W-:Y:S02]  /*18980*/  IMAD.MOV.U32 R12, RZ, RZ, 0x2 ;  /* 0x00000002ff0c7424 */ /* 0x000fe400078e00ff */
[----:B------:R-:W-:-:S07]  /*18990*/  IMAD.MOV.U32 R2, RZ, RZ, R14 ;  /* 0x000000ffff027224 */ /* 0x000fce00078e000e */
[----:B------:R-:W-:Y:S05]  /*189a0*/  WARPSYNC.COLLECTIVE R15, `(.L_x_2581) ;  /* 0x000000000f087348 */ /* 0x000fea0003c00000 */
[----:B------:R0:W1:Y:S02]  /*189b0*/  SHFL.IDX P6, R14, R13, R12, R11 ;  /* 0x0000000c0d0e7389 */ /* 0x00006400000c000b */
[----:B01----:R-:W-:Y:S01]  /*189c0*/  ENDCOLLECTIVE ;  /* 0x000000000000791b */ /* 0x003fe20003800000 */
.L_x_2581:
        /* <DEDUP_REMOVED lines=12> */
.L_x_2582:
[----:B------:R-:W-:Y:S02]  /*18a90*/  IMAD.MOV.U32 R13, RZ, RZ, R9 ;  /* 0x000000ffff0d7224 */ /* 0x000fe400078e0009 */
[----:B------:R-:W-:Y:S02]  /*18aa0*/  IMAD.MOV.U32 R12, RZ, RZ, 0x3 ;  /* 0x00000003ff0c7424 */ /* 0x000fe400078e00ff */
[----:B------:R-:W-:-:S07]  /*18ab0*/  IMAD.MOV.U32 R2, RZ, RZ, R14 ;  /* 0x000000ffff027224 */ /* 0x000fce00078e000e */
[----:B------:R-:W-:Y:S05]  /*18ac0*/  WARPSYNC.COLLECTIVE R15, `(.L_x_2583) ;  /* 0x000000000f087348 */ /* 0x000fea0003c00000 */
[----:B------:R0:W1:Y:S02]  /*18ad0*/  SHFL.IDX P6, R14, R13, R12, R11 ;  /* 0x0000000c0d0e7389 */ /* 0x00006400000c000b */
[----:B01----:R-:W-:Y:S01]  /*18ae0*/  ENDCOLLECTIVE ;  /* 0x000000000000791b */ /* 0x003fe20003800000 */
.L_x_2583:
        /* <DEDUP_REMOVED lines=12> */
.L_x_2584:
[----:B------:R-:W-:Y:S02]  /*18bb0*/  IMAD.MOV.U32 R13, RZ, RZ, R21 ;  /* 0x000000ffff0d7224 */ /* 0x000fe400078e0015 */
[----:B------:R-:W-:Y:S02]  /*18bc0*/  IMAD.MOV.U32 R12, RZ, RZ, RZ ;  /* 0x000000ffff0c7224 */ /* 0x000fe400078e00ff */
[----:B------:R-:W-:-:S07]  /*18bd0*/  IMAD.MOV.U32 R2, RZ, RZ, R14 ;  /* 0x000000ffff027224 */ /* 0x000fce00078e000e */
[----:B------:R-:W-:Y:S05]  /*18be0*/  WARPSYNC.COLLECTIVE R15, `(.L_x_2585) ;  /* 0x000000000f087348 */ /* 0x000fea0003c00000 */
[----:B------:R0:W1:Y:S02]  /*18bf0*/  SHFL.IDX P6, R14, R13, R12, R11 ;  /* 0x0000000c0d0e7389 */ /* 0x00006400000c000b */
[----:B01----:R-:W-:Y:S01]  /*18c00*/  ENDCOLLECTIVE ;  /* 0x000000000000791b */ /* 0x003fe20003800000 */
.L_x_2585:
        /* <DEDUP_REMOVED lines=12> */
.L_x_2586:
[----:B------:R-:W-:Y:S01]  /*18cd0*/  IMAD.MOV.U32 R2, RZ, RZ, R14 ;  /* 0x000000ffff027224 */ /* 0x000fe200078e000e */
[----:B------:R-:W-:Y:S06]  /*18ce0*/  BRA `(.L_x_2587) ;  /* 0xffffffbc00007947 */ /* 0x000fec000383ffff */
.L_x_2488:
[----:B---3--:R3:W4:Y:S02]  /*18cf0*/  SYNCS.PHASECHK.TRANS64.TRYWAIT P0, [R0+URZ+0x29840], R30 ;  /* 0x0298401e000075a7 */ /* 0x008724000800017f */
[----:B----4-:R-:W-:Y:S05]  /*18d00*/  @!P0 NANOSLEEP.SYNCS 0x989680 ;  /* 0x009896800000895d */ /* 0x010fea0003900000 */
[----:B------:R-:W4:Y:S02]  /*18d10*/  @!P0 SYNCS.PHASECHK.TRANS64 P0, [R0+URZ+0x29840], R30 ;  /* 0x0298401e000085a7 */ /* 0x000f24000800007f */
[----:B----4-:R-:W-:Y:S05]  /*18d20*/  @!P0 BRA `(.L_x_2488) ;  /* 0xfffffffc00f08947 */ /* 0x010fea000383ffff */
[----:B------:R-:W-:Y:S05]  /*18d30*/  BRA `(.L_x_2588) ;  /* 0xffffffbc00547947 */ /* 0x000fea000383ffff */
.L_x_2489:
        /* <DEDUP_REMOVED lines=8> */
.L_x_2590:
[----:B------:R-:W-:Y:S05]  /*18dc0*/  BSYNC B0 ;  /* 0x0000000000007941 */ /* 0x000fea0003800000 */
.L_x_2589:
        /* <DEDUP_REMOVED lines=9> */
.L_x_2591:
[----:B------:R-:W-:Y:S02]  /*18e60*/  IMAD.MOV.U32 R13, RZ, RZ, R5 ;  /* 0x000000ffff0d7224 */ /* 0x000fe400078e0005 */
[----:B------:R-:W-:Y:S02]  /*18e70*/  IMAD.MOV.U32 R12, RZ, RZ, 0x1 ;  /* 0x00000001ff0c7424 */ /* 0x000fe400078e00ff */
[----:B------:R-:W-:-:S07]  /*18e80*/  IMAD.MOV.U32 R2, RZ, RZ, R14 ;  /* 0x000000ffff027224 */ /* 0x000fce00078e000e */
[----:B------:R-:W-:Y:S05]  /*18e90*/  WARPSYNC.COLLECTIVE R15, `(.L_x_2592) ;  /* 0x000000000f087348 */ /* 0x000fea0003c00000 */
[----:B------:R0:W1:Y:S02]  /*18ea0*/  SHFL.IDX P6, R14, R13, R12, R11 ;  /* 0x0000000c0d0e7389 */ /* 0x00006400000c000b */
[----:B01----:R-:W-:Y:S01]  /*18eb0*/  ENDCOLLECTIVE ;  /* 0x000000000000791b */ /* 0x003fe20003800000 */
.L_x_2592:
        /* <DEDUP_REMOVED lines=13> */
.L_x_2593:
[----:B------:R-:W-:Y:S02]  /*18f90*/  IMAD.MOV.U32 R13, RZ, RZ, R5 ;  /* 0x000000ffff0d7224 */ /* 0x000fe400078e0005 */
[----:B------:R-:W-:Y:S02]  /*18fa0*/  IMAD.MOV.U32 R12, RZ, RZ, 0x2 ;  /* 0x00000002ff0c7424 */ /* 0x000fe400078e00ff */
[----:B------:R-:W-:-:S07]  /*18fb0*/  IMAD.MOV.U32 R2, RZ, RZ, R14 ;  /* 0x000000ffff027224 */ /* 0x000fce00078e000e */
[----:B------:R-:W-:Y:S05]  /*18fc0*/  WARPSYNC.COLLECTIVE R15, `(.L_x_2594) ;  /* 0x000000000f087348 */ /* 0x000fea0003c00000 */
[----:B------:R0:W1:Y:S02]  /*18fd0*/  SHFL.IDX P6, R14, R13, R12, R11 ;  /* 0x0000000c0d0e7389 */ /* 0x00006400000c000b */
[----:B01----:R-:W-:Y:S01]  /*18fe0*/  ENDCOLLECTIVE ;  /* 0x000000000000791b */ /* 0x003fe20003800000 */
.L_x_2594:
        /* <DEDUP_REMOVED lines=13> */
.L_x_2595:
[----:B------:R-:W-:Y:S02]  /*190c0*/  IMAD.MOV.U32 R13, RZ, RZ, R5 ;  /* 0x000000ffff0d7224 */ /* 0x000fe400078e0005 */
[----:B------:R-:W-:Y:S02]  /*190d0*/  IMAD.MOV.U32 R12, RZ, RZ, 0x3 ;  /* 0x00000003ff0c7424 */ /* 0x000fe400078e00ff */
[----:B------:R-:W-:-:S07]  /*190e0*/  IMAD.MOV.U32 R2, RZ, RZ, R14 ;  /* 0x000000ffff027224 */ /* 0x000fce00078e000e */
[----:B------:R-:W-:Y:S05]  /*190f0*/  WARPSYNC.COLLECTIVE R15, `(.L_x_2596) ;  /* 0x000000000f087348 */ /* 0x000fea0003c00000 */
[----:B------:R0:W1:Y:S02]  /*19100*/  SHFL.IDX P6, R14, R13, R12, R11 ;  /* 0x0000000c0d0e7389 */ /* 0x00006400000c000b */
[----:B01----:R-:W-:Y:S01]  /*19110*/  ENDCOLLECTIVE ;  /* 0x000000000000791b */ /* 0x003fe20003800000 */
.L_x_2596:
        /* <DEDUP_REMOVED lines=13> */
.L_x_2597:
[----:B------:R-:W-:Y:S02]  /*191f0*/  IMAD.MOV.U32 R13, RZ, RZ, R8 ;  /* 0x000000ffff0d7224 */ /* 0x000fe400078e0008 */
[----:B------:R-:W-:Y:S02]  /*19200*/  IMAD.MOV.U32 R12, RZ, RZ, RZ ;  /* 0x000000ffff0c7224 */ /* 0x000fe400078e00ff */
[----:B------:R-:W-:-:S07]  /*19210*/  IMAD.MOV.U32 R2, RZ, RZ, R14 ;  /* 0x000000ffff027224 */ /* 0x000fce00078e000e */
[----:B------:R-:W-:Y:S05]  /*19220*/  WARPSYNC.COLLECTIVE R15, `(.L_x_2598) ;  /* 0x000000000f087348 */ /* 0x000fea0003c00000 */
[----:B------:R0:W1:Y:S02]  /*19230*/  SHFL.IDX P6, R14, R13, R12, R11 ;  /* 0x0000000c0d0e7389 */ /* 0x00006400000c000b */
[----:B01----:R-:W-:Y:S01]  /*19240*/  ENDCOLLECTIVE ;  /* 0x000000000000791b */ /* 0x003fe20003800000 */
.L_x_2598:
        /* <DEDUP_REMOVED lines=13> */
.L_x_2599:
[----:B------:R-:W-:Y:S05]  /*19320*/  BRA `(.L_x_2600) ;  /* 0xffffffb800e87947 */ /* 0x000fea000383ffff */
.L_x_2494:
[----:B0-----:R0:W2:Y:S02]  /*19330*/  SYNCS.PHASECHK.TRANS64.TRYWAIT P1, [R3+URZ+0x29870], R0 ;  /* 0x02987000030075a7 */ /* 0x0010a4000802017f */
[----:B--2---:R-:W-:Y:S05]  /*19340*/  @!P1 NANOSLEEP.SYNCS 0x989680 ;  /* 0x009896800000995d */ /* 0x004fea0003900000 */
[----:B------:R-:W2:Y:S02]  /*19350*/  @!P1 SYNCS.PHASECHK.TRANS64 P1, [R3+URZ+0x29870], R0 ;  /* 0x02987000030095a7 */ /* 0x000ea4000802007f */
[----:B--2---:R-:W-:Y:S05]  /*19360*/  @!P1 BRA `(.L_x_2494) ;  /* 0xfffffffc00f09947 */ /* 0x004fea000383ffff */
[----:B------:R-:W-:Y:S05]  /*19370*/  BRA `(.L_x_2601) ;  /* 0xffffffbc00547947 */ /* 0x000fea000383ffff */
.L_x_2496:
[----:B0-----:R0:W2:Y:S02]  /*19380*/  SYNCS.PHASECHK.TRANS64.TRYWAIT P1, [R3+URZ+0x29860], R0 ;  /* 0x02986000030075a7 */ /* 0x0010a4000802017f */
[----:B--2---:R-:W-:Y:S05]  /*19390*/  @!P1 NANOSLEEP.SYNCS 0x989680 ;  /* 0x009896800000995d */ /* 0x004fea0003900000 */
[----:B------:R-:W2:Y:S02]  /*193a0*/  @!P1 SYNCS.PHASECHK.TRANS64 P1, [R3+URZ+0x29860], R0 ;  /* 0x02986000030095a7 */ /* 0x000ea4000802007f */
[----:B--2---:R-:W-:Y:S05]  /*193b0*/  @!P1 BRA `(.L_x_2496) ;  /* 0xfffffffc00f09947 */ /* 0x004fea000383ffff */
[----:B------:R-:W-:Y:S05]  /*193c0*/  BRA `(.L_x_2602) ;  /* 0xffffffbc00647947 */ /* 0x000fea000383ffff */
.L_x_2504:
[----:B0-----:R0:W4:Y:S02]  /*193d0*/  SYNCS.PHASECHK.TRANS64.TRYWAIT P1, [R17+URZ+0x29870], R0 ;  /* 0x02987000110075a7 */ /* 0x001124000802017f */
[----:B----4-:R-:W-:Y:S05]  /*193e0*/  @!P1 NANOSLEEP.SYNCS 0x989680 ;  /* 0x009896800000995d */ /* 0x010fea0003900000 */
[----:B------:R-:W4:Y:S02]  /*193f0*/  @!P1 SYNCS.PHASECHK.TRANS64 P1, [R17+URZ+0x29870], R0 ;  /* 0x02987000110095a7 */ /* 0x000f24000802007f */
[----:B----4-:R-:W-:Y:S05]  /*19400*/  @!P1 BRA `(.L_x_2504) ;  /* 0xfffffffc00f09947 */ /* 0x010fea000383ffff */
[----:B------:R-:W-:Y:S05]  /*19410*/  BRA `(.L_x_2603) ;  /* 0xffffffc400287947 */ /* 0x000fea000383ffff */
.L_x_2506:
[----:B0-----:R0:W4:Y:S02]  /*19420*/  SYNCS.PHASECHK.TRANS64.TRYWAIT P1, [R17+URZ+0x29860], R0 ;  /* 0x02986000110075a7 */ /* 0x001124000802017f */
[----:B----4-:R-:W-:Y:S05]  /*19430*/  @!P1 NANOSLEEP.SYNCS 0x989680 ;  /* 0x009896800000995d */ /* 0x010fea0003900000 */
[----:B------:R-:W4:Y:S02]  /*19440*/  @!P1 SYNCS.PHASECHK.TRANS64 P1, [R17+URZ+0x29860], R0 ;  /* 0x02986000110095a7 */ /* 0x000f24000802007f */
[----:B----4-:R-:W-:Y:S05]  /*19450*/  @!P1 BRA `(.L_x_2506) ;  /* 0xfffffffc00f09947 */ /* 0x010fea000383ffff */
[----:B------:R-:W-:Y:S05]  /*19460*/  BRA `(.L_x_2604) ;  /* 0xffffffc400347947 */ /* 0x000fea000383ffff */
.L_x_2520:
[----:B0-----:R0:W1:Y:S02]  /*19470*/  SYNCS.PHASECHK.TRANS64.TRYWAIT P0, [R5+URZ+0x29820], R0 ;  /* 0x02982000050075a7 */ /* 0x001064000800017f */
[----:B-1----:R-:W-:Y:S05]  /*19480*/  @!P0 NANOSLEEP.SYNCS 0x989680 ;  /* 0x009896800000895d */ /* 0x002fea0003900000 */
[----:B------:R-:W1:Y:S02]  /*19490*/  @!P0 SYNCS.PHASECHK.TRANS64 P0, [R5+URZ+0x29820], R0 ;  /* 0x02982000050085a7 */ /* 0x000e64000800007f */
[----:B-1----:R-:W-:Y:S05]  /*194a0*/  @!P0 BRA `(.L_x_2520) ;  /* 0xfffffffc00f08947 */ /* 0x002fea000383ffff */
[----:B------:R-:W-:Y:S05]  /*194b0*/  BRA `(.L_x_2605) ;  /* 0xffffffd400bc7947 */ /* 0x000fea000383ffff */
.L_x_2521:
        /* <DEDUP_REMOVED lines=11> */
.L_x_2607:
[----:B------:R-:W-:Y:S05]  /*19570*/  BSYNC B0 ;  /* 0x0000000000007941 */ /* 0x000fea0003800000 */
.L_x_2606:
[----:B------:R-:W-:Y:S05]  /*19580*/  BRA `(.L_x_2608) ;  /* 0xffffffd400a47947 */ /* 0x000fea000383ffff */
.L_x_2524:
[----:B------:R-:W-:Y:S01]  /*19590*/  BSSY B1, `(.L_x_2609) ;  /* 0x0000006000017945 */ /* 0x000fe20003800000 */
[----:B------:R-:W-:-:S07]  /*195a0*/  IMAD.MOV.U32 R15, RZ, RZ, -0x1 ;  /* 0xffffffffff0f7424 */ /* 0x000fce00078e00ff */
[----:B0-----:R-:W-:Y:S05]  /*195b0*/  WARPSYNC.COLLECTIVE R15, `(.L_x_2610) ;  /* 0x000000000f0c7348 */ /* 0x001fea0003c00000 */
[----:B------:R-:W-:Y:S02]  /*195c0*/  ELECT P6, UR62, PT ;  /* 0x00000000003e782f */ /* 0x000fe400038c0000 */
[----:B------:R-:W-:Y:S01]  /*195d0*/  MOV R14, UR62 ;  /* 0x0000003e000e7c02 */ /* 0x000fe20008000f00 */
[----:B0-----:R-:W-:Y:S10]  /*195e0*/  ENDCOLLECTIVE ;  /* 0x000000000000791b */ /* 0x001ff40003800000 */
.L_x_2610:
[----:B------:R-:W-:Y:S05]  /*195f0*/  BSYNC B1 ;  /* 0x0000000000017941 */ /* 0x000fea0003800000 */
.L_x_2609:
[----:B------:R-:W-:Y:S05]  /*19600*/  BRA `(.L_x_2611) ;  /* 0xffffffd4009c7947 */ /* 0x000fea000383ffff */
.L_x_2526:
[----:B0-----:R0:W1:Y:S02]  /*19610*/  SYNCS.PHASECHK.TRANS64.TRYWAIT P1, [R3+URZ+0x29840], R2 ;  /* 0x02984002030075a7 */ /* 0x001064000802017f */
[----:B-1----:R-:W-:Y:S05]  /*19620*/  @!P1 NANOSLEEP.SYNCS 0x989680 ;  /* 0x009896800000995d */ /* 0x002fea0003900000 */
[----:B------:R-:W1:Y:S02]  /*19630*/  @!P1 SYNCS.PHASECHK.TRANS64 P1, [R3+URZ+0x29840], R2 ;  /* 0x02984002030095a7 */ /* 0x000e64000802007f */
[----:B-1----:R-:W-:Y:S05]  /*19640*/  @!P1 BRA `(.L_x_2526) ;  /* 0xfffffffc00f09947 */ /* 0x002fea000383ffff */
[----:B------:R-:W-:Y:S05]  /*19650*/  BRA `(.L_x_2612) ;  /* 0xffffffd400bc7947 */ /* 0x000fea000383ffff */
.L_x_2528:
[----:B-1----:R1:W2:Y:S02]  /*19660*/  SYNCS.PHASECHK.TRANS64.TRYWAIT P1, [R5+URZ+0x29840], R0 ;  /* 0x02984000050075a7 */ /* 0x0022a4000802017f */
[----:B--2---:R-:W-:Y:S05]  /*19670*/  @!P1 NANOSLEEP.SYNCS 0x989680 ;  /* 0x009896800000995d */ /* 0x004fea0003900000 */
[----:B------:R-:W2:Y:S02]  /*19680*/  @!P1 SYNCS.PHASECHK.TRANS64 P1, [R5+URZ+0x29840], R0 ;  /* 0x02984000050095a7 */ /* 0x000ea4000802007f */
[----:B--2---:R-:W-:Y:S05]  /*19690*/  @!P1 BRA `(.L_x_2528) ;  /* 0xfffffffc00f09947 */ /* 0x004fea000383ffff */
[----:B------:R-:W-:Y:S05]  /*196a0*/  BRA `(.L_x_2613) ;  /* 0xffffffd400c87947 */ /* 0x000fea000383ffff */
.L_x_2530:
[----:B--2---:R2:W3:Y:S02]  /*196b0*/  SYNCS.PHASECHK.TRANS64.TRYWAIT P1, [R3+URZ+0x29860], R2 ;  /* 0x02986002030075a7 */ /* 0x0044e4000802017f */
[----:B---3--:R-:W-:Y:S05]  /*196c0*/  @!P1 NANOSLEEP.SYNCS 0x989680 ;  /* 0x009896800000995d */ /* 0x008fea0003900000 */
[----:B------:R-:W3:Y:S02]  /*196d0*/  @!P1 SYNCS.PHASECHK.TRANS64 P1, [R3+URZ+0x29860], R2 ;  /* 0x02986002030095a7 */ /* 0x000ee4000802007f */
[----:B---3--:R-:W-:Y:S05]  /*196e0*/  @!P1 BRA `(.L_x_2530) ;  /* 0xfffffffc00f09947 */ /* 0x008fea000383ffff */
[----:B------:R-:W-:Y:S05]  /*196f0*/  BRA `(.L_x_2614) ;  /* 0xffffffd400c47947 */ /* 0x000fea000383ffff */
.L_x_2532:
[----:B---3--:R3:W4:Y:S02]  /*19700*/  SYNCS.PHASECHK.TRANS64.TRYWAIT P1, [R5+URZ+0x29860], R0 ;  /* 0x02986000050075a7 */ /* 0x008724000802017f */
[----:B----4-:R-:W-:Y:S05]  /*19710*/  @!P1 NANOSLEEP.SYNCS 0x989680 ;  /* 0x009896800000995d */ /* 0x010fea0003900000 */
[----:B------:R-:W4:Y:S02]  /*19720*/  @!P1 SYNCS.PHASECHK.TRANS64 P1, [R5+URZ+0x29860], R0 ;  /* 0x02986000050095a7 */ /* 0x000f24000802007f */
[----:B----4-:R-:W-:Y:S05]  /*19730*/  @!P1 BRA `(.L_x_2532) ;  /* 0xfffffffc00f09947 */ /* 0x010fea000383ffff */
[----:B------:R-:W-:Y:S05]  /*19740*/  BRA `(.L_x_2615) ;  /* 0xffffffd400c07947 */ /* 0x000fea000383ffff */
.L_x_2534:
[----:B----4-:R4:W0:Y:S02]  /*19750*/  SYNCS.PHASECHK.TRANS64.TRYWAIT P1, [R3+URZ+0x29880], R2 ;  /* 0x02988002030075a7 */ /* 0x010824000802017f */
[----:B0-----:R-:W-:Y:S05]  /*19760*/  @!P1 NANOSLEEP.SYNCS 0x989680 ;  /* 0x009896800000995d */ /* 0x001fea0003900000 */
[----:B------:R-:W0:Y:S02]  /*19770*/  @!P1 SYNCS.PHASECHK.TRANS64 P1, [R3+URZ+0x29880], R2 ;  /* 0x02988002030095a7 */ /* 0x000e24000802007f */
[----:B0-----:R-:W-:Y:S05]  /*19780*/  @!P1 BRA `(.L_x_2534) ;  /* 0xfffffffc00f09947 */ /* 0x001fea000383ffff */
[----:B------:R-:W-:Y:S05]  /*19790*/  BRA `(.L_x_2616) ;  /* 0xffffffd400bc7947 */ /* 0x000fea000383ffff */
.L_x_2617:
        /* <DEDUP_REMOVED lines=14> */
.L_x_3197:


//--------------------- .text._ZN7cutlass13device_kernelIN5flash11enable_sm90INS1_16FlashAttnFwdSm90INS1_25CollectiveMainloopFwdSm90ILi2EN4cute5tupleIJNS5_1CILi1EEES8_S8_EEENS6_IJNS7_ILi128EEENS7_ILi160EEENS7_ILi192EEEEEELi128ENS_12float_e4m3_tEfNS_4arch4Sm90ELb1ELb0ELb1ELb1ELb1ELb1ELb0ELb1ELb1ELb1ELb0ELb0EEENS1_21CollectiveEpilogueFwdINS6_IJSA_SA_SB_EEES9_NS_10bfloat16_tESG_Li256ELb1ELb1ELb0ELb1EEENS1_36VarlenDynamicPersistentTileSchedulerILi128ELi160ELi256ELi128ELb0ELb1ELb1ELb1ELb1ELb1EEEEEEEEEvNT_6ParamsE --------------------------
	.section	.text._ZN7cutlass13device_kernelIN5flash11enable_sm90INS1_16FlashAttnFwdSm90INS1_25CollectiveMainloopFwdSm90ILi2EN4cute5tupleIJNS5_1CILi1EEES8_S8_EEENS6_IJNS7_ILi128EEENS7_ILi160EEENS7_ILi192EEEEEELi128ENS_12float_e4m3_tEfNS_4arch4Sm90ELb1ELb0ELb1ELb1ELb1ELb1ELb0ELb1ELb1ELb1ELb0ELb0EEENS1_21CollectiveEpilogueFwdINS6_IJSA_SA_SB_EEES9_NS_10bfloat16_tESG_Li256ELb1ELb1ELb0ELb1EEENS1_36VarlenDynamicPersistentTileSchedulerILi128ELi160ELi256ELi128ELb0ELb1ELb1ELb1ELb1ELb1EEEEEEEEEvNT_6ParamsE,"ax",@progbits
	.align	128
.text._ZN7cutlass13device_kernelIN5flash11enable_sm90INS1_16FlashAttnFwdSm90INS1_25CollectiveMainloopFwdSm90ILi2EN4cute5tupleIJNS5_1CILi1EEES8_S8_EEENS6_IJNS7_ILi128EEENS7_ILi160EEENS7_ILi192EEEEEELi128ENS_12float_e4m3_tEfNS_4arch4Sm90ELb1ELb0ELb1ELb1ELb1ELb1ELb0ELb1ELb1ELb1ELb0ELb0EEENS1_21CollectiveEpilogueFwdINS6_IJSA_SA_SB_EEES9_NS_10bfloat16_tESG_Li256ELb1ELb1ELb0ELb1EEENS1_36VarlenDynamicPersistentTileSchedulerILi128ELi160ELi256ELi128ELb0ELb1ELb1ELb1ELb1ELb1EEEEEEEEEvNT_6ParamsE:
        .type           _ZN7cutlass13device_kernelIN5flash11enable_sm90INS1_16FlashAttnFwdSm90INS1_25CollectiveMainloopFwdSm90ILi2EN4cute5tupleIJNS5_1CILi1EEES8_S8_EEENS6_IJNS7_ILi128EEENS7_ILi160EEENS7_ILi192EEEEEELi128ENS_12float_e4m3_tEfNS_4arch4Sm90ELb1ELb0ELb1ELb1ELb1ELb1ELb0ELb1ELb1ELb1ELb0ELb0EEENS1_21CollectiveEpilogueFwdINS6_IJSA_SA_SB_EEES9_NS_10bfloat16_tESG_Li256ELb1ELb1ELb0ELb1EEENS1_36VarlenDynamicPersistentTileSchedulerILi128ELi160ELi256ELi128ELb0ELb1ELb1ELb1ELb1ELb1EEEEEEEEEvNT_6ParamsE,@function
        .size           _ZN7cutlass13device_kernelIN5flash11enable_sm90INS1_16FlashAttnFwdSm90INS1_25CollectiveMainloopFwdSm90ILi2EN4cute5tupleIJNS5_1CILi1EEES8_S8_EEENS6_IJNS7_ILi128EEENS7_ILi160EEENS7_ILi192EEEEEELi128ENS_12float_e4m3_tEfNS_4arch4Sm90ELb1ELb0ELb1ELb1ELb1ELb1ELb0ELb1ELb1ELb1ELb0ELb0EEENS1_21CollectiveEpilogueFwdINS6_IJSA_SA_SB_EEES9_NS_10bfloat16_tESG_Li256ELb1ELb1ELb0ELb1EEENS1_36VarlenDynamicPersistentTileSchedulerILi128ELi160ELi256ELi128ELb0ELb1ELb1ELb1ELb1ELb1EEEEEEEEEvNT_6ParamsE,(.L_x_3198 - _ZN7cutlass13device_kernelIN5flash11enable_sm90INS1_16FlashAttnFwdSm90INS1_25CollectiveMainloopFwdSm90ILi2EN4cute5tupleIJNS5_1CILi1EEES8_S8_EEENS6_IJNS7_ILi128EEENS7_ILi160EEENS7_ILi192EEEEEELi128ENS_12float_e4m3_tEfNS_4arch4Sm90ELb1ELb0ELb1ELb1ELb1ELb1ELb0ELb1ELb1ELb1ELb0ELb0EEENS1_21CollectiveEpilogueFwdINS6_IJSA_SA_SB_EEES9_NS_10bfloat16_tESG_Li256ELb1ELb1ELb0ELb1EEENS1_36VarlenDynamicPersistentTileSchedulerILi128ELi160ELi256ELi128ELb0ELb1ELb1ELb1ELb1ELb1EEEEEEEEEvNT_6ParamsE)
        .other          _ZN7cutlass13device_kernelIN5flash11enable_sm90INS1_16FlashAttnFwdSm90INS1_25CollectiveMainloopFwdSm90ILi2EN4cute5tupleIJNS5_1CILi1EEES8_S8_EEENS6_IJNS7_ILi128EEENS7_ILi160EEENS7_ILi192EEEEEELi128ENS_12float_e4m3_tEfNS_4arch4Sm90ELb1ELb0ELb1ELb1ELb1ELb1ELb0ELb1ELb1ELb1ELb0ELb0EEENS1_21CollectiveEpilogueFwdINS6_IJSA_SA_SB_EEES9_NS_10bfloat16_tESG_Li256ELb1ELb1ELb0ELb1EEENS1_36VarlenDynamicPersistentTileSchedulerILi128ELi160ELi256ELi128ELb0ELb1ELb1ELb1ELb1ELb1EEEEEEEEEvNT_6ParamsE,@"STO_CUDA_ENTRY STV_DEFAULT"
_ZN7cutlass13device_kernelIN5flash11enable_sm90INS1_16FlashAttnFwdSm90INS1_25CollectiveMainloopFwdSm90ILi2EN4cute5tupleIJNS5_1CILi1EEES8_S8_EEENS6_IJNS7_ILi128EEENS7_ILi160EEENS7_ILi192EEEEEELi128ENS_12float_e4m3_tEfNS_4arch4Sm90ELb1ELb0ELb1ELb1ELb1ELb1ELb0ELb1ELb1ELb1ELb0ELb0EEENS1_21CollectiveEpilogueFwdINS6_IJSA_SA_SB_EEES9_NS_10bfloat16_tESG_Li256ELb1ELb1ELb0ELb1EEENS1_36VarlenDynamicPersistentTileSchedulerILi128ELi160ELi256ELi128ELb0ELb1ELb1ELb1ELb1ELb1EEEEEEEEEvNT_6ParamsE:
        /* <DEDUP_REMOVED lines=18> */
.L_x_2619:
[----:B------:R-:W-:Y:S05]  /*0120*/  BSYNC B0 ;  /* 0x0000000000007941 */ /* 0x000fea0003800000 */
.L_x_2618:
        /* <DEDUP_REMOVED lines=41> */
.L_x_2620:
        /* <DEDUP_REMOVED lines=22> */
.L_x_2621:
        /* <DEDUP_REMOVED lines=18> */
.L_x_2622:
        /* <DEDUP_REMOVED lines=22> */
.L_x_2623:
        /* <DEDUP_REMOVED lines=23> */
.L_x_2624:
        /* <DEDUP_REMOVED lines=8> */
.L_x_2627:
        /* <DEDUP_REMOVED lines=24> */
[----:B------:R-:W-:Y:S01]  /*0b10*/  R2UR UR39, R18 ;  /* 0x00000000122772ca */ /* 0x000fe200000e0000 */
[----:B------:R-:W-:Y:S01]  /*0b20*/  IMAD.MOV.U32 R199, RZ, RZ, RZ ;  /* 0x000000ffffc77224 */ /* 0x000fe200078e00ff */
[----:B------:R-:W-:Y:S01]  /*0b30*/  MOV R194, RZ ;  /* 0x000000ff00c27202 */ /* 0x000fe20000000f00 */
[----:B------:R-:W-:Y:S01]  /*0b40*/  IMAD.MOV.U32 R188, RZ, RZ, RZ ;  /* 0x000000ffffbc7224 */ /* 0x000fe200078e00ff */
[----:B------:R-:W-:Y:S01]  /*0b50*/  ULOP3.LUT UR48, UR36, 0x1, URZ, 0xfc, !UPT ;  /* 0x0000000124307892 */ /* 0x000fe2000f8efc3f */
[----:B------:R-:W-:-:S08]  /*0b60*/  UMOV UR37, URZ ;  /* 0x0000003f00257c82 */ /* 0x000fd00008000000 */
[----:B------:R-:W-:Y:S01]  /*0b70*/  UIADD3 UR39, UR39, 0x14400, URZ ;  /* 0x0001440027277890 */ /* 0x000fe2000fffe03f */
[----:B0-----:R-:W-:-:S05]  /*0b80*/  VIADD R24, R0, 0xffffff80 ;  /* 0xffffff8000187836 */ /* 0x001fca0000000000 */
[----:B------:R-:W-:Y:S02]  /*0b90*/  SHF.R.S32.HI R0, RZ, 0x1f, R24 ;  /* 0x0000001fff007819 */ /* 0x000fe40000011418 */
[-C--:B------:R-:W-:Y:S02]  /*0ba0*/  LEA.HI R7, R24, R24.reuse, RZ, 0x1 ;  /* 0x0000001818077211 */ /* 0x080fe400078f08ff */
[CC--:B------:R-:W-:Y:S02]  /*0bb0*/  LEA.HI R3, R0.reuse, R24.reuse, RZ, 0x5 ;  /* 0x0000001800037211 */ /* 0x0c0fe400078f28ff */
[----:B------:R-:W-:Y:S02]  /*0bc0*/  LEA.HI R2, R0, R24, RZ, 0x4 ;  /* 0x0000001800027211 */ /* 0x000fe400078f20ff */
[----:B------:R-:W-:Y:S02]  /*0bd0*/  SHF.L.U32 R4, R3, 0x5, RZ ;  /* 0x0000000503047819 */ /* 0x000fe400000006ff */
[----:B------:R-:W-:-:S02]  /*0be0*/  LOP3.LUT R3, R2, 0x3fffff0, RZ, 0xc0, !PT ;  /* 0x03fffff002037812 */ /* 0x000fc400078ec0ff */
[----:B------:R-:W-:Y:S02]  /*0bf0*/  LOP3.LUT R4, R4, 0xfffffc00, RZ, 0xc0, !PT ;  /* 0xfffffc0004047812 */ /* 0x000fe400078ec0ff */
[----:B------:R-:W-:Y:S01]  /*0c00*/  LEA.HI R6, R0, R24, RZ, 0x2 ;  /* 0x0000001800067211 */ /* 0x000fe200078f10ff */
[----:B------:R-:W-:Y:S01]  /*0c10*/  IMAD.IADD R3, R24, 0x1, -R3 ;  /* 0x0000000118037824 */ /* 0x000fe200078e0a03 */
[----:B------:R-:W-:Y:S02]  /*0c20*/  SHF.R.S32.HI R198, RZ, 0x1, R7 ;  /* 0x00000001ffc67819 */ /* 0x000fe40000011407 */
[----:B------:R-:W-:Y:S01]  /*0c30*/  SHF.R.S32.HI R8, RZ, 0x2, R6 ;  /* 0x00000002ff087819 */ /* 0x000fe20000011406 */
[----:B------:R-:W-:Y:S01]  /*0c40*/  IMAD R5, R3, 0x40, R4 ;  /* 0x0000004003057824 */ /* 0x000fe200078e0204 */
[----:B------:R-:W-:Y:S01]  /*0c50*/  LOP3.LUT R4, R7, 0xfffffffe, RZ, 0xc0, !PT ;  /* 0xfffffffe07047812 */ /* 0x000fe200078ec0ff */
[----:B------:R-:W-:Y:S01]  /*0c60*/  VIADD R25, R198, 0x80 ;  /* 0x00000080c6197836 */ /* 0x000fe20000000000 */
[----:B------:R-:W-:-:S02]  /*0c70*/  SHF.R.S32.HI R3, RZ, 0x4, R2 ;  /* 0x00000004ff037819 */ /* 0x000fc40000011402 */
[----:B------:R-:W-:Y:S01]  /*0c80*/  SHF.R.S32.HI R9, RZ, 0x1f, R6 ;  /* 0x0000001fff097819 */ /* 0x000fe20000011406 */
[----:B------:R-:W-:Y:S01]  /*0c90*/  IMAD.IADD R10, R24, 0x1, -R4 ;  /* 0x00000001180a7824 */ /* 0x000fe200078e0a04 */
[----:B------:R-:W-:Y:S02]  /*0ca0*/  LOP3.LUT R6, R6, 0xfffffffc, RZ, 0xc0, !PT ;  /* 0xfffffffc06067812 */ /* 0x000fe400078ec0ff */
[----:B------:R-:W-:Y:S01]  /*0cb0*/  LEA.HI R2, R2, R3, RZ, 0x1 ;  /* 0x0000000302027211 */ /* 0x000fe200078f08ff */
[----:B------:R-:W-:Y:S01]  /*0cc0*/  IMAD.SHL.U32 R190, R10, 0x8, RZ ;  /* 0x000000080abe7824 */ /* 0x000fe200078e00ff */
[----:B------:R-:W-:Y:S02]  /*0cd0*/  IADD3 R6, R24, -R6, RZ ;  /* 0x8000000618067210 */ /* 0x000fe40007ffe0ff */
[----:B------:R-:W-:Y:S01]  /*0ce0*/  LOP3.LUT R2, R2, 0x1ffffffe, RZ, 0xc0, !PT ;  /* 0x1ffffffe02027812 */ /* 0x000fe200078ec0ff */
[----:B------:R-:W-:Y:S01]  /*0cf0*/  VIADD R202, R190, 0x40 ;  /* 0x00000040beca7836 */ /* 0x000fe20000000000 */
[----:B------:R-:W-:Y:S01]  /*0d00*/  LEA.HI R4, R6, R6, RZ, 0x1 ;  /* 0x0000000606047211 */ /* 0x000fe200078f08ff */
[C---:B------:R-:W-:Y:S01]  /*0d10*/  VIADD R201, R190.reuse, 0x10 ;  /* 0x00000010bec97836 */ /* 0x040fe20000000000 */
[----:B------:R-:W-:Y:S01]  /*0d20*/  IADD3 R200, R190, 0x20, RZ ;  /* 0x00000020bec87810 */ /* 0x000fe20007ffe0ff */
[----:B------:R-:W-:Y:S01]  /*0d30*/  IMAD.IADD R2, R3, 0x1, -R2 ;  /* 0x0000000103027824 */ /* 0x000fe200078e0a02 */
[----:B------:R-:W-:Y:S01]  /*0d40*/  LOP3.LUT R11, R4, 0x1ffffffe, RZ, 0xc0, !PT ;  /* 0x1ffffffe040b7812 */ /* 0x000fe200078ec0ff */
[----:B------:R-:W-:Y:S01]  /*0d50*/  VIADD R204, R190, 0x50 ;  /* 0x00000050becc7836 */ /* 0x000fe20000000000 */
[----:B------:R-:W-:Y:S01]  /*0d60*/  LEA.HI R9, R9, R8, RZ, 0x2 ;  /* 0x0000000809097211 */ /* 0x000fe200078f10ff */
[----:B------:R-:W-:Y:S01]  /*0d70*/  IMAD R2, R2, 0x8, R5 ;  /* 0x0000000802027824 */ /* 0x000fe200078e0205 */
[----:B------:R-:W-:Y:S01]  /*0d80*/  IADD3 R218, R6, -R11, RZ ;  /* 0x8000000b06da7210 */ /* 0x000fe20007ffe0ff */
[C---:B------:R-:W-:Y:S01]  /*0d90*/  IMAD.IADD R4, R190.reuse, 0x1, R200 ;  /* 0x00000001be047824 */ /* 0x040fe200078e02c8 */
[----:B------:R-:W-:Y:S01]  /*0da0*/  SHF.R.S32.HI R5, RZ, 0x1f, R7 ;  /* 0x0000001fff057819 */ /* 0x000fe20000011407 */
[----:B------:R-:W-:Y:S01]  /*0db0*/  IMAD.IADD R6, R190, 0x1, R202 ;  /* 0x00000001be067824 */ /* 0x000fe200078e02ca */
[----:B------:R0:W-:Y:S01]  /*0dc0*/  STL [R1+0x38], R2 ;  /* 0x0000380201007387 */ /* 0x0001e20000100800 */
[----:B------:R-:W-:-:S02]  /*0dd0*/  LOP3.LUT R9, R9, 0xfffffffc, RZ, 0xc0, !PT ;  /* 0xfffffffc09097812 */ /* 0x000fc400078ec0ff */
[----:B------:R-:W-:Y:S02]  /*0de0*/  SHF.R.S32.HI R11, RZ, 0x1f, R4 ;  /* 0x0000001fff0b7819 */ /* 0x000fe40000011404 */
[----:B------:R-:W-:Y:S01]  /*0df0*/  LEA.HI R5, R5, R198, RZ, 0x3 ;  /* 0x000000c605057211 */ /* 0x000fe200078f18ff */
[----:B------:R-:W-:Y:S01]  /*0e00*/  IMAD.IADD R9, R8, 0x1, -R9 ;  /* 0x0000000108097824 */ /* 0x000fe200078e0a09 */
[CC--:B------:R-:W-:Y:S02]  /*0e10*/  LEA.HI R192, R11.reuse, R4.reuse, RZ, 0x4 ;  /* 0x000000040bc07211 */ /* 0x0c0fe400078f20ff */
[----:B------:R-:W-:Y:S02]  /*0e20*/  LEA.HI R17, R11, R4, RZ, 0x6 ;  /* 0x000000040b117211 */ /* 0x000fe400078f30ff */
[----:B0-----:R-:W-:Y:S02]  /*0e30*/  LEA.HI R2, R0, R24, RZ, 0x7 ;  /* 0x0000001800027211 */ /* 0x001fe400078f38ff */
[----:B------:R-:W-:-:S02]  /*0e40*/  SHF.R.S32.HI R13, RZ, 0x1f, R6 ;  /* 0x0000001fff0d7819 */ /* 0x000fc40000011406 */
[----:B------:R-:W-:Y:S02]  /*0e50*/  LOP3.LUT R4, R2, 0xffffff80, RZ, 0xc0, !PT ;  /* 0xffffff8002047812 */ /* 0x000fe400078ec0ff */
[----:B------:R-:W-:Y:S02]  /*0e60*/  LOP3.LUT R5, R5, 0xfffffff8, RZ, 0xc0, !PT ;  /* 0xfffffff805057812 */ /* 0x000fe400078ec0ff */
[CC--:B------:R-:W-:Y:S01]  /*0e70*/  LEA.HI R12, R13.reuse, R6.reuse, RZ, 0x4 ;  /* 0x000000060d0c7211 */ /* 0x0c0fe200078f20ff */
[----:B------:R-:W-:Y:S01]  /*0e80*/  IMAD.IADD R20, R24, 0x1, -R4 ;  /* 0x0000000118147824 */ /* 0x000fe200078e0a04 */
[----:B------:R-:W-:Y:S02]  /*0e90*/  LEA.HI R19, R13, R6, RZ, 0x6 ;  /* 0x000000060d137211 */ /* 0x000fe400078f30ff */
[----:B------:R-:W-:Y:S01]  /*0ea0*/  SHF.L.U32 R16, R10, 0x4, RZ ;  /* 0x000000040a107819 */ /* 0x000fe200000006ff */
[----:B------:R-:W-:Y:S01]  /*0eb0*/  IMAD.IADD R10, R198, 0x1, -R5 ;  /* 0x00000001c60a7824 */ /* 0x000fe200078e0a05 */
[----:B------:R-:W-:Y:S01]  /*0ec0*/  SHF.R.S32.HI R6, RZ, 0x1f, R20 ;  /* 0x0000001fff067819 */ /* 0x000fe20000011414 */
[----:B------:R-:W-:Y:S01]  /*0ed0*/  IMAD.SHL.U32 R19, R19, 0x80, RZ ;  /* 0x0000008013137824 */ /* 0x000fe200078e00ff */
[----:B------:R-:W-:Y:S01]  /*0ee0*/  SHF.R.S32.HI R4, RZ, 0x1f, R25 ;  /* 0x0000001fff047819 */ /* 0x000fe20000011419 */
[----:B------:R-:W-:Y:S01]  /*0ef0*/  VIADD R195, R16, 0x80 ;  /* 0x0000008010c37836 */ /* 0x000fe20000000000 */
[-C--:B------:R-:W-:Y:S01]  /*0f00*/  LEA.HI R13, R25, R25.reuse, RZ, 0x1 ;  /* 0x00000019190d7211 */ /* 0x080fe200078f08ff */
[----:B------:R0:W-:Y:S01]  /*0f10*/  STL [R1+0x34], R10 ;  /* 0x0000340a01007387 */ /* 0x0001e20000100800 */
[----:B------:R-:W-:Y:S01]  /*0f20*/  LEA.HI R8, R6, R20, RZ, 0x2 ;  /* 0x0000001406087211 */ /* 0x000fe200078f10ff */
[----:B------:R-:W-:Y:S01]  /*0f30*/  VIADD R196, R16, 0xa0 ;  /* 0x000000a010c47836 */ /* 0x000fe20000000000 */
[----:B------:R-:W-:Y:S01]  /*0f40*/  LEA.HI R5, R4, R25, RZ, 0x3 ;  /* 0x0000001904057211 */ /* 0x000fe200078f18ff */
[----:B------:R-:W-:Y:S01]  /*0f50*/  IMAD.SHL.U32 R4, R10, 0x80, RZ ;  /* 0x000000800a047824 */ /* 0x000fe200078e00ff */
[----:B------:R-:W-:-:S02]  /*0f60*/  LOP3.LUT R14, R13, 0x3fffffe, RZ, 0xc0, !PT ;  /* 0x03fffffe0d0e7812 */ /* 0x000fc400078ec0ff */
[--C-:B------:R-:W-:Y:S01]  /*0f70*/  SHF.R.S32.HI R11, RZ, 0x1f, R8.reuse ;  /* 0x0000001fff0b7819 */ /* 0x100fe20000011408 */
[----:B------:R-:W-:Y:S01]  /*0f80*/  IMAD.SHL.U32 R15, R5, 0x40, RZ ;  /* 0x00000040050f7824 */ /* 0x000fe200078e00ff */
[----:B------:R-:W-:Y:S02]  /*0f90*/  IADD3 R14, R25, -R14, RZ ;  /* 0x8000000e190e7210 */ /* 0x000fe40007ffe0ff */
[----:B0-----:R-:W-:Y:S02]  /*0fa0*/  SHF.R.S32.HI R10, RZ, 0x2, R8 ;  /* 0x00000002ff0a7819 */ /* 0x001fe40000011408 */
[----:B------:R-:W-:Y:S02]  /*0fb0*/  LOP3.LUT R5, R4, 0x380, RZ, 0xc0, !PT ;  /* 0x0000038004057812 */ /* 0x000fe400078ec0ff */
[----:B------:R-:W-:Y:S02]  /*0fc0*/  LEA.HI R11, R11, R10, RZ, 0x3 ;  /* 0x0000000a0b0b7211 */ /* 0x000fe400078f18ff */
[----:B------:R-:W-:-:S02]  /*0fd0*/  SHF.R.S32.HI R25, RZ, 0x7, R2 ;  /* 0x00000007ff197819 */ /* 0x000fc40000011402 */
[----:B------:R-:W-:Y:S02]  /*0fe0*/  LEA.HI R7, R7, R198, RZ, 0x1 ;  /* 0x000000c607077211 */ /* 0x000fe400078f08ff */
[----:B------:R-:W-:Y:S02]  /*0ff0*/  LEA.HI R0, R0, R24, RZ, 0x3 ;  /* 0x0000001800007211 */ /* 0x000fe400078f18ff */
[----:B------:R-:W-:Y:S02]  /*1000*/  SHF.R.U32.HI R4, RZ, 0x3, R5 ;  /* 0x00000003ff047819 */ /* 0x000fe40000011605 */
[----:B------:R-:W-:Y:S02]  /*1010*/  LOP3.LUT R11, R11, 0xfffffff8, RZ, 0xc0, !PT ;  /* 0xfffffff80b0b7812 */ /* 0x000fe400078ec0ff */
[----:B------:R-:W-:Y:S02]  /*1020*/  LEA.HI R6, R6, R20, RZ, 0x5 ;  /* 0x0000001406067211 */ /* 0x000fe400078f28ff */
[----:B------:R-:W-:Y:S01]  /*1030*/  LEA.HI R2, R2, R25, RZ, 0x1 ;  /* 0x0000001902027211 */ /* 0x000fe200078f08ff */
[----:B------:R-:W-:Y:S01]  /*1040*/  IMAD.IADD R11, R10, 0x1, -R11 ;  /* 0x000000010a0b7824 */ /* 0x000fe200078e0a0b */
[----:B------:R-:W-:-:S02]  /*1050*/  LOP3.LUT R5, R5, 0x10, R16, 0xf8, !PT ;  /* 0x0000001005057812 */ /* 0x000fc400078ef810 */
[----:B------:R-:W-:Y:S02]  /*1060*/  LOP3.LUT R7, R7, 0x3fffffe, RZ, 0xc0, !PT ;  /* 0x03fffffe07077812 */ /* 0x000fe400078ec0ff */
[----:B------:R-:W-:Y:S02]  /*1070*/  LOP3.LUT R223, R0, 0xfffffff8, RZ, 0xc0, !PT ;  /* 0xfffffff800df7812 */ /* 0x000fe400078ec0ff */
[----:B------:R-:W-:Y:S02]  /*1080*/  SHF.L.U32 R207, R9, 0x7, RZ ;  /* 0x0000000709cf7819 */ /* 0x000fe400000006ff */
[----:B------:R-:W-:Y:S01]  /*1090*/  SHF.R.S32.HI R6, RZ, 0x5, R6 ;  /* 0x00000005ff067819 */ /* 0x000fe20000011406 */
[----:B------:R-:W-:Y:S01]  /*10a0*/  IMAD.IADD R223, R24, 0x1, -R223 ;  /* 0x0000000118df7824 */ /* 0x000fe200078e0adf */
[----:B------:R-:W-:Y:S02]  /*10b0*/  LOP3.LUT R2, R2, 0x3fffffe, RZ, 0xc0, !PT ;  /* 0x03fffffe02027812 */ /* 0x000fe400078ec0ff */
[----:B------:R-:W-:Y:S01]  /*10c0*/  LOP3.LUT R220, R5, R4, RZ, 0x3c, !PT ;  /* 0x0000000405dc7212 */ /* 0x000fe200078e3cff */
[----:B------:R-:W-:Y:S01]  /*10d0*/  IMAD.IADD R4, R198, 0x1, -R7 ;  /* 0x00000001c6047824 */ /* 0x000fe200078e0a07 */
[----:B------:R-:W-:Y:S01]  /*10e0*/  LOP3.LUT R207, R207, 0x180, RZ, 0xc0, !PT ;  /* 0x00000180cfcf7812 */ /* 0x000fe200078ec0ff */
[----:B------:R-:W-:Y:S01]  /*10f0*/  IMAD R11, R6, 0x10, R11 ;  /* 0x00000010060b7824 */ /* 0x000fe200078e020b */
[----:B------:R-:W-:Y:S01]  /*1100*/  LOP3.LUT R15, R15, 0xfffffe00, RZ, 0xc0, !PT ;  /* 0xfffffe000f0f7812 */ /* 0x000fe200078ec0ff */
[----:B------:R-:W-:Y:S01]  /*1110*/  IMAD.IADD R2, R25, 0x1, -R2 ;  /* 0x0000000119027824 */ /* 0x000fe200078e0a02 */
[----:B------:R-:W-:Y:S01]  /*1120*/  SHF.R.U32.HI R208, RZ, 0x3, R207 ;  /* 0x00000003ffd07819 */ /* 0x000fe200000116cf */
[----:B------:R-:W-:Y:S01]  /*1130*/  IMAD R4, R3, 0x8, R4 ;  /* 0x0000000803047824 */ /* 0x000fe200078e0204 */
[----:B------:R-:W-:Y:S01]  /*1140*/  LOP3.LUT R7, R207, 0x30, R12, 0xf8, !PT ;  /* 0x00000030cf077812 */ /* 0x000fe200078ef80c */
[----:B------:R-:W-:Y:S01]  /*1150*/  IMAD.SHL.U32 R215, R223, 0x8, RZ ;  /* 0x00000008dfd77824 */ /* 0x000fe200078e00ff */
[----:B------:R-:W-:Y:S01]  /*1160*/  IADD3 R203, R190, 0x30, RZ ;  /* 0x00000030becb7810 */ /* 0x000fe20007ffe0ff */
[----:B------:R-:W-:Y:S01]  /*1170*/  IMAD.SHL.U32 R209, R4, 0x40, RZ ;  /* 0x0000004004d17824 */ /* 0x000fe200078e00ff */
[----:B------:R-:W-:Y:S01]  /*1180*/  LEA R10, R2, R11, 0x6 ;  /* 0x0000000b020a7211 */ /* 0x000fe200078e30ff */
[----:B------:R-:W-:Y:S01]  /*1190*/  IMAD R220, R3, 0x400, R220 ;  /* 0x0000040003dc7824 */ /* 0x000fe200078e02dc */
[----:B------:R-:W-:Y:S01]  /*11a0*/  SHF.R.S32.HI R229, RZ, 0x3, R0 ;  /* 0x00000003ffe57819 */ /* 0x000fe20000011400 */
[----:B------:R-:W-:Y:S01]  /*11b0*/  IMAD R211, R14, 0x40, R15 ;  /* 0x000000400ed37824 */ /* 0x000fe200078e020f */
[----:B------:R-:W-:Y:S01]  /*11c0*/  LOP3.LUT R6, R19, 0xffffe000, RZ, 0xc0, !PT ;  /* 0xffffe00013067812 */ /* 0x000fe200078ec0ff */
[----:B------:R-:W-:Y:S01]  /*11d0*/  STL [R1+0x30], R10 ;  /* 0x0000300a01007387 */ /* 0x000fe20000100800 */
[----:B------:R-:W-:Y:S01]  /*11e0*/  LOP3.LUT R7, R7, R208, RZ, 0x3c, !PT ;  /* 0x000000d007077212 */ /* 0x000fe200078e3cff */
[----:B------:R-:W-:Y:S01]  /*11f0*/  VIADD R222, R215, 0x40 ;  /* 0x00000040d7de7836 */ /* 0x000fe20000000000 */
[----:B------:R-:W-:Y:S01]  /*1200*/  SHF.R.S32.HI R0, RZ, 0x1f, R215 ;  /* 0x0000001fff007819 */ /* 0x000fe200000114d7 */
[----:B------:R-:W-:Y:S01]  /*1210*/  IMAD.MOV.U32 R19, RZ, RZ, RZ ;  /* 0x000000ffff137224 */ /* 0x000fe200078e00ff */
[----:B------:R-:W-:Y:S01]  /*1220*/  SHF.R.S32.HI R2, RZ, 0x1f, R201 ;  /* 0x0000001fff027819 */ /* 0x000fe200000114c9 */
[----:B------:R-:W-:Y:S01]  /*1230*/  IMAD R218, R218, 0x8, R10 ;  /* 0x00000008dada7824 */ /* 0x000fe200078e020a */
[----:B------:R-:W-:-:S02]  /*1240*/  SHF.L.U32 R17, R17, 0x7, RZ ;  /* 0x0000000711117819 */ /* 0x000fc400000006ff */
[----:B------:R-:W-:Y:S01]  /*1250*/  LOP3.LUT R5, R207, 0x30, R192, 0xf8, !PT ;  /* 0x00000030cf057812 */ /* 0x000fe200078ef8c0 */
[----:B------:R0:W-:Y:S01]  /*1260*/  STL [R1+0x1c], R2 ;  /* 0x00001c0201007387 */ /* 0x0001e20000100800 */
[----:B------:R-:W-:Y:S02]  /*1270*/  SHF.R.S32.HI R0, RZ, 0x1f, R200 ;  /* 0x0000001fff007819 */ /* 0x000fe400000114c8 */
[----:B------:R-:W-:Y:S02]  /*1280*/  SHF.R.S32.HI R3, RZ, 0x1f, R203 ;  /* 0x0000001fff037819 */ /* 0x000fe400000114cb */
[----:B------:R-:W-:Y:S01]  /*1290*/  IADD3 R15, R7, R209, R6 ;  /* 0x000000d1070f7210 */ /* 0x000fe20007ffe006 */
[----:B------:R1:W-:Y:S01]  /*12a0*/  STL [R1+0x18], R0 ;  /* 0x0000180001007387 */ /* 0x0003e20000100800 */
[----:B------:R-:W-:Y:S02]  /*12b0*/  LOP3.LUT R4, R17, 0xffffe000, RZ, 0xc0, !PT ;  /* 0xffffe00011047812 */ /* 0x000fe400078ec0ff */
[----:B------:R-:W-:Y:S01]  /*12c0*/  LOP3.LUT R5, R5, R208, RZ, 0x3c, !PT ;  /* 0x000000d005057212 */ /* 0x000fe200078e3cff */
[----:B------:R2:W-:Y:S01]  /*12d0*/  STL [R1+0x14], R3 ;  /* 0x0000140301007387 */ /* 0x0005e20000100800 */
[----:B------:R-:W-:-:S02]  /*12e0*/  LOP3.LUT R7, R207, 0x30, R16, 0xf8, !PT ;  /* 0x00000030cf077812 */ /* 0x000fc400078ef810 */
[----:B0-----:R-:W-:Y:S02]  /*12f0*/  SHF.R.S32.HI R2, RZ, 0x1f, R202 ;  /* 0x0000001fff027819 */ /* 0x001fe400000114ca */
[----:B------:R-:W-:Y:S02]  /*1300*/  LOP3.LUT P0, RZ, R9, 0x2, RZ, 0xc0, !PT ;  /* 0x0000000209ff7812 */ /* 0x000fe4000780c0ff */
[----:B-1----:R-:W-:Y:S01]  /*1310*/  SHF.R.S32.HI R0, RZ, 0x1f, R204 ;  /* 0x0000001fff007819 */ /* 0x002fe200000114cc */
[----:B------:R0:W-:Y:S01]  /*1320*/  STL [R1+0x10], R2 ;  /* 0x0000100201007387 */ /* 0x0001e20000100800 */
[----:B------:R-:W-:Y:S01]  /*1330*/  IADD3 R9, R5, R209, R4 ;  /* 0x000000d105097210 */ /* 0x000fe20007ffe004 */
[----:B------:R-:W-:Y:S01]  /*1340*/  IMAD.MOV.U32 R5, RZ, RZ, 0x20 ;  /* 0x00000020ff057424 */ /* 0x000fe200078e00ff */
[----:B--2---:R-:W-:Y:S01]  /*1350*/  LOP3.LUT R3, R207, 0x10, R16, 0xf8, !PT ;  /* 0x00000010cf037812 */ /* 0x004fe200078ef810 */
[----:B------:R1:W-:Y:S01]  /*1360*/  STL [R1+0xc], R0 ;  /* 0x00000c0001007387 */ /* 0x0003e20000100800 */
[----:B------:R-:W-:-:S02]  /*1370*/  LOP3.LUT R7, R7, R208, RZ, 0x3c, !PT ;  /* 0x000000d007077212 */ /* 0x000fc400078e3cff */
[----:B------:R-:W-:Y:S02]  /*1380*/  LOP3.LUT R216, R3, R208, RZ, 0x3c, !PT ;  /* 0x000000d003d87212 */ /* 0x000fe400078e3cff */
[C---:B------:R-:W-:Y:S01]  /*1390*/  IADD3 R3, R18.reuse, R209, R7 ;  /* 0x000000d112037210 */ /* 0x040fe20007ffe007 */
[----:B0-----:R-:W-:Y:S01]  /*13a0*/  IMAD.IADD R2, R18, 0x1, R9 ;  /* 0x0000000112027824 */ /* 0x001fe200078e0209 */
[----:B------:R-:W-:Y:S01]  /*13b0*/  SHF.R.S32.HI R13, RZ, 0x1, R13 ;  /* 0x00000001ff0d7819 */ /* 0x000fe2000001140d */
[----:B------:R-:W-:Y:S01]  /*13c0*/  IMAD.IADD R216, R209, 0x1, R216 ;  /* 0x00000001d1d87824 */ /* 0x000fe200078e02d8 */
[----:B------:R-:W-:Y:S01]  /*13d0*/  IADD3 R189, R16, 0x60, RZ ;  /* 0x0000006010bd7810 */ /* 0x000fe20007ffe0ff */
[----:B------:R0:W-:Y:S01]  /*13e0*/  STL [R1+0x28], R3 ;  /* 0x0000280301007387 */ /* 0x0001e20000100800 */
[----:B-1----:R-:W-:Y:S01]  /*13f0*/  SHF.R.S32.HI R0, RZ, 0x1f, R222 ;  /* 0x0000001fff007819 */ /* 0x002fe200000114de */
[----:B------:R-:W-:Y:S01]  /*1400*/  IMAD.IADD R0, R18, 0x1, R15 ;  /* 0x0000000112007824 */ /* 0x000fe200078e020f */
[----:B------:R-:W-:Y:S01]  /*1410*/  LOP3.LUT R217, R8, 0x7ffffffc, RZ, 0xc0, !PT ;  /* 0x7ffffffc08d97812 */ /* 0x000fe200078ec0ff */
[----:B------:R0:W-:Y:S01]  /*1420*/  STL [R1+0x24], R2 ;  /* 0x0000240201007387 */ /* 0x0001e20000100800 */
[----:B------:R-:W-:Y:S01]  /*1430*/  IMAD.SHL.U32 R13, R13, 0x80, RZ ;  /* 0x000000800d0d7824 */ /* 0x000fe200078e00ff */
[----:B------:R-:W-:-:S02]  /*1440*/  SEL R5, R5, 0xffffffe0, !P0 ;  /* 0xffffffe005057807 */ /* 0x000fc40004000000 */
[----:B------:R0:W-:Y:S01]  /*1450*/  STL [R1+0x20], R0 ;  /* 0x0000200001007387 */ /* 0x0001e20000100800 */
[----:B------:R-:W-:Y:S02]  /*1460*/  SHF.R.S32.HI R17, RZ, 0x1f, R16 ;  /* 0x0000001fff117819 */ /* 0x000fe40000011410 */
[----:B------:R-:W-:Y:S02]  /*1470*/  SHF.R.S32.HI R197, RZ, 0x1f, R189 ;  /* 0x0000001fffc57819 */ /* 0x000fe400000114bd */
[----:B------:R-:W-:Y:S02]  /*1480*/  SHF.R.S32.HI R206, RZ, 0x1f, R195 ;  /* 0x0000001fffce7819 */ /* 0x000fe400000114c3 */
[----:B------:R-:W-:Y:S02]  /*1490*/  SHF.R.S32.HI R205, RZ, 0x1f, R196 ;  /* 0x0000001fffcd7819 */ /* 0x000fe400000114c4 */
[----:B------:R-:W-:Y:S02]  /*14a0*/  LOP3.LUT R210, R13, 0x180, RZ, 0xc0, !PT ;  /* 0x000001800dd27812 */ /* 0x000fe400078ec0ff */
[----:B------:R-:W-:-:S02]  /*14b0*/  IADD3 R217, R20, -R217, RZ ;  /* 0x800000d914d97210 */ /* 0x000fc40007ffe0ff */
[----:B------:R-:W-:Y:S02]  /*14c0*/  SHF.R.S32.HI R192, RZ, 0x4, R192 ;  /* 0x00000004ffc07819 */ /* 0x000fe400000114c0 */
[----:B------:R-:W-:Y:S02]  /*14d0*/  SHF.R.S32.HI R193, RZ, 0x4, R12 ;  /* 0x00000004ffc17819 */ /* 0x000fe4000001140c */
[C---:B------:R-:W-:Y:S02]  /*14e0*/  IADD3 R219, R5.reuse, R216, RZ ;  /* 0x000000d805db7210 */ /* 0x040fe40007ffe0ff */
[----:B0-----:R-:W-:-:S07]  /*14f0*/  IADD3 R228, R5, UR39, R216 ;  /* 0x0000002705e47c10 */ /* 0x001fce000fffe0d8 */
.L_x_2840:
[----:B0---4-:R-:W0:Y:S02]  /*1500*/  LDC.64 R2, c[0x0][0xc88] ;  /* 0x00032200ff027b82 */ /* 0x011e240000000a00 */
[----:B0-----:R-:W-:-:S05]  /*1510*/  IMAD.WIDE R2, R23, 0x4, R2 ;  /* 0x0000000417027825 */ /* 0x001fca00078e0202 */
[----:B--2---:R-:W2:Y:S01]  /*1520*/  LDG.E R221, desc[UR52][R2.64] ;  /* 0x0000003402dd7981 */ /* 0x004ea2000c1e1900 */
[----:B------:R-:W-:Y:S05]  /*1530*/  YIELD ;  /* 0x0000000000007946 */ /* 0x000fea0003800000 */
[----:B------:R-:W-:Y:S01]  /*1540*/  ULDC.64 UR4, c[0x0][0xa28] ;  /* 0x00028a0000047ab9 */ /* 0x000fe20000000a00 */
[----:B------:R-:W-:Y:S01]  /*1550*/  ULDC.64 UR8, c[0x0][0xa18] ;  /* 0x0002860000087ab9 */ /* 0x000fe20000000a00 */
[----:B------:R-:W-:Y:S01]  /*1560*/  ISETP.NE.U32.AND P1, PT, RZ, UR4, PT ;  /* 0x00000004ff007c0c */ /* 0x000fe2000bf25070 */
[----:B------:R-:W-:Y:S01]  /*1570*/  ULDC.64 UR6, c[0x0][0xa08] ;  /* 0x0002820000067ab9 */ /* 0x000fe20000000a00 */
[----:B------:R-:W-:Y:S01]  /*1580*/  IMAD.MOV.U32 R0, RZ, RZ, RZ ;  /* 0x000000ffff007224 */ /* 0x000fe200078e00ff */
[----:B------:R-:W-:-:S02]  /*1590*/  ISETP.NE.U32.AND P0, PT, RZ, UR6, PT ;  /* 0x00000006ff007c0c */ /* 0x000fc4000bf05070 */
[----:B------:R-:W-:Y:S02]  /*15a0*/  ISETP.NE.AND.EX P1, PT, RZ, UR5, PT, P1 ;  /* 0x00000005ff007c0c */ /* 0x000fe4000bf25310 */
[----:B------:R-:W-:Y:S02]  /*15b0*/  ISETP.NE.AND.EX P0, PT, RZ, UR7, PT, P0 ;  /* 0x00000007ff007c0c */ /* 0x000fe4000bf05300 */
[----:B------:R-:W-:Y:S02]  /*15c0*/  MOV R26, RZ ;  /* 0x000000ff001a7202 */ /* 0x000fe40000000f00 */
[----:B--2---:R-:W-:Y:S01]  /*15d0*/  SHF.R.S32.HI R227, RZ, 0x1f, R221 ;  /* 0x0000001fffe37819 */ /* 0x004fe200000114dd */
[----:B------:R-:W-:-:S06]  /*15e0*/  IMAD.SHL.U32 R225, R221, 0x4, RZ ;  /* 0x00000004dde17824 */ /* 0x000fcc00078e00ff */
        /* <DEDUP_REMOVED lines=22> */
[----:B------:R-:W-:Y:S01]  /*1750*/  IMAD.U32 R2, RZ, RZ, UR5 ;  /* 0x00000005ff027e24 */ /* 0x000fe2000f8e00ff */
[----:B------:R-:W-:Y:S01]  /*1760*/  MOV R25, UR4 ;  /* 0x0000000400197c02 */ /* 0x000fe20008000f00 */
[----:B------:R-:W-:Y:S01]  /*1770*/  IMAD.MOV.U32 R23, RZ, RZ, R221 ;  /* 0x000000ffff177224 */ /* 0x000fe200078e00dd */
[----:B0-----:R-:W-:Y:S06]  /*1780*/  @P2 BRA `(.L_x_2629) ;  /* 0x0000000000242947 */ /* 0x001fec0003800000 */
        /* <DEDUP_REMOVED lines=9> */
.L_x_2629:
[----:B------:R-:W-:Y:S01]  /*1820*/  ULDC.64 UR4, c[0x0][0xa20] ;  /* 0x0002880000047ab9 */ /* 0x000fe20000000a00 */
[----:B------:R-:W-:Y:S01]  /*1830*/  IMAD.MOV.U32 R224, RZ, RZ, R22 ;  /* 0x000000ffffe07224 */ /* 0x000fe200078e0016 */
[----:B------:R-:W-:-:S04]  /*1840*/  ISETP.NE.U32.AND P1, PT, RZ, UR4, PT ;  /* 0x00000004ff007c0c */ /* 0x000fc8000bf25070 */
[----:B------:R-:W-:-:S13]  /*1850*/  ISETP.NE.AND.EX P1, PT, RZ, UR5, PT, P1 ;  /* 0x00000005ff007c0c */ /* 0x000fda000bf25310 */
[----:B------:R-:W-:Y:S05]  /*1860*/  @!P1 BRA `(.L_x_2630) ;  /* 0x0000000000109947 */ /* 0x000fea0003800000 */
[----:B------:R-:W-:-:S04]  /*1870*/  IADD3 R4, P0, R225, UR4, RZ ;  /* 0x00000004e1047c10 */ /* 0x000fc8000ff1e0ff */
[----:B------:R-:W-:-:S05]  /*1880*/  IADD3.X R5, R226, UR5, RZ, P0, !PT ;  /* 0x00000005e2057c10 */ /* 0x000fca00087fe4ff */
[----:B------:R0:W5:Y:S01]  /*1890*/  LDG.E R25, desc[UR52][R4.64] ;  /* 0x0000003404197981 */ /* 0x000162000c1e1900 */
[----:B------:R-:W-:Y:S05]  /*18a0*/  BRA `(.L_x_2631) ;  /* 0x0000000000107947 */ /* 0x000fea0003800000 */
.L_x_2630:
[----:B------:R-:W-:Y:S05]  /*18b0*/  @!P0 BRA `(.L_x_2631) ;  /* 0x00000000000c8947 */ /* 0x000fea0003800000 */
[----:B------:R-:W2:Y:S04]  /*18c0*/  LDG.E R4, desc[UR52][R8.64] ;  /* 0x0000003408047981 */ /* 0x000ea8000c1e1900 */
[----:B------:R-:W2:Y:S02]  /*18d0*/  LDG.E R25, desc[UR52][R8.64+0x4] ;  /* 0x0000043408197981 */ /* 0x000ea4000c1e1900 */
[----:B--2---:R-:W-:-:S07]  /*18e0*/  IMAD.IADD R25, R25, 0x1, -R4 ;  /* 0x0000000119197824 */ /* 0x004fce00078e0a04 */
.L_x_2631:
[----:B------:R-:W-:Y:S01]  /*18f0*/  ULDC.64 UR4, c[0x0][0xa10] ;  /* 0x0002840000047ab9 */ /* 0x000fe20000000a00 */
[----:B------:R-:W1:Y:S01]  /*1900*/  LDC R9, c[0x0][0x448] ;  /* 0x00011200ff097b82 */ /* 0x000e620000000800 */
[----:B------:R-:W-:-:S04]  /*1910*/  ISETP.NE.U32.AND P0, PT, RZ, UR4, PT ;  /* 0x00000004ff007c0c */ /* 0x000fc8000bf05070 */
[----:B------:R-:W-:Y:S01]  /*1920*/  ISETP.NE.AND.EX P0, PT, RZ, UR5, PT, P0 ;  /* 0x00000005ff007c0c */ /* 0x000fe2000bf05300 */
[----:B------:R-:W-:-:S12]  /*1930*/  ULDC.64 UR4, c[0x0][0xa30] ;  /* 0x00028c0000047ab9 */ /* 0x000fd80000000a00 */
[----:B0-----:R-:W0:Y:S02]  /*1940*/  @P0 LDC.64 R4, c[0x0][0xa10] ;  /* 0x00028400ff040b82 */ /* 0x001e240000000a00 */
[----:B0-----:R-:W-:-:S05]  /*1950*/  @P0 IMAD.WIDE R4, R23, 0x4, R4 ;  /* 0x0000000417040825 */ /* 0x001fca00078e0204 */
[----:B------:R-:W2:Y:S04]  /*1960*/  @P0 LDG.E R3, desc[UR52][R4.64] ;  /* 0x0000003404030981 */ /* 0x000ea8000c1e1900 */
[----:B------:R0:W2:Y:S01]  /*1970*/  @P0 LDG.E R8, desc[UR52][R4.64+0x4] ;  /* 0x0000043404080981 */ /* 0x0000a2000c1e1900 */
[----:B------:R-:W-:Y:S02]  /*1980*/  ISETP.NE.U32.AND P1, PT, RZ, UR4, PT ;  /* 0x00000004ff007c0c */ /* 0x000fe4000bf25070 */
[----:B-----5:R-:W-:Y:S02]  /*1990*/  MOV R135, R25 ;  /* 0x0000001900877202 */ /* 0x020fe40000000f00 */
[----:B------:R-:W-:-:S13]  /*19a0*/  ISETP.NE.AND.EX P1, PT, RZ, UR5, PT, P1 ;  /* 0x00000005ff007c0c */ /* 0x000fda000bf25310 */
[----:B------:R-:W-:-:S04]  /*19b0*/  @P1 IADD3 R6, P2, R225, UR4, RZ ;  /* 0x00000004e1061c10 */ /* 0x000fc8000ff5e0ff */
[----:B------:R-:W-:-:S05]  /*19c0*/  @P1 IADD3.X R7, R226, UR5, RZ, P2, !PT ;  /* 0x00000005e2071c10 */ /* 0x000fca00097fe4ff */
[----:B------:R3:W5:Y:S01]  /*19d0*/  @P1 LDG.E R135, desc[UR52][R6.64] ;  /* 0x0000003406871981 */ /* 0x000762000c1e1900 */
[----:B-1----:R-:W-:Y:S01]  /*19e0*/  ISETP.NE.AND P1, PT, R9, 0x1, PT ;  /* 0x000000010900780c */ /* 0x002fe20003f25270 */
[----:B------:R-:W-:-:S04]  /*19f0*/  IMAD.SHL.U32 R212, R21, 0x80, RZ ;  /* 0x0000008015d47824 */ /* 0x000fc800078e00ff */
[----:B0-----:R-:W-:-:S08]  /*1a00*/  VIADD R4, R212, 0x7f ;  /* 0x0000007fd4047836 */ /* 0x001fd00000000000 */
[----:B------:R-:W0:Y:S08]  /*1a10*/  @P1 LDC R9, c[0x0][0x44c] ;  /* 0x00011300ff091b82 */ /* 0x000e300000000800 */
[----:B------:R-:W1:Y:S01]  /*1a20*/  @P1 LDC R5, c[0x0][0x450] ;  /* 0x00011400ff051b82 */ /* 0x000e620000000800 */
[----:B--2---:R-:W-:Y:S01]  /*1a30*/  @P0 IMAD.IADD R2, R8, 0x1, -R3 ;  /* 0x0000000108020824 */ /* 0x004fe200078e0a03 */
[----:B------:R-:W-:Y:S01]  /*1a40*/  IADD3 R8, -R0, R25, RZ ;  /* 0x0000001900087210 */ /* 0x000fe20007ffe1ff */
[----:B0-----:R-:W-:-:S04]  /*1a50*/  @P1 IMAD.HI.U32 R0, R4, R9, RZ ;  /* 0x0000000904001227 */ /* 0x001fc800078e00ff */
[----:B------:R-:W-:Y:S01]  /*1a60*/  IMAD.IADD R214, R8, 0x1, R2 ;  /* 0x0000000108d67824 */ /* 0x000fe200078e0202 */
[----:B-1----:R-:W-:-:S03]  /*1a70*/  @P1 SHF.R.U32.HI R4, RZ, R5, R0 ;  /* 0x00000005ff041219 */ /* 0x002fc60000011600 */
[C---:B------:R-:W-:Y:S01]  /*1a80*/  VIADD R0, R214.reuse, 0x9f ;  /* 0x0000009fd6007836 */ /* 0x040fe20000000000 */
[----:B------:R-:W-:-:S03]  /*1a90*/  IADD3 R151, R214, 0xa0, -R213 ;  /* 0x000000a0d6977810 */ /* 0x000fc60007ffe8d5 */
[----:B------:R-:W-:-:S04]  /*1aa0*/  IMAD.HI R0, R0, 0x66666667, RZ ;  /* 0x6666666700007827 */ /* 0x000fc800078e02ff */
[----:B------:R-:W-:Y:S01]  /*1ab0*/  IMAD.IADD R4, R151, 0x1, R4 ;  /* 0x0000000197047824 */ /* 0x000fe200078e0204 */
[----:B------:R-:W-:-:S03]  /*1ac0*/  SHF.R.U32.HI R3, RZ, 0x1f, R0 ;  /* 0x0000001fff037819 */ /* 0x000fc60000011600 */
[----:B------:R-:W-:Y:S01]  /*1ad0*/  IMAD.HI R4, R4, 0x66666667, RZ ;  /* 0x6666666704047827 */ /* 0x000fe200078e02ff */
[----:B------:R-:W-:-:S04]  /*1ae0*/  LEA.HI.SX32 R152, R0, R3, 0x1a ;  /* 0x0000000300987211 */ /* 0x000fc800078fd2ff */
[----:B------:R-:W-:-:S04]  /*1af0*/  SHF.R.U32.HI R5, RZ, 0x1f, R4 ;  /* 0x0000001fff057819 */ /* 0x000fc80000011604 */
[----:B------:R-:W-:Y:S02]  /*1b00*/  LEA.HI.SX32 R5, R4, R5, 0x1a ;  /* 0x0000000504057211 */ /* 0x000fe400078fd2ff */
[----:B------:R-:W-:Y:S02]  /*1b10*/  IADD3 R4, -R8, RZ, RZ ;  /* 0x000000ff08047210 */ /* 0x000fe40007ffe1ff */
[----:B------:R-:W-:Y:S02]  /*1b20*/  VIMNMX R5, R152, R5, PT ;  /* 0x0000000598057248 */ /* 0x000fe40003fe0100 */
[----:B------:R-:W-:-:S03]  /*1b30*/  VIMNMX R4, RZ, R4, !PT ;  /* 0x00000004ff047248 */ /* 0x000fc60007fe0100 */
[----:B------:R-:W-:-:S05]  /*1b40*/  IMAD R5, R5, 0xa0, -R8 ;  /* 0x000000a005057824 */ /* 0x000fca00078e0a08 */
[----:B------:R-:W-:-:S04]  /*1b50*/  VIMNMX R3, R5, R2, PT ;  /* 0x0000000205037248 */ /* 0x000fc80003fe0100 */
        /* <DEDUP_REMOVED lines=10> */
[----:B---3--:R-:W-:Y:S05]  /*1c00*/  @!P1 BRA `(.L_x_2632) ;  /* 0x000000e400649947 */ /* 0x008fea0003800000 */
[----:B------:R-:W-:Y:S01]  /*1c10*/  VIADD R0, R18, 0x1a400 ;  /* 0x0001a40012007836 */ /* 0x000fe20000000000 */
[----:B------:R-:W-:Y:S04]  /*1c20*/  BSSY B6, `(.L_x_2633) ;  /* 0x0000013000067945 */ /* 0x000fe80003800000 */
[----:B------:R-:W-:-:S13]  /*1c30*/  LOP3.LUT P0, RZ, R0, 0x1bf, RZ, 0xc0, !PT ;  /* 0x000001bf00ff7812 */ /* 0x000fda000780c0ff */
[----:B------:R-:W-:Y:S05]  /*1c40*/  @!P0 BRA `(.L_x_2634) ;  /* 0x0000000000408947 */ /* 0x000fea0003800000 */
[----:B------:R-:W-:Y:S01]  /*1c50*/  MOV R0, 0x0 ;  /* 0x0000000000007802 */ /* 0x000fe20000000f00 */
[----:B------:R-:W-:Y:S01]  /*1c60*/  ULDC.64 UR4, c[0x4][0xc8] ;  /* 0x0100320000047ab9 */ /* 0x000fe20000000a00 */
[----:B------:R-:W-:Y:S01]  /*1c70*/  ULDC.64 UR6, c[0x4][0x30] ;  /* 0x01000c0000067ab9 */ /* 0x000fe20000000a00 */
[----:B------:R-:W-:Y:S01]  /*1c80*/  MOV R4, UR4 ;  /* 0x0000000400047c02 */ /* 0x000fe20008000f00 */
[----:B------:R0:W1:Y:S01]  /*1c90*/  LDC.64 R14, c[0x4][R0] ;  /* 0x01000000000e7b82 */ /* 0x0000620000000a00 */
[----:B------:R-:W-:Y:S01]  /*1ca0*/  IMAD.U32 R5, RZ, RZ, UR5 ;  /* 0x00000005ff057e24 */ /* 0x000fe2000f8e00ff */
[----:B------:R-:W-:Y:S01]  /*1cb0*/  ULDC.64 UR4, c[0x4][0xd0] ;  /* 0x0100340000047ab9 */ /* 0x000fe20000000a00 */
[----:B------:R-:W-:Y:S01]  /*1cc0*/  MOV R10, UR6 ;  /* 0x00000006000a7c02 */ /* 0x000fe20008000f00 */
[----:B------:R-:W-:Y:S01]  /*1cd0*/  IMAD.U32 R6, RZ, RZ, UR4 ;  /* 0x00000004ff067e24 */ /* 0x000fe2000f8e00ff */
[----:B------:R-:W-:Y:S01]  /*1ce0*/  MOV R13, RZ ;  /* 0x000000ff000d7202 */ /* 0x000fe20000000f00 */
[----:B------:R-:W-:-:S02]  /*1cf0*/  IMAD.U32 R7, RZ, RZ, UR5 ;  /* 0x00000005ff077e24 */ /* 0x000fc4000f8e00ff */
[----:B------:R-:W-:Y:S02]  /*1d00*/  IMAD.U32 R11, RZ, RZ, UR7 ;  /* 0x00000007ff0b7e24 */ /* 0x000fe4000f8e00ff */
[----:B------:R-:W-:Y:S02]  /*1d10*/  IMAD.MOV.U32 R8, RZ, RZ, 0x70 ;  /* 0x00000070ff087424 */ /* 0x000fe400078e00ff */
[----:B0-----:R-:W-:-:S07]  /*1d20*/  IMAD.MOV.U32 R12, RZ, RZ, 0x1 ;  /* 0x00000001ff0c7424 */ /* 0x001fce00078e00ff */
[----:B------:R-:W-:-:S07]  /*1d30*/  LEPC R20, `(.L_x_2634) ;  /* 0x000000001014794e */ /* 0x000fce0000000000 */
[----:B-1---5:R-:W-:Y:S05]  /*1d40*/  CALL.ABS.NOINC R14 ;  /* 0x000000000e007343 */ /* 0x022fea0003c00000 */
.L_x_2634:
[----:B------:R-:W-:Y:S05]  /*1d50*/  BSYNC B6 ;  /* 0x0000000000067941 */ /* 0x000fea0003800000 */
.L_x_2633:
        /* <DEDUP_REMOVED lines=12> */
[----:B------:R-:W-:Y:S01]  /*1e20*/  IMAD.U32 R7, RZ, RZ, UR7 ;  /* 0x00000007ff077e24 */ /* 0x000fe2000f8e00ff */
[----:B------:R-:W-:Y:S01]  /*1e30*/  MOV R8, 0x70 ;  /* 0x0000007000087802 */ /* 0x000fe20000000f00 */
[----:B------:R-:W-:-:S02]  /*1e40*/  IMAD.U32 R10, RZ, RZ, UR4 ;  /* 0x00000004ff0a7e24 */ /* 0x000fc4000f8e00ff */
[----:B------:R-:W-:Y:S02]  /*1e50*/  IMAD.U32 R11, RZ, RZ, UR5 ;  /* 0x00000005ff0b7e24 */ /* 0x000fe4000f8e00ff */
[----:B------:R-:W-:Y:S02]  /*1e60*/  IMAD.MOV.U32 R12, RZ, RZ, 0x1 ;  /* 0x00000001ff0c7424 */ /* 0x000fe400078e00ff */
[----:B0-----:R-:W-:-:S07]  /*1e70*/  IMAD.MOV.U32 R13, RZ, RZ, RZ ;  /* 0x000000ffff0d7224 */ /* 0x001fce00078e00ff */
[----:B------:R-:W-:-:S07]  /*1e80*/  LEPC R20, `(.L_x_2636) ;  /* 0x000000001014794e */ /* 0x000fce0000000000 */
[----:B-1---5:R-:W-:Y:S05]  /*1e90*/  CALL.ABS.NOINC R14 ;  /* 0x000000000e007343 */ /* 0x022fea0003c00000 */
.L_x_2636:
[----:B------:R-:W-:Y:S05]  /*1ea0*/  BSYNC B6 ;  /* 0x0000000000067941 */ /* 0x000fea0003800000 */
.L_x_2635:
[----:B------:R-:W2:Y:S01]  /*1eb0*/  LDL.LU R10, [R1] ;  /* 0x00000000010a7983 */ /* 0x000ea20000300800 */
[----:B------:R-:W-:Y:S01]  /*1ec0*/  ULDC.64 UR4, c[0x0][0x9f8] ;  /* 0x00027e0000047ab9 */ /* 0x000fe20000000a00 */
[----:B------:R-:W0:Y:S01]  /*1ed0*/  S2R R20, SR_TID.X ;  /* 0x0000000000147919 */ /* 0x000e220000002100 */
[----:B------:R-:W-:Y:S01]  /*1ee0*/  ISETP.NE.U32.AND P0, PT, RZ, UR4, PT ;  /* 0x00000004ff007c0c */ /* 0x000fe2000bf05070 */
[C---:B------:R-:W-:Y:S01]  /*1ef0*/  VIADD R0, R16.reuse, 0x20 ;  /* 0x0000002010007836 */ /* 0x040fe20000000000 */
[----:B------:R-:W-:Y:S01]  /*1f00*/  IADD3 R3, R16, 0x40, RZ ;  /* 0x0000004010037810 */ /* 0x000fe20007ffe0ff */
[----:B------:R-:W3:Y:S01]  /*1f10*/  LDL R14, [R1+0x34] ;  /* 0x00003400010e7983 */ /* 0x000ee20000100800 */
[----:B------:R-:W-:Y:S01]  /*1f20*/  ISETP.NE.AND.EX P0, PT, RZ, UR5, PT, P0 ;  /* 0x00000005ff007c0c */ /* 0x000fe2000bf05300 */
[----:B------:R-:W1:Y:S08]  /*1f30*/  LDC.64 R102, c[0x0][0x3f8] ;  /* 0x0000fe00ff667b82 */ /* 0x000e700000000a00 */
[----:B------:R-:W4:Y:S04]  /*1f40*/  LDC R13, c[0x0][0x3f4] ;  /* 0x0000fd00ff0d7b82 */ /* 0x000f280000000800 */
[----:B------:R-:W-:Y:S01]  /*1f50*/  @P0 IADD3 R4, P1, R225, UR4, RZ ;  /* 0x00000004e1040c10 */ /* 0x000fe2000ff3e0ff */
[----:B------:R-:W-:-:S03]  /*1f60*/  ULDC UR4, c[0x0][0x320] ;  /* 0x0000c80000047ab9 */ /* 0x000fc60000000800 */
[----:B------:R-:W-:Y:S01]  /*1f70*/  @P0 IADD3.X R5, R226, UR5, RZ, P1, !PT ;  /* 0x00000005e2050c10 */ /* 0x000fe20008ffe4ff */
[----:B------:R-:W4:Y:S04]  /*1f80*/  LDC.64 R96, c[0x0][0x408] ;  /* 0x00010200ff607b82 */ /* 0x000f280000000a00 */
        /* <DEDUP_REMOVED lines=12> */
[----:B------:R-:W-:-:S03]  /*2050*/  SEL R4, RZ, 0x1, P4 ;  /* 0x00000001ff047807 */ /* 0x000fc60002000000 */
[----:B------:R-:W-:Y:S01]  /*2060*/  IMAD.SHL.U32 R5, R5, 0x2, RZ ;  /* 0x0000000205057824 */ /* 0x000fe200078e00ff */
[----:B------:R-:W-:-:S04]  /*2070*/  ISETP.GE.AND P4, PT, R189, UR4, PT ;  /* 0x00000004bd007c0c */ /* 0x000fc8000bf86270 */
[----:B------:R-:W-:Y:S02]  /*2080*/  LOP3.LUT R6, R5, 0x2, R4, 0xe2, !PT ;  /* 0x0000000205067812 */ /* 0x000fe400078ee204 */
[----:B------:R-:W-:Y:S02]  /*2090*/  SEL R5, RZ, 0xffffffff, P3 ;  /* 0xffffffffff057807 */ /* 0x000fe40001800000 */
[----:B------:R-:W-:Y:S02]  /*20a0*/  ISETP.GE.AND P3, PT, R3, UR4, PT ;  /* 0x0000000403007c0c */ /* 0x000fe4000bf66270 */
[----:B------:R-:W-:Y:S01]  /*20b0*/  SHF.R.S32.HI R9, RZ, 0x1f, R198 ;  /* 0x0000001fff097819 */ /* 0x000fe200000114c6 */
[----:B------:R-:W-:Y:S01]  /*20c0*/  IMAD.SHL.U32 R11, R5, 0x2, RZ ;  /* 0x00000002050b7824 */ /* 0x000fe200078e00ff */
[----:B------:R-:W-:Y:S02]  /*20d0*/  SEL R5, RZ, 0x4, P3 ;  /* 0x00000004ff057807 */ /* 0x000fe40001800000 */
[----:B------:R-:W-:Y:S01]  /*20e0*/  SEL R7, RZ, 0x8, P4 ;  /* 0x00000008ff077807 */ /* 0x000fe20002000000 */
[----:B------:R-:W-:Y:S01]  /*20f0*/  IMAD R8, R9, R102, RZ ;  /* 0x0000006609087224 */ /* 0x000fe200078e02ff */
[----:B------:R-:W-:-:S02]  /*2100*/  SEL R4, RZ, 0x1, P2 ;  /* 0x00000001ff047807 */ /* 0x000fc40001000000 */
[----:B------:R-:W-:Y:S02]  /*2110*/  LOP3.LUT R7, R7, R6, R5, 0xfe, !PT ;  /* 0x0000000607077212 */ /* 0x000fe400078efe05 */
[----:B------:R-:W-:Y:S02]  /*2120*/  ISETP.GE.AND P2, PT, R195, UR4, PT ;  /* 0x00000004c3007c0c */ /* 0x000fe4000bf46270 */
[----:B------:R-:W-:Y:S02]  /*2130*/  SEL R5, RZ, 0x4, P0 ;  /* 0x00000004ff057807 */ /* 0x000fe40000000000 */
[-C--:B----4-:R-:W-:Y:S02]  /*2140*/  ISETP.GE.AND P0, PT, R16, R13.reuse, PT ;  /* 0x0000000d1000720c */ /* 0x090fe40003f06270 */
[-C--:B------:R-:W-:Y:S02]  /*2150*/  ISETP.GE.AND P3, PT, R0, R13.reuse, PT ;  /* 0x0000000d0000720c */ /* 0x080fe40003f66270 */
[----:B------:R-:W-:-:S02]  /*2160*/  ISETP.GE.AND P5, PT, R3, R13, PT ;  /* 0x0000000d0300720c */ /* 0x000fc40003fa6270 */
[----:B------:R-:W-:Y:S01]  /*2170*/  LOP3.LUT R4, R11, 0x2, R4, 0xe2, !PT ;  /* 0x000000020b047812 */ /* 0x000fe200078ee204 */
[----:B------:R-:W-:Y:S01]  /*2180*/  IMAD R11, R198, R103, R8 ;  /* 0x00000067c60b7224 */ /* 0x000fe200078e0208 */
[----:B------:R-:W-:Y:S02]  /*2190*/  SEL R6, RZ, 0x8, P1 ;  /* 0x00000008ff067807 */ /* 0x000fe40000800000 */
[----:B------:R-:W-:Y:S02]  /*21a0*/  SEL R8, RZ, 0x10, P2 ;  /* 0x00000010ff087807 */ /* 0x000fe40001000000 */
[----:B------:R-:W-:Y:S02]  /*21b0*/  LOP3.LUT R20, R6, R4, R5, 0xfe, !PT ;  /* 0x0000000406147212 */ /* 0x000fe400078efe05 */
[----:B------:R-:W-:Y:S02]  /*21c0*/  LOP3.LUT R12, R7, R8, RZ, 0xfc, !PT ;  /* 0x00000008070c7212 */ /* 0x000fe400078efcff */
[----:B------:R-:W-:-:S02]  /*21d0*/  SEL R5, R13, RZ, P0 ;  /* 0x000000ff0d057207 */ /* 0x000fc40000000000 */
[C---:B------:R-:W-:Y:S02]  /*21e0*/  SEL R7, R13.reuse, RZ, P3 ;  /* 0x000000ff0d077207 */ /* 0x040fe40001800000 */
[----:B------:R-:W-:Y:S02]  /*21f0*/  IADD3 R5, R16, R5, RZ ;  /* 0x0000000510057210 */ /* 0x000fe40007ffe0ff */
[--C-:B------:R-:W-:Y:S01]  /*2200*/  SHF.R.S32.HI R191, RZ, 0x1f, R190.reuse ;  /* 0x0000001fffbf7819 */ /* 0x100fe200000114be */
[----:B------:R-:W-:Y:S01]  /*2210*/  IMAD.IADD R7, R0, 0x1, R7 ;  /* 0x0000000100077824 */ /* 0x000fe200078e0207 */
[----:B------:R-:W-:Y:S01]  /*2220*/  SEL R6, R13, RZ, P5 ;  /* 0x000000ff0d067207 */ /* 0x000fe20002800000 */
[----:B------:R-:W-:Y:S01]  /*2230*/  IMAD R9, R9, R96, RZ ;  /* 0x0000006009097224 */ /* 0x000fe200078e02ff */
[----:B------:R-:W-:Y:S01]  /*2240*/  SHF.R.S32.HI R4, RZ, 0x1f, R5 ;  /* 0x0000001fff047819 */ /* 0x000fe20000011405 */
[----:B------:R-:W-:-:S03]  /*2250*/  IMAD.WIDE.U32 R106, R198, R102, R190 ;  /* 0x00000066c66a7225 */ /* 0x000fc600078e00be */
[-C--:B------:R-:W-:Y:S01]  /*2260*/  LEA.HI R28, R4, R5.reuse, RZ, 0x4 ;  /* 0x00000005041c7211 */ /* 0x080fe200078f20ff */
[----:B------:R-:W-:Y:S01]  /*2270*/  IMAD.WIDE.U32 R104, R198, R102, R16 ;  /* 0x00000066c6687225 */ /* 0x000fe200078e0010 */
[----:B------:R-:W-:-:S03]  /*2280*/  LEA.HI R5, R4, R5, RZ, 0x6 ;  /* 0x0000000504057211 */ /* 0x000fc600078f30ff */
[----:B------:R-:W-:Y:S01]  /*2290*/  IMAD.WIDE.U32 R100, R198, R96, R190 ;  /* 0x00000060c6647225 */ /* 0x000fe200078e00be */
[----:B------:R-:W-:-:S03]  /*22a0*/  IADD3 R107, R107, R11, RZ ;  /* 0x0000000b6b6b7210 */ /* 0x000fc60007ffe0ff */
[C---:B------:R-:W-:Y:S02]  /*22b0*/  IMAD R9, R198.reuse, R97, R9 ;  /* 0x00000061c6097224 */ /* 0x040fe400078e0209 */
[----:B------:R-:W-:Y:S01]  /*22c0*/  IMAD.WIDE.U32 R98, R198, R96, R16 ;  /* 0x00000060c6627225 */ /* 0x000fe200078e0010 */
[----:B------:R-:W-:-:S03]  /*22d0*/  SHF.R.U32.HI R4, RZ, 0x3, R210 ;  /* 0x00000003ff047819 */ /* 0x000fc600000116d2 */
[----:B------:R-:W-:Y:S02]  /*22e0*/  IMAD.IADD R105, R11, 0x1, R105 ;  /* 0x000000010b697824 */ /* 0x000fe400078e0269 */
[----:B------:R-:W-:Y:S02]  /*22f0*/  IMAD.IADD R101, R101, 0x1, R9 ;  /* 0x0000000165657824 */ /* 0x000fe400078e0209 */
[----:B------:R-:W-:Y:S01]  /*2300*/  IMAD.IADD R99, R9, 0x1, R99 ;  /* 0x0000000109637824 */ /* 0x000fe200078e0263 */
[----:B------:R-:W-:-:S04]  /*2310*/  LOP3.LUT R9, R210, 0x30, R28, 0xf8, !PT ;  /* 0x00000030d2097812 */ /* 0x000fc800078ef81c */
[----:B------:R-:W-:Y:S01]  /*2320*/  LOP3.LUT R9, R9, R4, RZ, 0x3c, !PT ;  /* 0x0000000409097212 */ /* 0x000fe200078e3cff */
[----:B------:R-:W-:Y:S02]  /*2330*/  IMAD.MOV.U32 R122, RZ, RZ, 0x20 ;  /* 0x00000020ff7a7424 */ /* 0x000fe400078e00ff */
[----:B------:R-:W-:Y:S02]  /*2340*/  IMAD.MOV.U32 R123, RZ, RZ, 0x40 ;  /* 0x00000040ff7b7424 */ /* 0x000fe400078e00ff */
[----:B------:R-:W-:Y:S01]  /*2350*/  IMAD.IADD R125, R26, 0x1, R25 ;  /* 0x000000011a7d7824 */ /* 0x000fe200078e0219 */
[C---:B------:R-:W-:Y:S01]  /*2360*/  SHF.L.U64.HI R108, R96.reuse, 0x7, R97 ;  /* 0x00000007606c7819 */ /* 0x040fe20000010261 */
[----:B-----5:R-:W-:Y:S01]  /*2370*/  IMAD.WIDE.U32 R106, R135, R102, R106 ;  /* 0x00000066876a7225 */ /* 0x020fe200078e006a */
[----:B------:R-:W-:-:S03]  /*2380*/  SHF.L.U32 R109, R96, 0x7, RZ ;  /* 0x00000007606d7819 */ /* 0x000fc600000006ff */
[----:B------:R-:W-:Y:S01]  /*2390*/  IMAD.WIDE.U32 R104, R135, R102, R104 ;  /* 0x0000006687687225 */ /* 0x000fe200078e0068 */
[----:B------:R-:W-:-:S03]  /*23a0*/  SHF.R.S32.HI R116, RZ, 0x4, R28 ;  /* 0x00000004ff747819 */ /* 0x000fc6000001141c */
[----:B------:R-:W-:Y:S02]  /*23b0*/  IMAD R127, R97, 0xa0, RZ ;  /* 0x000000a0617f7824 */ /* 0x000fe400078e02ff */
[----:B------:R-:W-:-:S04]  /*23c0*/  IMAD.WIDE.U32 R100, R135, R96, R100 ;  /* 0x0000006087647225 */ /* 0x000fc800078e0064 */
[----:B------:R-:W-:Y:S01]  /*23d0*/  IMAD.WIDE.U32 R98, R135, R96, R98 ;  /* 0x0000006087627225 */ /* 0x000fe200078e0062 */
[----:B------:R-:W-:-:S03]  /*23e0*/  IADD3 R150, R21, 0x8, RZ ;  /* 0x0000000815967810 */ /* 0x000fc60007ffe0ff */
[----:B------:R-:W-:Y:S01]  /*23f0*/  IMAD.SHL.U32 R118, R13, 0x2, RZ ;  /* 0x000000020d767824 */ /* 0x000fe200078e00ff */
[----:B--2---:R-:W-:Y:S01]  /*2400*/  LOP3.LUT R10, R10, 0xfffffffe, RZ, 0xc0, !PT ;  /* 0xfffffffe0a0a7812 */ /* 0x004fe200078ec0ff */
[----:B------:R-:W-:Y:S01]  /*2410*/  @!P6 BAR.SYNC.DEFER_BLOCKING 0x9, 0x100 ;  /* 0x024400000000eb1d */ /* 0x000fe20000010000 */
[----:B---3--:R-:W-:-:S05]  /*2420*/  R2P PR, R14, 0x6 ;  /* 0x000000060e007804 */ /* 0x008fca0000000000 */
[----:B------:R-:W0:Y:S01]  /*2430*/  S2R R14, SR_TID.X ;  /* 0x00000000000e7919 */ /* 0x000e220000002100 */
[----:B------:R-:W-:-:S05]  /*2440*/  @P5 LOP3.LUT R10, R10, 0x1, RZ, 0xfc, !PT ;  /* 0x000000010a0a5812 */ /* 0x000fca00078efcff */
[----:B------:R1:W-:Y:S02]  /*2450*/  STL [R1], R10 ;  /* 0x0000000a01007387 */ /* 0x0003e40000100800 */
[----:B-1----:R-:W-:Y:S01]  /*2460*/  IMAD.IADD R10, R3, 0x1, R6 ;  /* 0x00000001030a7824 */ /* 0x002fe200078e0206 */
[----:B------:R-:W-:-:S04]  /*2470*/  SHF.R.S32.HI R6, RZ, 0x1f, R7 ;  /* 0x0000001fff067819 */ /* 0x000fc80000011407 */
[CC--:B------:R-:W-:Y:S02]  /*2480*/  LEA.HI R29, R6.reuse, R7.reuse, RZ, 0x4 ;  /* 0x00000007061d7211 */ /* 0x0c0fe400078f20ff */
[----:B------:R-:W-:Y:S02]  /*2490*/  SHF.R.S32.HI R11, RZ, 0x1f, R10 ;  /* 0x0000001fff0b7819 */ /* 0x000fe4000001140a */
[----:B------:R-:W-:Y:S02]  /*24a0*/  LEA.HI R7, R6, R7, RZ, 0x6 ;  /* 0x0000000706077211 */ /* 0x000fe400078f30ff */
[----:B------:R-:W-:Y:S02]  /*24b0*/  SHF.R.S32.HI R6, RZ, 0x6, R5 ;  /* 0x00000006ff067819 */ /* 0x000fe40000011405 */
[----:B------:R-:W-:Y:S02]  /*24c0*/  LOP3.LUT R5, R207, 0x30, R28, 0xf8, !PT ;  /* 0x00000030cf057812 */ /* 0x000fe400078ef81c */
[CC--:B------:R-:W-:Y:S01]  /*24d0*/  LEA.HI R30, R11.reuse, R10.reuse, RZ, 0x4 ;  /* 0x0000000a0b1e7211 */ /* 0x0c0fe200078f20ff */
[----:B------:R-:W-:Y:S01]  /*24e0*/  IMAD R132, R6, 0x2800, R211 ;  /* 0x0000280006847824 */ /* 0x000fe200078e02d3 */
[----:B------:R-:W-:-:S02]  /*24f0*/  LEA.HI R10, R11, R10, RZ, 0x6 ;  /* 0x0000000a0b0a7211 */ /* 0x000fc400078f30ff */
[----:B------:R-:W-:Y:S01]  /*2500*/  SHF.R.S32.HI R8, RZ, 0x6, R7 ;  /* 0x00000006ff087819 */ /* 0x000fe20000011407 */
[----:B------:R-:W-:Y:S01]  /*2510*/  IMAD R134, R6, 0x2800, R209 ;  /* 0x0000280006867824 */ /* 0x000fe200078e02d1 */
[-C--:B------:R-:W-:Y:S02]  /*2520*/  LOP3.LUT R5, R5, R208.reuse, RZ, 0x3c, !PT ;  /* 0x000000d005057212 */ /* 0x080fe400078e3cff */
[----:B------:R-:W-:Y:S01]  /*2530*/  LOP3.LUT R7, R207, 0x30, R29, 0xf8, !PT ;  /* 0x00000030cf077812 */ /* 0x000fe200078ef81d */
[----:B------:R-:W-:Y:S01]  /*2540*/  IMAD.IADD R132, R132, 0x1, R9 ;  /* 0x0000000184847824 */ /* 0x000fe200078e0209 */
[----:B------:R-:W-:Y:S01]  /*2550*/  SHF.R.S32.HI R10, RZ, 0x6, R10 ;  /* 0x00000006ff0a7819 */ /* 0x000fe2000001140a */
[----:B------:R-:W-:Y:S01]  /*2560*/  IMAD R133, R8, 0x2800, R209 ;  /* 0x0000280008857824 */ /* 0x000fe200078e02d1 */
[--C-:B------:R-:W-:Y:S01]  /*2570*/  LOP3.LUT R9, R210, 0x30, R30.reuse, 0xf8, !PT ;  /* 0x00000030d2097812 */ /* 0x100fe200078ef81e */
[----:B------:R-:W-:Y:S01]  /*2580*/  IMAD.IADD R134, R134, 0x1, R5 ;  /* 0x0000000186867824 */ /* 0x000fe200078e0205 */
[----:B------:R-:W-:Y:S01]  /*2590*/  LOP3.LUT R6, R7, R208, RZ, 0x3c, !PT ;  /* 0x000000d007067212 */ /* 0x000fe200078e3cff */
[----:B0-----:R-:W-:Y:S01]  /*25a0*/  VIADD R31, R14, 0xffffff80 ;  /* 0xffffff800e1f7836 */ /* 0x001fe20000000000 */
[----:B------:R-:W-:Y:S01]  /*25b0*/  LOP3.LUT R5, R207, 0x30, R30, 0xf8, !PT ;  /* 0x00000030cf057812 */ /* 0x000fe200078ef81e */
[----:B------:R-:W-:Y:S01]  /*25c0*/  IMAD R130, R8, 0x2800, R211 ;  /* 0x0000280008827824 */ /* 0x000fe200078e02d3 */
[----:B------:R-:W-:Y:S01]  /*25d0*/  SHF.R.S32.HI R11, RZ, 0x1f, R135 ;  /* 0x0000001fff0b7819 */ /* 0x000fe20000011487 */
[----:B------:R-:W-:Y:S01]  /*25e0*/  IMAD R129, R10, 0x2800, R211 ;  /* 0x000028000a817824 */ /* 0x000fe200078e02d3 */
[----:B------:R-:W-:-:S02]  /*25f0*/  LOP3.LUT R8, R9, R4, RZ, 0x3c, !PT ;  /* 0x0000000409087212 */ /* 0x000fc400078e3cff */
[----:B------:R-:W-:Y:S01]  /*2600*/  IADD3 R133, R133, R6, RZ ;  /* 0x0000000685857210 */ /* 0x000fe20007ffe0ff */
[----:B------:R-:W-:Y:S01]  /*2610*/  IMAD R131, R10, 0x2800, R209 ;  /* 0x000028000a837824 */ /* 0x000fe200078e02d1 */
[----:B------:R-:W-:Y:S02]  /*2620*/  LOP3.LUT R6, R5, R208, RZ, 0x3c, !PT ;  /* 0x000000d005067212 */ /* 0x000fe400078e3cff */
[----:B------:R-:W-:Y:S02]  /*2630*/  LEA.HI R14, R31, R31, RZ, 0x1 ;  /* 0x0000001f1f0e7211 */ /* 0x000fe400078f08ff */
[----:B------:R-:W-:Y:S01]  /*2640*/  SEL R122, R122, 0xffffffe0, !P1 ;  /* 0xffffffe07a7a7807 */ /* 0x000fe20004800000 */
[----:B------:R-:W-:Y:S01]  /*2650*/  IMAD R10, R11, R102, RZ ;  /* 0x000000660b0a7224 */ /* 0x000fe200078e02ff */
[----:B------:R-:W-:Y:S02]  /*2660*/  ISETP.GE.AND P1, PT, R196, UR4, PT ;  /* 0x00000004c4007c0c */ /* 0x000fe4000bf26270 */
[----:B------:R-:W-:Y:S01]  /*2670*/  IADD3 R129, R129, R8, RZ ;  /* 0x0000000881817210 */ /* 0x000fe20007ffe0ff */
[----:B------:R-:W-:Y:S01]  /*2680*/  IMAD R8, R11, R96, RZ ;  /* 0x000000600b087224 */ /* 0x000fe200078e02ff */
[----:B------:R-:W-:Y:S01]  /*2690*/  LOP3.LUT R7, R210, 0x30, R29, 0xf8, !PT ;  /* 0x00000030d2077812 */ /* 0x000fe200078ef81d */
[----:B------:R-:W-:Y:S01]  /*26a0*/  IMAD.IADD R131, R131, 0x1, R6 ;  /* 0x0000000183837824 */ /* 0x000fe200078e0206 */
[----:B------:R-:W-:Y:S01]  /*26b0*/  LOP3.LUT R14, R14, 0xfffffffe, RZ, 0xc0, !PT ;  /* 0xfffffffe0e0e7812 */ /* 0x000fe200078ec0ff */
[----:B------:R-:W-:Y:S01]  /*26c0*/  IMAD R9, R103, 0xa0, RZ ;  /* 0x000000a067097824 */ /* 0x000fe200078e02ff */
[----:B------:R-:W-:Y:S01]  /*26d0*/  SEL R11, RZ, 0x20, P1 ;  /* 0x00000020ff0b7807 */ /* 0x000fe20000800000 */
[----:B------:R-:W-:Y:S01]  /*26e0*/  IMAD R25, R135, R103, R10 ;  /* 0x0000006787197224 */ /* 0x000fe200078e020a */
[C---:B------:R-:W-:Y:S01]  /*26f0*/  SHF.L.U64.HI R5, R102.reuse, 0x7, R103 ;  /* 0x0000000766057819 */ /* 0x040fe20000010267 */
[C---:B------:R-:W-:Y:S01]  /*2700*/  IMAD.SHL.U32 R6, R102.reuse, 0x80, RZ ;  /* 0x0000008066067824 */ /* 0x040fe200078e00ff */
[----:B------:R-:W-:Y:S01]  /*2710*/  LOP3.LUT R7, R7, R4, RZ, 0x3c, !PT ;  /* 0x0000000407077212 */ /* 0x000fe200078e3cff */
[----:B------:R-:W-:Y:S01]  /*2720*/  IMAD.WIDE.U32 R102, R102, 0xa0, RZ ;  /* 0x000000a066667825 */ /* 0x000fe200078e00ff */
[----:B------:R-:W-:-:S02]  /*2730*/  SEL R123, R123, 0xffffffc0, !P2 ;  /* 0xffffffc07b7b7807 */ /* 0x000fc40005000000 */
[----:B------:R-:W-:Y:S01]  /*2740*/  SHF.R.S32.HI R115, RZ, 0x4, R29 ;  /* 0x00000004ff737819 */ /* 0x000fe2000001141d */
[----:B------:R-:W-:Y:S01]  /*2750*/  IMAD R27, R135, R97, R8 ;  /* 0x00000061871b7224 */ /* 0x000fe200078e0208 */
[----:B------:R-:W-:Y:S01]  /*2760*/  SHF.R.S32.HI R114, RZ, 0x4, R30 ;  /* 0x00000004ff727819 */ /* 0x000fe2000001141e */
[----:B------:R-:W-:Y:S01]  /*2770*/  IMAD.WIDE.U32 R96, R96, 0xa0, RZ ;  /* 0x000000a060607825 */ /* 0x000fe200078e00ff */
[----:B------:R-:W-:Y:S02]  /*2780*/  LOP3.LUT R28, R28, 0xfffffff0, RZ, 0xc0, !PT ;  /* 0xfffffff01c1c7812 */ /* 0x000fe400078ec0ff */
[----:B------:R-:W-:Y:S01]  /*2790*/  LOP3.LUT R29, R29, 0xfffffff0, RZ, 0xc0, !PT ;  /* 0xfffffff01d1d7812 */ /* 0x000fe200078ec0ff */
[----:B------:R-:W-:Y:S01]  /*27a0*/  IMAD.IADD R14, R31, 0x1, -R14 ;  /* 0x000000011f0e7824 */ /* 0x000fe200078e0a0e */
[----:B------:R-:W-:Y:S02]  /*27b0*/  LOP3.LUT R30, R30, 0xfffffff0, RZ, 0xc0, !PT ;  /* 0xfffffff01e1e7812 */ /* 0x000fe400078ec0ff */
[----:B------:R-:W-:Y:S01]  /*27c0*/  LOP3.LUT R11, R12, R11, RZ, 0xfc, !PT ;  /* 0x0000000b0c0b7212 */ /* 0x000fe200078efcff */
[----:B------:R-:W-:Y:S01]  /*27d0*/  IMAD.IADD R126, R103, 0x1, R9 ;  /* 0x00000001677e7824 */ /* 0x000fe200078e0209 */
[----:B------:R-:W-:Y:S01]  /*27e0*/  LOP3.LUT R8, R20, 0x1, RZ, 0xc0, !PT ;  /* 0x0000000114087812 */ /* 0x000fe200078ec0ff */
[----:B------:R-:W-:Y:S01]  /*27f0*/  IMAD.IADD R130, R130, 0x1, R7 ;  /* 0x0000000182827824 */ /* 0x000fe200078e0207 */
[C---:B------:R-:W-:Y:S01]  /*2800*/  LOP3.LUT R9, R20.reuse, 0x2, RZ, 0xc0, !PT ;  /* 0x0000000214097812 */ /* 0x040fe200078ec0ff */
[----:B------:R-:W-:Y:S01]  /*2810*/  IMAD.IADD R21, R107, 0x1, R25 ;  /* 0x000000016b157824 */ /* 0x000fe200078e0219 */
[----:B------:R-:W-:Y:S01]  /*2820*/  LOP3.LUT R10, R20, 0x4, RZ, 0xc0, !PT ;  /* 0x00000004140a7812 */ /* 0x000fe200078ec0ff */
[----:B------:R-:W-:Y:S01]  /*2830*/  IMAD.IADD R26, R101, 0x1, R27 ;  /* 0x00000001651a7824 */ /* 0x000fe200078e021b */
[----:B------:R-:W-:Y:S01]  /*2840*/  SHF.R.S32.HI R7, RZ, 0x1f, R22 ;  /* 0x0000001fff077819 */ /* 0x000fe20000011416 */
[----:B------:R-:W-:Y:S01]  /*2850*/  IMAD R113, R14, 0x80, R198 ;  /* 0x000000800e717824 */ /* 0x000fe200078e02c6 */
[----:B------:R-:W-:Y:S01]  /*2860*/  IADD3 R127, R97, R127, RZ ;  /* 0x0000007f617f7210 */ /* 0x000fe20007ffe0ff */
[----:B------:R-:W-:Y:S01]  /*2870*/  IMAD.IADD R128, R123, 0x1, R122 ;  /* 0x000000017b807824 */ /* 0x000fe200078e027a */
[----:B------:R-:W-:Y:S01]  /*2880*/  LOP3.LUT R20, R20, 0x8, RZ, 0xc0, !PT ;  /* 0x0000000814147812 */ /* 0x000fe200078ec0ff */
[----:B------:R-:W-:Y:S01]  /*2890*/  IMAD.IADD R25, R25, 0x1, R105 ;  /* 0x0000000119197824 */ /* 0x000fe200078e0269 */
[----:B------:R-:W-:-:S02]  /*28a0*/  IADD3 R27, R27, R99, RZ ;  /* 0x000000631b1b7210 */ /* 0x000fc40007ffe0ff */
[----:B------:R-:W-:Y:S02]  /*28b0*/  SHF.R.S32.HI R124, RZ, 0x1f, R23 ;  /* 0x0000001fff7c7819 */ /* 0x000fe40000011417 */
[----:B------:R-:W-:Y:S02]  /*28c0*/  SHF.R.S32.HI R112, RZ, 0x1f, R28 ;  /* 0x0000001fff707819 */ /* 0x000fe4000001141c */
[----:B------:R-:W-:Y:S02]  /*28d0*/  SHF.R.S32.HI R111, RZ, 0x1f, R29 ;  /* 0x0000001fff6f7819 */ /* 0x000fe4000001141d */
[----:B------:R-:W-:Y:S02]  /*28e0*/  SHF.R.S32.HI R110, RZ, 0x1f, R30 ;  /* 0x0000001fff6e7819 */ /* 0x000fe4000001141e */
[----:B------:R-:W-:Y:S02]  /*28f0*/  LOP3.LUT R31, R12, 0x1, RZ, 0xc0, !PT ;  /* 0x000000010c1f7812 */ /* 0x000fe400078ec0ff */
[----:B------:R-:W-:-:S02]  /*2900*/  LOP3.LUT R32, R11, 0x2, RZ, 0xc0, !PT ;  /* 0x000000020b207812 */ /* 0x000fc400078ec0ff */
[C---:B------:R-:W-:Y:S02]  /*2910*/  LOP3.LUT R33, R11.reuse, 0x4, RZ, 0xc0, !PT ;  /* 0x000000040b217812 */ /* 0x040fe400078ec0ff */
[C---:B------:R-:W-:Y:S02]  /*2920*/  LOP3.LUT R34, R11.reuse, 0x8, RZ, 0xc0, !PT ;  /* 0x000000080b227812 */ /* 0x040fe400078ec0ff */
[C---:B------:R-:W-:Y:S02]  /*2930*/  LOP3.LUT R35, R11.reuse, 0x10, RZ, 0xc0, !PT ;  /* 0x000000100b237812 */ /* 0x040fe400078ec0ff */
[----:B------:R-:W-:-:S07]  /*2940*/  LOP3.LUT R84, R11, 0x20, RZ, 0xc0, !PT ;  /* 0x000000200b547812 */ /* 0x000fce00078ec0ff */
.L_x_2742:
[----:B------:R-:W2:Y:S01]  /*2950*/  LDL.LU R39, [R1] ;  /* 0x0000000001277983 */ /* 0x000ea20000300800 */
[----:B------:R-:W0:Y:S01]  /*2960*/  LDC R86, c[0x0][0x430] ;  /* 0x00010c00ff567b82 */ /* 0x000e220000000800 */
        /* <DEDUP_REMOVED lines=10> */
[----:B------:R-:W3:Y:S08]  /*2a10*/  @!P1 LDC.64 R12, c[0x0][0x418] ;  /* 0x00010600ff0c9b82 */ /* 0x000ef00000000a00 */
[----:B----4-:R-:W4:Y:S08]  /*2a20*/  @P2 LDC R11, c[0x0][0x434] ;  /* 0x00010d00ff0b2b82 */ /* 0x010f300000000800 */
[----:B------:R-:W1:Y:S01]  /*2a30*/  @P2 LDC R38, c[0x0][0x438] ;  /* 0x00010e00ff262b82 */ /* 0x000e620000000800 */
[----:B----4-:R-:W-:-:S05]  /*2a40*/  @P2 IMAD.HI.U32 R11, R40, R11, RZ ;  /* 0x0000000b280b2227 */ /* 0x010fca00078e00ff */
[----:B-1----:R-:W-:Y:S01]  /*2a50*/  @P2 SHF.R.U32.HI R36, RZ, R38, R11 ;  /* 0x00000026ff242219 */ /* 0x002fe2000001160b */
[----:B0-----:R-:W-:-:S03]  /*2a60*/  @!P1 IMAD R38, R124, R14, RZ ;  /* 0x0000000e7c269224 */ /* 0x001fc600078e02ff */
[----:B------:R-:W-:Y:S01]  /*2a70*/  @!P1 SHF.R.S32.HI R37, RZ, 0x1f, R36 ;  /* 0x0000001fff259819 */ /* 0x000fe20000011424 */
[C---:B------:R-:W-:Y:S02]  /*2a80*/  @!P1 IMAD R11, R23.reuse, R15, R38 ;  /* 0x0000000f170b9224 */ /* 0x040fe400078e0226 */
[----:B------:R-:W-:-:S05]  /*2a90*/  @!P1 IMAD.WIDE.U32 R14, R23, R14, R36 ;  /* 0x0000000e170e9225 */ /* 0x000fca00078e0024 */
[----:B------:R-:W-:Y:S02]  /*2aa0*/  @!P1 IADD3 R11, R15, R11, RZ ;  /* 0x0000000b0f0b9210 */ /* 0x000fe40007ffe0ff */
[----:B---3--:R-:W-:-:S04]  /*2ab0*/  @!P1 LEA R12, P2, R14, R12, 0x2 ;  /* 0x0000000c0e0c9211 */ /* 0x008fc800078410ff */
[----:B------:R-:W-:Y:S02]  /*2ac0*/  @!P1 LEA.HI.X R13, R14, R13, R11, 0x2, P2 ;  /* 0x0000000d0e0d9211 */ /* 0x000fe400010f140b */
[----:B------:R-:W-:-:S03]  /*2ad0*/  ISETP.GT.AND P2, PT, R24, R121, PT ;  /* 0x000000791800720c */ /* 0x000fc60003f44270 */
[----:B------:R0:W5:Y:S01]  /*2ae0*/  @!P1 LDG.E R85, desc[UR52][R12.64] ;  /* 0x000000340c559981 */ /* 0x000162000c1e1900 */
[----:B------:R-:W-:Y:S01]  /*2af0*/  ISETP.GE.AND P1, PT, R117, 0x1, PT ;  /* 0x000000017500780c */ /* 0x000fe20003f26270 */
[----:B------:R-:W-:Y:S01]  /*2b00*/  IMAD.MOV R11, RZ, RZ, -R36 ;  /* 0x000000ffff0b7224 */ /* 0x000fe200078e0a24 */
[----:B------:R-:W-:Y:S05]  /*2b10*/  YIELD ;  /* 0x0000000000007946 */ /* 0x000fea0003800000 */
[----:B------:R-:W-:Y:S01]  /*2b20*/  IMAD R86, R86, R11, R40 ;  /* 0x0000000b56567224 */ /* 0x000fe200078e0228 */
[----:B------:R-:W-:Y:S01]  /*2b30*/  BSSY B0, `(.L_x_2637) ;  /* 0x0000ceb000007945 */ /* 0x000fe20003800000 */
[----:B------:R-:W-:-:S02]  /*2b40*/  IMAD R11, R19, 0x7800, R219 ;  /* 0x00007800130b7824 */ /* 0x000fc400078e02db */
[----:B------:R-:W-:-:S03]  /*2b50*/  IMAD R37, R19, 0x7800, R216 ;  /* 0x0000780013257824 */ /* 0x000fc600078e02d8 */
[C---:B------:R-:W-:Y:S01]  /*2b60*/  IADD3 R36, R18.reuse, R11, RZ ;  /* 0x0000000b12247210 */ /* 0x040fe20007ffe0ff */
        /* <DEDUP_REMOVED lines=12> */
[----:B------:R-:W-:Y:S02]  /*2c30*/  IMAD R38, R127, R24, RZ ;  /* 0x000000187f267224 */ /* 0x000fe400078e02ff */
[----:B------:R-:W-:Y:S01]  /*2c40*/  IMAD R11, R86, UR5, R11 ;  /* 0x00000005560b7c24 */ /* 0x000fe2000f8e020b */
[----:B------:R-:W-:Y:S01]  /*2c50*/  ULDC.64 UR4, c[0x0][0x310] ;  /* 0x0000c40000047ab9 */ /* 0x000fe20000000a00 */
[----:B------:R-:W-:-:S02]  /*2c60*/  IMAD R93, R24, -0xa0, R2 ;  /* 0xffffff60185d7824 */ /* 0x000fc400078e0202 */
[----:B------:R-:W-:Y:S02]  /*2c70*/  IMAD R14, R92, UR4, RZ ;  /* 0x000000045c0e7c24 */ /* 0x000fe4000f8e02ff */
[----:B------:R-:W-:Y:S01]  /*2c80*/  IMAD.IADD R13, R13, 0x1, R11 ;  /* 0x000000010d0d7824 */ /* 0x000fe200078e020b */
[----:B------:R-:W-:Y:S01]  /*2c90*/  SHF.R.S32.HI R11, RZ, 0x1f, R24 ;  /* 0x0000001fff0b7819 */ /* 0x000fe20000011418 */
[----:B------:R-:W-:Y:S01]  /*2ca0*/  IMAD R15, R85, UR5, R14 ;  /* 0x00000005550f7c24 */ /* 0x000fe2000f8e020e */
[----:B------:R-:W-:Y:S01]  /*2cb0*/  VIMNMX R93, R93, 0xa0, PT ;  /* 0x000000a05d5d7848 */ /* 0x000fe20003fe0100 */
[----:B------:R-:W-:Y:S01]  /*2cc0*/  IMAD.WIDE.U32 R12, R85, UR4, R12 ;  /* 0x00000004550c7c25 */ /* 0x000fe2000f8e000c */
[----:B------:R-:W-:-:S03]  /*2cd0*/  ULDC.64 UR4, c[0x0][0x308] ;  /* 0x0000c20000047ab9 */ /* 0x000fc60000000a00 */
[----:B------:R-:W-:Y:S02]  /*2ce0*/  IMAD.IADD R13, R13, 0x1, R15 ;  /* 0x000000010d0d7824 */ /* 0x000fe400078e020f */
[----:B------:R-:W-:Y:S02]  /*2cf0*/  IMAD R15, R7, UR4, RZ ;  /* 0x00000004070f7c24 */ /* 0x000fe4000f8e02ff */
[----:B------:R-:W-:Y:S02]  /*2d00*/  IMAD R43, R11, R96, R38 ;  /* 0x000000600b2b7224 */ /* 0x000fe400078e0226 */
[----:B------:R-:W-:-:S04]  /*2d10*/  IMAD.WIDE.U32 R38, R22, UR4, R12 ;  /* 0x0000000416267c25 */ /* 0x000fc8000f8e000c */
[----:B------:R-:W-:Y:S01]  /*2d20*/  IMAD R119, R22, UR5, R15 ;  /* 0x0000000516777c24 */ /* 0x000fe2000f8e020f */
[----:B------:R-:W-:Y:S01]  /*2d30*/  ULDC.64 UR4, c[0x0][0x2e8] ;  /* 0x0000ba0000047ab9 */ /* 0x000fe20000000a00 */
[-C--:B------:R-:W-:Y:S01]  /*2d40*/  IMAD R14, R126, R24.reuse, RZ ;  /* 0x000000187e0e7224 */ /* 0x080fe200078e02ff */
[----:B------:R-:W-:Y:S01]  /*2d50*/  IADD3 R120, P2, R38, UR4, RZ ;  /* 0x0000000426787c10 */ /* 0x000fe2000ff5e0ff */
[----:B------:R-:W-:-:S03]  /*2d60*/  IMAD.WIDE.U32 R12, R96, R24, RZ ;  /* 0x00000018600c7225 */ /* 0x000fc600078e00ff */
[----:B------:R-:W-:Y:S01]  /*2d70*/  IADD3.X R119, R39, UR5, R119, P2, !PT ;  /* 0x0000000527777c10 */ /* 0x000fe200097fe477 */
[----:B------:R-:W-:Y:S01]  /*2d80*/  IMAD R41, R11, R102, R14 ;  /* 0x000000660b297224 */ /* 0x000fe200078e020e */
[----:B------:R-:W-:Y:S01]  /*2d90*/  IADD3 R90, R13, R43, RZ ;  /* 0x0000002b0d5a7210 */ /* 0x000fe20007ffe0ff */
[----:B------:R-:W-:-:S04]  /*2da0*/  IMAD.WIDE.U32 R14, R102, R24, RZ ;  /* 0x00000018660e7225 */ /* 0x000fc800078e00ff */
        /* <DEDUP_REMOVED lines=54> */
.L_x_2641:
[----:B------:R-:W-:Y:S05]  /*3110*/  BSYNC B1 ;  /* 0x0000000000017941 */ /* 0x000fea0003800000 */
.L_x_2640:
        /* <DEDUP_REMOVED lines=14> */
[----:B------:R-:W-:Y:S01]  /*3200*/  CS2R R60, SRZ ;  /* 0x00000000003c7805 */ /* 0x000fe2000001ff00 */
[----:B------:R-:W-:Y:S01]  /*3210*/  IMAD.MOV.U32 R147, RZ, RZ, R66 ;  /* 0x000000ffff937224 */ /* 0x000fe200078e0042 */
        /* <DEDUP_REMOVED lines=41> */
.L_x_2643:
[----:B------:R-:W-:Y:S05]  /*34b0*/  BSYNC B1 ;  /* 0x0000000000017941 */ /* 0x000fea0003800000 */
.L_x_2642:
[----:B------:R-:W-:Y:S01]  /*34c0*/  UISETP.NE.AND UP0, UPT, UR48, 0x3, UPT ;  /* 0x000000033000788c */ /* 0x000fe2000bf05270 */
[----:B------:R-:W-:Y:S01]  /*34d0*/  MOV R154, R70 ;  /* 0x00000046009a7202 */ /* 0x000fe20000000f00 */
        /* <DEDUP_REMOVED lines=21> */
[----:B------:R-:W-:Y:S01]  /*3630*/  IMAD.MOV.U32 R146, RZ, RZ, R60 ;  /* 0x000000ffff927224 */ /* 0x000fe200078e003c */
[----:B------:R-:W-:Y:S06]  /*3640*/  @!P1 BRA `(.L_x_2644) ;  /* 0x0000000000049947 */ /* 0x000fec0003800000 */
[----:B------:R-:W-:Y:S01]  /*3650*/  BPT.TRAP 0x1 ;  /* 0x000000040000795c */ /* 0x000fe20000300000 */
.L_x_2644:
[----:B------:R-:W-:Y:S01]  /*3660*/  IMAD R94, R19, 0x8, R18 ;  /* 0x00000008135e7824 */ /* 0x000fe200078e0212 */
[----:B------:R-:W-:Y:S01]  /*3670*/  SHF.L.U32 R95, R199, 0x1f, RZ ;  /* 0x0000001fc75f7819 */ /* 0x000fe200000006ff */
[----:B------:R-:W-:Y:S03]  /*3680*/  BSSY B1, `(.L_x_2645) ;  /* 0x0000003000017945 */ /* 0x000fe60003800000 */
[----:B------:R-:W1:Y:S02]  /*3690*/  SYNCS.PHASECHK.TRANS64.TRYWAIT P5, [R94+URZ+0x29890], R95 ;  /* 0x0298905f5e0075a7 */ /* 0x000e6400080a017f */
[----:B-1----:R-:W-:Y:S05]  /*36a0*/  @!P5 BRA `(.L_x_2646) ;  /* 0x000002b800f4d947 */ /* 0x002fea0003800000 */
.L_x_2981:
[----:B------:R-:W-:Y:S05]  /*36b0*/  BSYNC B1 ;  /* 0x0000000000017941 */ /* 0x000fea0003800000 */
.L_x_2645:
[----:B------:R-:W-:-:S03]  /*36c0*/  UMOV UR4, 0xffffffff ;  /* 0xffffffff00047882 */ /* 0x000fc60000000000 */
[----:B------:R-:W-:Y:S05]  /*36d0*/  BRA.DIV UR4, `(.L_x_2647) ;  /* 0x000002ba04fc7947 */ /* 0x000fea000b800000 */
[----:B------:R2:W3:Y:S04]  /*36e0*/  SHFL.IDX PT, R149, R119, RZ, 0x1e1f ;  /* 0x001e1fff77957589 */ /* 0x0004e800000e0000 */
[----:B------:R2:W4:Y:S02]  /*36f0*/  SHFL.IDX PT, R11, R120, RZ, 0x1e1f ;  /* 0x001e1fff780b7589 */ /* 0x00052400000e0000 */
.L_x_2985:
        /* <DEDUP_REMOVED lines=17> */
[----:B------:R-:W-:-:S02]  /*3810*/  LOP3.LUT R89, R89, 0xff0000ff, RZ, 0xc0, !PT ;  /* 0xff0000ff59597812 */ /* 0x000fc400078ec0ff */
[----:B------:R-:W-:Y:S02]  /*3820*/  SHF.L.U32 R164, R164, 0x8, RZ ;  /* 0x00000008a4a47819 */ /* 0x000fe400000006ff */
[----:B------:R-:W-:Y:S02]  /*3830*/  LOP3.LUT R83, R162, 0xff0000, R83, 0xf8, !PT ;  /* 0x00ff0000a2537812 */ /* 0x000fe400078ef853 */
[----:B------:R-:W-:Y:S02]  /*3840*/  F2FP.F16.E4M3.UNPACK_B R88, R161.H1 ;  /* 0x000000a1ff58723e */ /* 0x000fe400030006ff */
[----:B0-----:R-:W-:Y:S02]  /*3850*/  F2FP.F16.E4M3.UNPACK_B R162, R13 ;  /* 0x0000000dffa2723e */ /* 0x001fe400020006ff */
[----:B------:R-:W-:Y:S01]  /*3860*/  LOP3.LUT R164, R89, 0xff00, R164, 0xf8, !PT ;  /* 0x0000ff0059a47812 */ /* 0x000fe200078ef8a4 */
[----:B------:R-:W-:Y:S01]  /*3870*/  HADD2.F32 R166, -RZ, R88.H0_H0 ;  /* 0x20000058ffa67230 */ /* 0x000fe20000004100 */
        /* <DEDUP_REMOVED lines=19> */
[----:B------:R-:W-:Y:S02]  /*39b0*/  IMAD.U32 R13, R82, 0x10000, RZ ;  /* 0x00010000520d7824 */ /* 0x000fe400078e00ff */
[----:B------:R-:W-:Y:S01]  /*39c0*/  IMAD.MOV.U32 R82, RZ, RZ, R15 ;  /* 0x000000ffff527224 */ /* 0x000fe200078e000f */
[----:B------:R-:W-:-:S02]  /*39d0*/  F2FP.F16.E4M3.UNPACK_B R15, R83.H1 ;  /* 0x00000053ff0f723e */ /* 0x000fc400030006ff */
[----:B------:R-:W-:Y:S02]  /*39e0*/  LOP3.LUT R13, R164, 0xff0000, R13, 0xf8, !PT ;  /* 0x00ff0000a40d7812 */ /* 0x000fe400078ef80d */
        /* <DEDUP_REMOVED lines=53> */
[----:B------:R-:W-:Y:S01]  /*3d40*/  MOV R13, R89 ;  /* 0x00000059000d7202 */ /* 0x000fe20000000f00 */
[-C--:B------:R-:W-:Y:S02]  /*3d50*/  FFMA.FTZ R162, R88, R83.reuse, -R162 ;  /* 0x0000005358a27223 */ /* 0x080fe400000108a2 */
        /* <DEDUP_REMOVED lines=11> */
.L_x_2653:
[----:B------:R-:W-:Y:S05]  /*3e10*/  BSYNC B3 ;  /* 0x0000000000037941 */ /* 0x000fea0003800000 */
.L_x_2652:
[----:B----4-:R-:W-:-:S05]  /*3e20*/  IADD3 R82, P2, R16, R11, RZ ;  /* 0x0000000b10527210 */ /* 0x010fca0007f5e0ff */
[----:B---3--:R-:W-:-:S05]  /*3e30*/  IMAD.X R83, R149, 0x1, R17, P2 ;  /* 0x0000000195537824 */ /* 0x008fca00010e0611 */
[----:B0-----:R0:W-:Y:S03]  /*3e40*/  ST.E.128 desc[UR52][R82.64], R12 ;  /* 0x0000000c52007985 */ /* 0x0011e6000c101d34 */
.L_x_2651:
[----:B------:R-:W-:Y:S05]  /*3e50*/  BSYNC B2 ;  /* 0x0000000000027941 */ /* 0x000fea0003800000 */
.L_x_2650:
[----:B------:R-:W-:Y:S01]  /*3e60*/  ISETP.NE.AND P2, PT, R32, RZ, PT ;  /* 0x000000ff2000720c */ /* 0x000fe20003f45270 */
[----:B------:R-:W-:-:S12]  /*3e70*/  BSSY B2, `(.L_x_2654) ;  /* 0x0000076000027945 */ /* 0x000fd80003800000 */
[----:B------:R-:W-:Y:S05]  /*3e80*/  @!P2 BRA `(.L_x_2655) ;  /* 0x0000000400d0a947 */ /* 0x000fea0003800000 */
[----:B0-----:R0:W0:Y:S01]  /*3e90*/  LDS.128 R12, [R36+0x1a400] ;  /* 0x01a40000240c7984 */ /* 0x0010220000000c00 */
[----:B------:R-:W-:Y:S01]  /*3ea0*/  ISETP.GE.AND P2, PT, R201, R117, PT ;  /* 0x00000075c900720c */ /* 0x000fe20003f46270 */
[----:B------:R-:W-:-:S12]  /*3eb0*/  BSSY B3, `(.L_x_2656) ;  /* 0x000006d000037945 */ /* 0x000fd80003800000 */
[----:B------:R-:W-:Y:S05]  /*3ec0*/  @P2 BRA `(.L_x_2657) ;  /* 0x0000000400ac2947 */ /* 0x000fea0003800000 */
[----:B0-----:R-:W-:Y:S01]  /*3ed0*/  IMAD.MOV.U32 R80, RZ, RZ, R13 ;  /* 0x000000ffff507224 */ /* 0x001fe200078e000d */
[----:B------:R-:W-:Y:S02]  /*3ee0*/  F2FP.F16.E4M3.UNPACK_B R82, R158.H1 ;  /* 0x0000009eff52723e */ /* 0x000fe400030006ff */
        /* <DEDUP_REMOVED lines=9> */
[----:B------:R-:W-:Y:S02]  /*3f80*/  HADD2.F32 R13, -RZ, R13.H1_H1 ;  /* 0x3000000dff0d7230 */ /* 0x000fe40000004100 */
[C---:B------:R-:W-:Y:S01]  /*3f90*/  FMUL.FTZ R163, R78.reuse, R83 ;  /* 0x000000534ea37220 */ /* 0x040fe20000410000 */
[----:B------:R-:W-:Y:S02]  /*3fa0*/  HADD2.F32 R160, -RZ, R158.H1_H1 ;  /* 0x3000009effa07230 */ /* 0x000fe40000004100 */
[-C--:B------:R-:W-:Y:S01]  /*3fb0*/  FFMA.FTZ R83, R78, R89.reuse, -R161 ;  /* 0x000000594e537223 */ /* 0x080fe200000108a1 */
        /* <DEDUP_REMOVED lines=36> */
[----:B------:R-:W-:Y:S02]  /*4200*/  SHF.R.U32.HI R158, RZ, 0x10, R79 ;  /* 0x00000010ff9e7819 */ /* 0x000fe4000001164f */
[----:B------:R-:W-:Y:S02]  /*4210*/  SHF.L.U32 R79, R159, 0x8, RZ ;  /* 0x000000089f4f7819 */ /* 0x000fe400000006ff */
[----:B------:R-:W-:Y:S02]  /*4220*/  LOP3.LUT R88, R83, 0xff00, R88, 0xf8, !PT ;  /* 0x0000ff0053587812 */ /* 0x000fe400078ef858 */
[----:B------:R-:W-:Y:S01]  /*4230*/  LOP3.LUT R79, R82, 0xff00, R79, 0xf8, !PT ;  /* 0x0000ff00524f7812 */ /* 0x000fe200078ef84f */
[----:B------:R-:W-:Y:S01]  /*4240*/  IMAD.U32 R82, R158, 0x10000, RZ ;  /* 0x000100009e527824 */ /* 0x000fe200078e00ff */
[----:B------:R-:W-:-:S02]  /*4250*/  LOP3.LUT R88, R88, 0xff0000, R81, 0xf8, !PT ;  /* 0x00ff000058587812 */ /* 0x000fc400078ef851 */
[----:B------:R-:W-:Y:S02]  /*4260*/  MOV R81, R15 ;  /* 0x0000000f00517202 */ /* 0x000fe40000000f00 */
[----:B------:R-:W-:Y:S02]  /*4270*/  LOP3.LUT R83, R79, 0xff0000, R82, 0xf8, !PT ;  /* 0x00ff00004f537812 */ /* 0x000fe400078ef852 */
[----:B------:R-:W-:Y:S02]  /*4280*/  F2FP.F16.E4M3.UNPACK_B R15, R81 ;  /* 0x00000051ff0f723e */ /* 0x000fe400020006ff */
[----:B------:R-:W-:Y:S02]  /*4290*/  F2FP.F16.E4M3.UNPACK_B R158, R88.H1 ;  /* 0x00000058ff9e723e */ /* 0x000fe400030006ff */
[-C--:B------:R-:W-:Y:S01]  /*42a0*/  F2FP.F16.E4M3.UNPACK_B R79, R83.reuse.H1 ;  /* 0x00000053ff4f723e */ /* 0x080fe200030006ff */
[--C-:B------:R-:W-:Y:S01]  /*42b0*/  HADD2.F32 R159, -RZ, R15.reuse.H1_H1 ;  /* 0x3000000fff9f7230 */ /* 0x100fe20000004100 */
[----:B------:R-:W-:Y:S01]  /*42c0*/  F2FP.F16.E4M3.UNPACK_B R83, R83 ;  /* 0x00000053ff53723e */ /* 0x000fe200020006ff */
[----:B------:R-:W-:Y:S01]  /*42d0*/  HADD2.F32 R82, -RZ, R158.H0_H0 ;  /* 0x2000009eff527230 */ /* 0x000fe20000004100 */
[----:B------:R-:W-:Y:S01]  /*42e0*/  F2FP.SATFINITE.E4M3.F32.PACK_AB_MERGE_C R12, R13, R12, RZ ;  /* 0x0000000c0d0c723e */ /* 0x000fe200048070ff */
[----:B------:R-:W-:-:S02]  /*42f0*/  HADD2.F32 R15, -RZ, R15.H0_H0 ;  /* 0x2000000fff0f7230 */ /* 0x000fc40000004100 */
[--C-:B------:R-:W-:Y:S02]  /*4300*/  HADD2.F32 R160, -RZ, R79.reuse.H0_H0 ;  /* 0x2000004fffa07230 */ /* 0x100fe40000004100 */
[-C--:B------:R-:W-:Y:S01]  /*4310*/  FMUL.FTZ R162, R159, R82.reuse ;  /* 0x000000529fa27220 */ /* 0x080fe20000410000 */
[----:B------:R-:W-:Y:S02]  /*4320*/  HADD2.F32 R79, -RZ, R79.H1_H1 ;  /* 0x3000004fff4f7230 */ /* 0x000fe40000004100 */
[C---:B------:R-:W-:Y:S01]  /*4330*/  FMUL.FTZ R164, R15.reuse, R82 ;  /* 0x000000520fa47220 */ /* 0x040fe20000410000 */
[----:B------:R-:W-:Y:S01]  /*4340*/  F2FP.SATFINITE.E4M3.F32.PACK_AB_MERGE_C R12, R80, R89, R12 ;  /* 0x00000059500c723e */ /* 0x000fe2000480700c */
[-C--:B------:R-:W-:Y:S01]  /*4350*/  FFMA.FTZ R82, R15, R160.reuse, -R162 ;  /* 0x000000a00f527223 */ /* 0x080fe200000108a2 */
[----:B------:R-:W-:Y:S02]  /*4360*/  IMAD.MOV.U32 R13, RZ, RZ, R78 ;  /* 0x000000ffff0d7224 */ /* 0x000fe400078e004e */
[----:B------:R-:W-:Y:S01]  /*4370*/  FFMA.FTZ R15, R159, R160, R164 ;  /* 0x000000a09f0f7223 */ /* 0x000fe200000100a4 */
[----:B------:R-:W-:Y:S01]  /*4380*/  F2FP.F16.E4M3.UNPACK_B R159, R81.H1 ;  /* 0x00000051ff9f723e */ /* 0x000fe200030006ff */
[----:B------:R-:W-:-:S02]  /*4390*/  IMAD.MOV.U32 R81, RZ, RZ, R14 ;  /* 0x000000ffff517224 */ /* 0x000fc400078e000e */
        /* <DEDUP_REMOVED lines=30> */
.L_x_2657:
[----:B------:R-:W-:Y:S05]  /*4580*/  BSYNC B3 ;  /* 0x0000000000037941 */ /* 0x000fea0003800000 */
.L_x_2656:
[----:B------:R-:W-:-:S05]  /*4590*/  IMAD.SHL.U32 R80, R192, 0x10, RZ ;  /* 0x00000010c0507824 */ /* 0x000fca00078e00ff */
[----:B----4-:R-:W-:-:S04]  /*45a0*/  IADD3 R78, P2, R11, R80, RZ ;  /* 0x000000500b4e7210 */ /* 0x010fc80007f5e0ff */
[----:B---3--:R-:W-:-:S05]  /*45b0*/  LEA.HI.X.SX32 R79, R80, R149, 0x1, P2 ;  /* 0x00000095504f7211 */ /* 0x008fca00010f0eff */
[----:B0-----:R0:W-:Y:S04]  /*45c0*/  ST.E.128 desc[UR52][R78.64], R12 ;  /* 0x0000000c4e007985 */ /* 0x0011e8000c101d34 */
.L_x_2655:
[----:B------:R-:W-:Y:S05]  /*45d0*/  BSYNC B2 ;  /* 0x0000000000027941 */ /* 0x000fea0003800000 */
.L_x_2654:
[----:B------:R-:W-:Y:S01]  /*45e0*/  ISETP.NE.AND P2, PT, R33, RZ, PT ;  /* 0x000000ff2100720c */ /* 0x000fe20003f45270 */
[----:B------:R-:W-:-:S12]  /*45f0*/  BSSY B2, `(.L_x_2658) ;  /* 0x0000076000027945 */ /* 0x000fd80003800000 */
[----:B------:R-:W-:Y:S05]  /*4600*/  @!P2 BRA `(.L_x_2659) ;  /* 0x0000000400d0a947 */ /* 0x000fea0003800000 */
[----:B0-----:R-:W-:Y:S01]  /*4610*/  SHF.L.U32 R12, R193, 0x4, RZ ;  /* 0x00000004c10c7819 */ /* 0x001fe200000006ff */
[----:B------:R-:W-:Y:S03]  /*4620*/  BSSY B3, `(.L_x_2660) ;  /* 0x0000071000037945 */ /* 0x000fe60003800000 */
        /* <DEDUP_REMOVED lines=20> */
[----:B------:R-:W-:Y:S02]  /*4770*/  IMAD.MOV.U32 R76, RZ, RZ, R12 ;  /* 0x000000ffff4c7224 */ /* 0x000fe400078e000c */
[----:B------:R-:W-:Y:S01]  /*4780*/  HADD2.F32 R83, -RZ, R82.H1_H1 ;  /* 0x30000052ff537230 */ /* 0x000fe20000004100 */
        /* <DEDUP_REMOVED lines=37> */
[----:B------:R-:W-:Y:S01]  /*49e0*/  IMAD.U32 R81, R88, 0x10000, RZ ;  /* 0x0001000058517824 */ /* 0x000fe200078e00ff */
        /* <DEDUP_REMOVED lines=52> */
.L_x_2661:
[----:B------:R-:W-:Y:S05]  /*4d30*/  BSYNC B3 ;  /* 0x0000000000037941 */ /* 0x000fea0003800000 */
.L_x_2660:
[----:B---3--:R0:W-:Y:S02]  /*4d40*/  ST.E.128 desc[UR52][R78.64], R12 ;  /* 0x0000000c4e007985 */ /* 0x0081e4000c101d34 */
.L_x_2659:
[----:B------:R-:W-:Y:S05]  /*4d50*/  BSYNC B2 ;  /* 0x0000000000027941 */ /* 0x000fea0003800000 */
.L_x_2658:
        /* <DEDUP_REMOVED lines=24> */
[----:B------:R-:W-:Y:S01]  /*4ee0*/  MOV R76, R12 ;  /* 0x0000000c004c7202 */ /* 0x000fe20000000f00 */
[----:B------:R-:W-:-:S02]  /*4ef0*/  HADD2.F32 R77, -RZ, R72.H1_H1 ;  /* 0x30000048ff4d7230 */ /* 0x000fc40000004100 */
        /* <DEDUP_REMOVED lines=34> */
[----:B------:R-:W-:Y:S01]  /*5120*/  F2FP.SATFINITE.E4M3.F32.PACK_AB_MERGE_C R12, R81, R76, R72 ;  /* 0x0000004c510c723e */ /* 0x000fe20004807048 */
[----:B------:R-:W-:Y:S01]  /*5130*/  IMAD.U32 R80, R80, 0x10000, RZ ;  /* 0x0001000050507824 */ /* 0x000fe200078e00ff */
[----:B------:R-:W-:Y:S02]  /*5140*/  LOP3.LUT R83, R78, 0xff00, R83, 0xf8, !PT ;  /* 0x0000ff004e537812 */ /* 0x000fe400078ef853 */
[----:B------:R-:W-:Y:S02]  /*5150*/  SHF.R.U32.HI R78, RZ, 0x8, R71 ;  /* 0x00000008ff4e7819 */ /* 0x000fe40000011647 */
[----:B------:R-:W-:-:S02]  /*5160*/  LOP3.LUT R71, R83, 0xff0000, R80, 0xf8, !PT ;  /* 0x00ff000053477812 */ /* 0x000fc400078ef850 */
[----:B------:R-:W-:Y:S01]  /*5170*/  MOV R80, R15 ;  /* 0x0000000f00507202 */ /* 0x000fe20000000f00 */
[----:B------:R-:W-:Y:S01]  /*5180*/  IMAD.SHL.U32 R78, R78, 0x100, RZ ;  /* 0x000001004e4e7824 */ /* 0x000fe200078e00ff */
[----:B------:R-:W-:Y:S02]  /*5190*/  F2FP.F16.E4M3.UNPACK_B R83, R71.H1 ;  /* 0x00000047ff53723e */ /* 0x000fe400030006ff */
        /* <DEDUP_REMOVED lines=47> */
.L_x_2665:
[----:B------:R-:W-:Y:S05]  /*5490*/  BSYNC B3 ;  /* 0x0000000000037941 */ /* 0x000fea0003800000 */
.L_x_2664:
[----:B0-----:R0:W-:Y:S02]  /*54a0*/  ST.E.128 desc[UR52][R74.64], R12 ;  /* 0x0000000c4a007985 */ /* 0x0011e4000c101d34 */
.L_x_2663:
[----:B------:R-:W-:Y:S05]  /*54b0*/  BSYNC B2 ;  /* 0x0000000000027941 */ /* 0x000fea0003800000 */
.L_x_2662:
        /* <DEDUP_REMOVED lines=11> */
[----:B------:R-:W-:Y:S02]  /*5570*/  SHF.R.U32.HI R75, RZ, 0x10, R67 ;  /* 0x00000010ff4b7819 */ /* 0x000fe40000011643 */
[----:B------:R-:W-:Y:S02]  /*5580*/  LOP3.LUT R67, R67, 0xff0000ff, RZ, 0xc0, !PT ;  /* 0xff0000ff43437812 */ /* 0x000fe400078ec0ff */
[----:B------:R-:W-:Y:S02]  /*5590*/  SHF.R.U32.HI R73, RZ, 0x10, R69 ;  /* 0x00000010ff497819 */ /* 0x000fe40000011645 */
[----:B------:R-:W-:Y:S01]  /*55a0*/  LOP3.LUT R72, R69, 0xff0000ff, RZ, 0xc0, !PT ;  /* 0xff0000ff45487812 */ /* 0x000fe200078ec0ff */
[----:B------:R-:W-:Y:S01]  /*55b0*/  IMAD.SHL.U32 R69, R68, 0x100, RZ ;  /* 0x0000010044457824 */ /* 0x000fe200078e00ff */
[----:B------:R-:W-:Y:S01]  /*55c0*/  SHF.L.U32 R66, R66, 0x8, RZ ;  /* 0x0000000842427819 */ /* 0x000fe200000006ff */
[----:B0-----:R-:W-:Y:S01]  /*55d0*/  IMAD.MOV.U32 R68, RZ, RZ, R12 ;  /* 0x000000ffff447224 */ /* 0x001fe200078e000c */
[----:B------:R-:W-:-:S02]  /*55e0*/  F2FP.F16.E4M3.UNPACK_B R12, R13 ;  /* 0x0000000dff0c723e */ /* 0x000fc400020006ff */
[----:B------:R-:W-:Y:S01]  /*55f0*/  LOP3.LUT R67, R67, 0xff00, R66, 0xf8, !PT ;  /* 0x0000ff0043437812 */ /* 0x000fe200078ef842 */
[----:B------:R-:W-:Y:S01]  /*5600*/  IMAD.U32 R66, R75, 0x10000, RZ ;  /* 0x000100004b427824 */ /* 0x000fe200078e00ff */
[----:B------:R-:W-:Y:S02]  /*5610*/  LOP3.LUT R74, R72, 0xff00, R69, 0xf8, !PT ;  /* 0x0000ff00484a7812 */ /* 0x000fe400078ef845 */
[----:B------:R-:W-:Y:S02]  /*5620*/  SHF.L.U32 R69, R73, 0x10, RZ ;  /* 0x0000001049457819 */ /* 0x000fe400000006ff */
[----:B------:R-:W-:Y:S02]  /*5630*/  F2FP.F16.E4M3.UNPACK_B R72, R153.H1 ;  /* 0x00000099ff48723e */ /* 0x000fe400030006ff */
[----:B------:R-:W-:Y:S02]  /*5640*/  LOP3.LUT R66, R67, 0xff0000, R66, 0xf8, !PT ;  /* 0x00ff000043427812 */ /* 0x000fe400078ef842 */
[----:B------:R-:W-:Y:S01]  /*5650*/  LOP3.LUT R67, R74, 0xff0000, R69, 0xf8, !PT ;  /* 0x00ff00004a437812 */ /* 0x000fe200078ef845 */
[----:B------:R-:W-:Y:S01]  /*5660*/  HADD2.F32 R76, -RZ, R72.H0_H0 ;  /* 0x20000048ff4c7230 */ /* 0x000fe20000004100 */
[----:B------:R-:W-:Y:S01]  /*5670*/  F2FP.F16.E4M3.UNPACK_B R74, R147.H1 ;  /* 0x00000093ff4a723e */ /* 0x000fe200030006ff */
[--C-:B------:R-:W-:Y:S01]  /*5680*/  HADD2.F32 R69, -RZ, R12.reuse.H1_H1 ;  /* 0x3000000cff457230 */ /* 0x100fe20000004100 */
[----:B------:R-:W-:Y:S01]  /*5690*/  F2FP.F16.E4M3.UNPACK_B R13, R13.H1 ;  /* 0x0000000dff0d723e */ /* 0x000fe200030006ff */
[----:B------:R-:W-:Y:S01]  /*56a0*/  HADD2.F32 R12, -RZ, R12.H0_H0 ;  /* 0x2000000cff0c7230 */ /* 0x000fe20000004100 */
[----:B------:R-:W-:Y:S01]  /*56b0*/  F2FP.F16.E4M3.UNPACK_B R153, R153 ;  /* 0x00000099ff99723e */ /* 0x000fe200020006ff */
        /* <DEDUP_REMOVED lines=25> */
[----:B------:R-:W-:Y:S01]  /*5850*/  HADD2.F32 R68, -RZ, R147.H1_H1 ;  /* 0x30000093ff447230 */ /* 0x000fe20000004100 */
        /* <DEDUP_REMOVED lines=9> */
[----:B------:R-:W-:Y:S01]  /*58f0*/  FFMA.FTZ R68, R69, R147, -R76 ;  /* 0x0000009345447223 */ /* 0x000fe2000001084c */
        /* <DEDUP_REMOVED lines=44> */
.L_x_2669:
[----:B------:R-:W-:Y:S05]  /*5bc0*/  BSYNC B3 ;  /* 0x0000000000037941 */ /* 0x000fea0003800000 */
.L_x_2668:
[----:B0-----:R0:W-:Y:S02]  /*5bd0*/  ST.E.128 desc[UR52][R70.64], R12 ;  /* 0x0000000c46007985 */ /* 0x0011e4000c101d34 */
.L_x_2667:
[----:B------:R-:W-:Y:S05]  /*5be0*/  BSYNC B2 ;  /* 0x0000000000027941 */ /* 0x000fea0003800000 */
.L_x_2666:
        /* <DEDUP_REMOVED lines=9> */
[--C-:B------:R-:W-:Y:S02]  /*5c80*/  SHF.R.U32.HI R11, RZ, 0x8, R63.reuse ;  /* 0x00000008ff0b7819 */ /* 0x100fe4000001163f */
[----:B------:R-:W-:Y:S01]  /*5c90*/  SHF.R.U32.HI R70, RZ, 0x10, R63 ;  /* 0x00000010ff467819 */ /* 0x000fe2000001163f */
[----:B------:R-:W-:Y:S01]  /*5ca0*/  IMAD.SHL.U32 R69, R69, 0x100, RZ ;  /* 0x0000010045457824 */ /* 0x000fe200078e00ff */
[----:B------:R-:W-:Y:S02]  /*5cb0*/  LOP3.LUT R64, R65, 0xff0000ff, RZ, 0xc0, !PT ;  /* 0xff0000ff41407812 */ /* 0x000fe400078ec0ff */
[----:B------:R-:W-:Y:S01]  /*5cc0*/  SHF.R.U32.HI R68, RZ, 0x10, R65 ;  /* 0x00000010ff447819 */ /* 0x000fe20000011641 */
[----:B------:R-:W-:Y:S01]  /*5cd0*/  IMAD.SHL.U32 R65, R11, 0x100, RZ ;  /* 0x000001000b417824 */ /* 0x000fe200078e00ff */
[----:B------:R-:W-:Y:S01]  /*5ce0*/  LOP3.LUT R62, R63, 0xff0000ff, RZ, 0xc0, !PT ;  /* 0xff0000ff3f3e7812 */ /* 0x000fe200078ec0ff */
[----:B0-----:R-:W-:Y:S01]  /*5cf0*/  IMAD.MOV.U32 R63, RZ, RZ, R12 ;  /* 0x000000ffff3f7224 */ /* 0x001fe200078e000c */
[----:B------:R-:W-:Y:S01]  /*5d00*/  MOV R11, R13 ;  /* 0x0000000d000b7202 */ /* 0x000fe20000000f00 */
[----:B------:R-:W-:Y:S01]  /*5d10*/  IMAD.U32 R13, R70, 0x10000, RZ ;  /* 0x00010000460d7824 */ /* 0x000fe200078e00ff */
[----:B------:R-:W-:Y:S01]  /*5d20*/  LOP3.LUT R64, R64, 0xff00, R69, 0xf8, !PT ;  /* 0x0000ff0040407812 */ /* 0x000fe200078ef845 */
[----:B------:R-:W-:Y:S01]  /*5d30*/  IMAD.U32 R69, R68, 0x10000, RZ ;  /* 0x0001000044457824 */ /* 0x000fe200078e00ff */
[----:B------:R-:W-:-:S02]  /*5d40*/  LOP3.LUT R12, R62, 0xff00, R65, 0xf8, !PT ;  /* 0x0000ff003e0c7812 */ /* 0x000fc400078ef841 */
        /* <DEDUP_REMOVED lines=19> */
[-C--:B------:R-:W-:Y:S01]  /*5e80*/  FMUL.FTZ R72, R68, R70.reuse ;  /* 0x0000004644487220 */ /* 0x080fe20000410000 */
[----:B------:R-:W-:Y:S01]  /*5e90*/  FMUL.FTZ R75, R65, R70 ;  /* 0x00000046414b7220 */ /* 0x000fe20000410000 */
[----:B------:R-:W-:Y:S01]  /*5ea0*/  F2FP.F16.E4M3.UNPACK_B R64, R63.H1 ;  /* 0x0000003fff40723e */ /* 0x000fe200030006ff */
[----:B------:R-:W-:-:S02]  /*5eb0*/  HADD2.F32 R70, -RZ, R148.H1_H1 ;  /* 0x30000094ff467230 */ /* 0x000fc40000004100 */
[-C--:B------:R-:W-:Y:S01]  /*5ec0*/  FFMA.FTZ R72, R65, R69.reuse, -R72 ;  /* 0x0000004541487223 */ /* 0x080fe20000010848 */
[----:B------:R-:W-:Y:S01]  /*5ed0*/  FFMA.FTZ R75, R68, R69, R75 ;  /* 0x00000045444b7223 */ /* 0x000fe2000001004b */
[----:B------:R-:W-:Y:S01]  /*5ee0*/  F2FP.F16.E4M3.UNPACK_B R63, R63 ;  /* 0x0000003fff3f723e */ /* 0x000fe200020006ff */
[--C-:B------:R-:W-:Y:S01]  /*5ef0*/  HADD2.F32 R69, -RZ, R64.reuse.H1_H1 ;  /* 0x30000040ff457230 */ /* 0x100fe20000004100 */
[----:B------:R-:W-:Y:S01]  /*5f00*/  F2FP.F16.E4M3.UNPACK_B R144, R144 ;  /* 0x00000090ff90723e */ /* 0x000fe200020006ff */
[----:B------:R-:W-:Y:S01]  /*5f10*/  HADD2.F32 R68, -RZ, R64.H0_H0 ;  /* 0x20000040ff447230 */ /* 0x000fe20000004100 */
[----:B------:R-:W-:Y:S01]  /*5f20*/  F2FP.F16.E4M3.UNPACK_B R76, R13.H1 ;  /* 0x0000000dff4c723e */ /* 0x000fe200030006ff */
[--C-:B------:R-:W-:Y:S02]  /*5f30*/  HADD2.F32 R64, -RZ, R63.reuse.H0_H0 ;  /* 0x2000003fff407230 */ /* 0x100fe40000004100 */
[----:B------:R-:W-:Y:S01]  /*5f40*/  FMUL.FTZ R73, R69, R70 ;  /* 0x0000004645497220 */ /* 0x000fe20000410000 */
[----:B------:R-:W-:-:S02]  /*5f50*/  HADD2.F32 R65, -RZ, R63.H1_H1 ;  /* 0x3000003fff417230 */ /* 0x000fc40000004100 */
[----:B------:R-:W-:Y:S01]  /*5f60*/  FMUL.FTZ R70, R68, R70 ;  /* 0x0000004644467220 */ /* 0x000fe20000410000 */
[----:B------:R-:W-:Y:S02]  /*5f70*/  HADD2.F32 R148, -RZ, R148.H0_H0 ;  /* 0x20000094ff947230 */ /* 0x000fe40000004100 */
[--C-:B------:R-:W-:Y:S02]  /*5f80*/  HADD2.F32 R63, -RZ, R144.reuse.H1_H1 ;  /* 0x30000090ff3f7230 */ /* 0x100fe40000004100 */
[----:B------:R-:W-:Y:S02]  /*5f90*/  HADD2.F32 R144, -RZ, R144.H0_H0 ;  /* 0x20000090ff907230 */ /* 0x000fe40000004100 */
[-C--:B------:R-:W-:Y:S01]  /*5fa0*/  FMUL.FTZ R71, R65, R148.reuse ;  /* 0x0000009441477220 */ /* 0x080fe20000410000 */
[----:B------:R-:W-:Y:S01]  /*5fb0*/  FMUL.FTZ R148, R64, R148 ;  /* 0x0000009440947220 */ /* 0x000fe20000410000 */
[-C--:B------:R-:W-:Y:S01]  /*5fc0*/  FFMA.FTZ R69, R69, R63.reuse, R70 ;  /* 0x0000003f45457223 */ /* 0x080fe20000010046 */
[----:B------:R-:W-:Y:S01]  /*5fd0*/  FFMA.FTZ R68, R68, R63, -R73 ;  /* 0x0000003f44447223 */ /* 0x000fe20000010849 */
[----:B------:R-:W-:Y:S01]  /*5fe0*/  F2FP.F16.E4M3.UNPACK_B R70, R15.H1 ;  /* 0x0000000fff46723e */ /* 0x000fe200030006ff */
[-C--:B------:R-:W-:Y:S01]  /*5ff0*/  FFMA.FTZ R63, R64, R144.reuse, -R71 ;  /* 0x00000090403f7223 */ /* 0x080fe20000010847 */
[----:B------:R-:W-:Y:S01]  /*6000*/  FFMA.FTZ R64, R65, R144, R148 ;  /* 0x0000009041407223 */ /* 0x000fe20000010094 */
[----:B------:R-:W-:Y:S01]  /*6010*/  F2FP.SATFINITE.E4M3.F32.PACK_AB_MERGE_C R65, R75, R72, RZ ;  /* 0x000000484b41723e */ /* 0x000fe200048070ff */
[----:B------:R-:W-:Y:S01]  /*6020*/  HADD2.F32 R77, -RZ, R76.H1_H1 ;  /* 0x3000004cff4d7230 */ /* 0x000fe20000004100 */
[----:B------:R-:W-:Y:S01]  /*6030*/  F2FP.SATFINITE.E4M3.F32.PACK_AB_MERGE_C R68, R69, R68, RZ ;  /* 0x000000444544723e */ /* 0x000fe200048070ff */
[--C-:B------:R-:W-:Y:S01]  /*6040*/  HADD2.F32 R71, -RZ, R70.reuse.H0_H0 ;  /* 0x20000046ff477230 */ /* 0x100fe20000004100 */
        /* <DEDUP_REMOVED lines=8> */
[CC--:B------:R-:W-:Y:S01]  /*60d0*/  FMUL.FTZ R12, R70.reuse, R77.reuse ;  /* 0x0000004d460c7220 */ /* 0x0c0fe20000410000 */
        /* <DEDUP_REMOVED lines=9> */
[----:B------:R-:W-:Y:S01]  /*6170*/  FFMA.FTZ R74, R70, R74, R77 ;  /* 0x0000004a464a7223 */ /* 0x000fe2000001004d */
[-C--:B------:R-:W-:Y:S01]  /*6180*/  FFMA.FTZ R80, R69, R12.reuse, -R80 ;  /* 0x0000000c45507223 */ /* 0x080fe20000010850 */
[----:B------:R-:W-:Y:S01]  /*6190*/  FFMA.FTZ R77, R13, R12, R78 ;  /* 0x0000000c0d4d7223 */ /* 0x000fe2000001004e */
[----:B------:R-:W-:-:S02]  /*61a0*/  HADD2.F32 R13, -RZ, R15.H0_H0 ;  /* 0x2000000fff0d7230 */ /* 0x000fc40000004100 */
[--C-:B------:R-:W-:Y:S01]  /*61b0*/  HADD2.F32 R12, -RZ, R14.reuse.H0_H0 ;  /* 0x2000000eff0c7230 */ /* 0x100fe20000004100 */
[----:B------:R-:W-:Y:S01]  /*61c0*/  F2FP.SATFINITE.E4M3.F32.PACK_AB_MERGE_C R74, R74, R79, RZ ;  /* 0x0000004f4a4a723e */ /* 0x000fe200048070ff */
[----:B------:R-:W-:Y:S01]  /*61d0*/  HADD2.F32 R15, -RZ, R15.H1_H1 ;  /* 0x3000000fff0f7230 */ /* 0x000fe20000004100 */
[----:B------:R-:W-:Y:S01]  /*61e0*/  F2FP.SATFINITE.E4M3.F32.PACK_AB_MERGE_C R77, R77, R80, RZ ;  /* 0x000000504d4d723e */ /* 0x000fe200048070ff */
[----:B------:R-:W-:Y:S02]  /*61f0*/  HADD2.F32 R14, -RZ, R14.H1_H1 ;  /* 0x3000000eff0e7230 */ /* 0x000fe40000004100 */
[----:B------:R-:W-:Y:S02]  /*6200*/  HADD2.F32 R75, -RZ, R75.H0_H0 ;  /* 0x2000004bff4b7230 */ /* 0x000fe40000004100 */
[----:B------:R-:W-:Y:S02]  /*6210*/  HADD2.F32 R69, -RZ, R72.H0_H0 ;  /* 0x20000048ff457230 */ /* 0x000fe40000004100 */
[----:B------:R-:W-:Y:S01]  /*6220*/  FMUL.FTZ R72, R15, R76 ;  /* 0x0000004c0f487220 */ /* 0x000fe20000410000 */
[----:B------:R-:W-:-:S02]  /*6230*/  HADD2.F32 R70, -RZ, R73.H0_H0 ;  /* 0x20000049ff467230 */ /* 0x000fc40000004100 */
[-C--:B------:R-:W-:Y:S01]  /*6240*/  FMUL.FTZ R71, R14, R75.reuse ;  /* 0x0000004b0e477220 */ /* 0x080fe20000410000 */
[C---:B------:R-:W-:Y:S01]  /*6250*/  FMUL.FTZ R76, R13.reuse, R76 ;  /* 0x0000004c0d4c7220 */ /* 0x040fe20000410000 */
[C---:B------:R-:W-:Y:S01]  /*6260*/  FMUL.FTZ R75, R12.reuse, R75 ;  /* 0x0000004b0c4b7220 */ /* 0x040fe20000410000 */
[-C--:B------:R-:W-:Y:S02]  /*6270*/  FFMA.FTZ R72, R13, R70.reuse, -R72 ;  /* 0x000000460d487223 */ /* 0x080fe40000010848 */
[----:B------:R-:W-:Y:S01]  /*6280*/  FFMA.FTZ R15, R15, R70, R76 ;  /* 0x000000460f0f7223 */ /* 0x000fe2000001004c */
[-C--:B------:R-:W-:Y:S01]  /*6290*/  FFMA.FTZ R71, R12, R69.reuse, -R71 ;  /* 0x000000450c477223 */ /* 0x080fe20000010847 */
[----:B------:R-:W-:Y:S01]  /*62a0*/  FFMA.FTZ R14, R14, R69, R75 ;  /* 0x000000450e0e7223 */ /* 0x000fe2000001004b */
[----:B------:R-:W-:Y:S02]  /*62b0*/  F2FP.SATFINITE.E4M3.F32.PACK_AB_MERGE_C R13, R62, R11, R65 ;  /* 0x0000000b3e0d723e */ /* 0x000fe40004807041 */
[----:B------:R-:W-:-:S02]  /*62c0*/  F2FP.SATFINITE.E4M3.F32.PACK_AB_MERGE_C R12, R64, R63, R68 ;  /* 0x0000003f400c723e */ /* 0x000fc40004807044 */
[----:B------:R-:W-:Y:S02]  /*62d0*/  F2FP.SATFINITE.E4M3.F32.PACK_AB_MERGE_C R14, R14, R71, R77 ;  /* 0x000000470e0e723e */ /* 0x000fe4000480704d */
[----:B------:R-:W-:-:S07]  /*62e0*/  F2FP.SATFINITE.E4M3.F32.PACK_AB_MERGE_C R15, R15, R72, R74 ;  /* 0x000000480f0f723e */ /* 0x000fce000480704a */
.L_x_2671:
[----:B------:R-:W-:Y:S05]  /*62f0*/  BSYNC B2 ;  /* 0x0000000000027941 */ /* 0x000fea0003800000 */
.L_x_2670:
[----:B0-----:R0:W-:Y:S02]  /*6300*/  ST.E.128 desc[UR52][R66.64], R12 ;  /* 0x0000000c42007985 */ /* 0x0011e4000c101d34 */
.L_x_2649:
[----:B------:R-:W-:Y:S05]  /*6310*/  BSYNC B1 ;  /* 0x0000000000017941 */ /* 0x000fea0003800000 */
.L_x_2648:
[----:B------:R-:W-:-:S03]  /*6320*/  UMOV UR4, 0xffffffff ;  /* 0xffffffff00047882 */ /* 0x000fc60000000000 */
[----:B------:R-:W-:Y:S05]  /*6330*/  BRA.DIV UR4, `(.L_x_2672) ;  /* 0x0000029204307947 */ /* 0x000fea000b800000 */
[----:B--2---:R-:W2:Y:S04]  /*6340*/  SHFL.IDX PT, R119, R119, 0x1, 0x1e1f ;  /* 0x003e1f0077777f89 */ /* 0x004ea800000e0000 */
[----:B------:R-:W0:Y:S02]  /*6350*/  SHFL.IDX PT, R120, R120, 0x1, 0x1e1f ;  /* 0x003e1f0078787f89 */ /* 0x000e2400000e0000 */
.L_x_2989:
[----:B------:R-:W-:Y:S05]  /*6360*/  @P4 BRA `(.L_x_2673) ;  /* 0x00000094009c4947 */ /* 0x000fea0003800000 */
        /* <DEDUP_REMOVED lines=15> */
[----:B------:R-:W-:Y:S01]  /*6460*/  IMAD.SHL.U32 R65, R65, 0x100, RZ ;  /* 0x0000010041417824 */ /* 0x000fe200078e00ff */
[----:B------:R-:W-:Y:S01]  /*6470*/  SHF.R.U32.HI R66, RZ, 0x10, R59 ;  /* 0x00000010ff427819 */ /* 0x000fe2000001163b */
[----:B0-----:R-:W-:Y:S01]  /*6480*/  IMAD.MOV.U32 R11, RZ, RZ, R13 ;  /* 0x000000ffff0b7224 */ /* 0x001fe200078e000d */
[----:B------:R-:W-:-:S02]  /*6490*/  LOP3.LUT R13, R58, 0xff00, R61, 0xf8, !PT ;  /* 0x0000ff003a0d7812 */ /* 0x000fc400078ef83d */
[----:B------:R-:W-:Y:S01]  /*64a0*/  LOP3.LUT R60, R60, 0xff00, R65, 0xf8, !PT ;  /* 0x0000ff003c3c7812 */ /* 0x000fe200078ef841 */
[----:B------:R-:W-:Y:S01]  /*64b0*/  IMAD.U32 R58, R66, 0x10000, RZ ;  /* 0x00010000423a7824 */ /* 0x000fe200078e00ff */
[----:B------:R-:W-:Y:S01]  /*64c0*/  MOV R59, R12 ;  /* 0x0000000c003b7202 */ /* 0x000fe20000000f00 */
        /* <DEDUP_REMOVED lines=31> */
[----:B------:R-:W-:Y:S02]  /*66c0*/  HADD2.F32 R146, -RZ, R146.H0_H0 ;  /* 0x20000092ff927230 */ /* 0x000fe40000004100 */
[----:B------:R-:W-:Y:S01]  /*66d0*/  FMUL.FTZ R69, R65, R66 ;  /* 0x0000004241457220 */ /* 0x000fe20000410000 */
[----:B------:R-:W-:-:S02]  /*66e0*/  HADD2.F32 R60, -RZ, R59.H0_H0 ;  /* 0x2000003bff3c7230 */ /* 0x000fc40000004100 */
[----:B------:R-:W-:Y:S01]  /*66f0*/  FMUL.FTZ R66, R64, R66 ;  /* 0x0000004240427220 */ /* 0x000fe20000410000 */
[----:B------:R-:W-:Y:S02]  /*6700*/  HADD2.F32 R61, -RZ, R59.H1_H1 ;  /* 0x3000003bff3d7230 */ /* 0x000fe40000004100 */
[--C-:B------:R-:W-:Y:S02]  /*6710*/  HADD2.F32 R59, -RZ, R145.reuse.H1_H1 ;  /* 0x30000091ff3b7230 */ /* 0x100fe40000004100 */
[----:B------:R-:W-:Y:S02]  /*6720*/  HADD2.F32 R145, -RZ, R145.H0_H0 ;  /* 0x20000091ff917230 */ /* 0x000fe40000004100 */
[-C--:B------:R-:W-:Y:S01]  /*6730*/  FMUL.FTZ R67, R61, R146.reuse ;  /* 0x000000923d437220 */ /* 0x080fe20000410000 */
[----:B------:R-:W-:Y:S01]  /*6740*/  FMUL.FTZ R146, R60, R146 ;  /* 0x000000923c927220 */ /* 0x000fe20000410000 */
[-C--:B------:R-:W-:Y:S01]  /*6750*/  FFMA.FTZ R64, R64, R59.reuse, -R69 ;  /* 0x0000003b40407223 */ /* 0x080fe20000010845 */
[----:B------:R-:W-:Y:S01]  /*6760*/  FFMA.FTZ R65, R65, R59, R66 ;  /* 0x0000003b41417223 */ /* 0x000fe20000010042 */
[-C--:B------:R-:W-:Y:S01]  /*6770*/  FFMA.FTZ R59, R60, R145.reuse, -R67 ;  /* 0x000000913c3b7223 */ /* 0x080fe20000010843 */
[----:B------:R-:W-:Y:S01]  /*6780*/  FFMA.FTZ R60, R61, R145, R146 ;  /* 0x000000913d3c7223 */ /* 0x000fe20000010092 */
[----:B------:R-:W-:Y:S01]  /*6790*/  F2FP.F16.E4M3.UNPACK_B R66, R15.H1 ;  /* 0x0000000fff42723e */ /* 0x000fe200030006ff */
[--C-:B------:R-:W-:Y:S01]  /*67a0*/  HADD2.F32 R74, -RZ, R72.reuse.H1_H1 ;  /* 0x30000048ff4a7230 */ /* 0x100fe20000004100 */
[----:B------:R-:W-:Y:S01]  /*67b0*/  F2FP.SATFINITE.E4M3.F32.PACK_AB_MERGE_C R61, R71, R68, RZ ;  /* 0x00000044473d723e */ /* 0x000fe200048070ff */
[----:B------:R-:W-:Y:S01]  /*67c0*/  HADD2.F32 R72, -RZ, R72.H0_H0 ;  /* 0x20000048ff487230 */ /* 0x000fe20000004100 */
[----:B------:R-:W-:Y:S01]  /*67d0*/  F2FP.SATFINITE.E4M3.F32.PACK_AB_MERGE_C R64, R65, R64, RZ ;  /* 0x000000404140723e */ /* 0x000fe200048070ff */
[--C-:B------:R-:W-:Y:S01]  /*67e0*/  HADD2.F32 R67, -RZ, R66.reuse.H0_H0 ;  /* 0x20000042ff437230 */ /* 0x100fe20000004100 */
[----:B------:R-:W-:Y:S01]  /*67f0*/  F2FP.F16.E4M3.UNPACK_B R65, R14.H1 ;  /* 0x0000000eff41723e */ /* 0x000fe200030006ff */
[----:B------:R-:W-:Y:S01]  /*6800*/  HADD2.F32 R66, -RZ, R66.H1_H1 ;  /* 0x30000042ff427230 */ /* 0x000fe20000004100 */
[----:B------:R-:W-:-:S02]  /*6810*/  F2FP.F16.E4M3.UNPACK_B R71, R58 ;  /* 0x0000003aff47723e */ /* 0x000fc400020006ff */
[-C--:B------:R-:W-:Y:S01]  /*6820*/  F2FP.F16.E4M3.UNPACK_B R68, R13.reuse ;  /* 0x0000000dff44723e */ /* 0x080fe200020006ff */
[----:B------:R-:W-:Y:S01]  /*6830*/  HADD2.F32 R58, -RZ, R65.H1_H1 ;  /* 0x30000041ff3a7230 */ /* 0x000fe20000004100 */
[----:B------:R-:W-:Y:S01]  /*6840*/  F2FP.F16.E4M3.UNPACK_B R69, R13.H1 ;  /* 0x0000000dff45723e */ /* 0x000fe200030006ff */
[----:B------:R-:W-:Y:S02]  /*6850*/  HADD2.F32 R73, -RZ, R71.H1_H1 ;  /* 0x30000047ff497230 */ /* 0x000fe40000004100 */
[-C--:B------:R-:W-:Y:S01]  /*6860*/  FMUL.FTZ R76, R66, R74.reuse ;  /* 0x0000004a424c7220 */ /* 0x080fe20000410000 */
[----:B------:R-:W-:Y:S02]  /*6870*/  HADD2.F32 R65, -RZ, R65.H0_H0 ;  /* 0x20000041ff417230 */ /* 0x000fe40000004100 */
[----:B------:R-:W-:Y:S01]  /*6880*/  FMUL.FTZ R75, R67, R74 ;  /* 0x0000004a434b7220 */ /* 0x000fe20000410000 */
[----:B------:R-:W-:Y:S02]  /*6890*/  HADD2.F32 R13, -RZ, R68.H1_H1 ;  /* 0x30000044ff0d7230 */ /* 0x000fe40000004100 */
[----:B------:R-:W-:Y:S01]  /*68a0*/  FMUL.FTZ R74, R58, R73 ;  /* 0x000000493a4a7220 */ /* 0x000fe20000410000 */
[----:B------:R-:W-:Y:S01]  /*68b0*/  F2FP.F16.E4M3.UNPACK_B R15, R15 ;  /* 0x0000000fff0f723e */ /* 0x000fe200020006ff */
[C---:B------:R-:W-:Y:S01]  /*68c0*/  FMUL.FTZ R73, R65.reuse, R73 ;  /* 0x0000004941497220 */ /* 0x040fe20000410000 */
[----:B------:R-:W-:Y:S01]  /*68d0*/  F2FP.F16.E4M3.UNPACK_B R14, R14 ;  /* 0x0000000eff0e723e */ /* 0x000fe200020006ff */
[----:B------:R-:W-:Y:S01]  /*68e0*/  FFMA.FTZ R74, R65, R13, -R74 ;  /* 0x0000000d414a7223 */ /* 0x000fe2000001084a */
[----:B------:R-:W-:-:S02]  /*68f0*/  HADD2.F32 R70, -RZ, R69.H1_H1 ;  /* 0x30000045ff467230 */ /* 0x000fc40000004100 */
[----:B------:R-:W-:Y:S01]  /*6900*/  FFMA.FTZ R73, R58, R13, R73 ;  /* 0x0000000d3a497223 */ /* 0x000fe20000010049 */
[--C-:B------:R-:W-:Y:S02]  /*6910*/  HADD2.F32 R58, -RZ, R15.reuse.H0_H0 ;  /* 0x2000000fff3a7230 */ /* 0x100fe40000004100 */
[--C-:B------:R-:W-:Y:S02]  /*6920*/  HADD2.F32 R13, -RZ, R14.reuse.H0_H0 ;  /* 0x2000000eff0d7230 */ /* 0x100fe40000004100 */
[-C--:B------:R-:W-:Y:S01]  /*6930*/  FFMA.FTZ R75, R66, R70.reuse, R75 ;  /* 0x00000046424b7223 */ /* 0x080fe2000001004b */
[----:B------:R-:W-:Y:S02]  /*6940*/  HADD2.F32 R15, -RZ, R15.H1_H1 ;  /* 0x3000000fff0f7230 */ /* 0x000fe40000004100 */
[----:B------:R-:W-:Y:S01]  /*6950*/  FFMA.FTZ R76, R67, R70, -R76 ;  /* 0x00000046434c7223 */ /* 0x000fe2000001084c */
        /* <DEDUP_REMOVED lines=18> */
.L_x_2677:
[----:B------:R-:W-:Y:S05]  /*6a80*/  BSYNC B2 ;  /* 0x0000000000027941 */ /* 0x000fea0003800000 */
.L_x_2676:
[----:B0-----:R0:W-:Y:S02]  /*6a90*/  ST.E.128 desc[UR52][R62.64], R12 ;  /* 0x0000000c3e007985 */ /* 0x0011e4000c101d34 */
.L_x_2675:
[----:B------:R-:W-:Y:S05]  /*6aa0*/  BSYNC B1 ;  /* 0x0000000000017941 */ /* 0x000fea0003800000 */
.L_x_2674:
[----:B------:R-:W-:Y:S01]  /*6ab0*/  ISETP.NE.AND P2, PT, R32, RZ, PT ;  /* 0x000000ff2000720c */ /* 0x000fe20003f45270 */
[----:B------:R-:W-:-:S12]  /*6ac0*/  BSSY B1, `(.L_x_2678) ;  /* 0x0000073000017945 */ /* 0x000fd80003800000 */
[----:B------:R-:W-:Y:S05]  /*6ad0*/  @!P2 BRA `(.L_x_2679) ;  /* 0x0000000400c4a947 */ /* 0x000fea0003800000 */
[----:B0-----:R0:W0:Y:S01]  /*6ae0*/  LDS.128 R12, [R36+0x1c400] ;  /* 0x01c40000240c7984 */ /* 0x0010220000000c00 */
[----:B----4-:R-:W-:Y:S01]  /*6af0*/  IMAD.SHL.U32 R11, R192, 0x10, RZ ;  /* 0x00000010c00b7824 */ /* 0x010fe200078e00ff */
[----:B------:R-:W-:Y:S04]  /*6b00*/  BSSY B2, `(.L_x_2680) ;  /* 0x000006d000027945 */ /* 0x000fe80003800000 */
[----:B------:R-:W-:-:S04]  /*6b10*/  IADD3 R58, P2, R11, R120, RZ ;  /* 0x000000780b3a7210 */ /* 0x000fc80007f5e0ff */
[----:B--2---:R-:W-:Y:S02]  /*6b20*/  LEA.HI.X.SX32 R59, R11, R119, 0x1, P2 ;  /* 0x000000770b3b7211 */ /* 0x004fe400010f0eff */
[----:B------:R-:W-:-:S13]  /*6b30*/  ISETP.GE.AND P2, PT, R201, R117, PT ;  /* 0x00000075c900720c */ /* 0x000fda0003f46270 */
[----:B------:R-:W-:Y:S05]  /*6b40*/  @P2 BRA `(.L_x_2681) ;  /* 0x0000000400a02947 */ /* 0x000fea0003800000 */
[----:B------:R-:W-:Y:S02]  /*6b50*/  SHF.R.U32.HI R56, RZ, 0x8, R57 ;  /* 0x00000008ff387819 */ /* 0x000fe40000011639 */
[--C-:B------:R-:W-:Y:S02]  /*6b60*/  SHF.R.U32.HI R11, RZ, 0x8, R55.reuse ;  /* 0x00000008ff0b7819 */ /* 0x100fe40000011637 */
[----:B------:R-:W-:Y:S01]  /*6b70*/  SHF.R.U32.HI R62, RZ, 0x10, R55 ;  /* 0x00000010ff3e7819 */ /* 0x000fe20000011637 */
[----:B------:R-:W-:Y:S01]  /*6b80*/  IMAD.SHL.U32 R56, R56, 0x100, RZ ;  /* 0x0000010038387824 */ /* 0x000fe200078e00ff */
[----:B------:R-:W-:Y:S01]  /*6b90*/  LOP3.LUT R54, R55, 0xff0000ff, RZ, 0xc0, !PT ;  /* 0xff0000ff37367812 */ /* 0x000fe200078ec0ff */
[----:B0-----:R-:W-:Y:S01]  /*6ba0*/  IMAD.MOV.U32 R55, RZ, RZ, R12 ;  /* 0x000000ffff377224 */ /* 0x001fe200078e000c */
[----:B------:R-:W-:Y:S01]  /*6bb0*/  LOP3.LUT R61, R57, 0xff0000ff, RZ, 0xc0, !PT ;  /* 0xff0000ff393d7812 */ /* 0x000fe200078ec0ff */
[----:B------:R-:W-:Y:S01]  /*6bc0*/  IMAD.U32 R12, R62, 0x10000, RZ ;  /* 0x000100003e0c7824 */ /* 0x000fe200078e00ff */
[----:B------:R-:W-:-:S02]  /*6bd0*/  SHF.L.U32 R11, R11, 0x8, RZ ;  /* 0x000000080b0b7819 */ /* 0x000fc400000006ff */
[----:B------:R-:W-:Y:S02]  /*6be0*/  SHF.R.U32.HI R60, RZ, 0x10, R57 ;  /* 0x00000010ff3c7819 */ /* 0x000fe40000011639 */
[----:B------:R-:W-:Y:S02]  /*6bf0*/  LOP3.LUT R57, R54, 0xff00, R11, 0xf8, !PT ;  /* 0x0000ff0036397812 */ /* 0x000fe400078ef80b */
[----:B------:R-:W-:Y:S02]  /*6c00*/  LOP3.LUT R61, R61, 0xff00, R56, 0xf8, !PT ;  /* 0x0000ff003d3d7812 */ /* 0x000fe400078ef838 */
[----:B------:R-:W-:Y:S02]  /*6c10*/  SHF.L.U32 R54, R60, 0x10, RZ ;  /* 0x000000103c367819 */ /* 0x000fe400000006ff */
[----:B------:R-:W-:Y:S02]  /*6c20*/  F2FP.F16.E4M3.UNPACK_B R56, R143.H1 ;  /* 0x0000008fff38723e */ /* 0x000fe400030006ff */
[----:B------:R-:W-:-:S02]  /*6c30*/  F2FP.F16.E4M3.UNPACK_B R11, R13 ;  /* 0x0000000dff0b723e */ /* 0x000fc400020006ff */
        /* <DEDUP_REMOVED lines=9> */
[----:B------:R-:W-:Y:S02]  /*6cd0*/  HADD2.F32 R60, -RZ, R57.H0_H0 ;  /* 0x20000039ff3c7230 */ /* 0x000fe40000004100 */
[----:B------:R-:W-:Y:S01]  /*6ce0*/  FMUL.FTZ R64, R54, R61 ;  /* 0x0000003d36407220 */ /* 0x000fe20000410000 */
[----:B------:R-:W-:-:S02]  /*6cf0*/  HADD2.F32 R56, -RZ, R13.H1_H1 ;  /* 0x3000000dff387230 */ /* 0x000fc40000004100 */
[C---:B------:R-:W-:Y:S01]  /*6d00*/  FMUL.FTZ R61, R11.reuse, R61 ;  /* 0x0000003d0b3d7220 */ /* 0x040fe20000410000 */
[----:B------:R-:W-:Y:S02]  /*6d10*/  HADD2.F32 R13, -RZ, R13.H0_H0 ;  /* 0x2000000dff0d7230 */ /* 0x000fe40000004100 */
[----:B------:R-:W-:Y:S01]  /*6d20*/  FFMA.FTZ R11, R11, R60, -R64 ;  /* 0x0000003c0b0b7223 */ /* 0x000fe20000010840 */
[----:B------:R-:W-:Y:S02]  /*6d30*/  HADD2.F32 R57, -RZ, R57.H1_H1 ;  /* 0x30000039ff397230 */ /* 0x000fe40000004100 */
[----:B------:R-:W-:Y:S01]  /*6d40*/  FMUL.FTZ R64, R56, R62 ;  /* 0x0000003e38407220 */ /* 0x000fe20000410000 */
[----:B------:R-:W-:Y:S01]  /*6d50*/  FFMA.FTZ R54, R54, R60, R61 ;  /* 0x0000003c36367223 */ /* 0x000fe2000001003d */
[C---:B------:R-:W-:Y:S01]  /*6d60*/  FMUL.FTZ R65, R13.reuse, R62 ;  /* 0x0000003e0d417220 */ /* 0x040fe20000410000 */
[----:B------:R-:W-:Y:S01]  /*6d70*/  F2FP.F16.E4M3.UNPACK_B R142, R142 ;  /* 0x0000008eff8e723e */ /* 0x000fe200020006ff */
[----:B------:R-:W-:Y:S01]  /*6d80*/  FFMA.FTZ R67, R13, R57, -R64 ;  /* 0x000000390d437223 */ /* 0x000fe20000010840 */
[----:B------:R-:W-:Y:S01]  /*6d90*/  F2FP.F16.E4M3.UNPACK_B R13, R55.H1 ;  /* 0x00000037ff0d723e */ /* 0x000fe200030006ff */
[----:B------:R-:W-:Y:S01]  /*6da0*/  FFMA.FTZ R68, R56, R57, R65 ;  /* 0x0000003938447223 */ /* 0x000fe20000010041 */
[----:B------:R-:W-:Y:S01]  /*6db0*/  HADD2.F32 R61, -RZ, R143.H1_H1 ;  /* 0x3000008fff3d7230 */ /* 0x000fe20000004100 */
        /* <DEDUP_REMOVED lines=10> */
[-C--:B------:R-:W-:Y:S01]  /*6e60*/  FFMA.FTZ R66, R57, R60.reuse, R66 ;  /* 0x0000003c39427223 */ /* 0x080fe20000010042 */
[----:B------:R-:W-:Y:S02]  /*6e70*/  HADD2.F32 R142, -RZ, R142.H0_H0 ;  /* 0x2000008eff8e7230 */ /* 0x000fe40000004100 */
[----:B------:R-:W-:Y:S01]  /*6e80*/  FFMA.FTZ R65, R56, R60, -R65 ;  /* 0x0000003c38417223 */ /* 0x000fe20000010841 */
[----:B------:R-:W-:Y:S01]  /*6e90*/  F2FP.F16.E4M3.UNPACK_B R56, R15.H1 ;  /* 0x0000000fff38723e */ /* 0x000fe200030006ff */
[-C--:B------:R-:W-:Y:S01]  /*6ea0*/  FMUL.FTZ R64, R55, R62.reuse ;  /* 0x0000003e37407220 */ /* 0x080fe20000410000 */
[C---:B------:R-:W-:Y:S01]  /*6eb0*/  FMUL.FTZ R62, R13.reuse, R62 ;  /* 0x0000003e0d3e7220 */ /* 0x040fe20000410000 */
[----:B------:R-:W-:Y:S02]  /*6ec0*/  F2FP.F16.E4M3.UNPACK_B R61, R12 ;  /* 0x0000000cff3d723e */ /* 0x000fe400020006ff */
[----:B------:R-:W-:Y:S01]  /*6ed0*/  F2FP.SATFINITE.E4M3.F32.PACK_AB_MERGE_C R70, R66, R65, RZ ;  /* 0x000000414246723e */ /* 0x000fe200048070ff */
[-C--:B------:R-:W-:Y:S01]  /*6ee0*/  FFMA.FTZ R13, R13, R142.reuse, -R64 ;  /* 0x0000008e0d0d7223 */ /* 0x080fe20000010840 */
[-C--:B------:R-:W-:Y:S01]  /*6ef0*/  F2FP.F16.E4M3.UNPACK_B R65, R63.reuse.H1 ;  /* 0x0000003fff41723e */ /* 0x080fe200030006ff */
[----:B------:R-:W-:Y:S01]  /*6f00*/  FFMA.FTZ R142, R55, R142, R62 ;  /* 0x0000008e378e7223 */ /* 0x000fe2000001003e */
[----:B------:R-:W-:Y:S01]  /*6f10*/  F2FP.F16.E4M3.UNPACK_B R62, R12.H1 ;  /* 0x0000000cff3e723e */ /* 0x000fe200030006ff */
[--C-:B------:R-:W-:Y:S01]  /*6f20*/  HADD2.F32 R60, -RZ, R56.reuse.H1_H1 ;  /* 0x30000038ff3c7230 */ /* 0x100fe20000004100 */
[----:B------:R-:W-:Y:S01]  /*6f30*/  F2FP.F16.E4M3.UNPACK_B R55, R14.H1 ;  /* 0x0000000eff37723e */ /* 0x000fe200030006ff */
[----:B------:R-:W-:Y:S01]  /*6f40*/  HADD2.F32 R67, -RZ, R65.H1_H1 ;  /* 0x30000041ff437230 */ /* 0x000fe20000004100 */
[----:B------:R-:W-:Y:S01]  /*6f50*/  F2FP.F16.E4M3.UNPACK_B R64, R63 ;  /* 0x0000003fff40723e */ /* 0x000fe200020006ff */
[----:B------:R-:W-:Y:S01]  /*6f60*/  HADD2.F32 R57, -RZ, R56.H0_H0 ;  /* 0x20000038ff397230 */ /* 0x000fe20000004100 */
[----:B------:R-:W-:Y:S01]  /*6f70*/  F2FP.F16.E4M3.UNPACK_B R15, R15 ;  /* 0x0000000fff0f723e */ /* 0x000fe200020006ff */
[----:B------:R-:W-:-:S02]  /*6f80*/  HADD2.F32 R63, -RZ, R62.H1_H1 ;  /* 0x3000003eff3f7230 */ /* 0x000fc40000004100 */
[-C--:B------:R-:W-:Y:S01]  /*6f90*/  FMUL.FTZ R12, R60, R67.reuse ;  /* 0x000000433c0c7220 */ /* 0x080fe20000410000 */
[--C-:B------:R-:W-:Y:S02]  /*6fa0*/  HADD2.F32 R56, -RZ, R55.reuse.H1_H1 ;  /* 0x30000037ff387230 */ /* 0x100fe40000004100 */
[C---:B------:R-:W-:Y:S01]  /*6fb0*/  FMUL.FTZ R67, R57.reuse, R67 ;  /* 0x0000004339437220 */ /* 0x040fe20000410000 */
[----:B------:R-:W-:Y:S02]  /*6fc0*/  HADD2.F32 R66, -RZ, R64.H1_H1 ;  /* 0x30000040ff427230 */ /* 0x000fe40000004100 */
[----:B------:R-:W-:Y:S01]  /*6fd0*/  FFMA.FTZ R69, R57, R63, -R12 ;  /* 0x0000003f39457223 */ /* 0x000fe2000001080c */
[----:B------:R-:W-:Y:S01]  /*6fe0*/  HADD2.F32 R55, -RZ, R55.H0_H0 ;  /* 0x20000037ff377230 */ /* 0x000fe20000004100 */
[----:B------:R-:W-:Y:S01]  /*6ff0*/  F2FP.F16.E4M3.UNPACK_B R14, R14 ;  /* 0x0000000eff0e723e */ /* 0x000fe200020006ff */
[----:B------:R-:W-:Y:S02]  /*7000*/  HADD2.F32 R12, -RZ, R61.H1_H1 ;  /* 0x3000003dff0c7230 */ /* 0x000fe40000004100 */
[----:B------:R-:W-:Y:S01]  /*7010*/  FMUL.FTZ R68, R56, R66 ;  /* 0x0000004238447220 */ /* 0x000fe20000410000 */
[----:B------:R-:W-:-:S02]  /*7020*/  HADD2.F32 R62, -RZ, R62.H0_H0 ;  /* 0x2000003eff3e7230 */ /* 0x000fc40000004100 */
[C---:B------:R-:W-:Y:S01]  /*7030*/  FMUL.FTZ R57, R55.reuse, R66 ;  /* 0x0000004237397220 */ /* 0x040fe20000410000 */
[----:B------:R-:W-:Y:S01]  /*7040*/  FFMA.FTZ R66, R60, R63, R67 ;  /* 0x0000003f3c427223 */ /* 0x000fe20000010043 */
[-C--:B------:R-:W-:Y:S01]  /*7050*/  FFMA.FTZ R68, R55, R12.reuse, -R68 ;  /* 0x0000000c37447223 */ /* 0x080fe20000010844 */
[--C-:B------:R-:W-:Y:S02]  /*7060*/  HADD2.F32 R55, -RZ, R15.reuse.H0_H0 ;  /* 0x2000000fff377230 */ /* 0x100fe40000004100 */
[----:B------:R-:W-:Y:S01]  /*7070*/  FFMA.FTZ R67, R56, R12, R57 ;  /* 0x0000000c38437223 */ /* 0x000fe20000010039 */
[--C-:B------:R-:W-:Y:S01]  /*7080*/  HADD2.F32 R12, -RZ, R14.reuse.H0_H0 ;  /* 0x2000000eff0c7230 */ /* 0x100fe20000004100 */
[----:B------:R-:W-:Y:S01]  /*7090*/  F2FP.SATFINITE.E4M3.F32.PACK_AB_MERGE_C R11, R54, R11, R71 ;  /* 0x0000000b360b723e */ /* 0x000fe20004807047 */
[----:B------:R-:W-:Y:S01]  /*70a0*/  HADD2.F32 R15, -RZ, R15.H1_H1 ;  /* 0x3000000fff0f7230 */ /* 0x000fe20000004100 */
[----:B------:R-:W-:Y:S01]  /*70b0*/  F2FP.SATFINITE.E4M3.F32.PACK_AB_MERGE_C R66, R66, R69, RZ ;  /* 0x000000454242723e */ /* 0x000fe200048070ff */
[----:B------:R-:W-:Y:S01]  /*70c0*/  HADD2.F32 R56, -RZ, R65.H0_H0 ;  /* 0x20000041ff387230 */ /* 0x000fe20000004100 */
[----:B------:R-:W-:Y:S01]  /*70d0*/  F2FP.SATFINITE.E4M3.F32.PACK_AB_MERGE_C R67, R67, R68, RZ ;  /* 0x000000444343723e */ /* 0x000fe200048070ff */
[----:B------:R-:W-:-:S02]  /*70e0*/  HADD2.F32 R14, -RZ, R14.H1_H1 ;  /* 0x3000000eff0e7230 */ /* 0x000fc40000004100 */
[----:B------:R-:W-:Y:S02]  /*70f0*/  HADD2.F32 R57, -RZ, R64.H0_H0 ;  /* 0x20000040ff397230 */ /* 0x000fe40000004100 */
[-C--:B------:R-:W-:Y:S01]  /*7100*/  FMUL.FTZ R60, R15, R56.reuse ;  /* 0x000000380f3c7220 */ /* 0x080fe20000410000 */
[----:B------:R-:W-:Y:S02]  /*7110*/  HADD2.F32 R61, -RZ, R61.H0_H0 ;  /* 0x2000003dff3d7230 */ /* 0x000fe40000004100 */
[C---:B------:R-:W-:Y:S01]  /*7120*/  FMUL.FTZ R56, R55.reuse, R56 ;  /* 0x0000003837387220 */ /* 0x040fe20000410000 */
        /* <DEDUP_REMOVED lines=10> */
.L_x_2681:
[----:B------:R-:W-:Y:S05]  /*71d0*/  BSYNC B2 ;  /* 0x0000000000027941 */ /* 0x000fea0003800000 */
.L_x_2680:
[----:B0-----:R0:W-:Y:S02]  /*71e0*/  ST.E.128 desc[UR52][R58.64], R12 ;  /* 0x0000000c3a007985 */ /* 0x0011e4000c101d34 */
.L_x_2679:
[----:B------:R-:W-:Y:S05]  /*71f0*/  BSYNC B1 ;  /* 0x0000000000017941 */ /* 0x000fea0003800000 */
.L_x_2678:
        /* <DEDUP_REMOVED lines=10> */
[----:B------:R-:W-:Y:S01]  /*72a0*/  SHF.R.U32.HI R52, RZ, 0x8, R51 ;  /* 0x00000008ff347819 */ /* 0x000fe20000011633 */
[----:B0-----:R-:W-:Y:S01]  /*72b0*/  IMAD.MOV.U32 R50, RZ, RZ, R12 ;  /* 0x000000ffff327224 */ /* 0x001fe200078e000c */
[----:B------:R-:W-:Y:S02]  /*72c0*/  SHF.R.U32.HI R56, RZ, 0x8, R53 ;  /* 0x00000008ff387819 */ /* 0x000fe40000011635 */
[----:B------:R-:W-:Y:S01]  /*72d0*/  LOP3.LUT R11, R51, 0xff0000ff, RZ, 0xc0, !PT ;  /* 0xff0000ff330b7812 */ /* 0x000fe200078ec0ff */
[----:B------:R-:W-:Y:S01]  /*72e0*/  IMAD.SHL.U32 R52, R52, 0x100, RZ ;  /* 0x0000010034347824 */ /* 0x000fe200078e00ff */
[----:B------:R-:W-:Y:S02]  /*72f0*/  SHF.R.U32.HI R58, RZ, 0x10, R51 ;  /* 0x00000010ff3a7819 */ /* 0x000fe40000011633 */
[----:B------:R-:W-:Y:S02]  /*7300*/  LOP3.LUT R51, R53, 0xff0000ff, RZ, 0xc0, !PT ;  /* 0xff0000ff35337812 */ /* 0x000fe400078ec0ff */
[----:B------:R-:W-:-:S02]  /*7310*/  SHF.L.U32 R56, R56, 0x8, RZ ;  /* 0x0000000838387819 */ /* 0x000fc400000006ff */
[----:B------:R-:W-:Y:S02]  /*7320*/  SHF.R.U32.HI R57, RZ, 0x10, R53 ;  /* 0x00000010ff397819 */ /* 0x000fe40000011635 */
[----:B------:R-:W-:Y:S01]  /*7330*/  LOP3.LUT R12, R51, 0xff00, R56, 0xf8, !PT ;  /* 0x0000ff00330c7812 */ /* 0x000fe200078ef838 */
[----:B------:R-:W-:Y:S01]  /*7340*/  IMAD.U32 R51, R58, 0x10000, RZ ;  /* 0x000100003a337824 */ /* 0x000fe200078e00ff */
[----:B------:R-:W-:Y:S01]  /*7350*/  LOP3.LUT R52, R11, 0xff00, R52, 0xf8, !PT ;  /* 0x0000ff000b347812 */ /* 0x000fe200078ef834 */
[----:B------:R-:W-:Y:S01]  /*7360*/  IMAD.U32 R57, R57, 0x10000, RZ ;  /* 0x0001000039397824 */ /* 0x000fe200078e00ff */
[----:B------:R-:W-:Y:S02]  /*7370*/  F2FP.F16.E4M3.UNPACK_B R53, R141.H1 ;  /* 0x0000008dff35723e */ /* 0x000fe400030006ff */
[-C--:B------:R-:W-:Y:S02]  /*7380*/  F2FP.F16.E4M3.UNPACK_B R11, R13.reuse ;  /* 0x0000000dff0b723e */ /* 0x080fe400020006ff */
        /* <DEDUP_REMOVED lines=18> */
[----:B------:R-:W-:Y:S01]  /*74b0*/  FMUL.FTZ R58, R13, R58 ;  /* 0x0000003a0d3a7220 */ /* 0x000fe20000410000 */
[----:B------:R-:W-:-:S02]  /*74c0*/  HADD2.F32 R57, -RZ, R141.H1_H1 ;  /* 0x3000008dff397230 */ /* 0x000fc40000004100 */
[----:B------:R-:W-:Y:S01]  /*74d0*/  FFMA.FTZ R61, R13, R52, -R60 ;  /* 0x000000340d3d7223 */ /* 0x000fe2000001083c */
[----:B------:R-:W-:Y:S01]  /*74e0*/  F2FP.F16.E4M3.UNPACK_B R13, R50.H1 ;  /* 0x00000032ff0d723e */ /* 0x000fe200030006ff */
[----:B------:R-:W-:Y:S01]  /*74f0*/  FFMA.FTZ R64, R51, R52, R58 ;  /* 0x0000003433407223 */ /* 0x000fe2000001003a */
[----:B------:R-:W-:Y:S01]  /*7500*/  F2FP.F16.E4M3.UNPACK_B R50, R50 ;  /* 0x00000032ff32723e */ /* 0x000fe200020006ff */
[----:B------:R-:W-:Y:S01]  /*7510*/  HADD2.F32 R141, -RZ, R141.H0_H0 ;  /* 0x2000008dff8d7230 */ /* 0x000fe20000004100 */
[----:B------:R-:W-:Y:S01]  /*7520*/  F2FP.F16.E4M3.UNPACK_B R140, R140 ;  /* 0x0000008cff8c723e */ /* 0x000fe200020006ff */
[--C-:B------:R-:W-:Y:S01]  /*7530*/  HADD2.F32 R51, -RZ, R13.reuse.H0_H0 ;  /* 0x2000000dff337230 */ /* 0x100fe20000004100 */
[----:B------:R-:W-:Y:S01]  /*7540*/  F2FP.SATFINITE.E4M3.F32.PACK_AB_MERGE_C R67, R64, R61, RZ ;  /* 0x0000003d4043723e */ /* 0x000fe200048070ff */
[----:B------:R-:W-:Y:S02]  /*7550*/  HADD2.F32 R52, -RZ, R13.H1_H1 ;  /* 0x3000000dff347230 */ /* 0x000fe40000004100 */
[----:B------:R-:W-:-:S02]  /*7560*/  HADD2.F32 R13, -RZ, R50.H0_H0 ;  /* 0x20000032ff0d7230 */ /* 0x000fc40000004100 */
[----:B------:R-:W-:Y:S02]  /*7570*/  HADD2.F32 R50, -RZ, R50.H1_H1 ;  /* 0x30000032ff327230 */ /* 0x000fe40000004100 */
[-C--:B------:R-:W-:Y:S01]  /*7580*/  FMUL.FTZ R60, R52, R57.reuse ;  /* 0x00000039343c7220 */ /* 0x080fe20000410000 */
[--C-:B------:R-:W-:Y:S02]  /*7590*/  HADD2.F32 R53, -RZ, R140.reuse.H1_H1 ;  /* 0x3000008cff357230 */ /* 0x100fe40000004100 */
        /* <DEDUP_REMOVED lines=8> */
[----:B------:R-:W-:-:S02]  /*7620*/  F2FP.F16.E4M3.UNPACK_B R50, R15.H1 ;  /* 0x0000000fff32723e */ /* 0x000fc400030006ff */
[-C--:B------:R-:W-:Y:S02]  /*7630*/  F2FP.F16.E4M3.UNPACK_B R58, R59.reuse.H1 ;  /* 0x0000003bff3a723e */ /* 0x080fe400030006ff */
[----:B------:R-:W-:Y:S01]  /*7640*/  F2FP.F16.E4M3.UNPACK_B R53, R56.H1 ;  /* 0x00000038ff35723e */ /* 0x000fe200030006ff */
        /* <DEDUP_REMOVED lines=44> */
.L_x_2685:
[----:B------:R-:W-:Y:S05]  /*7910*/  BSYNC B2 ;  /* 0x0000000000027941 */ /* 0x000fea0003800000 */
.L_x_2684:
[----:B0-----:R0:W-:Y:S02]  /*7920*/  ST.E.128 desc[UR52][R54.64], R12 ;  /* 0x0000000c36007985 */ /* 0x0011e4000c101d34 */
.L_x_2683:
[----:B------:R-:W-:Y:S05]  /*7930*/  BSYNC B1 ;  /* 0x0000000000017941 */ /* 0x000fea0003800000 */
.L_x_2682:
        /* <DEDUP_REMOVED lines=11> */
[----:B------:R-:W-:Y:S01]  /*79f0*/  LOP3.LUT R48, R47, 0xff0000ff, RZ, 0xc0, !PT ;  /* 0xff0000ff2f307812 */ /* 0x000fe200078ec0ff */
[----:B------:R-:W-:Y:S01]  /*7a00*/  IMAD.SHL.U32 R11, R11, 0x100, RZ ;  /* 0x000001000b0b7824 */ /* 0x000fe200078e00ff */
[----:B------:R-:W-:Y:S02]  /*7a10*/  SHF.R.U32.HI R54, RZ, 0x10, R49 ;  /* 0x00000010ff367819 */ /* 0x000fe40000011631 */
[----:B------:R-:W-:Y:S01]  /*7a20*/  LOP3.LUT R52, R49, 0xff0000ff, RZ, 0xc0, !PT ;  /* 0xff0000ff31347812 */ /* 0x000fe200078ec0ff */
[----:B------:R-:W-:Y:S01]  /*7a30*/  IMAD.SHL.U32 R49, R46, 0x100, RZ ;  /* 0x000001002e317824 */ /* 0x000fe200078e00ff */
[----:B------:R-:W-:Y:S01]  /*7a40*/  SHF.R.U32.HI R55, RZ, 0x10, R47 ;  /* 0x00000010ff377819 */ /* 0x000fe2000001162f */
[----:B0-----:R-:W-:Y:S01]  /*7a50*/  IMAD.MOV.U32 R46, RZ, RZ, R12 ;  /* 0x000000ffff2e7224 */ /* 0x001fe200078e000c */
[----:B------:R-:W-:Y:S01]  /*7a60*/  LOP3.LUT R47, R48, 0xff00, R11, 0xf8, !PT ;  /* 0x0000ff00302f7812 */ /* 0x000fe200078ef80b */
[----:B------:R-:W-:Y:S01]  /*7a70*/  IMAD.U32 R48, R54, 0x10000, RZ ;  /* 0x0001000036307824 */ /* 0x000fe200078e00ff */
[----:B------:R-:W-:-:S02]  /*7a80*/  LOP3.LUT R53, R52, 0xff00, R49, 0xf8, !PT ;  /* 0x0000ff0034357812 */ /* 0x000fc400078ef831 */
[----:B------:R-:W-:Y:S02]  /*7a90*/  SHF.L.U32 R12, R55, 0x10, RZ ;  /* 0x00000010370c7819 */ /* 0x000fe400000006ff */
        /* <DEDUP_REMOVED lines=90> */
.L_x_2689:
[----:B------:R-:W-:Y:S05]  /*8040*/  BSYNC B2 ;  /* 0x0000000000027941 */ /* 0x000fea0003800000 */
.L_x_2688:
[----:B0-----:R0:W-:Y:S02]  /*8050*/  ST.E.128 desc[UR52][R50.64], R12 ;  /* 0x0000000c32007985 */ /* 0x0011e4000c101d34 */
.L_x_2687:
[----:B------:R-:W-:Y:S05]  /*8060*/  BSYNC B1 ;  /* 0x0000000000017941 */ /* 0x000fea0003800000 */
.L_x_2686:
        /* <DEDUP_REMOVED lines=9> */
[----:B------:R-:W-:Y:S01]  /*8100*/  SHF.R.U32.HI R42, RZ, 0x8, R43 ;  /* 0x00000008ff2a7819 */ /* 0x000fe2000001162b */
[----:B0-----:R-:W-:Y:S01]  /*8110*/  IMAD.MOV.U32 R37, RZ, RZ, R12 ;  /* 0x000000ffff257224 */ /* 0x001fe200078e000c */
[----:B------:R-:W-:Y:S02]  /*8120*/  SHF.R.U32.HI R44, RZ, 0x8, R45 ;  /* 0x00000008ff2c7819 */ /* 0x000fe4000001162d */
[----:B----4-:R-:W-:Y:S01]  /*8130*/  LOP3.LUT R11, R43, 0xff0000ff, RZ, 0xc0, !PT ;  /* 0xff0000ff2b0b7812 */ /* 0x010fe200078ec0ff */
[----:B------:R-:W-:Y:S01]  /*8140*/  IMAD.SHL.U32 R42, R42, 0x100, RZ ;  /* 0x000001002a2a7824 */ /* 0x000fe200078e00ff */
[----:B------:R-:W-:Y:S02]  /*8150*/  SHF.R.U32.HI R48, RZ, 0x10, R43 ;  /* 0x00000010ff307819 */ /* 0x000fe4000001162b */
[----:B------:R-:W-:Y:S02]  /*8160*/  LOP3.LUT R43, R45, 0xff0000ff, RZ, 0xc0, !PT ;  /* 0xff0000ff2d2b7812 */ /* 0x000fe400078ec0ff */
[----:B------:R-:W-:-:S02]  /*8170*/  SHF.R.U32.HI R49, RZ, 0x10, R45 ;  /* 0x00000010ff317819 */ /* 0x000fc4000001162d */
[----:B------:R-:W-:Y:S02]  /*8180*/  SHF.L.U32 R44, R44, 0x8, RZ ;  /* 0x000000082c2c7819 */ /* 0x000fe400000006ff */
[----:B------:R-:W-:Y:S01]  /*8190*/  LOP3.LUT R42, R11, 0xff00, R42, 0xf8, !PT ;  /* 0x0000ff000b2a7812 */ /* 0x000fe200078ef82a */
[----:B------:R-:W-:Y:S01]  /*81a0*/  IMAD.U32 R49, R49, 0x10000, RZ ;  /* 0x0001000031317824 */ /* 0x000fe200078e00ff */
[----:B------:R-:W-:Y:S01]  /*81b0*/  LOP3.LUT R12, R43, 0xff00, R44, 0xf8, !PT ;  /* 0x0000ff002b0c7812 */ /* 0x000fe200078ef82c */
[----:B------:R-:W-:Y:S01]  /*81c0*/  IMAD.U32 R43, R48, 0x10000, RZ ;  /* 0x00010000302b7824 */ /* 0x000fe200078e00ff */
[----:B------:R-:W-:Y:S02]  /*81d0*/  F2FP.F16.E4M3.UNPACK_B R11, R13 ;  /* 0x0000000dff0b723e */ /* 0x000fe400020006ff */
[----:B------:R-:W-:Y:S02]  /*81e0*/  F2FP.F16.E4M3.UNPACK_B R44, R137.H1 ;  /* 0x00000089ff2c723e */ /* 0x000fe400030006ff */
[----:B------:R-:W-:-:S02]  /*81f0*/  F2FP.F16.E4M3.UNPACK_B R13, R13.H1 ;  /* 0x0000000dff0d723e */ /* 0x000fc400030006ff */
[----:B------:R-:W-:Y:S01]  /*8200*/  LOP3.LUT R45, R42, 0xff0000, R43, 0xf8, !PT ;  /* 0x00ff00002a2d7812 */ /* 0x000fe200078ef82b */
[--C-:B------:R-:W-:Y:S01]  /*8210*/  HADD2.F32 R48, -RZ, R44.reuse.H0_H0 ;  /* 0x2000002cff307230 */ /* 0x100fe20000004100 */
[----:B------:R-:W-:Y:S01]  /*8220*/  LOP3.LUT R50, R12, 0xff0000, R49, 0xf8, !PT ;  /* 0x00ff00000c327812 */ /* 0x000fe200078ef831 */
[--C-:B------:R-:W-:Y:S01]  /*8230*/  HADD2.F32 R12, -RZ, R11.reuse.H1_H1 ;  /* 0x3000000bff0c7230 */ /* 0x100fe20000004100 */
[----:B------:R-:W-:Y:S01]  /*8240*/  F2FP.F16.E4M3.UNPACK_B R43, R136.H1 ;  /* 0x00000088ff2b723e */ /* 0x000fe200030006ff */
[----:B------:R-:W-:Y:S01]  /*8250*/  HADD2.F32 R11, -RZ, R11.H0_H0 ;  /* 0x2000000bff0b7230 */ /* 0x000fe20000004100 */
[----:B------:R-:W-:Y:S01]  /*8260*/  F2FP.F16.E4M3.UNPACK_B R137, R137 ;  /* 0x00000089ff89723e */ /* 0x000fe200020006ff */
[----:B------:R-:W-:Y:S02]  /*8270*/  HADD2.F32 R49, -RZ, R44.H1_H1 ;  /* 0x3000002cff317230 */ /* 0x000fe40000004100 */
[----:B------:R-:W-:Y:S01]  /*8280*/  FMUL.FTZ R52, R12, R48 ;  /* 0x000000300c347220 */ /* 0x000fe20000410000 */
[----:B------:R-:W-:-:S02]  /*8290*/  HADD2.F32 R42, -RZ, R13.H1_H1 ;  /* 0x3000000dff2a7230 */ /* 0x000fc40000004100 */
[C---:B------:R-:W-:Y:S01]  /*82a0*/  FMUL.FTZ R51, R11.reuse, R48 ;  /* 0x000000300b337220 */ /* 0x040fe20000410000 */
[----:B------:R-:W-:Y:S01]  /*82b0*/  HADD2.F32 R44, -RZ, R43.H0_H0 ;  /* 0x2000002bff2c7230 */ /* 0x000fe20000004100 */
[----:B------:R-:W-:Y:S01]  /*82c0*/  F2FP.F16.E4M3.UNPACK_B R136, R136 ;  /* 0x00000088ff88723e */ /* 0x000fe200020006ff */
[----:B------:R-:W-:Y:S02]  /*82d0*/  HADD2.F32 R13, -RZ, R13.H0_H0 ;  /* 0x2000000dff0d7230 */ /* 0x000fe40000004100 */
[-C--:B------:R-:W-:Y:S01]  /*82e0*/  FMUL.FTZ R48, R42, R49.reuse ;  /* 0x000000312a307220 */ /* 0x080fe20000410000 */
[----:B------:R-:W-:Y:S02]  /*82f0*/  HADD2.F32 R43, -RZ, R43.H1_H1 ;  /* 0x3000002bff2b7230 */ /* 0x000fe40000004100 */
[-C--:B------:R-:W-:Y:S01]  /*8300*/  FFMA.FTZ R11, R11, R44.reuse, -R52 ;  /* 0x0000002c0b0b7223 */ /* 0x080fe20000010834 */
[----:B------:R-:W-:Y:S01]  /*8310*/  FFMA.FTZ R12, R12, R44, R51 ;  /* 0x0000002c0c0c7223 */ /* 0x000fe20000010033 */
[----:B------:R-:W-:Y:S01]  /*8320*/  FMUL.FTZ R49, R13, R49 ;  /* 0x000000310d317220 */ /* 0x000fe20000410000 */
[----:B------:R-:W-:-:S02]  /*8330*/  HADD2.F32 R44, -RZ, R136.H1_H1 ;  /* 0x30000088ff2c7230 */ /* 0x000fc40000004100 */
[----:B------:R-:W-:Y:S01]  /*8340*/  FFMA.FTZ R55, R13, R43, -R48 ;  /* 0x0000002b0d377223 */ /* 0x000fe20000010830 */
[----:B------:R-:W-:Y:S01]  /*8350*/  F2FP.F16.E4M3.UNPACK_B R13, R37.H1 ;  /* 0x00000025ff0d723e */ /* 0x000fe200030006ff */
[----:B------:R-:W-:Y:S01]  /*8360*/  FFMA.FTZ R56, R42, R43, R49 ;  /* 0x0000002b2a387223 */ /* 0x000fe20000010031 */
[----:B------:R-:W-:Y:S01]  /*8370*/  F2FP.F16.E4M3.UNPACK_B R37, R37 ;  /* 0x00000025ff25723e */ /* 0x000fe200020006ff */
[----:B------:R-:W-:Y:S02]  /*8380*/  HADD2.F32 R48, -RZ, R137.H0_H0 ;  /* 0x20000089ff307230 */ /* 0x000fe40000004100 */
[--C-:B------:R-:W-:Y:S01]  /*8390*/  HADD2.F32 R42, -RZ, R13.reuse.H0_H0 ;  /* 0x2000000dff2a7230 */ /* 0x100fe20000004100 */
[----:B------:R-:W-:Y:S01]  /*83a0*/  F2FP.SATFINITE.E4M3.F32.PACK_AB_MERGE_C R58, R56, R55, RZ ;  /* 0x00000037383a723e */ /* 0x000fe200048070ff */
[----:B------:R-:W-:Y:S02]  /*83b0*/  HADD2.F32 R43, -RZ, R13.H1_H1 ;  /* 0x3000000dff2b7230 */ /* 0x000fe40000004100 */
[----:B------:R-:W-:-:S02]  /*83c0*/  HADD2.F32 R13, -RZ, R37.H0_H0 ;  /* 0x20000025ff0d7230 */ /* 0x000fc40000004100 */
[----:B------:R-:W-:Y:S02]  /*83d0*/  HADD2.F32 R37, -RZ, R37.H1_H1 ;  /* 0x30000025ff257230 */ /* 0x000fe40000004100 */
[----:B------:R-:W-:Y:S02]  /*83e0*/  HADD2.F32 R49, -RZ, R137.H1_H1 ;  /* 0x30000089ff317230 */ /* 0x000fe40000004100 */
[----:B------:R-:W-:Y:S02]  /*83f0*/  HADD2.F32 R136, -RZ, R136.H0_H0 ;  /* 0x20000088ff887230 */ /* 0x000fe40000004100 */
[-C--:B------:R-:W-:Y:S01]  /*8400*/  FMUL.FTZ R52, R37, R48.reuse ;  /* 0x0000003025347220 */ /* 0x080fe20000410000 */
[----:B------:R-:W-:Y:S01]  /*8410*/  FMUL.FTZ R48, R13, R48 ;  /* 0x000000300d307220 */ /* 0x000fe20000410000 */
[-C--:B------:R-:W-:Y:S01]  /*8420*/  FMUL.FTZ R51, R43, R49.reuse ;  /* 0x000000312b337220 */ /* 0x080fe20000410000 */
[C---:B------:R-:W-:Y:S01]  /*8430*/  FMUL.FTZ R54, R42.reuse, R49 ;  /* 0x000000312a367220 */ /* 0x040fe20000410000 */
[-C--:B------:R-:W-:Y:S01]  /*8440*/  FFMA.FTZ R53, R13, R136.reuse, -R52 ;  /* 0x000000880d357223 */ /* 0x080fe20000010834 */
[----:B------:R-:W-:Y:S01]  /*8450*/  FFMA.FTZ R136, R37, R136, R48 ;  /* 0x0000008825887223 */ /* 0x000fe20000010030 */
        /* <DEDUP_REMOVED lines=39> */
[CC--:B------:R-:W-:Y:S01]  /*86d0*/  FMUL.FTZ R42, R14.reuse, R50.reuse ;  /* 0x000000320e2a7220 */ /* 0x0c0fe20000410000 */
        /* <DEDUP_REMOVED lines=9> */
.L_x_2693:
[----:B------:R-:W-:Y:S05]  /*8770*/  BSYNC B2 ;  /* 0x0000000000027941 */ /* 0x000fea0003800000 */
.L_x_2692:
[----:B0-----:R0:W-:Y:S02]  /*8780*/  ST.E.128 desc[UR52][R46.64], R12 ;  /* 0x0000000c2e007985 */ /* 0x0011e4000c101d34 */
.L_x_2691:
[----:B------:R-:W-:Y:S05]  /*8790*/  BSYNC B1 ;  /* 0x0000000000017941 */ /* 0x000fea0003800000 */
.L_x_2690:
[----:B------:R-:W-:-:S13]  /*87a0*/  ISETP.NE.AND P2, PT, R84, RZ, PT ;  /* 0x000000ff5400720c */ /* 0x000fda0003f45270 */
[----:B------:R-:W-:Y:S05]  /*87b0*/  @!P2 BRA `(.L_x_2673) ;  /* 0x000000700088a947 */ /* 0x000fea0003800000 */
[----:B0-----:R0:W0:Y:S01]  /*87c0*/  LDS.128 R12, [R36+0x21400] ;  /* 0x02140000240c7984 */ /* 0x0010220000000c00 */
[----:B------:R-:W-:Y:S01]  /*87d0*/  IADD3 R42, P2, R196, R120, RZ ;  /* 0x00000078c42a7210 */ /* 0x000fe20007f5e0ff */
[----:B------:R-:W-:Y:S03]  /*87e0*/  BSSY B1, `(.L_x_2694) ;  /* 0x000006d000017945 */ /* 0x000fe60003800000 */
[----:B--2---:R-:W-:Y:S02]  /*87f0*/  IADD3.X R43, R119, R205, RZ, P2, !PT ;  /* 0x000000cd772b7210 */ /* 0x004fe400017fe4ff */
[----:B------:R-:W-:-:S13]  /*8800*/  ISETP.GE.AND P2, PT, R204, R117, PT ;  /* 0x00000075cc00720c */ /* 0x000fda0003f46270 */
[----:B------:R-:W-:Y:S05]  /*8810*/  @P2 BRA `(.L_x_2695) ;  /* 0x0000000400a42947 */ /* 0x000fea0003800000 */
[----:B----4-:R-:W-:Y:S01]  /*8820*/  SHF.R.U32.HI R11, RZ, 0x8, R39 ;  /* 0x00000008ff0b7819 */ /* 0x010fe20000011627 */
[----:B0-----:R-:W-:Y:S01]  /*8830*/  IMAD.MOV.U32 R36, RZ, RZ, R14 ;  /* 0x000000ffff247224 */ /* 0x001fe200078e000e */
[----:B------:R-:W-:Y:S01]  /*8840*/  SHF.R.U32.HI R40, RZ, 0x8, R41 ;  /* 0x00000008ff287819 */ /* 0x000fe20000011629 */
[----:B------:R-:W-:Y:S01]  /*8850*/  IMAD.MOV.U32 R37, RZ, RZ, R15 ;  /* 0x000000ffff257224 */ /* 0x000fe200078e000f */
[----:B------:R-:W-:Y:S01]  /*8860*/  SHF.R.U32.HI R45, RZ, 0x10, R39 ;  /* 0x00000010ff2d7819 */ /* 0x000fe20000011627 */
[----:B------:R-:W-:Y:S01]  /*8870*/  IMAD.SHL.U32 R11, R11, 0x100, RZ ;  /* 0x000001000b0b7824 */ /* 0x000fe200078e00ff */
[----:B------:R-:W-:Y:S02]  /*8880*/  LOP3.LUT R38, R39, 0xff0000ff, RZ, 0xc0, !PT ;  /* 0xff0000ff27267812 */ /* 0x000fe400078ec0ff */
[----:B------:R-:W-:Y:S02]  /*8890*/  SHF.R.U32.HI R44, RZ, 0x10, R41 ;  /* 0x00000010ff2c7819 */ /* 0x000fe40000011629 */
[----:B------:R-:W-:-:S02]  /*88a0*/  LOP3.LUT R39, R41, 0xff0000ff, RZ, 0xc0, !PT ;  /* 0xff0000ff29277812 */ /* 0x000fc400078ec0ff */
[----:B------:R-:W-:Y:S02]  /*88b0*/  SHF.L.U32 R14, R40, 0x8, RZ ;  /* 0x00000008280e7819 */ /* 0x000fe400000006ff */
        /* <DEDUP_REMOVED lines=95> */
.L_x_2695:
[----:B------:R-:W-:Y:S05]  /*8eb0*/  BSYNC B1 ;  /* 0x0000000000017941 */ /* 0x000fea0003800000 */
.L_x_2694:
[----:B0-----:R0:W-:Y:S01]  /*8ec0*/  ST.E.128 desc[UR52][R42.64], R12 ;  /* 0x0000000c2a007985 */ /* 0x0011e2000c101d34 */
[----:B------:R-:W-:Y:S05]  /*8ed0*/  BRA `(.L_x_2673) ;  /* 0x0000006800c07947 */ /* 0x000fea0003800000 */
.L_x_2639:
        /* <DEDUP_REMOVED lines=43> */
.L_x_2697:
[----:B------:R-:W-:Y:S05]  /*9190*/  BSYNC B1 ;  /* 0x0000000000017941 */ /* 0x000fea0003800000 */
.L_x_2696:
[----:B0-----:R-:W-:Y:S01]  /*91a0*/  IADD3 R62, R198, 0x80, RZ ;  /* 0x00000080c63e7810 */ /* 0x001fe20007ffe0ff */
[----:B------:R-:W-:Y:S01]  /*91b0*/  BSSY B1, `(.L_x_2698) ;  /* 0x000002f000017945 */ /* 0x000fe20003800000 */
[----:B------:R-:W-:Y:S02]  /*91c0*/  CS2R R64, SRZ ;  /* 0x0000000000407805 */ /* 0x000fe4000001ff00 */
[----:B------:R-:W-:Y:S02]  /*91d0*/  CS2R R66, SRZ ;  /* 0x0000000000427805 */ /* 0x000fe4000001ff00 */
[----:B------:R-:W-:Y:S02]  /*91e0*/  ISETP.GE.AND P4, PT, R62, R93, PT ;  /* 0x0000005d3e00720c */ /* 0x000fe40003f86270 */
[----:B------:R-:W-:Y:S02]  /*91f0*/  CS2R R62, SRZ ;  /* 0x00000000003e7805 */ /* 0x000fe4000001ff00 */
        /* <DEDUP_REMOVED lines=42> */
.L_x_2699:
[----:B------:R-:W-:Y:S05]  /*94a0*/  BSYNC B1 ;  /* 0x0000000000017941 */ /* 0x000fea0003800000 */
.L_x_2698:
        /* <DEDUP_REMOVED lines=8> */
[----:B------:R-:W-:Y:S01]  /*9530*/  MOV R157, R58 ;  /* 0x0000003a009d7202 */ /* 0x000fe20000000f00 */
        /* <DEDUP_REMOVED lines=14> */
[----:B------:R-:W-:Y:S01]  /*9620*/  IMAD.MOV.U32 R138, RZ, RZ, R80 ;  /* 0x000000ffff8a7224 */ /* 0x000fe200078e0050 */
[----:B------:R-:W-:Y:S06]  /*9630*/  @!P1 BRA `(.L_x_2700) ;  /* 0x0000000000049947 */ /* 0x000fec0003800000 */
[----:B------:R-:W-:Y:S01]  /*9640*/  BPT.TRAP 0x1 ;  /* 0x000000040000795c */ /* 0x000fe20000300000 */
.L_x_2700:
[----:B------:R-:W-:Y:S01]  /*9650*/  IMAD R94, R19, 0x8, R18 ;  /* 0x00000008135e7824 */ /* 0x000fe200078e0212 */
[----:B------:R-:W-:Y:S01]  /*9660*/  SHF.L.U32 R95, R199, 0x1f, RZ ;  /* 0x0000001fc75f7819 */ /* 0x000fe200000006ff */
[----:B------:R-:W1:Y:S01]  /*9670*/  LDC R136, c[0x0][0x2f4] ;  /* 0x0000bd00ff887b82 */ /* 0x000e620000000800 */
[----:B------:R-:W-:Y:S02]  /*9680*/  BSSY B1, `(.L_x_2701) ;  /* 0x0000003000017945 */ /* 0x000fe40003800000 */
[----:B------:R-:W2:Y:S02]  /*9690*/  SYNCS.PHASECHK.TRANS64.TRYWAIT P5, [R94+URZ+0x29890], R95 ;  /* 0x0298905f5e0075a7 */ /* 0x000ea400080a017f */
[----:B--2---:R-:W-:Y:S05]  /*96a0*/  @!P5 BRA `(.L_x_2702) ;  /* 0x0000025c00a0d947 */ /* 0x004fea0003800000 */
.L_x_2990:
[----:B------:R-:W-:Y:S05]  /*96b0*/  BSYNC B1 ;  /* 0x0000000000017941 */ /* 0x000fea0003800000 */
.L_x_2701:
[----:B------:R-:W-:Y:S01]  /*96c0*/  UMOV UR4, 0xffffffff ;  /* 0xffffffff00047882 */ /* 0x000fe20000000000 */
[----:B-1----:R-:W-:Y:S02]  /*96d0*/  IMAD.IADD R145, R136, 0x1, -R118 ;  /* 0x0000000188917824 */ /* 0x002fe400078e0a76 */
[----:B------:R-:W-:Y:S05]  /*96e0*/  BRA.DIV UR4, `(.L_x_2703) ;  /* 0x0000025e04a47947 */ /* 0x000fea000b800000 */
[----:B------:R1:W3:Y:S04]  /*96f0*/  SHFL.IDX PT, R153, R119, RZ, 0x1e1f ;  /* 0x001e1fff77997589 */ /* 0x0002e800000e0000 */
[----:B------:R1:W4:Y:S02]  /*9700*/  SHFL.IDX PT, R11, R120, RZ, 0x1e1f ;  /* 0x001e1fff780b7589 */ /* 0x00032400000e0000 */
.L_x_2994:
        /* <DEDUP_REMOVED lines=17> */
[----:B------:R-:W-:-:S05]  /*9820*/  IMAD R12, R12, 0x2800, R209 ;  /* 0x000028000c0c7824 */ /* 0x000fca00078e02d1 */
        /* <DEDUP_REMOVED lines=14> */
[----:B------:R-:W-:Y:S02]  /*9910*/  SHF.R.U32.HI R51, RZ, 0x8, R37 ;  /* 0x00000008ff337819 */ /* 0x000fe40000011625 */
[----:B------:R-:W-:-:S02]  /*9920*/  SHF.R.U32.HI R48, RZ, 0x10, R49 ;  /* 0x00000010ff307819 */ /* 0x000fc40000011631 */
[----:B------:R-:W-:Y:S02]  /*9930*/  LOP3.LUT R50, R49, 0xff0000ff, RZ, 0xc0, !PT ;  /* 0xff0000ff31327812 */ /* 0x000fe400078ec0ff */
[----:B------:R-:W-:Y:S01]  /*9940*/  SHF.R.U32.HI R168, RZ, 0x10, R37 ;  /* 0x00000010ffa87819 */ /* 0x000fe20000011625 */
[----:B------:R-:W-:Y:S01]  /*9950*/  IMAD.U32 R48, R48, 0x10000, RZ ;  /* 0x0001000030307824 */ /* 0x000fe200078e00ff */
[----:B------:R-:W-:Y:S02]  /*9960*/  LOP3.LUT R170, R37, 0xff0000ff, RZ, 0xc0, !PT ;  /* 0xff0000ff25aa7812 */ /* 0x000fe400078ec0ff */
[--C-:B------:R-:W-:Y:S01]  /*9970*/  SHF.R.U32.HI R37, RZ, 0x10, R39.reuse ;  /* 0x00000010ff257819 */ /* 0x100fe20000011627 */
[----:B------:R-:W-:Y:S01]  /*9980*/  IMAD.U32 R168, R168, 0x10000, RZ ;  /* 0x00010000a8a87824 */ /* 0x000fe200078e00ff */
[----:B------:R-:W-:Y:S02]  /*9990*/  SHF.R.U32.HI R38, RZ, 0x8, R39 ;  /* 0x00000008ff267819 */ /* 0x000fe40000011627 */
[----:B------:R-:W-:Y:S01]  /*99a0*/  LOP3.LUT R49, R39, 0xff0000ff, RZ, 0xc0, !PT ;  /* 0xff0000ff27317812 */ /* 0x000fe200078ec0ff */
[----:B------:R-:W-:Y:S01]  /*99b0*/  IMAD.SHL.U32 R39, R51, 0x100, RZ ;  /* 0x0000010033277824 */ /* 0x000fe200078e00ff */
[----:B------:R-:W-:Y:S01]  /*99c0*/  SHF.L.U32 R167, R167, 0x8, RZ ;  /* 0x00000008a7a77819 */ /* 0x000fe200000006ff */
[----:B------:R-:W-:Y:S01]  /*99d0*/  IMAD.U32 R37, R37, 0x10000, RZ ;  /* 0x0001000025257824 */ /* 0x000fe200078e00ff */
[----:B------:R-:W-:-:S02]  /*99e0*/  LOP3.LUT R50, R50, 0xff00, R171, 0xf8, !PT ;  /* 0x0000ff0032327812 */ /* 0x000fc400078ef8ab */
        /* <DEDUP_REMOVED lines=22> */
[----:B------:R-:W-:Y:S02]  /*9b50*/  SHF.L.U32 R38, R38, 0x8, RZ ;  /* 0x0000000826267819 */ /* 0x000fe400000006ff */
[----:B------:R-:W-:-:S02]  /*9b60*/  LOP3.LUT R51, R51, 0xff0000, R36, 0xf8, !PT ;  /* 0x00ff000033337812 */ /* 0x000fc400078ef824 */
        /* <DEDUP_REMOVED lines=13> */
[CC--:B------:R-:W-:Y:S01]  /*9c40*/  FMUL.FTZ R174, R13.reuse, R173.reuse ;  /* 0x000000ad0dae7220 */ /* 0x0c0fe20000410000 */
[----:B------:R-:W-:Y:S02]  /*9c50*/  HADD2.F32 R170, -RZ, R170.H1_H1 ;  /* 0x300000aaffaa7230 */ /* 0x000fe40000004100 */
[C---:B------:R-:W-:Y:S01]  /*9c60*/  FMUL.FTZ R173, R50.reuse, R173 ;  /* 0x000000ad32ad7220 */ /* 0x040fe20000410000 */
[----:B------:R-:W-:Y:S02]  /*9c70*/  IMAD.MOV.U32 R37, RZ, RZ, R91 ;  /* 0x000000ffff257224 */ /* 0x000fe400078e005b */
[-C--:B------:R-:W-:Y:S01]  /*9c80*/  FFMA.FTZ R50, R50, R172.reuse, -R174 ;  /* 0x000000ac32327223 */ /* 0x080fe200000108ae */
[----:B------:R-:W-:Y:S01]  /*9c90*/  MOV R91, R15 ;  /* 0x0000000f005b7202 */ /* 0x000fe20000000f00 */
[----:B------:R-:W-:Y:S01]  /*9ca0*/  FFMA.FTZ R13, R13, R172, R173 ;  /* 0x000000ac0d0d7223 */ /* 0x000fe200000100ad */
[----:B------:R-:W-:Y:S01]  /*9cb0*/  HADD2.F32 R172, -RZ, R171.H1_H1 ;  /* 0x300000abffac7230 */ /* 0x000fe20000004100 */
[----:B------:R-:W-:Y:S01]  /*9cc0*/  F2FP.F16.E4M3.UNPACK_B R38, R37 ;  /* 0x00000025ff26723e */ /* 0x000fe200020006ff */
[----:B------:R-:W-:-:S02]  /*9cd0*/  HADD2.F32 R171, -RZ, R169.H1_H1 ;  /* 0x300000a9ffab7230 */ /* 0x000fc40000004100 */
[CC--:B------:R-:W-:Y:S01]  /*9ce0*/  FMUL.FTZ R169, R89.reuse, R170.reuse ;  /* 0x000000aa59a97220 */ /* 0x0c0fe20000410000 */
[----:B------:R-:W-:Y:S01]  /*9cf0*/  F2FP.F16.E4M3.UNPACK_B R15, R91 ;  /* 0x0000005bff0f723e */ /* 0x000fe200020006ff */
[C---:B------:R-:W-:Y:S01]  /*9d00*/  FMUL.FTZ R170, R172.reuse, R170 ;  /* 0x000000aaacaa7220 */ /* 0x040fe20000410000 */
[----:B------:R-:W-:Y:S01]  /*9d10*/  F2FP.F16.E4M3.UNPACK_B R37, R37.H1 ;  /* 0x00000025ff25723e */ /* 0x000fe200030006ff */
[-C--:B------:R-:W-:Y:S01]  /*9d20*/  FFMA.FTZ R169, R172, R171.reuse, -R169 ;  /* 0x000000abaca97223 */ /* 0x080fe200000108a9 */
[----:B------:R-:W-:Y:S02]  /*9d30*/  HADD2.F32 R172, -RZ, R38.H0_H0 ;  /* 0x20000026ffac7230 */ /* 0x000fe40000004100 */
        /* <DEDUP_REMOVED lines=104> */
[----:B------:R-:W-:Y:S02]  /*a3c0*/  IMAD.MOV.U32 R12, RZ, RZ, R168 ;  /* 0x000000ffff0c7224 */ /* 0x000fe400078e00a8 */
[C---:B------:R-:W-:Y:S01]  /*a3d0*/  FMUL.FTZ R174, R163.reuse, R174 ;  /* 0x000000aea3ae7220 */ /* 0x040fe20000410000 */
[----:B------:R-:W-:-:S03]  /*a3e0*/  FFMA.FTZ R170, R163, R164, -R170 ;  /* 0x000000a4a3aa7223 */ /* 0x000fc600000108aa */
[----:B------:R-:W-:Y:S01]  /*a3f0*/  FFMA.FTZ R174, R88, R164, R174 ;  /* 0x000000a458ae7223 */ /* 0x000fe200000100ae */
[CC--:B------:R-:W-:Y:S01]  /*a400*/  FMUL.FTZ R88, R51.reuse, R14.reuse ;  /* 0x0000000e33587220 */ /* 0x0c0fe20000410000 */
[C---:B------:R-:W-:Y:S01]  /*a410*/  FMUL.FTZ R14, R50.reuse, R14 ;  /* 0x0000000e320e7220 */ /* 0x040fe20000410000 */
[----:B------:R-:W-:Y:S02]  /*a420*/  HADD2.F32 R164, -RZ, R162.H0_H0 ;  /* 0x200000a2ffa47230 */ /* 0x000fe40000004100 */
[-C--:B------:R-:W-:Y:S01]  /*a430*/  FFMA.FTZ R50, R50, R89.reuse, -R88 ;  /* 0x0000005932327223 */ /* 0x080fe20000010858 */
[----:B------:R-:W-:Y:S01]  /*a440*/  FFMA.FTZ R14, R51, R89, R14 ;  /* 0x00000059330e7223 */ /* 0x000fe2000001000e */
[----:B------:R-:W-:Y:S02]  /*a450*/  HADD2.F32 R51, -RZ, R90.H0_H0 ;  /* 0x2000005aff337230 */ /* 0x000fe40000004100 */
[----:B------:R-:W-:Y:S01]  /*a460*/  HADD2.F32 R89, -RZ, R49.H0_H0 ;  /* 0x20000031ff597230 */ /* 0x000fe20000004100 */
[----:B------:R-:W-:Y:S01]  /*a470*/  F2FP.SATFINITE.E4M3.F32.PACK_AB_MERGE_C R50, R50, R170, RZ ;  /* 0x000000aa3232723e */ /* 0x000fe200048070ff */
        /* <DEDUP_REMOVED lines=8> */
[----:B------:R-:W-:-:S02]  /*a500*/  HADD2.F32 R165, -RZ, R165.H1_H1 ;  /* 0x300000a5ffa57230 */ /* 0x000fc40000004100 */
[----:B------:R-:W-:Y:S01]  /*a510*/  FMUL.FTZ R51, R90, R162 ;  /* 0x000000a25a337220 */ /* 0x000fe20000410000 */
[----:B------:R-:W-:Y:S01]  /*a520*/  F2FP.SATFINITE.E4M3.F32.PACK_AB_MERGE_C R14, R14, R174, RZ ;  /* 0x000000ae0e0e723e */ /* 0x000fe200048070ff */
[----:B------:R-:W-:Y:S01]  /*a530*/  FMUL.FTZ R162, R49, R162 ;  /* 0x000000a231a27220 */ /* 0x000fe20000410000 */
[----:B------:R-:W-:Y:S01]  /*a540*/  F2FP.SATFINITE.E4M3.F32.PACK_AB_MERGE_C R89, R39, R48, R13 ;  /* 0x000000302759723e */ /* 0x000fe2000480700d */
[-C--:B------:R-:W-:Y:S01]  /*a550*/  FFMA.FTZ R51, R49, R165.reuse, -R51 ;  /* 0x000000a531337223 */ /* 0x080fe20000010833 */
[----:B------:R-:W-:Y:S02]  /*a560*/  IMAD.MOV.U32 R13, RZ, RZ, R167 ;  /* 0x000000ffff0d7224 */ /* 0x000fe400078e00a7 */
[----:B------:R-:W-:Y:S01]  /*a570*/  FFMA.FTZ R162, R90, R165, R162 ;  /* 0x000000a55aa27223 */ /* 0x000fe200000100a2 */
[----:B------:R-:W-:Y:S02]  /*a580*/  MOV R88, R36 ;  /* 0x0000002400587202 */ /* 0x000fe40000000f00 */
[----:B------:R-:W-:-:S02]  /*a590*/  F2FP.SATFINITE.E4M3.F32.PACK_AB_MERGE_C R50, R51, R163, R50 ;  /* 0x000000a33332723e */ /* 0x000fc40004807032 */
[----:B------:R-:W-:Y:S02]  /*a5a0*/  F2FP.SATFINITE.E4M3.F32.PACK_AB_MERGE_C R162, R162, R164, R14 ;  /* 0x000000a4a2a2723e */ /* 0x000fe4000480700e */
[----:B------:R-:W-:Y:S01]  /*a5b0*/  F2FP.SATFINITE.E4M3.F32.PACK_AB_MERGE_C R51, R38, R175, R91 ;  /* 0x000000af2633723e */ /* 0x000fe2000480705b */
[----:B------:R-:W-:Y:S01]  /*a5c0*/  IMAD.MOV.U32 R14, RZ, RZ, R50 ;  /* 0x000000ffff0e7224 */ /* 0x000fe200078e0032 */
[----:B------:R-:W-:Y:S01]  /*a5d0*/  F2FP.SATFINITE.E4M3.F32.PACK_AB_MERGE_C R91, R15, R172, R37 ;  /* 0x000000ac0f5b723e */ /* 0x000fe20004807025 */
[----:B------:R-:W-:Y:S02]  /*a5e0*/  IMAD.MOV.U32 R90, RZ, RZ, R162 ;  /* 0x000000ffff5a7224 */ /* 0x000fe400078e00a2 */
[----:B------:R-:W-:-:S07]  /*a5f0*/  IMAD.MOV.U32 R15, RZ, RZ, R51 ;  /* 0x000000ffff0f7224 */ /* 0x000fce00078e0033 */
.L_x_2709:
[----:B------:R-:W-:Y:S05]  /*a600*/  BSYNC B3 ;  /* 0x0000000000037941 */ /* 0x000fea0003800000 */
.L_x_2708:
[----:B----4-:R-:W-:-:S04]  /*a610*/  IADD3 R36, P2, R28, R11, RZ ;  /* 0x0000000b1c247210 */ /* 0x010fc80007f5e0ff */
[----:B---3--:R-:W-:Y:S02]  /*a620*/  IADD3.X R37, R153, R112, RZ, P2, !PT ;  /* 0x0000007099257210 */ /* 0x008fe400017fe4ff */
[----:B------:R-:W-:-:S03]  /*a630*/  ISETP.GE.AND P2, PT, R166, R136, PT ;  /* 0x00000088a600720c */ /* 0x000fc60003f46270 */
[----:B0-----:R0:W-:Y:S10]  /*a640*/  ST.E.128 desc[UR52][R36.64], R12 ;  /* 0x0000000c24007985 */ /* 0x0011f4000c101d34 */
[----:B------:R-:W-:-:S04]  /*a650*/  @!P2 IADD3 R38, P5, R11, R166, RZ ;  /* 0x000000a60b26a210 */ /* 0x000fc80007fbe0ff */
[----:B------:R-:W-:-:S05]  /*a660*/  @!P2 LEA.HI.X.SX32 R39, R166, R153, 0x1, P5 ;  /* 0x00000099a627a211 */ /* 0x000fca00028f0eff */
[----:B------:R0:W-:Y:S04]  /*a670*/  @!P2 ST.E.128 desc[UR52][R38.64], R88 ;  /* 0x000000582600a985 */ /* 0x0001e8000c101d34 */
.L_x_2707:
[----:B------:R-:W-:Y:S05]  /*a680*/  BSYNC B2 ;  /* 0x0000000000027941 */ /* 0x000fea0003800000 */
.L_x_2706:
        /* <DEDUP_REMOVED lines=15> */
[----:B------:R-:W-:-:S05]  /*a780*/  LOP3.LUT R13, R13, R208, RZ, 0x3c, !PT ;  /* 0x000000d00d0d7212 */ /* 0x000fca00078e3cff */
        /* <DEDUP_REMOVED lines=13> */
[----:B------:R-:W-:Y:S01]  /*a860*/  LOP3.LUT R40, R53, 0xff0000ff, RZ, 0xc0, !PT ;  /* 0xff0000ff35287812 */ /* 0x000fe200078ec0ff */
[----:B------:R-:W-:Y:S01]  /*a870*/  IMAD.SHL.U32 R49, R49, 0x100, RZ ;  /* 0x0000010031317824 */ /* 0x000fe200078e00ff */
[----:B------:R-:W-:-:S02]  /*a880*/  SHF.R.U32.HI R51, RZ, 0x10, R53 ;  /* 0x00000010ff337819 */ /* 0x000fc40000011635 */
[----:B------:R-:W-:Y:S02]  /*a890*/  LOP3.LUT R40, R40, 0xff00, R41, 0xf8, !PT ;  /* 0x0000ff0028287812 */ /* 0x000fe400078ef829 */
[----:B------:R-:W-:Y:S01]  /*a8a0*/  LOP3.LUT R42, R42, 0xff00, R49, 0xf8, !PT ;  /* 0x0000ff002a2a7812 */ /* 0x000fe200078ef831 */
[----:B------:R-:W-:Y:S01]  /*a8b0*/  IMAD.U32 R49, R51, 0x10000, RZ ;  /* 0x0001000033317824 */ /* 0x000fe200078e00ff */
[----:B------:R-:W-:Y:S01]  /*a8c0*/  SHF.L.U32 R41, R50, 0x10, RZ ;  /* 0x0000001032297819 */ /* 0x000fe200000006ff */
[----:B0-----:R-:W-:-:S03]  /*a8d0*/  IMAD.MOV.U32 R51, RZ, RZ, R37 ;  /* 0x000000ffff337224 */ /* 0x001fc600078e0025 */
[----:B------:R-:W-:Y:S02]  /*a8e0*/  LOP3.LUT R50, R42, 0xff0000, R41, 0xf8, !PT ;  /* 0x00ff00002a327812 */ /* 0x000fe400078ef829 */
[----:B------:R-:W-:Y:S02]  /*a8f0*/  F2FP.F16.E4M3.UNPACK_B R53, R51 ;  /* 0x00000033ff35723e */ /* 0x000fe400020006ff */
[----:B------:R-:W-:Y:S02]  /*a900*/  F2FP.F16.E4M3.UNPACK_B R52, R50 ;  /* 0x00000032ff34723e */ /* 0x000fe400020006ff */
[----:B------:R-:W-:Y:S02]  /*a910*/  F2FP.F16.E4M3.UNPACK_B R41, R13 ;  /* 0x0000000dff29723e */ /* 0x000fe400020006ff */
[----:B------:R-:W-:Y:S01]  /*a920*/  LOP3.LUT R49, R40, 0xff0000, R49, 0xf8, !PT ;  /* 0x00ff000028317812 */ /* 0x000fe200078ef831 */
[----:B------:R-:W-:Y:S01]  /*a930*/  HADD2.F32 R40, -RZ, R53.H0_H0 ;  /* 0x20000035ff287230 */ /* 0x000fe20000004100 */
[----:B------:R-:W-:Y:S01]  /*a940*/  F2FP.F16.E4M3.UNPACK_B R51, R51.H1 ;  /* 0x00000033ff33723e */ /* 0x000fe200030006ff */
[----:B------:R-:W-:Y:S01]  /*a950*/  HADD2.F32 R42, -RZ, R41.H0_H0 ;  /* 0x20000029ff2a7230 */ /* 0x000fe20000004100 */
[-C--:B------:R-:W-:Y:S01]  /*a960*/  F2FP.F16.E4M3.UNPACK_B R37, R49.reuse ;  /* 0x00000031ff25723e */ /* 0x080fe200020006ff */
[----:B------:R-:W-:Y:S01]  /*a970*/  HADD2.F32 R53, -RZ, R53.H1_H1 ;  /* 0x30000035ff357230 */ /* 0x000fe20000004100 */
[----:B------:R-:W-:Y:S01]  /*a980*/  F2FP.F16.E4M3.UNPACK_B R49, R49.H1 ;  /* 0x00000031ff31723e */ /* 0x000fe200030006ff */
[----:B------:R-:W-:-:S02]  /*a990*/  HADD2.F32 R54, -RZ, R52.H1_H1 ;  /* 0x30000034ff367230 */ /* 0x000fc40000004100 */
[----:B------:R-:W-:Y:S02]  /*a9a0*/  HADD2.F32 R41, -RZ, R41.H1_H1 ;  /* 0x30000029ff297230 */ /* 0x000fe40000004100 */
        /* <DEDUP_REMOVED lines=31> */
[----:B------:R-:W-:Y:S02]  /*aba0*/  SHF.R.U32.HI R54, RZ, 0x8, R43 ;  /* 0x00000008ff367819 */ /* 0x000fe4000001162b */
[----:B------:R-:W-:Y:S02]  /*abb0*/  SHF.R.U32.HI R88, RZ, 0x10, R55 ;  /* 0x00000010ff587819 */ /* 0x000fe40000011637 */
[----:B------:R-:W-:Y:S01]  /*abc0*/  LOP3.LUT R53, R43, 0xff0000ff, RZ, 0xc0, !PT ;  /* 0xff0000ff2b357812 */ /* 0x000fe200078ec0ff */
[----:B------:R-:W-:Y:S01]  /*abd0*/  IMAD.SHL.U32 R54, R54, 0x100, RZ ;  /* 0x0000010036367824 */ /* 0x000fe200078e00ff */
[----:B------:R-:W-:Y:S01]  /*abe0*/  SHF.R.U32.HI R55, RZ, 0x10, R43 ;  /* 0x00000010ff377819 */ /* 0x000fe2000001162b */
[----:B------:R-:W-:Y:S01]  /*abf0*/  IMAD.SHL.U32 R43, R89, 0x100, RZ ;  /* 0x00000100592b7824 */ /* 0x000fe200078e00ff */
[----:B------:R-:W-:-:S02]  /*ac00*/  F2FP.SATFINITE.E4M3.F32.PACK_AB_MERGE_C R50, R51, R50, RZ ;  /* 0x000000323332723e */ /* 0x000fc400048070ff */
[----:B------:R-:W-:Y:S01]  /*ac10*/  LOP3.LUT R53, R53, 0xff00, R54, 0xf8, !PT ;  /* 0x0000ff0035357812 */ /* 0x000fe200078ef836 */
[----:B------:R-:W-:Y:S01]  /*ac20*/  IMAD.U32 R54, R55, 0x10000, RZ ;  /* 0x0001000037367824 */ /* 0x000fe200078e00ff */
[----:B------:R-:W-:Y:S02]  /*ac30*/  LOP3.LUT R43, R52, 0xff00, R43, 0xf8, !PT ;  /* 0x0000ff00342b7812 */ /* 0x000fe400078ef82b */
[----:B------:R-:W-:Y:S02]  /*ac40*/  SHF.L.U32 R52, R88, 0x10, RZ ;  /* 0x0000001058347819 */ /* 0x000fe400000006ff */
[----:B------:R-:W-:Y:S02]  /*ac50*/  F2FP.F16.E4M3.UNPACK_B R51, R12.H1 ;  /* 0x0000000cff33723e */ /* 0x000fe400030006ff */
[----:B------:R-:W-:Y:S02]  /*ac60*/  LOP3.LUT R43, R43, 0xff0000, R52, 0xf8, !PT ;  /* 0x00ff00002b2b7812 */ /* 0x000fe400078ef834 */
[----:B------:R-:W-:Y:S01]  /*ac70*/  LOP3.LUT R52, R53, 0xff0000, R54, 0xf8, !PT ;  /* 0x00ff000035347812 */ /* 0x000fe200078ef836 */
[----:B------:R-:W-:Y:S01]  /*ac80*/  IMAD.MOV.U32 R54, RZ, RZ, R15 ;  /* 0x000000ffff367224 */ /* 0x000fe200078e000f */
[----:B------:R-:W-:-:S02]  /*ac90*/  F2FP.F16.E4M3.UNPACK_B R15, R39 ;  /* 0x00000027ff0f723e */ /* 0x000fc400020006ff */
        /* <DEDUP_REMOVED lines=132> */
[----:B------:R-:W-:Y:S02]  /*b4e0*/  F2FP.SATFINITE.E4M3.F32.PACK_AB_MERGE_C R39, R15, R91, R52 ;  /* 0x0000005b0f27723e */ /* 0x000fe40004807034 */
[----:B------:R-:W-:Y:S02]  /*b4f0*/  F2FP.SATFINITE.E4M3.F32.PACK_AB_MERGE_C R38, R38, R171, R55 ;  /* 0x000000ab2626723e */ /* 0x000fe40004807037 */
[----:B------:R-:W-:-:S07]  /*b500*/  MOV R15, R53 ;  /* 0x00000035000f7202 */ /* 0x000fce0000000f00 */
.L_x_2713:
[----:B------:R-:W-:Y:S05]  /*b510*/  BSYNC B3 ;  /* 0x0000000000037941 */ /* 0x000fea0003800000 */
.L_x_2712:
[----:B----4-:R-:W-:-:S05]  /*b520*/  IADD3 R40, P2, R29, R11, RZ ;  /* 0x0000000b1d287210 */ /* 0x010fca0007f5e0ff */
[----:B---3--:R-:W-:Y:S01]  /*b530*/  IMAD.X R41, R153, 0x1, R111, P2 ;  /* 0x0000000199297824 */ /* 0x008fe200010e066f */
[----:B------:R-:W-:-:S04]  /*b540*/  ISETP.GE.AND P2, PT, R48, R136, PT ;  /* 0x000000883000720c */ /* 0x000fc80003f46270 */
[----:B0-----:R0:W-:Y:S09]  /*b550*/  ST.E.128 desc[UR52][R40.64], R12 ;  /* 0x0000000c28007985 */ /* 0x0011f2000c101d34 */
[----:B------:R-:W-:-:S04]  /*b560*/  @!P2 IADD3 R42, P5, R11, R48, RZ ;  /* 0x000000300b2aa210 */ /* 0x000fc80007fbe0ff */
[----:B------:R-:W-:-:S05]  /*b570*/  @!P2 LEA.HI.X.SX32 R43, R48, R153, 0x1, P5 ;  /* 0x00000099302ba211 */ /* 0x000fca00028f0eff */
[----:B------:R0:W-:Y:S04]  /*b580*/  @!P2 ST.E.128 desc[UR52][R42.64], R36 ;  /* 0x000000242a00a985 */ /* 0x0001e8000c101d34 */
.L_x_2711:
[----:B------:R-:W-:Y:S05]  /*b590*/  BSYNC B2 ;  /* 0x0000000000027941 */ /* 0x000fea0003800000 */
.L_x_2710:
[----:B------:R-:W-:-:S13]  /*b5a0*/  ISETP.NE.AND P2, PT, R33, RZ, PT ;  /* 0x000000ff2100720c */ /* 0x000fda0003f45270 */
[----:B------:R-:W-:Y:S05]  /*b5b0*/  @!P2 BRA `(.L_x_2705) ;  /* 0x0000000c00bca947 */ /* 0x000fea0003800000 */
[----:B0-----:R-:W5:Y:S01]  /*b5c0*/  LDL R12, [R1] ;  /* 0x00000000010c7983 */ /* 0x001f620000100800 */
[----:B----4-:R-:W-:Y:S01]  /*b5d0*/  IADD3 R40, P2, R30, R11, RZ ;  /* 0x0000000b1e287210 */ /* 0x010fe20007f5e0ff */
[----:B------:R-:W-:Y:S04]  /*b5e0*/  BSSY B2, `(.L_x_2714) ;  /* 0x00000e7000027945 */ /* 0x000fe80003800000 */
[----:B---3--:R-:W-:Y:S01]  /*b5f0*/  IMAD.X R41, R153, 0x1, R110, P2 ;  /* 0x0000000199297824 */ /* 0x008fe200010e066e */
        /* <DEDUP_REMOVED lines=19> */
[----:B------:R-:W3:Y:S01]  /*b730*/  LDS.128 R36, [R36+0x1a400] ;  /* 0x01a4000024247984 */ /* 0x000ee20000000c00 */
[----:B------:R-:W-:Y:S05]  /*b740*/  @P2 BRA `(.L_x_2715) ;  /* 0x0000000c00402947 */ /* 0x000fea0003800000 */
[----:B---3--:R-:W-:Y:S01]  /*b750*/  IMAD.MOV.U32 R44, RZ, RZ, R36 ;  /* 0x000000ffff2c7224 */ /* 0x008fe200078e0024 */
[----:B0-----:R-:W-:Y:S02]  /*b760*/  MOV R42, R12 ;  /* 0x0000000c002a7202 */ /* 0x001fe40000000f00 */
[----:B------:R-:W-:Y:S02]  /*b770*/  F2FP.F16.E4M3.UNPACK_B R50, R154.H1 ;  /* 0x0000009aff32723e */ /* 0x000fe400030006ff */
[----:B------:R-:W-:Y:S02]  /*b780*/  F2FP.F16.E4M3.UNPACK_B R46, R44.H1 ;  /* 0x0000002cff2e723e */ /* 0x000fe400030006ff */
[----:B------:R-:W-:Y:S01]  /*b790*/  F2FP.F16.E4M3.UNPACK_B R43, R42.H1 ;  /* 0x0000002aff2b723e */ /* 0x000fe200030006ff */
[----:B------:R-:W-:Y:S01]  /*b7a0*/  HADD2.F32 R53, -RZ, R50.H0_H0 ;  /* 0x20000032ff357230 */ /* 0x000fe20000004100 */
[----:B------:R-:W-:Y:S01]  /*b7b0*/  F2FP.F16.E4M3.UNPACK_B R49, R156.H1 ;  /* 0x0000009cff31723e */ /* 0x000fe200030006ff */
[----:B------:R-:W-:Y:S01]  /*b7c0*/  HADD2.F32 R12, -RZ, R46.H0_H0 ;  /* 0x2000002eff0c7230 */ /* 0x000fe20000004100 */
[----:B------:R-:W-:Y:S01]  /*b7d0*/  F2FP.F16.E4M3.UNPACK_B R56, R155.H1 ;  /* 0x0000009bff38723e */ /* 0x000fe200030006ff */
        /* <DEDUP_REMOVED lines=8> */
[----:B------:R-:W-:Y:S02]  /*b860*/  HADD2.F32 R91, -RZ, R56.H0_H0 ;  /* 0x20000038ff5b7230 */ /* 0x000fe40000004100 */
[----:B------:R-:W-:Y:S01]  /*b870*/  FFMA.FTZ R12, R12, R51, R53 ;  /* 0x000000330c0c7223 */ /* 0x000fe20000010035 */
[----:B------:R-:W-:Y:S01]  /*b880*/  HADD2.F32 R51, -RZ, R50.H1_H1 ;  /* 0x30000032ff337230 */ /* 0x000fe20000004100 */
[--C-:B------:R-:W-:Y:S01]  /*b890*/  SHF.R.U32.HI R90, RZ, 0x10, R57.reuse ;  /* 0x00000010ff5a7819 */ /* 0x100fe20000011639 */
[----:B------:R-:W-:Y:S01]  /*b8a0*/  HADD2.F32 R50, -RZ, R49.H1_H1 ;  /* 0x30000031ff327230 */ /* 0x000fe20000004100 */
[----:B------:R-:W-:Y:S01]  /*b8b0*/  SHF.R.U32.HI R88, RZ, 0x8, R57 ;  /* 0x00000008ff587819 */ /* 0x000fe20000011639 */
[----:B------:R-:W-:-:S02]  /*b8c0*/  HADD2.F32 R56, -RZ, R56.H1_H1 ;  /* 0x30000038ff387230 */ /* 0x000fc40000004100 */
[-C--:B------:R-:W-:Y:S01]  /*b8d0*/  FMUL.FTZ R52, R46, R51.reuse ;  /* 0x000000332e347220 */ /* 0x080fe20000410000 */
[----:B------:R-:W-:Y:S01]  /*b8e0*/  FMUL.FTZ R51, R43, R51 ;  /* 0x000000332b337220 */ /* 0x000fe20000410000 */
[----:B------:R-:W-:Y:S01]  /*b8f0*/  LOP3.LUT R158, R45, 0xff0000ff, RZ, 0xc0, !PT ;  /* 0xff0000ff2d9e7812 */ /* 0x000fe200078ec0ff */
        /* <DEDUP_REMOVED lines=28> */
[----:B------:R-:W-:Y:S01]  /*bac0*/  IMAD.MOV.U32 R50, RZ, RZ, R14 ;  /* 0x000000ffff327224 */ /* 0x000fe200078e000e */
        /* <DEDUP_REMOVED lines=9> */
[----:B------:R-:W-:Y:S01]  /*bb60*/  HADD2.F32 R55, -RZ, R55.H1_H1 ;  /* 0x30000037ff377230 */ /* 0x000fe20000004100 */
[----:B------:R-:W-:Y:S01]  /*bb70*/  F2FP.SATFINITE.E4M3.F32.PACK_AB_MERGE_C R12, R53, R44, R36 ;  /* 0x0000002c350c723e */ /* 0x000fe20004807024 */
[----:B------:R-:W-:Y:S02]  /*bb80*/  HADD2.F32 R54, -RZ, R54.H1_H1 ;  /* 0x30000036ff367230 */ /* 0x000fe40000004100 */
[C---:B------:R-:W-:Y:S01]  /*bb90*/  FMUL.FTZ R91, R14.reuse, R91 ;  /* 0x0000005b0e5b7220 */ /* 0x040fe20000410000 */
[-C--:B------:R-:W-:Y:S01]  /*bba0*/  FFMA.FTZ R14, R14, R89.reuse, -R159 ;  /* 0x000000590e0e7223 */ /* 0x080fe2000001089f */
[----:B------:R-:W-:Y:S01]  /*bbb0*/  HADD2.F32 R46, -RZ, R46.H1_H1 ;  /* 0x3000002eff2e7230 */ /* 0x000fe20000004100 */
[----:B------:R-:W-:Y:S01]  /*bbc0*/  SHF.L.U32 R159, R154, 0x8, RZ ;  /* 0x000000089a9f7819 */ /* 0x000fe200000006ff */
        /* <DEDUP_REMOVED lines=9> */
[----:B------:R-:W-:Y:S01]  /*bc60*/  F2FP.F16.E4M3.UNPACK_B R43, R13 ;  /* 0x0000000dff2b723e */ /* 0x000fe200020006ff */
[----:B------:R-:W-:Y:S01]  /*bc70*/  HADD2.F32 R54, -RZ, R50.H0_H0 ;  /* 0x20000032ff367230 */ /* 0x000fe20000004100 */
[----:B------:R-:W-:Y:S01]  /*bc80*/  F2FP.SATFINITE.E4M3.F32.PACK_AB_MERGE_C R38, R55, R38, RZ ;  /* 0x000000263726723e */ /* 0x000fe200048070ff */
[----:B------:R-:W-:Y:S01]  /*bc90*/  HADD2.F32 R155, -RZ, R46.H0_H0 ;  /* 0x2000002eff9b7230 */ /* 0x000fe20000004100 */
[----:B------:R-:W-:Y:S01]  /*bca0*/  F2FP.SATFINITE.E4M3.F32.PACK_AB_MERGE_C R14, R89, R14, RZ ;  /* 0x0000000e590e723e */ /* 0x000fe200048070ff */
[----:B------:R-:W-:Y:S01]  /*bcb0*/  HADD2.F32 R52, -RZ, R52.H1_H1 ;  /* 0x30000034ff347230 */ /* 0x000fe20000004100 */
[----:B------:R-:W-:Y:S01]  /*bcc0*/  LOP3.LUT R156, R156, 0xff00, R159, 0xf8, !PT ;  /* 0x0000ff009c9c7812 */ /* 0x000fe200078ef89f */
[----:B------:R-:W-:-:S02]  /*bcd0*/  HADD2.F32 R50, -RZ, R50.H1_H1 ;  /* 0x30000032ff327230 */ /* 0x000fc40000004100 */
[-C--:B------:R-:W-:Y:S01]  /*bce0*/  FMUL.FTZ R157, R56, R155.reuse ;  /* 0x0000009b389d7220 */ /* 0x080fe20000410000 */
[C---:B------:R-:W-:Y:S01]  /*bcf0*/  FMUL.FTZ R155, R54.reuse, R155 ;  /* 0x0000009b369b7220 */ /* 0x040fe20000410000 */
[----:B------:R-:W-:Y:S02]  /*bd00*/  HADD2.F32 R42, -RZ, R43.H0_H0 ;  /* 0x2000002bff2a7230 */ /* 0x000fe40000004100 */
[-C--:B------:R-:W-:Y:S01]  /*bd10*/  FFMA.FTZ R54, R54, R91.reuse, -R157 ;  /* 0x0000005b36367223 */ /* 0x080fe2000001089d */
[----:B------:R-:W-:Y:S01]  /*bd20*/  SHF.R.U32.HI R157, RZ, 0x8, R47 ;  /* 0x00000008ff9d7819 */ /* 0x000fe2000001162f */
[----:B------:R-:W-:Y:S01]  /*bd30*/  FFMA.FTZ R56, R56, R91, R155 ;  /* 0x0000005b38387223 */ /* 0x000fe2000001009b */
[----:B------:R-:W-:Y:S02]  /*bd40*/  LOP3.LUT R91, R57, 0xff0000ff, RZ, 0xc0, !PT ;  /* 0xff0000ff395b7812 */ /* 0x000fe400078ec0ff */
[----:B------:R-:W-:Y:S01]  /*bd50*/  SHF.R.U32.HI R57, RZ, 0x10, R59 ;  /* 0x00000010ff397819 */ /* 0x000fe2000001163b */
[----:B------:R-:W-:Y:S01]  /*bd60*/  IMAD.SHL.U32 R154, R157, 0x100, RZ ;  /* 0x000001009d9a7824 */ /* 0x000fe200078e00ff */
[----:B------:R-:W-:-:S02]  /*bd70*/  SHF.R.U32.HI R155, RZ, 0x8, R45 ;  /* 0x00000008ff9b7819 */ /* 0x000fc4000001162d */
[----:B------:R-:W-:Y:S02]  /*bd80*/  SHF.R.U32.HI R59, RZ, 0x10, R45 ;  /* 0x00000010ff3b7819 */ /* 0x000fe4000001162d */
[----:B------:R-:W-:Y:S01]  /*bd90*/  SHF.R.U32.HI R45, RZ, 0x10, R47 ;  /* 0x00000010ff2d7819 */ /* 0x000fe2000001162f */
[----:B------:R-:W-:Y:S01]  /*bda0*/  IMAD.SHL.U32 R155, R155, 0x100, RZ ;  /* 0x000001009b9b7824 */ /* 0x000fe200078e00ff */
[----:B------:R-:W-:Y:S02]  /*bdb0*/  LOP3.LUT R47, R47, 0xff0000ff, RZ, 0xc0, !PT ;  /* 0xff0000ff2f2f7812 */ /* 0x000fe400078ec0ff */
[----:B------:R-:W-:Y:S01]  /*bdc0*/  LOP3.LUT R91, R91, 0xff00, R88, 0xf8, !PT ;  /* 0x0000ff005b5b7812 */ /* 0x000fe200078ef858 */
[----:B------:R-:W-:Y:S01]  /*bdd0*/  IMAD.U32 R88, R90, 0x10000, RZ ;  /* 0x000100005a587824 */ /* 0x000fe200078e00ff */
[----:B------:R-:W-:Y:S01]  /*bde0*/  LOP3.LUT R154, R47, 0xff00, R154, 0xf8, !PT ;  /* 0x0000ff002f9a7812 */ /* 0x000fe200078ef89a */
[----:B------:R-:W-:Y:S01]  /*bdf0*/  IMAD.U32 R45, R45, 0x10000, RZ ;  /* 0x000100002d2d7824 */ /* 0x000fe200078e00ff */
[----:B------:R-:W-:Y:S01]  /*be00*/  SHF.L.U32 R47, R57, 0x10, RZ ;  /* 0x00000010392f7819 */ /* 0x000fe200000006ff */
[----:B------:R-:W-:Y:S01]  /*be10*/  IMAD.U32 R57, R59, 0x10000, RZ ;  /* 0x000100003b397824 */ /* 0x000fe200078e00ff */
[----:B------:R-:W-:Y:S01]  /*be20*/  LOP3.LUT R158, R158, 0xff00, R155, 0xf8, !PT ;  /* 0x0000ff009e9e7812 */ /* 0x000fe200078ef89b */
[----:B------:R-:W-:Y:S01]  /*be30*/  HADD2.F32 R59, -RZ, R58.H1_H1 ;  /* 0x3000003aff3b7230 */ /* 0x000fe20000004100 */
[----:B------:R-:W-:Y:S01]  /*be40*/  LOP3.LUT R88, R91, 0xff0000, R88, 0xf8, !PT ;  /* 0x00ff00005b587812 */ /* 0x000fe200078ef858 */
[----:B------:R-:W-:Y:S01]  /*be50*/  HADD2.F32 R91, -RZ, R46.H1_H1 ;  /* 0x3000002eff5b7230 */ /* 0x000fe20000004100 */
[----:B------:R-:W-:-:S02]  /*be60*/  LOP3.LUT R57, R158, 0xff0000, R57, 0xf8, !PT ;  /* 0x00ff00009e397812 */ /* 0x000fc400078ef839 */
[----:B------:R-:W-:Y:S02]  /*be70*/  F2FP.F16.E4M3.UNPACK_B R46, R37 ;  /* 0x00000025ff2e723e */ /* 0x000fe400020006ff */
[----:B------:R-:W-:Y:S01]  /*be80*/  F2FP.F16.E4M3.UNPACK_B R44, R57 ;  /* 0x00000039ff2c723e */ /* 0x000fe200020006ff */
[-C--:B------:R-:W-:Y:S01]  /*be90*/  FMUL.FTZ R155, R52, R91.reuse ;  /* 0x0000005b349b7220 */ /* 0x080fe20000410000 */
[C---:B------:R-:W-:Y:S01]  /*bea0*/  FMUL.FTZ R91, R50.reuse, R91 ;  /* 0x0000005b325b7220 */ /* 0x040fe20000410000 */
[----:B------:R-:W-:Y:S01]  /*beb0*/  HADD2.F32 R49, -RZ, R46.H0_H0 ;  /* 0x2000002eff317230 */ /* 0x000fe20000004100 */
[----:B------:R-:W-:Y:S01]  /*bec0*/  F2FP.F16.E4M3.UNPACK_B R51, R88 ;  /* 0x00000058ff33723e */ /* 0x000fe200020006ff */
[----:B------:R-:W-:Y:S02]  /*bed0*/  HADD2.F32 R53, -RZ, R44.H0_H0 ;  /* 0x2000002cff357230 */ /* 0x000fe40000004100 */
[-C--:B------:R-:W-:Y:S01]  /*bee0*/  FFMA.FTZ R155, R50, R59.reuse, -R155 ;  /* 0x0000003b329b7223 */ /* 0x080fe2000001089b */
[----:B------:R-:W-:Y:S01]  /*bef0*/  FFMA.FTZ R91, R52, R59, R91 ;  /* 0x0000003b345b7223 */ /* 0x000fe2000001005b */
[----:B------:R-:W-:Y:S01]  /*bf00*/  HADD2.F32 R50, -RZ, R46.H1_H1 ;  /* 0x3000002eff327230 */ /* 0x000fe20000004100 */
[----:B------:R-:W-:Y:S01]  /*bf10*/  F2FP.F16.E4M3.UNPACK_B R57, R57.H1 ;  /* 0x00000039ff39723e */ /* 0x000fe200030006ff */
[----:B------:R-:W-:-:S02]  /*bf20*/  HADD2.F32 R52, -RZ, R51.H0_H0 ;  /* 0x20000033ff347230 */ /* 0x000fc40000004100 */
[CC--:B------:R-:W-:Y:S01]  /*bf30*/  FMUL.FTZ R55, R49.reuse, R53.reuse ;  /* 0x0000003531377220 */ /* 0x0c0fe20000410000 */
[C---:B------:R-:W-:Y:S01]  /*bf40*/  FMUL.FTZ R46, R42.reuse, R53 ;  /* 0x000000352a2e7220 */ /* 0x040fe20000410000 */
[----:B------:R-:W-:Y:S01]  /*bf50*/  HADD2.F32 R53, -RZ, R44.H1_H1 ;  /* 0x3000002cff357230 */ /* 0x000fe20000004100 */
[----:B------:R-:W-:Y:S01]  /*bf60*/  F2FP.F16.E4M3.UNPACK_B R88, R88.H1 ;  /* 0x00000058ff58723e */ /* 0x000fe200030006ff */
        /* <DEDUP_REMOVED lines=12> */
[----:B------:R-:W-:Y:S01]  /*c030*/  F2FP.SATFINITE.E4M3.F32.PACK_AB_MERGE_C R14, R155, R54, R14 ;  /* 0x000000369b0e723e */ /* 0x000fe2000480700e */
        /* <DEDUP_REMOVED lines=65> */
.L_x_2715:
[----:B------:R-:W-:Y:S05]  /*c450*/  BSYNC B2 ;  /* 0x0000000000027941 */ /* 0x000fea0003800000 */
.L_x_2714:
[----:B------:R-:W-:Y:S01]  /*c460*/  ISETP.GE.AND P2, PT, R48, R136, PT ;  /* 0x000000883000720c */ /* 0x000fe20003f46270 */
[----:B0-----:R0:W-:-:S12]  /*c470*/  ST.E.128 desc[UR52][R40.64], R12 ;  /* 0x0000000c28007985 */ /* 0x0011d8000c101d34 */
[----:B------:R-:W-:-:S04]  /*c480*/  @!P2 IADD3 R42, P5, R11, R48, RZ ;  /* 0x000000300b2aa210 */ /* 0x000fc80007fbe0ff */
[----:B------:R-:W-:-:S05]  /*c490*/  @!P2 LEA.HI.X.SX32 R43, R48, R153, 0x1, P5 ;  /* 0x00000099302ba211 */ /* 0x000fca00028f0eff */
[----:B---3--:R0:W-:Y:S04]  /*c4a0*/  @!P2 ST.E.128 desc[UR52][R42.64], R36 ;  /* 0x000000242a00a985 */ /* 0x0081e8000c101d34 */
.L_x_2705:
[----:B------:R-:W-:Y:S05]  /*c4b0*/  BSYNC B1 ;  /* 0x0000000000017941 */ /* 0x000fea0003800000 */
.L_x_2704:
[----:B------:R-:W-:-:S03]  /*c4c0*/  UMOV UR4, 0xffffffff ;  /* 0xffffffff00047882 */ /* 0x000fc60000000000 */
[----:B------:R-:W-:Y:S05]  /*c4d0*/  BRA.DIV UR4, `(.L_x_2716) ;  /* 0x0000023204747947 */ /* 0x000fea000b800000 */
[----:B-1----:R-:W1:Y:S04]  /*c4e0*/  SHFL.IDX PT, R119, R119, 0x1, 0x1e1f ;  /* 0x003e1f0077777f89 */ /* 0x002e6800000e0000 */
[----:B------:R0:W0:Y:S02]  /*c4f0*/  SHFL.IDX PT, R45, R120, 0x1, 0x1e1f ;  /* 0x003e1f00782d7f89 */ /* 0x00002400000e0000 */
.L_x_2998:
[----:B------:R-:W-:Y:S05]  /*c500*/  @P4 BRA `(.L_x_2673) ;  /* 0x0000003400344947 */ /* 0x000fea0003800000 */
[----:B------:R-:W-:Y:S01]  /*c510*/  ISETP.NE.AND P2, PT, R31, RZ, PT ;  /* 0x000000ff1f00720c */ /* 0x000fe20003f45270 */
[----:B------:R-:W-:-:S12]  /*c520*/  BSSY B1, `(.L_x_2717) ;  /* 0x00000f2000017945 */ /* 0x000fd80003800000 */
[----:B------:R-:W-:Y:S05]  /*c530*/  @!P2 BRA `(.L_x_2718) ;  /* 0x0000000c00c0a947 */ /* 0x000fea0003800000 */
[----:B----4-:R-:W-:Y:S01]  /*c540*/  SEL R11, R118, R145, !P0 ;  /* 0x00000091760b7207 */ /* 0x010fe20004000000 */
[----:B------:R-:W-:Y:S01]  /*c550*/  BSSY B2, `(.L_x_2719) ;  /* 0x00000ec000027945 */ /* 0x000fe20003800000 */
[----:B0-----:R-:W-:Y:S02]  /*c560*/  IADD3 R40, P2, R28, R45, RZ ;  /* 0x0000002d1c287210 */ /* 0x001fe40007f5e0ff */
[----:B------:R-:W-:Y:S02]  /*c570*/  SHF.R.S32.HI R12, RZ, 0x1f, R11 ;  /* 0x0000001fff0c7819 */ /* 0x000fe4000001140b */
[----:B-1----:R-:W-:Y:S02]  /*c580*/  IADD3.X R41, R119, R112, RZ, P2, !PT ;  /* 0x0000007077297210 */ /* 0x002fe400017fe4ff */
[----:B------:R-:W-:-:S04]  /*c590*/  LEA.HI R11, R12, R11, RZ, 0x5 ;  /* 0x0000000b0c0b7211 */ /* 0x000fc800078f28ff */
[----:B------:R-:W-:-:S04]  /*c5a0*/  LEA.HI.SX32 R11, R11, R116, 0x1b ;  /* 0x000000740b0b7211 */ /* 0x000fc800078fdaff */
[----:B------:R-:W-:Y:S01]  /*c5b0*/  SHF.R.S32.HI R14, RZ, 0x1f, R11 ;  /* 0x0000001fff0e7819 */ /* 0x000fe2000001140b */
[----:B------:R-:W-:-:S03]  /*c5c0*/  IMAD.SHL.U32 R12, R11, 0x10, RZ ;  /* 0x000000100b0c7824 */ /* 0x000fc600078e00ff */
[----:B------:R-:W-:Y:S02]  /*c5d0*/  LEA.HI R14, R14, R11, RZ, 0x2 ;  /* 0x0000000b0e0e7211 */ /* 0x000fe400078f10ff */
[----:B------:R-:W-:Y:S02]  /*c5e0*/  ISETP.GE.AND P2, PT, R12, R136, PT ;  /* 0x000000880c00720c */ /* 0x000fe40003f46270 */
[----:B------:R-:W-:Y:S02]  /*c5f0*/  SHF.R.S32.HI R14, RZ, 0x2, R14 ;  /* 0x00000002ff0e7819 */ /* 0x000fe4000001140e */
[----:B------:R-:W-:-:S04]  /*c600*/  LOP3.LUT R11, R210, 0x30, R12, 0xf8, !PT ;  /* 0x00000030d20b7812 */ /* 0x000fc800078ef80c */
[----:B------:R-:W-:-:S05]  /*c610*/  LOP3.LUT R11, R11, R4, RZ, 0x3c, !PT ;  /* 0x000000040b0b7212 */ /* 0x000fca00078e3cff */
[----:B------:R-:W-:-:S04]  /*c620*/  @!P2 IADD3 R42, P4, R12, R45, RZ ;  /* 0x0000002d0c2aa210 */ /* 0x000fc80007f9e0ff */
[----:B------:R-:W-:Y:S01]  /*c630*/  @!P2 LEA.HI.X.SX32 R43, R12, R119, 0x1, P4 ;  /* 0x000000770c2ba211 */ /* 0x000fe200020f0eff */
[----:B------:R-:W-:Y:S01]  /*c640*/  IMAD R12, R14, 0x2800, R211 ;  /* 0x000028000e0c7824 */ /* 0x000fe200078e02d3 */
[----:B------:R-:W-:-:S03]  /*c650*/  ISETP.GE.AND P4, PT, R16, R117, PT ;  /* 0x000000751000720c */ /* 0x000fc60003f86270 */
[----:B------:R-:W-:Y:S02]  /*c660*/  IMAD.IADD R12, R12, 0x1, R11 ;  /* 0x000000010c0c7824 */ /* 0x000fe400078e020b */
[C---:B------:R-:W-:Y:S02]  /*c670*/  IMAD R11, R19.reuse, 0x7800, R132 ;  /* 0x00007800130b7824 */ /* 0x040fe400078e0284 */
[----:B------:R-:W-:Y:S02]  /*c680*/  IMAD R13, R19, 0x7800, R12 ;  /* 0x00007800130d7824 */ /* 0x000fe400078e020c */
[C---:B------:R-:W-:Y:S02]  /*c690*/  IMAD.IADD R11, R18.reuse, 0x1, R11 ;  /* 0x00000001120b7824 */ /* 0x040fe400078e020b */
[----:B------:R-:W-:-:S03]  /*c6a0*/  IMAD.IADD R36, R18, 0x1, R13 ;  /* 0x0000000112247824 */ /* 0x000fc600078e020d */
[----:B------:R0:W1:Y:S04]  /*c6b0*/  LDS.128 R12, [R11+0x1a400] ;  /* 0x01a400000b0c7984 */ /* 0x0000680000000c00 */
[----:B------:R-:W4:Y:S01]  /*c6c0*/  LDS.128 R36, [R36+0x1a400] ;  /* 0x01a4000024247984 */ /* 0x000f220000000c00 */
[----:B------:R-:W-:Y:S05]  /*c6d0*/  @P4 BRA `(.L_x_2720) ;  /* 0x0000000c004c4947 */ /* 0x000fea0003800000 */
[----:B------:R-:W-:Y:S01]  /*c6e0*/  SHF.R.U32.HI R44, RZ, 0x8, R73 ;  /* 0x00000008ff2c7819 */ /* 0x000fe20000011649 */
[----:B----4-:R-:W-:Y:S01]  /*c6f0*/  IMAD.MOV.U32 R49, RZ, RZ, R36 ;  /* 0x000000ffff317224 */ /* 0x010fe200078e0024 */
[----:B-1----:R-:W-:Y:S02]  /*c700*/  MOV R48, R12 ;  /* 0x0000000c00307202 */ /* 0x002fe40000000f00 */
[----:B------:R-:W-:Y:S01]  /*c710*/  SHF.R.U32.HI R51, RZ, 0x8, R75 ;  /* 0x00000008ff337819 */ /* 0x000fe2000001164b */
[----:B------:R-:W-:Y:S01]  /*c720*/  IMAD.SHL.U32 R12, R44, 0x100, RZ ;  /* 0x000001002c0c7824 */ /* 0x000fe200078e00ff */
[----:B0-----:R-:W-:Y:S01]  /*c730*/  LOP3.LUT R11, R73, 0xff0000ff, RZ, 0xc0, !PT ;  /* 0xff0000ff490b7812 */ /* 0x001fe200078ec0ff */
[----:B------:R-:W-:Y:S01]  /*c740*/  IMAD.MOV.U32 R44, RZ, RZ, R14 ;  /* 0x000000ffff2c7224 */ /* 0x000fe200078e000e */
[----:B------:R-:W-:Y:S01]  /*c750*/  SHF.R.U32.HI R56, RZ, 0x10, R73 ;  /* 0x00000010ff387819 */ /* 0x000fe20000011649 */
[----:B------:R-:W-:Y:S01]  /*c760*/  IMAD.SHL.U32 R51, R51, 0x100, RZ ;  /* 0x0000010033337824 */ /* 0x000fe200078e00ff */
[----:B------:R-:W-:-:S02]  /*c770*/  SHF.R.U32.HI R53, RZ, 0x8, R61 ;  /* 0x00000008ff357819 */ /* 0x000fc4000001163d */
[----:B------:R-:W-:Y:S02]  /*c780*/  SHF.R.U32.HI R54, RZ, 0x10, R75 ;  /* 0x00000010ff367819 */ /* 0x000fe4000001164b */
[----:B------:R-:W-:Y:S01]  /*c790*/  SHF.R.U32.HI R55, RZ, 0x8, R63 ;  /* 0x00000008ff377819 */ /* 0x000fe2000001163f */
[----:B------:R-:W-:Y:S01]  /*c7a0*/  IMAD.SHL.U32 R53, R53, 0x100, RZ ;  /* 0x0000010035357824 */ /* 0x000fe200078e00ff */
[----:B------:R-:W-:Y:S02]  /*c7b0*/  LOP3.LUT R11, R11, 0xff00, R12, 0xf8, !PT ;  /* 0x0000ff000b0b7812 */ /* 0x000fe400078ef80c */
[----:B------:R-:W-:Y:S01]  /*c7c0*/  SHF.L.U32 R14, R56, 0x10, RZ ;  /* 0x00000010380e7819 */ /* 0x000fe200000006ff */
[----:B------:R-:W-:Y:S01]  /*c7d0*/  IMAD.SHL.U32 R55, R55, 0x100, RZ ;  /* 0x0000010037377824 */ /* 0x000fe200078e00ff */
[----:B------:R-:W-:Y:S02]  /*c7e0*/  LOP3.LUT R46, R75, 0xff0000ff, RZ, 0xc0, !PT ;  /* 0xff0000ff4b2e7812 */ /* 0x000fe400078ec0ff */
[----:B------:R-:W-:-:S02]  /*c7f0*/  LOP3.LUT R50, R61, 0xff0000ff, RZ, 0xc0, !PT ;  /* 0xff0000ff3d327812 */ /* 0x000fc400078ec0ff */
[----:B------:R-:W-:Y:S01]  /*c800*/  LOP3.LUT R14, R11, 0xff0000, R14, 0xf8, !PT ;  /* 0x00ff00000b0e7812 */ /* 0x000fe200078ef80e */
[----:B------:R-:W-:Y:S01]  /*c810*/  IMAD.U32 R11, R54, 0x10000, RZ ;  /* 0x00010000360b7824 */ /* 0x000fe200078e00ff */
[----:B------:R-:W-:Y:S02]  /*c820*/  LOP3.LUT R46, R46, 0xff00, R51, 0xf8, !PT ;  /* 0x0000ff002e2e7812 */ /* 0x000fe400078ef833 */
[----:B------:R-:W-:Y:S02]  /*c830*/  LOP3.LUT R52, R63, 0xff0000ff, RZ, 0xc0, !PT ;  /* 0xff0000ff3f347812 */ /* 0x000fe400078ec0ff */
[----:B------:R-:W-:Y:S02]  /*c840*/  LOP3.LUT R36, R50, 0xff00, R53, 0xf8, !PT ;  /* 0x0000ff0032247812 */ /* 0x000fe400078ef835 */
[----:B------:R-:W-:Y:S02]  /*c850*/  F2FP.F16.E4M3.UNPACK_B R54, R146.H1 ;  /* 0x00000092ff36723e */ /* 0x000fe400030006ff */
[----:B------:R-:W-:-:S02]  /*c860*/  F2FP.F16.E4M3.UNPACK_B R51, R49.H1 ;  /* 0x00000031ff33723e */ /* 0x000fc400030006ff */
[----:B------:R-:W-:Y:S02]  /*c870*/  F2FP.F16.E4M3.UNPACK_B R50, R48.H1 ;  /* 0x00000030ff32723e */ /* 0x000fe400030006ff */
[----:B------:R-:W-:Y:S01]  /*c880*/  LOP3.LUT R12, R52, 0xff00, R55, 0xf8, !PT ;  /* 0x0000ff00340c7812 */ /* 0x000fe200078ef837 */
[----:B------:R-:W-:Y:S01]  /*c890*/  HADD2.F32 R55, -RZ, R54.H0_H0 ;  /* 0x20000036ff377230 */ /* 0x000fe20000004100 */
[----:B------:R-:W-:Y:S01]  /*c8a0*/  LOP3.LUT R11, R46, 0xff0000, R11, 0xf8, !PT ;  /* 0x00ff00002e0b7812 */ /* 0x000fe200078ef80b */
[----:B------:R-:W-:Y:S01]  /*c8b0*/  HADD2.F32 R46, -RZ, R51.H0_H0 ;  /* 0x20000033ff2e7230 */ /* 0x000fe20000004100 */
[----:B------:R-:W-:Y:S01]  /*c8c0*/  MOV R47, R38 ;  /* 0x00000026002f7202 */ /* 0x000fe20000000f00 */
[----:B------:R-:W-:Y:S01]  /*c8d0*/  HADD2.F32 R38, -RZ, R50.H0_H0 ;  /* 0x20000032ff267230 */ /* 0x000fe20000004100 */
[----:B------:R-:W-:Y:S01]  /*c8e0*/  F2FP.F16.E4M3.UNPACK_B R52, R148.H1 ;  /* 0x00000094ff34723e */ /* 0x000fe200030006ff */
[----:B------:R-:W-:Y:S01]  /*c8f0*/  HADD2.F32 R54, -RZ, R54.H1_H1 ;  /* 0x30000036ff367230 */ /* 0x000fe20000004100 */
[----:B------:R-:W-:Y:S01]  /*c900*/  SHF.R.U32.HI R57, RZ, 0x10, R61 ;  /* 0x00000010ff397819 */ /* 0x000fe2000001163d */
[----:B------:R-:W-:Y:S01]  /*c910*/  FMUL.FTZ R61, R46, R55 ;  /* 0x000000372e3d7220 */ /* 0x000fe20000410000 */
[----:B------:R-:W-:Y:S01]  /*c920*/  SHF.R.U32.HI R59, RZ, 0x10, R63 ;  /* 0x00000010ff3b7819 */ /* 0x000fe2000001163f */
[----:B------:R-:W-:-:S02]  /*c930*/  HADD2.F32 R53, -RZ, R52.H0_H0 ;  /* 0x20000034ff357230 */ /* 0x000fc40000004100 */
        /* <DEDUP_REMOVED lines=10> */
[----:B------:R-:W-:Y:S01]  /*c9e0*/  IMAD.U32 R57, R57, 0x10000, RZ ;  /* 0x0001000039397824 */ /* 0x000fe200078e00ff */
[----:B------:R-:W-:Y:S01]  /*c9f0*/  LOP3.LUT R12, R12, 0xff0000, R59, 0xf8, !PT ;  /* 0x00ff00000c0c7812 */ /* 0x000fe200078ef83b */
[-C--:B------:R-:W-:Y:S01]  /*ca00*/  FMUL.FTZ R49, R51, R54.reuse ;  /* 0x0000003633317220 */ /* 0x080fe20000410000 */
[----:B------:R-:W-:Y:S01]  /*ca10*/  FMUL.FTZ R56, R50, R54 ;  /* 0x0000003632387220 */ /* 0x000fe20000410000 */
[----:B------:R-:W-:Y:S01]  /*ca20*/  F2FP.F16.E4M3.UNPACK_B R148, R148 ;  /* 0x00000094ff94723e */ /* 0x000fe200020006ff */
[----:B------:R-:W-:Y:S01]  /*ca30*/  HADD2.F32 R59, -RZ, R146.H0_H0 ;  /* 0x20000092ff3b7230 */ /* 0x000fe20000004100 */
[----:B------:R-:W-:Y:S01]  /*ca40*/  LOP3.LUT R36, R36, 0xff0000, R57, 0xf8, !PT ;  /* 0x00ff000024247812 */ /* 0x000fe200078ef839 */
[----:B------:R-:W-:-:S02]  /*ca50*/  HADD2.F32 R54, -RZ, R53.H0_H0 ;  /* 0x20000035ff367230 */ /* 0x000fc40000004100 */
[-C--:B------:R-:W-:Y:S01]  /*ca60*/  FFMA.FTZ R49, R50, R55.reuse, -R49 ;  /* 0x0000003732317223 */ /* 0x080fe20000010831 */
[----:B------:R-:W-:Y:S02]  /*ca70*/  HADD2.F32 R48, -RZ, R52.H0_H0 ;  /* 0x20000034ff307230 */ /* 0x000fe40000004100 */
        /* <DEDUP_REMOVED lines=17> */
[-C--:B------:R-:W-:Y:S01]  /*cb90*/  F2FP.F16.E4M3.UNPACK_B R52, R44.reuse.H1 ;  /* 0x0000002cff34723e */ /* 0x080fe200030006ff */
[----:B------:R-:W-:Y:S01]  /*cba0*/  HADD2.F32 R57, -RZ, R56.H0_H0 ;  /* 0x20000038ff397230 */ /* 0x000fe20000004100 */
[----:B------:R-:W-:Y:S01]  /*cbb0*/  F2FP.F16.E4M3.UNPACK_B R147, R147 ;  /* 0x00000093ff93723e */ /* 0x000fe200020006ff */
[----:B------:R-:W-:Y:S01]  /*cbc0*/  HADD2.F32 R63, -RZ, R54.H1_H1 ;  /* 0x30000036ff3f7230 */ /* 0x000fe20000004100 */
[----:B------:R-:W-:Y:S01]  /*cbd0*/  F2FP.F16.E4M3.UNPACK_B R44, R44 ;  /* 0x0000002cff2c723e */ /* 0x000fe200020006ff */
[----:B------:R-:W-:-:S02]  /*cbe0*/  HADD2.F32 R54, -RZ, R52.H0_H0 ;  /* 0x20000034ff367230 */ /* 0x000fc40000004100 */
[----:B------:R-:W-:Y:S01]  /*cbf0*/  FMUL.FTZ R73, R57, R61 ;  /* 0x0000003d39497220 */ /* 0x000fe20000410000 */
[--C-:B------:R-:W-:Y:S01]  /*cc00*/  HADD2.F32 R60, -RZ, R59.reuse.H0_H0 ;  /* 0x2000003bff3c7230 */ /* 0x100fe20000004100 */
[----:B------:R-:W-:Y:S01]  /*cc10*/  F2FP.F16.E4M3.UNPACK_B R149, R149 ;  /* 0x00000095ff95723e */ /* 0x000fe200020006ff */
[----:B------:R-:W-:Y:S02]  /*cc20*/  HADD2.F32 R58, -RZ, R56.H1_H1 ;  /* 0x30000038ff3a7230 */ /* 0x000fe40000004100 */
[C---:B------:R-:W-:Y:S01]  /*cc30*/  FMUL.FTZ R62, R54.reuse, R61 ;  /* 0x0000003d363e7220 */ /* 0x040fe20000410000 */
[----:B------:R-:W-:Y:S02]  /*cc40*/  HADD2.F32 R56, -RZ, R52.H1_H1 ;  /* 0x30000034ff387230 */ /* 0x000fe40000004100 */
[----:B------:R-:W-:Y:S01]  /*cc50*/  FFMA.FTZ R52, R54, R60, -R73 ;  /* 0x0000003c36347223 */ /* 0x000fe20000010849 */
[----:B------:R-:W-:Y:S02]  /*cc60*/  HADD2.F32 R59, -RZ, R59.H1_H1 ;  /* 0x3000003bff3b7230 */ /* 0x000fe40000004100 */
[----:B------:R-:W-:Y:S01]  /*cc70*/  FMUL.FTZ R61, R58, R63 ;  /* 0x0000003f3a3d7220 */ /* 0x000fe20000410000 */
[----:B------:R-:W-:Y:S01]  /*cc80*/  F2FP.F16.E4M3.UNPACK_B R54, R47 ;  /* 0x0000002fff36723e */ /* 0x000fe200020006ff */
[----:B------:R-:W-:Y:S01]  /*cc90*/  FMUL.FTZ R73, R56, R63 ;  /* 0x0000003f38497220 */ /* 0x000fe20000410000 */
[----:B------:R-:W-:-:S02]  /*cca0*/  HADD2.F32 R47, -RZ, R44.H0_H0 ;  /* 0x2000002cff2f7230 */ /* 0x000fc40000004100 */
[-C--:B------:R-:W-:Y:S01]  /*ccb0*/  FFMA.FTZ R63, R56, R59.reuse, -R61 ;  /* 0x0000003b383f7223 */ /* 0x080fe2000001083d */
[----:B------:R-:W-:Y:S02]  /*ccc0*/  HADD2.F32 R44, -RZ, R44.H1_H1 ;  /* 0x3000002cff2c7230 */ /* 0x000fe40000004100 */
[----:B------:R-:W-:Y:S01]  /*ccd0*/  FFMA.FTZ R73, R58, R59, R73 ;  /* 0x0000003b3a497223 */ /* 0x000fe20000010049 */
[--C-:B------:R-:W-:Y:S02]  /*cce0*/  HADD2.F32 R58, -RZ, R147.reuse.H0_H0 ;  /* 0x20000093ff3a7230 */ /* 0x100fe40000004100 */
[----:B------:R-:W-:Y:S01]  /*ccf0*/  FFMA.FTZ R62, R57, R60, R62 ;  /* 0x0000003c393e7223 */ /* 0x000fe2000001003e */
[----:B------:R-:W-:Y:S02]  /*cd00*/  HADD2.F32 R56, -RZ, R54.H0_H0 ;  /* 0x20000036ff387230 */ /* 0x000fe40000004100 */
[----:B------:R-:W-:Y:S01]  /*cd10*/  FFMA.FTZ R55, R55, R148, R146 ;  /* 0x0000009437377223 */ /* 0x000fe20000010092 */
[----:B------:R-:W-:-:S02]  /*cd20*/  HADD2.F32 R147, -RZ, R147.H1_H1 ;  /* 0x30000093ff937230 */ /* 0x000fc40000004100 */
[-C--:B------:R-:W-:Y:S01]  /*cd30*/  FMUL.FTZ R59, R47, R58.reuse ;  /* 0x0000003a2f3b7220 */ /* 0x080fe20000410000 */
[----:B------:R-:W-:Y:S02]  /*cd40*/  HADD2.F32 R54, -RZ, R54.H1_H1 ;  /* 0x30000036ff367230 */ /* 0x000fe40000004100 */
[----:B------:R-:W-:Y:S01]  /*cd50*/  FMUL.FTZ R60, R56, R58 ;  /* 0x0000003a383c7220 */ /* 0x000fe20000410000 */
[--C-:B------:R-:W-:Y:S01]  /*cd60*/  HADD2.F32 R57, -RZ, R149.reuse.H0_H0 ;  /* 0x20000095ff397230 */ /* 0x100fe20000004100 */
[----:B------:R-:W-:Y:S01]  /*cd70*/  F2FP.SATFINITE.E4M3.F32.PACK_AB_MERGE_C R46, R51, R46, RZ ;  /* 0x0000002e332e723e */ /* 0x000fe200048070ff */
[----:B------:R-:W-:Y:S02]  /*cd80*/  HADD2.F32 R149, -RZ, R149.H1_H1 ;  /* 0x30000095ff957230 */ /* 0x000fe40000004100 */
[-C--:B------:R-:W-:Y:S01]  /*cd90*/  FMUL.FTZ R61, R54, R147.reuse ;  /* 0x00000093363d7220 */ /* 0x080fe20000410000 */
[----:B------:R-:W-:Y:S01]  /*cda0*/  FMUL.FTZ R147, R44, R147 ;  /* 0x000000932c937220 */ /* 0x000fe20000410000 */
[----:B------:R-:W-:Y:S01]  /*cdb0*/  FFMA.FTZ R59, R56, R57, R59 ;  /* 0x00000039383b7223 */ /* 0x000fe2000001003b */
[----:B------:R-:W-:Y:S01]  /*cdc0*/  F2FP.SATFINITE.E4M3.F32.PACK_AB_MERGE_C R38, R49, R38, RZ ;  /* 0x000000263126723e */ /* 0x000fe200048070ff */
[-C--:B------:R-:W-:Y:S01]  /*cdd0*/  FFMA.FTZ R61, R44, R149.reuse, -R61 ;  /* 0x000000952c3d7223 */ /* 0x080fe2000001083d */
[----:B------:R-:W-:Y:S01]  /*cde0*/  FFMA.FTZ R56, R54, R149, R147 ;  /* 0x0000009536387223 */ /* 0x000fe20000010093 */
[----:B------:R-:W-:Y:S01]  /*cdf0*/  F2FP.F16.E4M3.UNPACK_B R51, R37 ;  /* 0x00000025ff33723e */ /* 0x000fe200020006ff */
[----:B------:R-:W-:Y:S01]  /*ce00*/  FFMA.FTZ R60, R47, R57, -R60 ;  /* 0x000000392f3c7223 */ /* 0x000fe2000001083c */
[----:B------:R-:W-:-:S02]  /*ce10*/  F2FP.F16.E4M3.UNPACK_B R54, R36 ;  /* 0x00000024ff36723e */ /* 0x000fc400020006ff */
[----:B------:R-:W-:Y:S02]  /*ce20*/  F2FP.F16.E4M3.UNPACK_B R49, R13 ;  /* 0x0000000dff31723e */ /* 0x000fe400020006ff */
[----:B------:R-:W-:Y:S01]  /*ce30*/  F2FP.SATFINITE.E4M3.F32.PACK_AB_MERGE_C R44, R63, R52, RZ ;  /* 0x000000343f2c723e */ /* 0x000fe200048070ff */
[--C-:B------:R-:W-:Y:S01]  /*ce40*/  HADD2.F32 R57, -RZ, R54.reuse.H0_H0 ;  /* 0x20000036ff397230 */ /* 0x100fe20000004100 */
[----:B------:R-:W-:Y:S01]  /*ce50*/  F2FP.SATFINITE.E4M3.F32.PACK_AB_MERGE_C R46, R55, R50, R46 ;  /* 0x00000032372e723e */ /* 0x000fe2000480702e */
[----:B------:R-:W-:Y:S01]  /*ce60*/  HADD2.F32 R50, -RZ, R51.H0_H0 ;  /* 0x20000033ff327230 */ /* 0x000fe20000004100 */
[----:B------:R-:W-:Y:S02]  /*ce70*/  F2FP.SATFINITE.E4M3.F32.PACK_AB_MERGE_C R62, R73, R62, RZ ;  /* 0x0000003e493e723e */ /* 0x000fe400048070ff */
        /* <DEDUP_REMOVED lines=22> */
[----:B------:R-:W-:Y:S01]  /*cfe0*/  F2FP.F16.E4M3.UNPACK_B R59, R12 ;  /* 0x0000000cff3b723e */ /* 0x000fe200020006ff */
[----:B------:R-:W-:Y:S01]  /*cff0*/  HADD2.F32 R54, -RZ, R55.H0_H0 ;  /* 0x20000037ff367230 */ /* 0x000fe20000004100 */
[----:B------:R-:W-:Y:S01]  /*d000*/  F2FP.SATFINITE.E4M3.F32.PACK_AB_MERGE_C R44, R61, R60, R44 ;  /* 0x0000003c3d2c723e */ /* 0x000fe2000480702c */
[----:B------:R-:W-:Y:S01]  /*d010*/  HADD2.F32 R37, -RZ, R50.H0_H0 ;  /* 0x20000032ff257230 */ /* 0x000fe20000004100 */
[----:B------:R-:W-:Y:S01]  /*d020*/  F2FP.F16.E4M3.UNPACK_B R61, R12.H1 ;  /* 0x0000000cff3d723e */ /* 0x000fe200030006ff */
[----:B------:R-:W-:-:S02]  /*d030*/  HADD2.F32 R53, -RZ, R52.H1_H1 ;  /* 0x30000034ff357230 */ /* 0x000fc40000004100 */
[-C--:B------:R-:W-:Y:S01]  /*d040*/  FMUL.FTZ R58, R51, R54.reuse ;  /* 0x00000036333a7220 */ /* 0x080fe20000410000 */
[----:B------:R-:W-:Y:S02]  /*d050*/  HADD2.F32 R56, -RZ, R55.H1_H1 ;  /* 0x30000037ff387230 */ /* 0x000fe40000004100 */
[----:B------:R-:W-:Y:S01]  /*d060*/  FMUL.FTZ R54, R37, R54 ;  /* 0x0000003625367220 */ /* 0x000fe20000410000 */
[----:B------:R-:W-:Y:S01]  /*d070*/  HADD2.F32 R50, -RZ, R50.H1_H1 ;  /* 0x30000032ff327230 */ /* 0x000fe20000004100 */
[----:B------:R-:W-:Y:S01]  /*d080*/  F2FP.F16.E4M3.UNPACK_B R12, R11 ;  /* 0x0000000bff0c723e */ /* 0x000fe200020006ff */
        /* <DEDUP_REMOVED lines=56> */
.L_x_2720:
[----:B------:R-:W-:Y:S05]  /*d410*/  BSYNC B2 ;  /* 0x0000000000027941 */ /* 0x000fea0003800000 */
.L_x_2719:
[----:B-1----:R1:W-:Y:S04]  /*d420*/  ST.E.128 desc[UR52][R40.64], R12 ;  /* 0x0000000c28007985 */ /* 0x0023e8000c101d34 */
[----:B----4-:R1:W-:Y:S02]  /*d430*/  @!P2 ST.E.128 desc[UR52][R42.64], R36 ;  /* 0x000000242a00a985 */ /* 0x0103e4000c101d34 */
.L_x_2718:
[----:B------:R-:W-:Y:S05]  /*d440*/  BSYNC B1 ;  /* 0x0000000000017941 */ /* 0x000fea0003800000 */
.L_x_2717:
[----:B------:R-:W-:Y:S01]  /*d450*/  ISETP.NE.AND P2, PT, R32, RZ, PT ;  /* 0x000000ff2000720c */ /* 0x000fe20003f45270 */
[----:B------:R-:W-:-:S12]  /*d460*/  BSSY B1, `(.L_x_2721) ;  /* 0x00000f1000017945 */ /* 0x000fd80003800000 */
[----:B------:R-:W-:Y:S05]  /*d470*/  @!P2 BRA `(.L_x_2722) ;  /* 0x0000000c00bca947 */ /* 0x000fea0003800000 */
[----:B0---4-:R-:W-:Y:S01]  /*d480*/  SEL R11, R118, R145, !P3 ;  /* 0x00000091760b7207 */ /* 0x011fe20005800000 */
[----:B------:R-:W-:Y:S01]  /*d490*/  BSSY B2, `(.L_x_2723) ;  /* 0x00000eb000027945 */ /* 0x000fe20003800000 */
[----:B-1----:R-:W-:Y:S02]  /*d4a0*/  IADD3 R40, P2, R29, R45, RZ ;  /* 0x0000002d1d287210 */ /* 0x002fe40007f5e0ff */
[----:B------:R-:W-:Y:S02]  /*d4b0*/  SHF.R.S32.HI R12, RZ, 0x1f, R11 ;  /* 0x0000001fff0c7819 */ /* 0x000fe4000001140b */
[----:B------:R-:W-:Y:S02]  /*d4c0*/  IADD3.X R41, R119, R111, RZ, P2, !PT ;  /* 0x0000006f77297210 */ /* 0x000fe400017fe4ff */
        /* <DEDUP_REMOVED lines=21> */
[--C-:B0-----:R-:W-:Y:S01]  /*d620*/  SHF.R.U32.HI R11, RZ, 0x8, R77.reuse ;  /* 0x00000008ff0b7819 */ /* 0x101fe2000001164d */
[----:B----4-:R-:W-:Y:S01]  /*d630*/  IMAD.MOV.U32 R50, RZ, RZ, R36 ;  /* 0x000000ffff327224 */ /* 0x010fe200078e0024 */
[----:B------:R-:W-:Y:S01]  /*d640*/  SHF.R.U32.HI R55, RZ, 0x10, R77 ;  /* 0x00000010ff377819 */ /* 0x000fe2000001164d */
[----:B-1----:R-:W-:Y:S01]  /*d650*/  IMAD.MOV.U32 R44, RZ, RZ, R14 ;  /* 0x000000ffff2c7224 */ /* 0x002fe200078e000e */
[----:B------:R-:W-:Y:S01]  /*d660*/  LOP3.LUT R46, R77, 0xff0000ff, RZ, 0xc0, !PT ;  /* 0xff0000ff4d2e7812 */ /* 0x000fe200078ec0ff */
[----:B------:R-:W-:Y:S01]  /*d670*/  IMAD.SHL.U32 R11, R11, 0x100, RZ ;  /* 0x000001000b0b7824 */ /* 0x000fe200078e00ff */
[----:B------:R-:W-:Y:S01]  /*d680*/  SHF.R.U32.HI R53, RZ, 0x8, R65 ;  /* 0x00000008ff357819 */ /* 0x000fe20000011641 */
[----:B------:R-:W-:Y:S01]  /*d690*/  IMAD.U32 R14, R55, 0x10000, RZ ;  /* 0x00010000370e7824 */ /* 0x000fe200078e00ff */
[----:B------:R-:W-:Y:S02]  /*d6a0*/  SHF.R.U32.HI R52, RZ, 0x8, R67 ;  /* 0x00000008ff347819 */ /* 0x000fe40000011643 */
[----:B------:R-:W-:Y:S01]  /*d6b0*/  SHF.R.U32.HI R54, RZ, 0x8, R79 ;  /* 0x00000008ff367819 */ /* 0x000fe2000001164f */
[----:B------:R-:W-:Y:S01]  /*d6c0*/  IMAD.SHL.U32 R36, R53, 0x100, RZ ;  /* 0x0000010035247824 */ /* 0x000fe200078e00ff */
[----:B------:R-:W-:Y:S01]  /*d6d0*/  LOP3.LUT R11, R46, 0xff00, R11, 0xf8, !PT ;  /* 0x0000ff002e0b7812 */ /* 0x000fe200078ef80b */
[----:B------:R-:W-:Y:S01]  /*d6e0*/  IMAD.SHL.U32 R46, R52, 0x100, RZ ;  /* 0x00000100342e7824 */ /* 0x000fe200078e00ff */
[----:B------:R-:W-:-:S02]  /*d6f0*/  LOP3.LUT R49, R65, 0xff0000ff, RZ, 0xc0, !PT ;  /* 0xff0000ff41317812 */ /* 0x000fc400078ec0ff */
[----:B------:R-:W-:Y:S02]  /*d700*/  LOP3.LUT R51, R67, 0xff0000ff, RZ, 0xc0, !PT ;  /* 0xff0000ff43337812 */ /* 0x000fe400078ec0ff */
[----:B------:R-:W-:Y:S02]  /*d710*/  MOV R48, R12 ;  /* 0x0000000c00307202 */ /* 0x000fe40000000f00 */
[----:B------:R-:W-:Y:S02]  /*d720*/  SHF.R.U32.HI R59, RZ, 0x10, R79 ;  /* 0x00000010ff3b7819 */ /* 0x000fe4000001164f */
[----:B------:R-:W-:Y:S02]  /*d730*/  LOP3.LUT R47, R79, 0xff0000ff, RZ, 0xc0, !PT ;  /* 0xff0000ff4f2f7812 */ /* 0x000fe400078ec0ff */
[----:B------:R-:W-:Y:S02]  /*d740*/  SHF.L.U32 R12, R54, 0x8, RZ ;  /* 0x00000008360c7819 */ /* 0x000fe400000006ff */
[----:B------:R-:W-:-:S02]  /*d750*/  LOP3.LUT R55, R49, 0xff00, R36, 0xf8, !PT ;  /* 0x0000ff0031377812 */ /* 0x000fc400078ef824 */
[----:B------:R-:W-:Y:S02]  /*d760*/  LOP3.LUT R57, R51, 0xff00, R46, 0xf8, !PT ;  /* 0x0000ff0033397812 */ /* 0x000fe400078ef82e */
[----:B------:R-:W-:Y:S02]  /*d770*/  LOP3.LUT R14, R11, 0xff0000, R14, 0xf8, !PT ;  /* 0x00ff00000b0e7812 */ /* 0x000fe400078ef80e */
[----:B------:R-:W-:Y:S02]  /*d780*/  LOP3.LUT R12, R47, 0xff00, R12, 0xf8, !PT ;  /* 0x0000ff002f0c7812 */ /* 0x000fe400078ef80c */
[----:B------:R-:W-:Y:S02]  /*d790*/  SHF.L.U32 R11, R59, 0x10, RZ ;  /* 0x000000103b0b7819 */ /* 0x000fe400000006ff */
[----:B------:R-:W-:Y:S02]  /*d7a0*/  F2FP.F16.E4M3.UNPACK_B R54, R141.H1 ;  /* 0x0000008dff36723e */ /* 0x000fe400030006ff */
[----:B------:R-:W-:-:S02]  /*d7b0*/  F2FP.F16.E4M3.UNPACK_B R51, R50.H1 ;  /* 0x00000032ff33723e */ /* 0x000fc400030006ff */
        /* <DEDUP_REMOVED lines=8> */
[----:B------:R-:W-:Y:S02]  /*d840*/  IMAD.U32 R36, R58, 0x10000, RZ ;  /* 0x000100003a247824 */ /* 0x000fe400078e00ff */
[----:B------:R-:W-:Y:S01]  /*d850*/  FMUL.FTZ R59, R47, R12 ;  /* 0x0000000c2f3b7220 */ /* 0x000fe20000410000 */
[----:B------:R-:W-:-:S02]  /*d860*/  HADD2.F32 R53, -RZ, R52.H0_H0 ;  /* 0x20000034ff357230 */ /* 0x000fc40000004100 */
[----:B------:R-:W-:Y:S01]  /*d870*/  FMUL.FTZ R58, R46, R12 ;  /* 0x0000000c2e3a7220 */ /* 0x000fe20000410000 */
[----:B------:R-:W-:Y:S01]  /*d880*/  IMAD.U32 R56, R56, 0x10000, RZ ;  /* 0x0001000038387824 */ /* 0x000fe200078e00ff */
[----:B------:R-:W-:Y:S01]  /*d890*/  LOP3.LUT R36, R55, 0xff0000, R36, 0xf8, !PT ;  /* 0x00ff000037247812 */ /* 0x000fe200078ef824 */
[----:B------:R-:W-:Y:S02]  /*d8a0*/  HADD2.F32 R49, -RZ, R49.H1_H1 ;  /* 0x30000031ff317230 */ /* 0x000fe40000004100 */
[-C--:B------:R-:W-:Y:S01]  /*d8b0*/  FFMA.FTZ R46, R46, R53.reuse, -R59 ;  /* 0x000000352e2e7223 */ /* 0x080fe2000001083b */
[----:B------:R-:W-:Y:S01]  /*d8c0*/  FFMA.FTZ R47, R47, R53, R58 ;  /* 0x000000352f2f7223 */ /* 0x000fe2000001003a */
[----:B------:R-:W-:Y:S01]  /*d8d0*/  HADD2.F32 R53, -RZ, R54.H1_H1 ;  /* 0x30000036ff357230 */ /* 0x000fe20000004100 */
[----:B------:R-:W-:Y:S01]  /*d8e0*/  F2FP.F16.E4M3.UNPACK_B R141, R141 ;  /* 0x0000008dff8d723e */ /* 0x000fe200020006ff */
[----:B------:R-:W-:Y:S01]  /*d8f0*/  HADD2.F32 R54, -RZ, R51.H1_H1 ;  /* 0x30000033ff367230 */ /* 0x000fe20000004100 */
[----:B------:R-:W-:Y:S01]  /*d900*/  F2FP.F16.E4M3.UNPACK_B R51, R50 ;  /* 0x00000032ff33723e */ /* 0x000fe200020006ff */
[----:B------:R-:W-:Y:S01]  /*d910*/  HADD2.F32 R55, -RZ, R52.H1_H1 ;  /* 0x30000034ff377230 */ /* 0x000fe20000004100 */
[----:B------:R-:W-:-:S02]  /*d920*/  F2FP.F16.E4M3.UNPACK_B R52, R48 ;  /* 0x00000030ff34723e */ /* 0x000fc400020006ff */
[----:B------:R-:W-:Y:S01]  /*d930*/  LOP3.LUT R12, R57, 0xff0000, R56, 0xf8, !PT ;  /* 0x00ff0000390c7812 */ /* 0x000fe200078ef838 */
[CC--:B------:R-:W-:Y:S01]  /*d940*/  FMUL.FTZ R48, R54.reuse, R53.reuse ;  /* 0x0000003536307220 */ /* 0x0c0fe20000410000 */
[C---:B------:R-:W-:Y:S01]  /*d950*/  FMUL.FTZ R57, R49.reuse, R53 ;  /* 0x0000003531397220 */ /* 0x040fe20000410000 */
[----:B------:R-:W-:Y:S01]  /*d960*/  F2FP.F16.E4M3.UNPACK_B R143, R143 ;  /* 0x0000008fff8f723e */ /* 0x000fe200020006ff */
[----:B------:R-:W-:Y:S02]  /*d970*/  HADD2.F32 R56, -RZ, R141.H0_H0 ;  /* 0x2000008dff387230 */ /* 0x000fe40000004100 */
[-C--:B------:R-:W-:Y:S01]  /*d980*/  FFMA.FTZ R49, R49, R55.reuse, -R48 ;  /* 0x0000003731317223 */ /* 0x080fe20000010830 */
[----:B------:R-:W-:Y:S02]  /*d990*/  HADD2.F32 R53, -RZ, R51.H0_H0 ;  /* 0x20000033ff357230 */ /* 0x000fe40000004100 */
[----:B------:R-:W-:Y:S01]  /*d9a0*/  FFMA.FTZ R48, R54, R55, R57 ;  /* 0x0000003736307223 */ /* 0x000fe20000010039 */
        /* <DEDUP_REMOVED lines=10> */
[----:B------:R-:W-:-:S02]  /*da50*/  HADD2.F32 R143, -RZ, R143.H1_H1 ;  /* 0x3000008fff8f7230 */ /* 0x000fc40000004100 */
[-C--:B------:R-:W-:Y:S01]  /*da60*/  FMUL.FTZ R53, R54, R141.reuse ;  /* 0x0000008d36357220 */ /* 0x080fe20000410000 */
[----:B------:R-:W-:Y:S01]  /*da70*/  F2FP.F16.E4M3.UNPACK_B R55, R38.H1 ;  /* 0x00000026ff37723e */ /* 0x000fe200030006ff */
[C---:B------:R-:W-:Y:S01]  /*da80*/  FMUL.FTZ R141, R52.reuse, R141 ;  /* 0x0000008d348d7220 */ /* 0x040fe20000410000 */
[----:B------:R-:W-:Y:S01]  /*da90*/  F2FP.F16.E4M3.UNPACK_B R57, R144.H1 ;  /* 0x00000090ff39723e */ /* 0x000fe200030006ff */
[-C--:B------:R-:W-:Y:S01]  /*daa0*/  FFMA.FTZ R53, R52, R143.reuse, -R53 ;  /* 0x0000008f34357223 */ /* 0x080fe20000010835 */
[----:B------:R-:W-:Y:S01]  /*dab0*/  F2FP.F16.E4M3.UNPACK_B R52, R44.H1 ;  /* 0x0000002cff34723e */ /* 0x000fe200030006ff */
[----:B------:R-:W-:Y:S02]  /*dac0*/  HADD2.F32 R61, -RZ, R58.H0_H0 ;  /* 0x2000003aff3d7230 */ /* 0x000fe40000004100 */
[----:B------:R-:W-:Y:S01]  /*dad0*/  FFMA.FTZ R60, R54, R143, R141 ;  /* 0x0000008f363c7223 */ /* 0x000fe2000001008d */
        /* <DEDUP_REMOVED lines=13> */
[CC--:B------:R-:W-:Y:S01]  /*dbb0*/  FMUL.FTZ R63, R55.reuse, R58.reuse ;  /* 0x0000003a373f7220 */ /* 0x0c0fe20000410000 */
[----:B------:R-:W-:Y:S02]  /*dbc0*/  HADD2.F32 R61, -RZ, R142.H1_H1 ;  /* 0x3000008eff3d7230 */ /* 0x000fe40000004100 */
        /* <DEDUP_REMOVED lines=12> */
[----:B------:R-:W-:Y:S01]  /*dc90*/  HADD2.F32 R59, -RZ, R142.H0_H0 ;  /* 0x2000008eff3b7230 */ /* 0x000fe20000004100 */
[----:B------:R-:W-:Y:S01]  /*dca0*/  F2FP.F16.E4M3.UNPACK_B R56, R36 ;  /* 0x00000024ff38723e */ /* 0x000fe200020006ff */
[----:B------:R-:W-:-:S02]  /*dcb0*/  HADD2.F32 R57, -RZ, R144.H1_H1 ;  /* 0x30000090ff397230 */ /* 0x000fc40000004100 */
[-C--:B------:R-:W-:Y:S01]  /*dcc0*/  FMUL.FTZ R65, R52, R61.reuse ;  /* 0x0000003d34417220 */ /* 0x080fe20000410000 */
[----:B------:R-:W-:Y:S01]  /*dcd0*/  FMUL.FTZ R61, R44, R61 ;  /* 0x0000003d2c3d7220 */ /* 0x000fe20000410000 */
[----:B------:R-:W-:Y:S02]  /*dce0*/  HADD2.F32 R55, -RZ, R144.H0_H0 ;  /* 0x20000090ff377230 */ /* 0x000fe40000004100 */
[-C--:B------:R-:W-:Y:S01]  /*dcf0*/  FMUL.FTZ R63, R54, R59.reuse ;  /* 0x0000003b363f7220 */ /* 0x080fe20000410000 */
[----:B------:R-:W-:Y:S01]  /*dd00*/  FMUL.FTZ R59, R38, R59 ;  /* 0x0000003b263b7220 */ /* 0x000fe20000410000 */
[----:B------:R-:W-:Y:S01]  /*dd10*/  FFMA.FTZ R61, R52, R57, R61 ;  /* 0x00000039343d7223 */ /* 0x000fe2000001003d */
[----:B------:R-:W-:Y:S01]  /*dd20*/  F2FP.F16.E4M3.UNPACK_B R52, R37 ;  /* 0x00000025ff34723e */ /* 0x000fe200020006ff */
[----:B------:R-:W-:Y:S01]  /*dd30*/  FFMA.FTZ R63, R38, R55, -R63 ;  /* 0x00000037263f7223 */ /* 0x000fe2000001083f */
[----:B------:R-:W-:Y:S01]  /*dd40*/  F2FP.F16.E4M3.UNPACK_B R49, R13 ;  /* 0x0000000dff31723e */ /* 0x000fe200020006ff */
[----:B------:R-:W-:Y:S01]  /*dd50*/  FFMA.FTZ R38, R54, R55, R59 ;  /* 0x0000003736267223 */ /* 0x000fe2000001003b */
[----:B------:R-:W-:Y:S01]  /*dd60*/  F2FP.SATFINITE.E4M3.F32.PACK_AB_MERGE_C R47, R53, R50, R46 ;  /* 0x00000032352f723e */ /* 0x000fe2000480702e */
[----:B------:R-:W-:Y:S01]  /*dd70*/  HADD2.F32 R50, -RZ, R52.H0_H0 ;  /* 0x20000034ff327230 */ /* 0x000fe20000004100 */
[----:B------:R-:W-:Y:S01]  /*dd80*/  F2FP.SATFINITE.E4M3.F32.PACK_AB_MERGE_C R46, R60, R51, R48 ;  /* 0x000000333c2e723e */ /* 0x000fe20004807030 */
[----:B------:R-:W-:Y:S01]  /*dd90*/  HADD2.F32 R51, -RZ, R56.H0_H0 ;  /* 0x20000038ff337230 */ /* 0x000fe20000004100 */
[----:B------:R-:W-:Y:S01]  /*dda0*/  F2FP.F16.E4M3.UNPACK_B R54, R14 ;  /* 0x0000000eff36723e */ /* 0x000fe200020006ff */
[----:B------:R-:W-:-:S02]  /*ddb0*/  HADD2.F32 R48, -RZ, R49.H0_H0 ;  /* 0x20000031ff307230 */ /* 0x000fc40000004100 */
[----:B------:R-:W-:Y:S01]  /*ddc0*/  FFMA.FTZ R44, R44, R57, -R65 ;  /* 0x000000392c2c7223 */ /* 0x000fe20000010841 */
[----:B------:R-:W-:Y:S02]  /*ddd0*/  HADD2.F32 R53, -RZ, R52.H1_H1 ;  /* 0x30000034ff357230 */ /* 0x000fe40000004100 */
[-C--:B------:R-:W-:Y:S01]  /*dde0*/  FMUL.FTZ R57, R50, R51.reuse ;  /* 0x0000003332397220 */ /* 0x080fe20000410000 */
[----:B------:R-:W-:Y:S02]  /*ddf0*/  HADD2.F32 R55, -RZ, R54.H0_H0 ;  /* 0x20000036ff377230 */ /* 0x000fe40000004100 */
[C---:B------:R-:W-:Y:S01]  /*de00*/  FMUL.FTZ R59, R48.reuse, R51 ;  /* 0x00000033303b7220 */ /* 0x040fe20000410000 */
[----:B------:R-:W-:Y:S01]  /*de10*/  HADD2.F32 R56, -RZ, R56.H1_H1 ;  /* 0x30000038ff387230 */ /* 0x000fe20000004100 */
[----:B------:R-:W-:Y:S01]  /*de20*/  F2FP.F16.E4M3.UNPACK_B R52, R37.H1 ;  /* 0x00000025ff34723e */ /* 0x000fe200030006ff */
[----:B------:R-:W-:Y:S02]  /*de30*/  HADD2.F32 R51, -RZ, R49.H1_H1 ;  /* 0x30000031ff337230 */ /* 0x000fe40000004100 */
[-C--:B------:R-:W-:Y:S01]  /*de40*/  FFMA.FTZ R48, R48, R55.reuse, -R57 ;  /* 0x0000003730307223 */ /* 0x080fe20000010839 */
[----:B------:R-:W-:Y:S01]  /*de50*/  FFMA.FTZ R49, R50, R55, R59 ;  /* 0x0000003732317223 */ /* 0x000fe2000001003b */
[----:B------:R-:W-:-:S02]  /*de60*/  HADD2.F32 R54, -RZ, R54.H1_H1 ;  /* 0x30000036ff367230 */ /* 0x000fc40000004100 */
[-C--:B------:R-:W-:Y:S01]  /*de70*/  FMUL.FTZ R58, R53, R56.reuse ;  /* 0x00000038353a7220 */ /* 0x080fe20000410000 */
[C---:B------:R-:W-:Y:S01]  /*de80*/  FMUL.FTZ R56, R51.reuse, R56 ;  /* 0x0000003833387220 */ /* 0x040fe20000410000 */
[----:B------:R-:W-:Y:S02]  /*de90*/  F2FP.F16.E4M3.UNPACK_B R55, R36.H1 ;  /* 0x00000024ff37723e */ /* 0x000fe400030006ff */
[----:B------:R-:W-:Y:S01]  /*dea0*/  F2FP.F16.E4M3.UNPACK_B R50, R13.H1 ;  /* 0x0000000dff32723e */ /* 0x000fe200030006ff */
[-C--:B------:R-:W-:Y:S01]  /*deb0*/  FFMA.FTZ R13, R51, R54.reuse, -R58 ;  /* 0x00000036330d7223 */ /* 0x080fe2000001083a */
[----:B------:R-:W-:Y:S01]  /*dec0*/  FFMA.FTZ R36, R53, R54, R56 ;  /* 0x0000003635247223 */ /* 0x000fe20000010038 */
[----:B------:R-:W-:Y:S01]  /*ded0*/  HADD2.F32 R51, -RZ, R52.H0_H0 ;  /* 0x20000034ff337230 */ /* 0x000fe20000004100 */
[----:B------:R-:W-:Y:S01]  /*dee0*/  F2FP.F16.E4M3.UNPACK_B R14, R14.H1 ;  /* 0x0000000eff0e723e */ /* 0x000fe200030006ff */
[----:B------:R-:W-:Y:S01]  /*def0*/  HADD2.F32 R56, -RZ, R55.H0_H0 ;  /* 0x20000037ff387230 */ /* 0x000fe20000004100 */
[----:B------:R-:W-:Y:S01]  /*df00*/  F2FP.SATFINITE.E4M3.F32.PACK_AB_MERGE_C R62, R67, R62, RZ ;  /* 0x0000003e433e723e */ /* 0x000fe200048070ff */
[----:B------:R-:W-:Y:S01]  /*df10*/  HADD2.F32 R37, -RZ, R50.H0_H0 ;  /* 0x20000032ff257230 */ /* 0x000fe20000004100 */
[----:B------:R-:W-:Y:S01]  /*df20*/  F2FP.SATFINITE.E4M3.F32.PACK_AB_MERGE_C R38, R61, R38, R73 ;  /* 0x000000263d26723e */ /* 0x000fe20004807049 */
[----:B------:R-:W-:-:S02]  /*df30*/  HADD2.F32 R52, -RZ, R52.H1_H1 ;  /* 0x30000034ff347230 */ /* 0x000fc40000004100 */
[-C--:B------:R-:W-:Y:S01]  /*df40*/  FMUL.FTZ R58, R51, R56.reuse ;  /* 0x00000038333a7220 */ /* 0x080fe20000410000 */
[----:B------:R-:W-:Y:S02]  /*df50*/  HADD2.F32 R55, -RZ, R55.H1_H1 ;  /* 0x30000037ff377230 */ /* 0x000fe40000004100 */
[----:B------:R-:W-:Y:S01]  /*df60*/  FMUL.FTZ R56, R37, R56 ;  /* 0x0000003825387220 */ /* 0x000fe20000410000 */
[----:B------:R-:W-:Y:S01]  /*df70*/  HADD2.F32 R50, -RZ, R50.H1_H1 ;  /* 0x30000032ff327230 */ /* 0x000fe20000004100 */
[----:B------:R-:W-:Y:S01]  /*df80*/  F2FP.SATFINITE.E4M3.F32.PACK_AB_MERGE_C R44, R44, R63, R62 ;  /* 0x0000003f2c2c723e */ /* 0x000fe2000480703e */
        /* <DEDUP_REMOVED lines=56> */
[----:B------:R-:W-:Y:S02]  /*e310*/  F2FP.SATFINITE.E4M3.F32.PACK_AB_MERGE_C R37, R36, R49, R61 ;  /* 0x000000312425723e */ /* 0x000fe4000480703d */
[----:B------:R-:W-:Y:S02]  /*e320*/  F2FP.SATFINITE.E4M3.F32.PACK_AB_MERGE_C R39, R50, R63, R51 ;  /* 0x0000003f3227723e */ /* 0x000fe40004807033 */
[----:B------:R-:W-:-:S07]  /*e330*/  MOV R36, R46 ;  /* 0x0000002e00247202 */ /* 0x000fce0000000f00 */
.L_x_2724:
[----:B------:R-:W-:Y:S05]  /*e340*/  BSYNC B2 ;  /* 0x0000000000027941 */ /* 0x000fea0003800000 */
.L_x_2723:
[----:B-1----:R1:W-:Y:S04]  /*e350*/  ST.E.128 desc[UR52][R40.64], R12 ;  /* 0x0000000c28007985 */ /* 0x0023e8000c101d34 */
[----:B----4-:R1:W-:Y:S02]  /*e360*/  @!P2 ST.E.128 desc[UR52][R42.64], R36 ;  /* 0x000000242a00a985 */ /* 0x0103e4000c101d34 */
.L_x_2722:
[----:B------:R-:W-:Y:S05]  /*e370*/  BSYNC B1 ;  /* 0x0000000000017941 */ /* 0x000fea0003800000 */
.L_x_2721:
[----:B------:R-:W-:-:S13]  /*e380*/  ISETP.NE.AND P2, PT, R33, RZ, PT ;  /* 0x000000ff2100720c */ /* 0x000fda0003f45270 */
[----:B------:R-:W-:Y:S05]  /*e390*/  @!P2 BRA `(.L_x_2673) ;  /* 0x000000140090a947 */ /* 0x000fea0003800000 */
[----:B0---4-:R-:W4:Y:S01]  /*e3a0*/  LDL R11, [R1] ;  /* 0x00000000010b7983 */ /* 0x011f220000100800 */
[----:B-1----:R-:W-:Y:S01]  /*e3b0*/  IADD3 R40, P2, R30, R45, RZ ;  /* 0x0000002d1e287210 */ /* 0x002fe20007f5e0ff */
[----:B------:R-:W-:Y:S04]  /*e3c0*/  BSSY B1, `(.L_x_2725) ;  /* 0x00000ea000017945 */ /* 0x000fe80003800000 */
[----:B------:R-:W-:Y:S01]  /*e3d0*/  IMAD.X R41, R119, 0x1, R110, P2 ;  /* 0x0000000177297824 */ /* 0x000fe200010e066e */
[----:B------:R-:W-:Y:S02]  /*e3e0*/  ISETP.GE.AND P2, PT, R3, R117, PT ;  /* 0x000000750300720c */ /* 0x000fe40003f46270 */
[----:B----4-:R-:W-:-:S04]  /*e3f0*/  LOP3.LUT P4, RZ, R11, 0x1, RZ, 0xc0, !PT ;  /* 0x000000010bff7812 */ /* 0x010fc8000788c0ff */
        /* <DEDUP_REMOVED lines=13> */
[----:B------:R-:W-:-:S03]  /*e4d0*/  IMAD R15, R19, 0x7800, R12 ;  /* 0x00007800130f7824 */ /* 0x000fc600078e020c */
[C---:B------:R-:W-:Y:S01]  /*e4e0*/  IADD3 R13, R18.reuse, R13, RZ ;  /* 0x0000000d120d7210 */ /* 0x040fe20007ffe0ff */
[----:B------:R-:W-:-:S05]  /*e4f0*/  IMAD.IADD R36, R18, 0x1, R15 ;  /* 0x0000000112247824 */ /* 0x000fca00078e020f */
[----:B------:R-:W0:Y:S04]  /*e500*/  LDS.128 R12, [R13+0x1a400] ;  /* 0x01a400000d0c7984 */ /* 0x000e280000000c00 */
[----:B------:R-:W1:Y:S01]  /*e510*/  LDS.128 R36, [R36+0x1a400] ;  /* 0x01a4000024247984 */ /* 0x000e620000000c00 */
[----:B------:R-:W-:Y:S05]  /*e520*/  @P2 BRA `(.L_x_2726) ;  /* 0x0000000c004c2947 */ /* 0x000fea0003800000 */
[----:B------:R-:W-:Y:S01]  /*e530*/  SHF.R.U32.HI R43, RZ, 0x8, R81 ;  /* 0x00000008ff2b7819 */ /* 0x000fe20000011651 */
[----:B0-----:R-:W-:Y:S01]  /*e540*/  IMAD.MOV.U32 R42, RZ, RZ, R13 ;  /* 0x000000ffff2a7224 */ /* 0x001fe200078e000d */
[----:B------:R-:W-:Y:S01]  /*e550*/  SHF.R.U32.HI R54, RZ, 0x10, R81 ;  /* 0x00000010ff367819 */ /* 0x000fe20000011651 */
[----:B-1----:R-:W-:Y:S01]  /*e560*/  IMAD.MOV.U32 R50, RZ, RZ, R36 ;  /* 0x000000ffff327224 */ /* 0x002fe200078e0024 */
[----:B------:R-:W-:Y:S01]  /*e570*/  SHF.R.U32.HI R51, RZ, 0x8, R69 ;  /* 0x00000008ff337819 */ /* 0x000fe20000011645 */
[----:B------:R-:W-:Y:S01]  /*e580*/  IMAD.SHL.U32 R13, R43, 0x100, RZ ;  /* 0x000001002b0d7824 */ /* 0x000fe200078e00ff */
[----:B------:R-:W-:Y:S01]  /*e590*/  SHF.R.U32.HI R53, RZ, 0x8, R71 ;  /* 0x00000008ff357819 */ /* 0x000fe20000011647 */
[----:B------:R-:W-:Y:S01]  /*e5a0*/  IMAD.MOV.U32 R43, RZ, RZ, R14 ;  /* 0x000000ffff2b7224 */ /* 0x000fe200078e000e */
[----:B------:R-:W-:Y:S01]  /*e5b0*/  LOP3.LUT R44, R81, 0xff0000ff, RZ, 0xc0, !PT ;  /* 0xff0000ff512c7812 */ /* 0x000fe200078ec0ff */
[----:B------:R-:W-:Y:S01]  /*e5c0*/  IMAD.SHL.U32 R51, R51, 0x100, RZ ;  /* 0x0000010033337824 */ /* 0x000fe200078e00ff */
[----:B------:R-:W-:Y:S01]  /*e5d0*/  SHF.R.U32.HI R49, RZ, 0x8, R83 ;  /* 0x00000008ff317819 */ /* 0x000fe20000011653 */
[----:B------:R-:W-:Y:S01]  /*e5e0*/  IMAD.SHL.U32 R53, R53, 0x100, RZ ;  /* 0x0000010035357824 */ /* 0x000fe200078e00ff */
[----:B------:R-:W-:Y:S01]  /*e5f0*/  LOP3.LUT R48, R69, 0xff0000ff, RZ, 0xc0, !PT ;  /* 0xff0000ff45307812 */ /* 0x000fe200078ec0ff */
[----:B------:R-:W-:Y:S01]  /*e600*/  IMAD.U32 R14, R54, 0x10000, RZ ;  /* 0x00010000360e7824 */ /* 0x000fe200078e00ff */
[----:B------:R-:W-:-:S02]  /*e610*/  LOP3.LUT R52, R71, 0xff0000ff, RZ, 0xc0, !PT ;  /* 0xff0000ff47347812 */ /* 0x000fc400078ec0ff */
[----:B------:R-:W-:Y:S02]  /*e620*/  LOP3.LUT R13, R44, 0xff00, R13, 0xf8, !PT ;  /* 0x0000ff002c0d7812 */ /* 0x000fe400078ef80d */
[----:B------:R-:W-:Y:S02]  /*e630*/  LOP3.LUT R46, R83, 0xff0000ff, RZ, 0xc0, !PT ;  /* 0xff0000ff532e7812 */ /* 0x000fe400078ec0ff */
[----:B------:R-:W-:Y:S02]  /*e640*/  SHF.R.U32.HI R56, RZ, 0x10, R83 ;  /* 0x00000010ff387819 */ /* 0x000fe40000011653 */
[----:B------:R-:W-:Y:S02]  /*e650*/  MOV R47, R12 ;  /* 0x0000000c002f7202 */ /* 0x000fe40000000f00 */
        /* <DEDUP_REMOVED lines=33> */
[----:B------:R-:W-:Y:S01]  /*e870*/  F2FP.F16.E4M3.UNPACK_B R138, R138 ;  /* 0x0000008aff8a723e */ /* 0x000fe200020006ff */
[----:B------:R-:W-:Y:S02]  /*e880*/  HADD2.F32 R54, -RZ, R140.H0_H0 ;  /* 0x2000008cff367230 */ /* 0x000fe40000004100 */
[C---:B------:R-:W-:Y:S01]  /*e890*/  FMUL.FTZ R55, R49.reuse, R55 ;  /* 0x0000003731377220 */ /* 0x040fe20000410000 */
[----:B------:R-:W-:Y:S02]  /*e8a0*/  HADD2.F32 R51, -RZ, R50.H0_H0 ;  /* 0x20000032ff337230 */ /* 0x000fe40000004100 */
[-C--:B------:R-:W-:Y:S01]  /*e8b0*/  FFMA.FTZ R59, R49, R53.reuse, -R56 ;  /* 0x00000035313b7223 */ /* 0x080fe20000010838 */
[----:B------:R-:W-:Y:S02]  /*e8c0*/  HADD2.F32 R48, -RZ, R47.H0_H0 ;  /* 0x2000002fff307230 */ /* 0x000fe40000004100 */
[----:B------:R-:W-:Y:S01]  /*e8d0*/  FFMA.FTZ R61, R52, R53, R55 ;  /* 0x00000035343d7223 */ /* 0x000fe20000010037 */
        /* <DEDUP_REMOVED lines=10> */
[----:B------:R-:W-:Y:S01]  /*e980*/  F2FP.F16.E4M3.UNPACK_B R48, R139.H1 ;  /* 0x0000008bff30723e */ /* 0x000fe200030006ff */
[C---:B------:R-:W-:Y:S01]  /*e990*/  FMUL.FTZ R57, R47.reuse, R140 ;  /* 0x0000008c2f397220 */ /* 0x040fe20000410000 */
[----:B------:R-:W-:Y:S01]  /*e9a0*/  F2FP.F16.E4M3.UNPACK_B R49, R38.H1 ;  /* 0x00000026ff31723e */ /* 0x000fe200030006ff */
[-C--:B------:R-:W-:Y:S01]  /*e9b0*/  FFMA.FTZ R58, R47, R138.reuse, -R52 ;  /* 0x0000008a2f3a7223 */ /* 0x080fe20000010834 */
[----:B------:R-:W-:Y:S01]  /*e9c0*/  F2FP.F16.E4M3.UNPACK_B R52, R137.H1 ;  /* 0x00000089ff34723e */ /* 0x000fe200030006ff */
[--C-:B------:R-:W-:Y:S01]  /*e9d0*/  HADD2.F32 R53, -RZ, R48.reuse.H0_H0 ;  /* 0x20000030ff357230 */ /* 0x100fe20000004100 */
[----:B------:R-:W-:Y:S01]  /*e9e0*/  F2FP.F16.E4M3.UNPACK_B R47, R43.H1 ;  /* 0x0000002bff2f723e */ /* 0x000fe200030006ff */
[----:B------:R-:W-:Y:S02]  /*e9f0*/  HADD2.F32 R51, -RZ, R49.H0_H0 ;  /* 0x20000031ff337230 */ /* 0x000fe40000004100 */
[----:B------:R-:W-:Y:S01]  /*ea00*/  FFMA.FTZ R57, R50, R138, R57 ;  /* 0x0000008a32397223 */ /* 0x000fe20000010039 */
        /* <DEDUP_REMOVED lines=12> */
[----:B------:R-:W-:Y:S01]  /*ead0*/  FFMA.FTZ R62, R51, R50, R60 ;  /* 0x00000032333e7223 */ /* 0x000fe2000001003c */
[C---:B------:R-:W-:Y:S01]  /*eae0*/  FMUL.FTZ R54, R47.reuse, R54 ;  /* 0x000000362f367220 */ /* 0x040fe20000410000 */
[----:B------:R-:W-:Y:S01]  /*eaf0*/  F2FP.F16.E4M3.UNPACK_B R137, R137 ;  /* 0x00000089ff89723e */ /* 0x000fe200020006ff */
[----:B------:R-:W-:Y:S01]  /*eb00*/  FFMA.FTZ R64, R47, R52, -R48 ;  /* 0x000000342f407223 */ /* 0x000fe20000010830 */
[----:B------:R-:W-:Y:S01]  /*eb10*/  F2FP.F16.E4M3.UNPACK_B R47, R38 ;  /* 0x00000026ff2f723e */ /* 0x000fe200020006ff */
[----:B------:R-:W-:Y:S01]  /*eb20*/  FFMA.FTZ R65, R49, R52, R54 ;  /* 0x0000003431417223 */ /* 0x000fe20000010036 */
[--C-:B------:R-:W-:Y:S01]  /*eb30*/  HADD2.F32 R51, -RZ, R139.reuse.H0_H0 ;  /* 0x2000008bff337230 */ /* 0x100fe20000004100 */
[----:B------:R-:W-:Y:S01]  /*eb40*/  F2FP.SATFINITE.E4M3.F32.PACK_AB_MERGE_C R44, R59, R44, RZ ;  /* 0x0000002c3b2c723e */ /* 0x000fe200048070ff */
[----:B------:R-:W-:Y:S01]  /*eb50*/  HADD2.F32 R52, -RZ, R139.H1_H1 ;  /* 0x3000008bff347230 */ /* 0x000fe20000004100 */
[----:B------:R-:W-:Y:S01]  /*eb60*/  F2FP.SATFINITE.E4M3.F32.PACK_AB_MERGE_C R61, R61, R46, RZ ;  /* 0x0000002e3d3d723e */ /* 0x000fe200048070ff */
[----:B------:R-:W-:Y:S01]  /*eb70*/  HADD2.F32 R48, -RZ, R47.H0_H0 ;  /* 0x2000002fff307230 */ /* 0x000fe20000004100 */
[----:B------:R-:W-:Y:S01]  /*eb80*/  F2FP.SATFINITE.E4M3.F32.PACK_AB_MERGE_C R46, R58, R55, R44 ;  /* 0x000000373a2e723e */ /* 0x000fe2000480702c */
[----:B------:R-:W-:Y:S01]  /*eb90*/  HADD2.F32 R38, -RZ, R43.H0_H0 ;  /* 0x2000002bff267230 */ /* 0x000fe20000004100 */
[----:B------:R-:W-:Y:S01]  /*eba0*/  F2FP.SATFINITE.E4M3.F32.PACK_AB_MERGE_C R62, R65, R62, RZ ;  /* 0x0000003e413e723e */ /* 0x000fe200048070ff */
[----:B------:R-:W-:-:S02]  /*ebb0*/  HADD2.F32 R47, -RZ, R47.H1_H1 ;  /* 0x3000002fff2f7230 */ /* 0x000fc40000004100 */
[-C--:B------:R-:W-:Y:S01]  /*ebc0*/  FMUL.FTZ R53, R48, R51.reuse ;  /* 0x0000003330357220 */ /* 0x080fe20000410000 */
[----:B------:R-:W-:Y:S02]  /*ebd0*/  HADD2.F32 R49, -RZ, R137.H0_H0 ;  /* 0x20000089ff317230 */ /* 0x000fe40000004100 */
[C---:B------:R-:W-:Y:S01]  /*ebe0*/  FMUL.FTZ R51, R38.reuse, R51 ;  /* 0x0000003326337220 */ /* 0x040fe20000410000 */
[----:B------:R-:W-:Y:S02]  /*ebf0*/  HADD2.F32 R43, -RZ, R43.H1_H1 ;  /* 0x3000002bff2b7230 */ /* 0x000fe40000004100 */
[-C--:B------:R-:W-:Y:S01]  /*ec00*/  FMUL.FTZ R54, R47, R52.reuse ;  /* 0x000000342f367220 */ /* 0x080fe20000410000 */
[----:B------:R-:W-:Y:S02]  /*ec10*/  HADD2.F32 R50, -RZ, R137.H1_H1 ;  /* 0x30000089ff327230 */ /* 0x000fe40000004100 */
[-C--:B------:R-:W-:Y:S01]  /*ec20*/  FFMA.FTZ R53, R38, R49.reuse, -R53 ;  /* 0x0000003126357223 */ /* 0x080fe20000010835 */
[----:B------:R-:W-:Y:S01]  /*ec30*/  FFMA.FTZ R38, R48, R49, R51 ;  /* 0x0000003130267223 */ /* 0x000fe20000010033 */
[C---:B------:R-:W-:Y:S01]  /*ec40*/  FMUL.FTZ R52, R43.reuse, R52 ;  /* 0x000000342b347220 */ /* 0x040fe20000410000 */
[----:B------:R-:W-:Y:S01]  /*ec50*/  F2FP.F16.E4M3.UNPACK_B R49, R37 ;  /* 0x00000025ff31723e */ /* 0x000fe200020006ff */
[----:B------:R-:W-:Y:S01]  /*ec60*/  FFMA.FTZ R60, R43, R50, -R54 ;  /* 0x000000322b3c7223 */ /* 0x000fe20000010836 */
[----:B------:R-:W-:Y:S01]  /*ec70*/  F2FP.F16.E4M3.UNPACK_B R54, R36 ;  /* 0x00000024ff36723e */ /* 0x000fe200020006ff */
[----:B------:R-:W-:Y:S01]  /*ec80*/  FFMA.FTZ R51, R47, R50, R52 ;  /* 0x000000322f337223 */ /* 0x000fe20000010034 */
[----:B------:R-:W-:Y:S01]  /*ec90*/  F2FP.F16.E4M3.UNPACK_B R48, R42 ;  /* 0x0000002aff30723e */ /* 0x000fe200020006ff */
        /* <DEDUP_REMOVED lines=84> */
[----:B------:R-:W-:-:S02]  /*f1e0*/  F2FP.SATFINITE.E4M3.F32.PACK_AB_MERGE_C R60, R61, R60, RZ ;  /* 0x0000003c3d3c723e */ /* 0x000fc400048070ff */
[----:B------:R-:W-:Y:S02]  /*f1f0*/  F2FP.SATFINITE.E4M3.F32.PACK_AB_MERGE_C R54, R54, R55, RZ ;  /* 0x000000373636723e */ /* 0x000fe400048070ff */
[----:B------:R-:W-:Y:S01]  /*f200*/  F2FP.SATFINITE.E4M3.F32.PACK_AB_MERGE_C R15, R14, R63, R15 ;  /* 0x0000003f0e0f723e */ /* 0x000fe2000480700f */
[----:B------:R-:W-:Y:S01]  /*f210*/  IMAD.MOV.U32 R14, RZ, RZ, R43 ;  /* 0x000000ffff0e7224 */ /* 0x000fe200078e002b */
[----:B------:R-:W-:Y:S02]  /*f220*/  F2FP.SATFINITE.E4M3.F32.PACK_AB_MERGE_C R13, R58, R47, R59 ;  /* 0x0000002f3a0d723e */ /* 0x000fe4000480703b */
[----:B------:R-:W-:Y:S02]  /*f230*/  F2FP.SATFINITE.E4M3.F32.PACK_AB_MERGE_C R37, R57, R48, R60 ;  /* 0x000000303925723e */ /* 0x000fe4000480703c */
[----:B------:R-:W-:Y:S02]  /*f240*/  F2FP.SATFINITE.E4M3.F32.PACK_AB_MERGE_C R39, R53, R64, R54 ;  /* 0x000000403527723e */ /* 0x000fe40004807036 */
[----:B------:R-:W-:-:S07]  /*f250*/  MOV R36, R44 ;  /* 0x0000002c00247202 */ /* 0x000fce0000000f00 */
.L_x_2726:
[----:B------:R-:W-:Y:S05]  /*f260*/  BSYNC B1 ;  /* 0x0000000000017941 */ /* 0x000fea0003800000 */
.L_x_2725:
[----:B0-----:R0:W-:Y:S01]  /*f270*/  ST.E.128 desc[UR52][R40.64], R12 ;  /* 0x0000000c28007985 */ /* 0x0011e2000c101d34 */
[----:B------:R-:W-:-:S13]  /*f280*/  ISETP.GE.AND P2, PT, R11, R136, PT ;  /* 0x000000880b00720c */ /* 0x000fda0003f46270 */
[----:B------:R-:W-:Y:S05]  /*f290*/  @P2 BRA `(.L_x_2673) ;  /* 0x0000000400d02947 */ /* 0x000fea0003800000 */
[----:B0-----:R-:W-:-:S04]  /*f2a0*/  IADD3 R12, P2, R11, R45, RZ ;  /* 0x0000002d0b0c7210 */ /* 0x001fc80007f5e0ff */
[----:B------:R-:W-:-:S05]  /*f2b0*/  LEA.HI.X.SX32 R13, R11, R119, 0x1, P2 ;  /* 0x000000770b0d7211 */ /* 0x000fca00010f0eff */
[----:B-1----:R0:W-:Y:S01]  /*f2c0*/  ST.E.128 desc[UR52][R12.64], R36 ;  /* 0x000000240c007985 */ /* 0x0021e2000c101d34 */
[----:B------:R-:W-:Y:S05]  /*f2d0*/  BRA `(.L_x_2673) ;  /* 0x0000000400c07947 */ /* 0x000fea0003800000 */
.L_x_2638:
[----:B------:R-:W-:-:S06]  /*f2e0*/  UISETP.NE.AND UP0, UPT, UR48, 0x3, UPT ;  /* 0x000000033000788c */ /* 0x000fcc000bf05270 */
[----:B------:R-:W-:-:S13]  /*f2f0*/  PLOP3.LUT P1, PT, PT, PT, UP0, 0x80, 0x0 ;  /* 0x000000000000781c */ /* 0x000fda0003f2f008 */
[----:B------:R-:W-:Y:S05]  /*f300*/  @!P1 BRA `(.L_x_2727) ;  /* 0x0000000000049947 */ /* 0x000fea0003800000 */
[----:B------:R-:W-:Y:S01]  /*f310*/  BPT.TRAP 0x1 ;  /* 0x000000040000795c */ /* 0x000fe20000300000 */
.L_x_2727:
[----:B------:R-:W-:Y:S01]  /*f320*/  IMAD R94, R19, 0x8, R18 ;  /* 0x00000008135e7824 */ /* 0x000fe200078e0212 */
[----:B------:R-:W-:Y:S01]  /*f330*/  SHF.L.U32 R95, R199, 0x1f, RZ ;  /* 0x0000001fc75f7819 */ /* 0x000fe200000006ff */
[----:B------:R-:W-:Y:S01]  /*f340*/  BSSY B1, `(.L_x_2728) ;  /* 0x0000004000017945 */ /* 0x000fe20003800000 */
[----:B------:R-:W-:Y:S02]  /*f350*/  SHF.R.S32.HI R87, RZ, 0x1f, R86 ;  /* 0x0000001fff577819 */ /* 0x000fe40000011456 */
[----:B------:R-:W1:Y:S02]  /*f360*/  SYNCS.PHASECHK.TRANS64.TRYWAIT P2, [R94+URZ+0x29890], R95 ;  /* 0x0298905f5e0075a7 */ /* 0x000e64000804017f */
[----:B-1----:R-:W-:Y:S05]  /*f370*/  @!P2 BRA `(.L_x_2729) ;  /* 0x000002040018a947 */ /* 0x002fea0003800000 */
.L_x_2999:
[----:B------:R-:W-:Y:S05]  /*f380*/  BSYNC B1 ;  /* 0x0000000000017941 */ /* 0x000fea0003800000 */
.L_x_2728:
        /* <DEDUP_REMOVED lines=14> */
[----:B------:R-:W-:Y:S01]  /*f470*/  IMAD.IADD R48, R93, 0x1, -R198 ;  /* 0x000000015d307824 */ /* 0x000fe200078e0ac6 */
[----:B------:R-:W-:Y:S01]  /*f480*/  IADD3 R13, R13, R11, RZ ;  /* 0x0000000b0d0d7210 */ /* 0x000fe20007ffe0ff */
[----:B------:R-:W-:Y:S02]  /*f490*/  IMAD R11, R7, UR4, RZ ;  /* 0x00000004070b7c24 */ /* 0x000fe4000f8e02ff */
[----:B------:R-:W-:Y:S01]  /*f4a0*/  IMAD.WIDE.U32 R12, R22, UR4, R12 ;  /* 0x00000004160c7c25 */ /* 0x000fe2000f8e000c */
[----:B------:R-:W-:-:S03]  /*f4b0*/  UMOV UR4, 0xffffffff ;  /* 0xffffffff00047882 */ /* 0x000fc60000000000 */
[----:B------:R-:W-:Y:S01]  /*f4c0*/  IMAD R11, R22, UR5, R11 ;  /* 0x00000005160b7c24 */ /* 0x000fe2000f8e020b */
[----:B------:R-:W-:-:S04]  /*f4d0*/  IADD3 R46, P2, R12, UR6, RZ ;  /* 0x000000060c2e7c10 */ /* 0x000fc8000ff5e0ff */
[----:B------:R-:W-:Y:S02]  /*f4e0*/  IADD3.X R47, R13, UR7, R11, P2, !PT ;  /* 0x000000070d2f7c10 */ /* 0x000fe400097fe40b */
[----:B------:R-:W-:Y:S01]  /*f4f0*/  ISETP.GE.AND P2, PT, R48, 0x1, PT ;  /* 0x000000013000780c */ /* 0x000fe20003f46270 */
[----:B------:R-:W-:-:S12]  /*f500*/  BRA.DIV UR4, `(.L_x_2730) ;  /* 0x0000020204c87947 */ /* 0x000fd8000b800000 */
[----:B------:R0:W2:Y:S04]  /*f510*/  SHFL.IDX PT, R44, R47, RZ, 0x1e1f ;  /* 0x001e1fff2f2c7589 */ /* 0x0000a800000e0000 */
[----:B------:R0:W3:Y:S02]  /*f520*/  SHFL.IDX PT, R45, R46, RZ, 0x1e1f ;  /* 0x001e1fff2e2d7589 */ /* 0x0000e400000e0000 */
.L_x_3003:
[----:B------:R-:W-:Y:S04]  /*f530*/  BSSY B1, `(.L_x_2731) ;  /* 0x0000023000017945 */ /* 0x000fe80003800000 */
[----:B------:R-:W-:Y:S05]  /*f540*/  @!P2 BRA `(.L_x_2732) ;  /* 0x000000000084a947 */ /* 0x000fea0003800000 */
[----:B------:R-:W-:Y:S02]  /*f550*/  ULDC UR4, c[0x0][0x2f4] ;  /* 0x0000bd0000047ab9 */ /* 0x000fe40000000800 */
[----:B------:R-:W-:-:S13]  /*f560*/  ISETP.GE.AND P5, PT, R16, UR4, PT ;  /* 0x0000000410007c0c */ /* 0x000fda000bfa6270 */
[----:B------:R-:W4:Y:S01]  /*f570*/  @!P5 LDS.128 R12, [R37+0x1a400] ;  /* 0x01a40000250cd984 */ /* 0x000f220000000c00 */
[----:B---3--:R-:W-:-:S05]  /*f580*/  @!P5 IADD3 R42, P2, R16, R45, RZ ;  /* 0x0000002d102ad210 */ /* 0x008fca0007f5e0ff */
[----:B--2---:R-:W-:Y:S01]  /*f590*/  @!P5 IMAD.X R43, R44, 0x1, R17, P2 ;  /* 0x000000012c2bd824 */ /* 0x004fe200010e0611 */
        /* <DEDUP_REMOVED lines=10> */
[----:B--2---:R-:W-:-:S04]  /*f640*/  @!P5 IADD3 R42, P6, R11, R45, RZ ;  /* 0x0000002d0b2ad210 */ /* 0x004fc80007fde0ff */
[----:B------:R-:W-:-:S05]  /*f650*/  @!P5 LEA.HI.X.SX32 R43, R11, R44, 0x1, P6 ;  /* 0x0000002c0b2bd211 */ /* 0x000fca00030f0eff */
[----:B---3--:R2:W-:Y:S01]  /*f660*/  @!P5 ST.E.128 desc[UR52][R42.64], R12 ;  /* 0x0000000c2a00d985 */ /* 0x0085e2000c101d34 */
[----:B------:R-:W-:-:S13]  /*f670*/  ISETP.GE.AND P5, PT, R3, UR4, PT ;  /* 0x0000000403007c0c */ /* 0x000fda000bfa6270 */
[----:B------:R-:W3:Y:S01]  /*f680*/  @!P5 LDS.128 R12, [R37+0x1cc00] ;  /* 0x01cc0000250cd984 */ /* 0x000ee20000000c00 */
[----:B------:R-:W-:-:S05]  /*f690*/  @!P5 IMAD.SHL.U32 R11, R193, 0x10, RZ ;  /* 0x00000010c10bd824 */ /* 0x000fca00078e00ff */
        /* <DEDUP_REMOVED lines=12> */
.L_x_2732:
[----:B------:R-:W-:Y:S05]  /*f760*/  BSYNC B1 ;  /* 0x0000000000017941 */ /* 0x000fea0003800000 */
.L_x_2731:
[----:B------:R-:W-:-:S03]  /*f770*/  UMOV UR4, 0xffffffff ;  /* 0xffffffff00047882 */ /* 0x000fc60000000000 */
[----:B------:R-:W-:Y:S05]  /*f780*/  BRA.DIV UR4, `(.L_x_2733) ;  /* 0x0000020204747947 */ /* 0x000fea000b800000 */
[----:B--2---:R2:W0:Y:S04]  /*f790*/  SHFL.IDX PT, R44, R47, 0x1, 0x1e1f ;  /* 0x003e1f002f2c7f89 */ /* 0x00442800000e0000 */
[----:B---3--:R2:W3:Y:S02]  /*f7a0*/  SHFL.IDX PT, R45, R46, 0x1, 0x1e1f ;  /* 0x003e1f002e2d7f89 */ /* 0x0084e400000e0000 */
.L_x_3007:
[----:B------:R-:W-:-:S13]  /*f7b0*/  ISETP.GE.AND P2, PT, R48, 0x81, PT ;  /* 0x000000813000780c */ /* 0x000fda0003f46270 */
[----:B------:R-:W-:Y:S05]  /*f7c0*/  @!P2 BRA `(.L_x_2673) ;  /* 0x000000000084a947 */ /* 0x000fea0003800000 */
[----:B------:R-:W-:Y:S02]  /*f7d0*/  ULDC UR4, c[0x0][0x2f4] ;  /* 0x0000bd0000047ab9 */ /* 0x000fe40000000800 */
[----:B------:R-:W-:-:S13]  /*f7e0*/  ISETP.GE.AND P5, PT, R16, UR4, PT ;  /* 0x0000000410007c0c */ /* 0x000fda000bfa6270 */
[----:B----4-:R-:W4:Y:S01]  /*f7f0*/  @!P5 LDS.128 R12, [R37+0x1c400] ;  /* 0x01c40000250cd984 */ /* 0x010f220000000c00 */
[----:B---3--:R-:W-:-:S04]  /*f800*/  @!P5 IADD3 R42, P2, R16, R45, RZ ;  /* 0x0000002d102ad210 */ /* 0x008fc80007f5e0ff */
[----:B0-----:R-:W-:Y:S02]  /*f810*/  @!P5 IADD3.X R43, R44, R17, RZ, P2, !PT ;  /* 0x000000112c2bd210 */ /* 0x001fe400017fe4ff */
        /* <DEDUP_REMOVED lines=10> */
[----:B0-----:R-:W-:-:S04]  /*f8c0*/  @!P5 IADD3 R42, P6, R11, R45, RZ ;  /* 0x0000002d0b2ad210 */ /* 0x001fc80007fde0ff */
[----:B------:R-:W-:-:S05]  /*f8d0*/  @!P5 LEA.HI.X.SX32 R43, R11, R44, 0x1, P6 ;  /* 0x0000002c0b2bd211 */ /* 0x000fca00030f0eff */
[----:B---3--:R0:W-:Y:S01]  /*f8e0*/  @!P5 ST.E.128 desc[UR52][R42.64], R12 ;  /* 0x0000000c2a00d985 */ /* 0x0081e2000c101d34 */
[----:B------:R-:W-:-:S13]  /*f8f0*/  ISETP.GE.AND P5, PT, R3, UR4, PT ;  /* 0x0000000403007c0c */ /* 0x000fda000bfa6270 */
[----:B------:R-:W3:Y:S01]  /*f900*/  @!P5 LDS.128 R12, [R37+0x1ec00] ;  /* 0x01ec0000250cd984 */ /* 0x000ee20000000c00 */
[----:B------:R-:W-:-:S04]  /*f910*/  @!P5 SHF.L.U32 R11, R193, 0x4, RZ ;  /* 0x00000004c10bd819 */ /* 0x000fc800000006ff */
        /* <DEDUP_REMOVED lines=12> */
.L_x_2673:
[----:B------:R-:W-:Y:S05]  /*f9e0*/  BSYNC B0 ;  /* 0x0000000000007941 */ /* 0x000fea0003800000 */
.L_x_2637:
        /* <DEDUP_REMOVED lines=11> */
[----:B------:R-:W-:-:S05]  /*faa0*/  @!P2 VIADD R11, R94, 0x298a0 ;  /* 0x000298a05e0ba836 */ /* 0x000fca0000000000 */
[----:B------:R-:W-:-:S04]  /*fab0*/  @!P2 PRMT R11, RZ, 0x654, R11 ;  /* 0x00000654ff0ba816 */ /* 0x000fc8000000000b */
[----:B------:R4:W-:Y:S01]  /*fac0*/  @!P2 SYNCS.ARRIVE.TRANS64.RED.A1T0 RZ, [R11+URZ], RZ ;  /* 0x000000ff0bffa9a7 */ /* 0x0009e2000810043f */
[----:B------:R-:W-:Y:S05]  /*fad0*/  @!P1 BRA `(.L_x_2735) ;  /* 0x0000000000049947 */ /* 0x000fea0003800000 */
[----:B------:R-:W-:Y:S01]  /*fae0*/  BPT.TRAP 0x1 ;  /* 0x000000040000795c */ /* 0x000fe20000300000 */
.L_x_2735:
[----:B------:R-:W-:Y:S05]  /*faf0*/  BSYNC B0 ;  /* 0x0000000000007941 */ /* 0x000fea0003800000 */
.L_x_2734:
[----:B------:R-:W0:Y:S01]  /*fb00*/  SYNCS.PHASECHK.TRANS64.TRYWAIT P1, [R94+URZ+0x298b0], R95 ;  /* 0x0298b05f5e0075a7 */ /* 0x000e22000802017f */
[----:B------:R-:W-:Y:S04]  /*fb10*/  BSSY B0, `(.L_x_2736) ;  /* 0x0000002000007945 */ /* 0x000fe80003800000 */
[----:B0-----:R-:W-:Y:S05]  /*fb20*/  @!P1 BRA `(.L_x_2737) ;  /* 0x000001fc00d89947 */ /* 0x001fea0003800000 */
.L_x_3008:
[----:B------:R-:W-:Y:S05]  /*fb30*/  BSYNC B0 ;  /* 0x0000000000007941 */ /* 0x000fea0003800000 */
.L_x_2736:
        /* <DEDUP_REMOVED lines=10> */
[C---:B----4-:R-:W-:Y:S02]  /*fbe0*/  IMAD R11, R85.reuse, UR5, R92 ;  /* 0x00000005550b7c24 */ /* 0x050fe4000f8e025c */
[----:B------:R-:W-:Y:S01]  /*fbf0*/  IMAD.WIDE.U32 R12, R85, UR4, R12 ;  /* 0x00000004550c7c25 */ /* 0x000fe2000f8e000c */
[----:B------:R-:W-:-:S04]  /*fc00*/  ULDC.64 UR4, c[0x0][0x330] ;  /* 0x0000cc0000047ab9 */ /* 0x000fc80000000a00 */
[----:B------:R-:W-:Y:S01]  /*fc10*/  IADD3 R13, R13, R11, RZ ;  /* 0x0000000b0d0d7210 */ /* 0x000fe20007ffe0ff */
[----:B------:R-:W-:Y:S02]  /*fc20*/  IMAD R11, R7, UR4, RZ ;  /* 0x00000004070b7c24 */ /* 0x000fe4000f8e02ff */
[----:B------:R-:W-:-:S04]  /*fc30*/  IMAD.WIDE.U32 R12, R22, UR4, R12 ;  /* 0x00000004160c7c25 */ /* 0x000fc8000f8e000c */
[----:B------:R-:W-:Y:S01]  /*fc40*/  IMAD R15, R22, UR5, R11 ;  /* 0x00000005160f7c24 */ /* 0x000fe2000f8e020b */
[----:B------:R-:W-:Y:S01]  /*fc50*/  IADD3 R42, P1, R12, UR6, RZ ;  /* 0x000000060c2a7c10 */ /* 0x000fe2000ff3e0ff */
[----:B------:R-:W-:-:S03]  /*fc60*/  IMAD R11, R19, 0x5000, R220 ;  /* 0x00005000130b7824 */ /* 0x000fc600078e02dc */
[----:B------:R-:W-:Y:S01]  /*fc70*/  IADD3.X R43, R13, UR7, R15, P1, !PT ;  /* 0x000000070d2b7c10 */ /* 0x000fe20008ffe40f */
[C---:B---3--:R-:W-:Y:S01]  /*fc80*/  IMAD.IADD R45, R18.reuse, 0x1, R11 ;  /* 0x00000001122d7824 */ /* 0x048fe200078e020b */
[----:B------:R-:W-:Y:S01]  /*fc90*/  ISETP.GE.AND P1, PT, R93, 0x1, PT ;  /* 0x000000015d00780c */ /* 0x000fe20003f26270 */
[----:B------:R0:W1:Y:S01]  /*fca0*/  SHFL.IDX PT, R44, R42, RZ, 0x1e1f ;  /* 0x001e1fff2a2c7589 */ /* 0x00006200000e0000 */
[CC--:B--2---:R-:W-:Y:S02]  /*fcb0*/  IADD3 R46, R18.reuse, R11.reuse, R122 ;  /* 0x0000000b122e7210 */ /* 0x0c4fe40007ffe07a */
[CC--:B------:R-:W-:Y:S02]  /*fcc0*/  IADD3 R47, R18.reuse, R11.reuse, R123 ;  /* 0x0000000b122f7210 */ /* 0x0c0fe40007ffe07b */
[----:B------:R-:W-:Y:S02]  /*fcd0*/  IADD3 R48, R18, R11, R128 ;  /* 0x0000000b12307210 */ /* 0x000fe40007ffe080 */
[----:B------:R0:W2:Y:S05]  /*fce0*/  SHFL.IDX PT, R11, R43, RZ, 0x1e1f ;  /* 0x001e1fff2b0b7589 */ /* 0x0000aa00000e0000 */
[----:B------:R-:W-:Y:S05]  /*fcf0*/  @!P1 BRA `(.L_x_2739) ;  /* 0x0000000000589947 */ /* 0x000fea0003800000 */
[----:B------:R-:W-:Y:S02]  /*fd00*/  ISETP.NE.AND P5, PT, R8, RZ, PT ;  /* 0x000000ff0800720c */ /* 0x000fe40003fa5270 */
[----:B------:R-:W-:-:S11]  /*fd10*/  ISETP.NE.AND P4, PT, R9, RZ, PT ;  /* 0x000000ff0900720c */ /* 0x000fd60003f85270 */
[----:B-1----:R-:W-:Y:S02]  /*fd20*/  @P5 IADD3 R38, P1, R16, R44, RZ ;  /* 0x0000002c10265210 */ /* 0x002fe40007f3e0ff */
[----:B------:R-:W-:-:S03]  /*fd30*/  @P4 SHF.L.U32 R12, R192, 0x4, RZ ;  /* 0x00000004c00c4819 */ /* 0x000fc600000006ff */
[----:B--2---:R-:W-:Y:S01]  /*fd40*/  @P5 IMAD.X R39, R11, 0x1, R17, P1 ;  /* 0x000000010b275824 */ /* 0x004fe200008e0611 */
        /* <DEDUP_REMOVED lines=10> */
[----:B-1----:R-:W-:-:S05]  /*fdf0*/  @P5 IADD3 R38, P6, R189, R44, RZ ;  /* 0x0000002cbd265210 */ /* 0x002fca0007fde0ff */
[----:B------:R-:W-:Y:S01]  /*fe00*/  @P5 IMAD.X R39, R11, 0x1, R197, P6 ;  /* 0x000000010b275824 */ /* 0x000fe200030e06c5 */
[----:B--2---:R-:W-:Y:S04]  /*fe10*/  @P4 ST.E.128 desc[UR52][R40.64], R12 ;  /* 0x0000000c28004985 */ /* 0x004fe8000c101d34 */
[----:B------:R-:W1:Y:S04]  /*fe20*/  @P1 LDS.128 R12, [R47+0xa400] ;  /* 0x00a400002f0c1984 */ /* 0x000e680000000c00 */
[----:B-1----:R-:W-:Y:S04]  /*fe30*/  @P1 ST.E.128 desc[UR52][R36.64], R12 ;  /* 0x0000000c24001985 */ /* 0x002fe8000c101d34 */
[----:B------:R-:W1:Y:S04]  /*fe40*/  @P5 LDS.128 R12, [R48+0xa400] ;  /* 0x00a40000300c5984 */ /* 0x000e680000000c00 */
[----:B-1----:R3:W-:Y:S02]  /*fe50*/  @P5 ST.E.128 desc[UR52][R38.64], R12 ;  /* 0x0000000c26005985 */ /* 0x0027e4000c101d34 */
.L_x_2739:
[----:B------:R-:W-:Y:S05]  /*fe60*/  BSYNC B0 ;  /* 0x0000000000007941 */ /* 0x000fea0003800000 */
.L_x_2738:
[----:B------:R-:W-:Y:S01]  /*fe70*/  ISETP.GE.AND P1, PT, R93, 0x81, PT ;  /* 0x000000815d00780c */ /* 0x000fe20003f26270 */
[----:B0-----:R-:W0:Y:S01]  /*fe80*/  SHFL.IDX PT, R43, R43, 0x1, 0x1e1f ;  /* 0x003e1f002b2b7f89 */ /* 0x001e2200000e0000 */
[----:B------:R-:W-:Y:S03]  /*fe90*/  BSSY B0, `(.L_x_2740) ;  /* 0x0000019000007945 */ /* 0x000fe60003800000 */
[----:B------:R-:W4:Y:S08]  /*fea0*/  SHFL.IDX PT, R42, R42, 0x1, 0x1e1f ;  /* 0x003e1f002a2a7f89 */ /* 0x000f3000000e0000 */
[----:B------:R-:W-:Y:S05]  /*feb0*/  @!P1 BRA `(.L_x_2741) ;  /* 0x0000000000589947 */ /* 0x000fea0003800000 */
[----:B------:R-:W-:Y:S02]  /*fec0*/  ISETP.NE.AND P5, PT, R8, RZ, PT ;  /* 0x000000ff0800720c */ /* 0x000fe40003fa5270 */
[----:B------:R-:W-:-:S11]  /*fed0*/  ISETP.NE.AND P4, PT, R9, RZ, PT ;  /* 0x000000ff0900720c */ /* 0x000fd60003f85270 */
[----:B---3--:R-:W3:Y:S01]  /*fee0*/  @P5 LDS.128 R12, [R45+0xe400] ;  /* 0x00e400002d0c5984 */ /* 0x008ee20000000c00 */
[----:B----4-:R-:W-:Y:S02]  /*fef0*/  @P5 IADD3 R38, P1, R16, R42, RZ ;  /* 0x0000002a10265210 */ /* 0x010fe40007f3e0ff */
[----:B--2---:R-:W-:-:S03]  /*ff00*/  @P4 SHF.L.U32 R11, R192, 0x4, RZ ;  /* 0x00000004c00b4819 */ /* 0x004fc600000006ff */
[----:B0-----:R-:W-:Y:S01]  /*ff10*/  @P5 IMAD.X R39, R43, 0x1, R17, P1 ;  /* 0x000000012b275824 */ /* 0x001fe200008e0611 */
[----:B------:R-:W-:-:S04]  /*ff20*/  @P4 IADD3 R40, P1, R11, R42, RZ ;  /* 0x0000002a0b284210 */ /* 0x000fc80007f3e0ff */
[----:B------:R-:W-:Y:S02]  /*ff30*/  @P4 LEA.HI.X.SX32 R41, R11, R43, 0x1, P1 ;  /* 0x0000002b0b294211 */ /* 0x000fe400008f0eff */
[----:B------:R-:W-:-:S13]  /*ff40*/  ISETP.NE.AND P1, PT, R10, RZ, PT ;  /* 0x000000ff0a00720c */ /* 0x000fda0003f25270 */
[----:B------:R-:W-:-:S05]  /*ff50*/  @P1 IMAD.SHL.U32 R11, R193, 0x10, RZ ;  /* 0x00000010c10b1824 */ /* 0x000fca00078e00ff */
[----:B------:R-:W-:-:S04]  /*ff60*/  @P1 IADD3 R36, P6, R11, R42, RZ ;  /* 0x0000002a0b241210 */ /* 0x000fc80007fde0ff */
[----:B------:R-:W-:Y:S01]  /*ff70*/  @P1 LEA.HI.X.SX32 R37, R11, R43, 0x1, P6 ;  /* 0x0000002b0b251211 */ /* 0x000fe200030f0eff */
[----:B---3--:R0:W-:Y:S01]  /*ff80*/  @P5 ST.E.128 desc[UR52][R38.64], R12 ;  /* 0x0000000c26005985 */ /* 0x0081e2000c101d34 */
[----:B------:R-:W-:-:S03]  /*ff90*/  ISETP.NE.AND P5, PT, R20, RZ, PT ;  /* 0x000000ff1400720c */ /* 0x000fc60003fa5270 */
[----:B------:R-:W2:Y:S10]  /*ffa0*/  @P4 LDS.128 R12, [R46+0xe400] ;  /* 0x00e400002e0c4984 */ /* 0x000eb40000000c00 */
[----:B0-----:R-:W-:-:S05]  /*ffb0*/  @P5 IADD3 R38, P6, R189, R42, RZ ;  /* 0x0000002abd265210 */ /* 0x001fca0007fde0ff */
[----:B------:R-:W-:Y:S01]  /*ffc0*/  @P5 IMAD.X R39, R43, 0x1, R197, P6 ;  /* 0x000000012b275824 */ /* 0x000fe200030e06c5 */
[----:B--2---:R-:W-:Y:S04]  /*ffd0*/  @P4 ST.E.128 desc[UR52][R40.64], R12 ;  /* 0x0000000c28004985 */ /* 0x004fe8000c101d34 */
[----:B------:R-:W0:Y:S04]  /*ffe0*/  @P1 LDS.128 R12, [R47+0xe400] ;  /* 0x00e400002f0c1984 */ /* 0x000e280000000c00 */
[----:B0-----:R-:W-:Y:S04]  /*fff0*/  @P1 ST.E.128 desc[UR52][R36.64], R12 ;  /* 0x0000000c24001985 */ /* 0x001fe8000c101d34 */
[----:B------:R-:W0:Y:S04]  /*10000*/  @P5 LDS.128 R12, [R48+0xe400] ;  /* 0x00e40000300c5984 */ /* 0x000e280000000c00 */
[----:B0-----:R0:W-:Y:S02]  /*10010*/  @P5 ST.E.128 desc[UR52][R38.64], R12 ;  /* 0x0000000c26005985 */ /* 0x0011e4000c101d34 */
.L_x_2741:
[----:B------:R-:W-:Y:S05]  /*10020*/  BSYNC B0 ;  /* 0x0000000000007941 */ /* 0x000fea0003800000 */
.L_x_2740:
[----:B--2---:R-:W2:Y:S01]  /*10030*/  LDL R11, [R1] ;  /* 0x00000000010b7983 */ /* 0x004ea20000100800 */
[----:B------:R-:W-:Y:S01]  /*10040*/  @!P2 VIADD R94, R94, 0x298c0 ;  /* 0x000298c05e5ea836 */ /* 0x000fe20000000000 */
[----:B------:R-:W-:Y:S01]  /*10050*/  IADD3 R19, R19, 0x1, RZ ;  /* 0x0000000113137810 */ /* 0x000fe20007ffe0ff */
        /* <DEDUP_REMOVED lines=9> */
[----:B0--3--:R-:W-:Y:S02]  /*100f0*/  SEL R12, RZ, 0x1, P1 ;  /* 0x00000001ff0c7807 */ /* 0x009fe40000800000 */
[----:B------:R-:W-:Y:S02]  /*10100*/  SEL R19, R19, RZ, P1 ;  /* 0x000000ff13137207 */ /* 0x000fe40000800000 */
[----:B------:R-:W-:Y:S01]  /*10110*/  LOP3.LUT R199, R199, R12, RZ, 0x3c, !PT ;  /* 0x0000000cc7c77212 */ /* 0x000fe200078e3cff */
[----:B------:R0:W-:Y:S01]  /*10120*/  @!P2 SYNCS.ARRIVE.TRANS64.RED.A1T0 RZ, [R94+URZ], RZ ;  /* 0x000000ff5effa9a7 */ /* 0x0001e2000810043f */
[----:B--2---:R-:W-:-:S13]  /*10130*/  LOP3.LUT P4, RZ, R11, 0x2, RZ, 0xc0, !PT ;  /* 0x000000020bff7812 */ /* 0x004fda000788c0ff */
[----:B01----:R-:W-:Y:S05]  /*10140*/  @P4 BRA `(.L_x_2742) ;  /* 0xffffff2800004947 */ /* 0x003fea000383ffff */
[----:B------:R-:W0:Y:S01]  /*10150*/  S2R R11, SR_TID.X ;  /* 0x00000000000b7919 */ /* 0x000e220000002100 */
[----:B------:R-:W-:Y:S02]  /*10160*/  PLOP3.LUT P0, PT, PT, PT, PT, 0x8, 0x0 ;  /* 0x000000000000781c */ /* 0x000fe40003f0e170 */
[----:B0-----:R-:W-:-:S04]  /*10170*/  SHF.R.U32.HI R11, RZ, 0x7, R11 ;  /* 0x00000007ff0b7819 */ /* 0x001fc8000001160b */
[----:B------:R-:W-:-:S13]  /*10180*/  ISETP.NE.AND P4, PT, R11, 0x1, PT ;  /* 0x000000010b00780c */ /* 0x000fda0003f85270 */
[----:B------:R-:W-:Y:S06]  /*10190*/  @!P4 BAR.ARV 0x9, 0x100 ;  /* 0x024400000000cb1d */ /* 0x000fec0000002000 */
.L_x_2632:
[----:B------:R-:W0:Y:S01]  /*101a0*/  LDC R0, c[0x0][0x448] ;  /* 0x00011200ff007b82 */ /* 0x000e220000000800 */
        /* <DEDUP_REMOVED lines=21> */
[----:B------:R-:W-:Y:S02]  /*10300*/  CS2R R30, SRZ ;  /* 0x00000000001e7805 */ /* 0x000fe4000001ff00 */
[----:B------:R-:W-:Y:S02]  /*10310*/  CS2R R46, SRZ ;  /* 0x00000000002e7805 */ /* 0x000fe4000001ff00 */
[----:B0-----:R-:W-:Y:S01]  /*10320*/  ISETP.NE.AND P1, PT, R0, 0x1, PT ;  /* 0x000000010000780c */ /* 0x001fe20003f25270 */
[----:B------:R-:W-:Y:S01]  /*10330*/  VIADD R0, R212, 0x7f ;  /* 0x0000007fd4007836 */ /* 0x000fe20000000000 */
[----:B------:R-:W-:-:S02]  /*10340*/  CS2R R34, SRZ ;  /* 0x0000000000227805 */ /* 0x000fc4000001ff00 */
[----:B------:R-:W-:Y:S02]  /*10350*/  CS2R R44, SRZ ;  /* 0x00000000002c7805 */ /* 0x000fe4000001ff00 */
[----:B------:R-:W-:Y:S02]  /*10360*/  CS2R R36, SRZ ;  /* 0x0000000000247805 */ /* 0x000fe4000001ff00 */
[----:B------:R-:W-:Y:S02]  /*10370*/  CS2R R40, SRZ ;  /* 0x0000000000287805 */ /* 0x000fe4000001ff00 */
[----:B------:R-:W-:Y:S02]  /*10380*/  CS2R R90, SRZ ;  /* 0x00000000005a7805 */ /* 0x000fe4000001ff00 */
[----:B------:R-:W-:Y:S02]  /*10390*/  MOV R38, RZ ;  /* 0x000000ff00267202 */ /* 0x000fe40000000f00 */
[----:B------:R-:W-:-:S02]  /*103a0*/  CS2R R48, SRZ ;  /* 0x0000000000307805 */ /* 0x000fc4000001ff00 */
[----:B------:R-:W-:Y:S01]  /*103b0*/  CS2R R92, SRZ ;  /* 0x00000000005c7805 */ /* 0x000fe2000001ff00 */
[----:B------:R-:W-:Y:S01]  /*103c0*/  IMAD.MOV.U32 R57, RZ, RZ, RZ ;  /* 0x000000ffff397224 */ /* 0x000fe200078e00ff */
[----:B------:R-:W-:Y:S01]  /*103d0*/  CS2R R94, SRZ ;  /* 0x00000000005e7805 */ /* 0x000fe2000001ff00 */
[----:B------:R-:W-:Y:S01]  /*103e0*/  IMAD.MOV.U32 R65, RZ, RZ, RZ ;  /* 0x000000ffff417224 */ /* 0x000fe200078e00ff */
[----:B------:R-:W0:Y:S08]  /*103f0*/  @P1 LDC R3, c[0x0][0x44c] ;  /* 0x00011300ff031b82 */ /* 0x000e300000000800 */
[----:B------:R-:W1:Y:S01]  /*10400*/  @P1 LDC R2, c[0x0][0x450] ;  /* 0x00011400ff021b82 */ /* 0x000e620000000800 */
[----:B0-----:R-:W-:-:S05]  /*10410*/  @P1 IMAD.HI.U32 R3, R0, R3, RZ ;  /* 0x0000000300031227 */ /* 0x001fca00078e00ff */
[----:B-1----:R-:W-:Y:S02]  /*10420*/  @P1 SHF.R.U32.HI R0, RZ, R2, R3 ;  /* 0x00000002ff001219 */ /* 0x002fe40000011603 */
[----:B------:R-:W-:-:S03]  /*10430*/  PLOP3.LUT P1, PT, PT, PT, PT, 0x80, 0x0 ;  /* 0x000000000000781c */ /* 0x000fc60003f2f070 */
[----:B------:R-:W-:-:S04]  /*10440*/  IMAD.IADD R0, R151, 0x1, R0 ;  /* 0x0000000197007824 */ /* 0x000fc800078e0200 */
[----:B------:R-:W-:-:S05]  /*10450*/  IMAD.HI R0, R0, 0x66666667, RZ ;  /* 0x6666666700007827 */ /* 0x000fca00078e02ff */
[----:B------:R-:W-:-:S04]  /*10460*/  SHF.R.U32.HI R3, RZ, 0x1f, R0 ;  /* 0x0000001fff037819 */ /* 0x000fc80000011600 */
[----:B------:R-:W-:-:S04]  /*10470*/  LEA.HI.SX32 R3, R0, R3, 0x1a ;  /* 0x0000000300037211 */ /* 0x000fc800078fd2ff */
[----:B------:R-:W-:-:S04]  /*10480*/  VIMNMX R152, R152, R3, PT ;  /* 0x0000000398987248 */ /* 0x000fc80003fe0100 */
[----:B------:R-:W-:Y:S01]  /*10490*/  ISETP.GE.AND P2, PT, R152, 0x1, PT ;  /* 0x000000019800780c */ /* 0x000fe20003f46270 */
[----:B------:R-:W-:-:S12]  /*104a0*/  @P0 BRA `(.L_x_2743) ;  /* 0x00000000000c0947 */ /* 0x000fd80003800000 */
[----:B------:R-:W0:Y:S01]  /*104b0*/  FENCE.VIEW.ASYNC.G ;  /* 0x00000000000073c6 */ /* 0x000e220000000100 */
[----:B------:R-:W-:Y:S05]  /*104c0*/  WARPSYNC.ALL ;  /* 0x0000000000007948 */ /* 0x000fea0003800000 */
[----:B0-----:R-:W-:Y:S06]  /*104d0*/  BAR.ARV 0xc, 0x180 ;  /* 0x0306000000007b1d */ /* 0x001fec0000002000 */
.L_x_2743:
[----:B------:R-:W-:Y:S01]  /*104e0*/  CS2R R96, SRZ ;  /* 0x0000000000607805 */ /* 0x000fe2000001ff00 */
        /* <DEDUP_REMOVED lines=9> */
.L_x_3011:
[----:B------:R-:W-:Y:S01]  /*10580*/  ULOP3.LUT UP0, URZ, UR39, 0x9f, URZ, 0xc0, !UPT ;  /* 0x0000009f273f7892 */ /* 0x000fe2000f80c03f */
[----:B01----:R-:W-:-:S04]  /*10590*/  LEA.HI R0, R23, R23, RZ, 0x1 ;  /* 0x0000001717007211 */ /* 0x003fc800078f08ff */
[----:B------:R-:W-:Y:S02]  /*105a0*/  LOP3.LUT R0, R0, 0x3e, RZ, 0xc0, !PT ;  /* 0x0000003e00007812 */ /* 0x000fe400078ec0ff */
[----:B------:R-:W-:Y:S02]  /*105b0*/  PLOP3.LUT P0, PT, PT, PT, UP0, 0x80, 0x0 ;  /* 0x000000000000781c */ /* 0x000fe40003f0f008 */
[----:B------:R-:W-:-:S04]  /*105c0*/  IADD3 R0, R23, -R0, RZ ;  /* 0x8000000017007210 */ /* 0x000fc80007ffe0ff */
        /* <DEDUP_REMOVED lines=19> */
[----:B-1--45:R-:W-:Y:S05]  /*10700*/  CALL.ABS.NOINC R2 ;  /* 0x0000000002007343 */ /* 0x032fea0003c00000 */
.L_x_2746:
        /* <DEDUP_REMOVED lines=26> */
[----:B------:R-:W-:Y:S02]  /*108b0*/  @P0 IADD3 R5, R3, R9, RZ ;  /* 0x0000000903050210 */ /* 0x000fe40007ffe0ff */
[----:B------:R-:W-:Y:S01]  /*108c0*/  @P0 LEA R4, P2, R2, UR4, 0x2 ;  /* 0x0000000402040c11 */ /* 0x000fe2000f8410ff */
[----:B------:R-:W-:Y:S01]  /*108d0*/  @P1 IMAD.IADD R3, R7, 0x1, R11 ;  /* 0x0000000107031824 */ /* 0x000fe200078e020b */
[----:B------:R-:W-:Y:S01]  /*108e0*/  @P1 LEA R8, P3, R6, UR6, 0x2 ;  /* 0x0000000606081c11 */ /* 0x000fe2000f8610ff */
[----:B------:R-:W-:Y:S01]  /*108f0*/  IMAD.MOV.U32 R0, RZ, RZ, 0x3f800000 ;  /* 0x3f800000ff007424 */ /* 0x000fe200078e00ff */
[----:B------:R-:W-:Y:S01]  /*10900*/  @P0 LEA.HI.X R5, R2, UR5, R5, 0x2, P2 ;  /* 0x0000000502050c11 */ /* 0x000fe200090f1405 */
[----:B------:R-:W-:Y:S01]  /*10910*/  ULDC UR4, c[0x0][0x3f4] ;  /* 0x0000fd0000047ab9 */ /* 0x000fe20000000800 */
        /* <DEDUP_REMOVED lines=14> */
[----:B------:R0:W1:Y:S03]  /*10a00*/  SYNCS.PHASECHK.TRANS64.TRYWAIT P0, [R18+URZ+0x29800], R3 ;  /* 0x02980003120075a7 */ /* 0x000066000800017f */
[----:B-1----:R-:W-:Y:S05]  /*10a10*/  @!P0 NANOSLEEP.SYNCS 0x989680 ;  /* 0x009896800000895d */ /* 0x002fea0003900000 */
[----:B------:R-:W1:Y:S01]  /*10a20*/  @!P0 SYNCS.PHASECHK.TRANS64 P0, [R18+URZ+0x29800], R3 ;  /* 0x02980003120085a7 */ /* 0x000e62000800007f */
[----:B------:R-:W-:Y:S04]  /*10a30*/  BSSY B0, `(.L_x_2748) ;  /* 0x0000006000007945 */ /* 0x000fe80003800000 */
[----:B-1----:R-:W-:Y:S05]  /*10a40*/  @P0 BRA `(.L_x_2749) ;  /* 0x0000000000100947 */ /* 0x002fea0003800000 */
.L_x_2750:
[----:B-1----:R1:W2:Y:S02]  /*10a50*/  SYNCS.PHASECHK.TRANS64.TRYWAIT P0, [R18+URZ+0x29800], R3 ;  /* 0x02980003120075a7 */ /* 0x0022a4000800017f */
[----:B--2---:R-:W-:Y:S05]  /*10a60*/  @!P0 NANOSLEEP.SYNCS 0x989680 ;  /* 0x009896800000895d */ /* 0x004fea0003900000 */
[----:B------:R-:W2:Y:S02]  /*10a70*/  @!P0 SYNCS.PHASECHK.TRANS64 P0, [R18+URZ+0x29800], R3 ;  /* 0x02980003120085a7 */ /* 0x000ea4000800007f */
[----:B--2---:R-:W-:Y:S05]  /*10a80*/  @!P0 BRA `(.L_x_2750) ;  /* 0xfffffffc00f08947 */ /* 0x004fea000383ffff */
.L_x_2749:
[----:B------:R-:W-:Y:S05]  /*10a90*/  BSYNC B0 ;  /* 0x0000000000007941 */ /* 0x000fea0003800000 */
.L_x_2748:
[----:B------:R-:W-:Y:S05]  /*10aa0*/  BRA `(.L_x_2751) ;  /* 0x0000006c00cc7947 */ /* 0x000fea0003800000 */
.L_x_2747:
        /* <DEDUP_REMOVED lines=29> */
[----:B-1--4-:R-:W-:Y:S05]  /*10c80*/  CALL.ABS.NOINC R14 ;  /* 0x000000000e007343 */ /* 0x012fea0003c00000 */
.L_x_2752:
[----:B------:R-:W-:Y:S01]  /*10c90*/  ULDC.U8 UR4, c[0x0][0x410] ;  /* 0x0001040000047ab9 */ /* 0x000fe20000000000 */
[----:B------:R-:W-:Y:S01]  /*10ca0*/  BSSY B0, `(.L_x_2753) ;  /* 0x00006cb000007945 */ /* 0x000fe20003800000 */
[----:B------:R-:W-:Y:S02]  /*10cb0*/  ISETP.NE.AND P0, PT, RZ, UR4, PT ;  /* 0x00000004ff007c0c */ /* 0x000fe4000bf05270 */
[----:B------:R-:W-:-:S11]  /*10cc0*/  IADD3 R10, R198, R212, RZ ;  /* 0x000000d4c60a7210 */ /* 0x000fd60007ffe0ff */
[----:B------:R-:W-:Y:S05]  /*10cd0*/  @!P0 BRA `(.L_x_2754) ;  /* 0x00000034008c8947 */ /* 0x000fea0003800000 */
[----:B------:R-:W0:Y:S01]  /*10ce0*/  LDC R20, c[0x0][0x448] ;  /* 0x00011200ff147b82 */ /* 0x000e220000000800 */
[----:B------:R-:W-:Y:S01]  /*10cf0*/  IMAD.MOV.U32 R11, RZ, RZ, R10 ;  /* 0x000000ffff0b7224 */ /* 0x000fe200078e000a */
[----:B------:R-:W-:Y:S01]  /*10d00*/  MOV R8, R26 ;  /* 0x0000001a00087202 */ /* 0x000fe20000000f00 */
[----:B------:R-:W-:Y:S01]  /*10d10*/  IMAD.MOV.U32 R9, RZ, RZ, R31 ;  /* 0x000000ffff097224 */ /* 0x000fe200078e001f */
[----:B------:R-:W-:Y:S01]  /*10d20*/  ULDC.64 UR4, c[0x0][0x3f8] ;  /* 0x0000fe0000047ab9 */ /* 0x000fe20000000a00 */
[----:B------:R-:W-:Y:S01]  /*10d30*/  IMAD.MOV.U32 R6, RZ, RZ, R24 ;  /* 0x000000ffff067224 */ /* 0x000fe200078e0018 */
[----:B------:R-:W-:Y:S01]  /*10d40*/  ULDC.64 UR6, c[0x0][0x408] ;  /* 0x0001020000067ab9 */ /* 0x000fe20000000a00 */
[----:B------:R-:W-:Y:S01]  /*10d50*/  IMAD.MOV.U32 R7, RZ, RZ, R29 ;  /* 0x000000ffff077224 */ /* 0x000fe200078e001d */
[----:B------:R-:W-:Y:S01]  /*10d60*/  ULDC.64 UR8, c[0x0][0x400] ;  /* 0x0001000000087ab9 */ /* 0x000fe20000000a00 */
[----:B0-----:R-:W-:-:S13]  /*10d70*/  ISETP.NE.AND P0, PT, R20, 0x1, PT ;  /* 0x000000011400780c */ /* 0x001fda0003f05270 */
[----:B------:R-:W0:Y:S08]  /*10d80*/  @P0 LDC R3, c[0x0][0x44c] ;  /* 0x00011300ff030b82 */ /* 0x000e300000000800 */
[----:B------:R-:W1:Y:S01]  /*10d90*/  @P0 LDC R5, c[0x0][0x450] ;  /* 0x00011400ff050b82 */ /* 0x000e620000000800 */
[----:B0-----:R-:W-:-:S05]  /*10da0*/  @P0 IMAD.HI.U32 R0, R10, R3, RZ ;  /* 0x000000030a000227 */ /* 0x001fca00078e00ff */
[----:B-1----:R-:W-:-:S04]  /*10db0*/  @P0 SHF.R.U32.HI R11, RZ, R5, R0 ;  /* 0x00000005ff0b0219 */ /* 0x002fc80000011600 */
        /* <DEDUP_REMOVED lines=14> */
[----:B------:R0:W1:Y:S04]  /*10ea0*/  SHFL.IDX PT, R0, R13, RZ, 0x1e1f ;  /* 0x001e1fff0d007589 */ /* 0x00006800000e0000 */
[----:B------:R-:W2:Y:S04]  /*10eb0*/  SHFL.IDX PT, R3, R3, RZ, 0x1e1f ;  /* 0x001e1fff03037589 */ /* 0x000ea800000e0000 */
[----:B------:R-:W3:Y:S04]  /*10ec0*/  SHFL.IDX PT, R4, R4, RZ, 0x1e1f ;  /* 0x001e1fff04047589 */ /* 0x000ee800000e0000 */
[----:B------:R0:W0:Y:S02]  /*10ed0*/  SHFL.IDX PT, R14, R5, RZ, 0x1e1f ;  /* 0x001e1fff050e7589 */ /* 0x00002400000e0000 */
.L_x_3017:
[----:B------:R-:W-:Y:S01]  /*10ee0*/  IMAD R45, R213, R20, RZ ;  /* 0x00000014d52d7224 */ /* 0x000fe200078e02ff */
        /* <DEDUP_REMOVED lines=12> */
[----:B0-----:R-:W-:Y:S02]  /*10fb0*/  CS2R R12, SRZ ;  /* 0x00000000000c7805 */ /* 0x001fe4000001ff00 */
[----:B------:R-:W-:Y:S01]  /*10fc0*/  CS2R R10, SRZ ;  /* 0x00000000000a7805 */ /* 0x000fe2000001ff00 */
[----:B------:R-:W-:Y:S06]  /*10fd0*/  @P0 BRA `(.L_x_2757) ;  /* 0x0000000000f40947 */ /* 0x000fec0003800000 */
[----:B------:R-:W3:Y:S01]  /*10fe0*/  LDL R43, [R1+0x1c] ;  /* 0x00001c00012b7983 */ /* 0x000ee20000100800 */
[----:B------:R-:W-:-:S03]  /*10ff0*/  ULDC UR4, c[0x0][0x3f4] ;  /* 0x0000fd0000047ab9 */ /* 0x000fc60000000800 */
[----:B----4-:R-:W4:Y:S04]  /*11000*/  LDL R42, [R1+0x18] ;  /* 0x00001800012a7983 */ /* 0x010f280000100800 */
        /* <DEDUP_REMOVED lines=10> */
[CC--:B--2---:R-:W-:Y:S02]  /*110b0*/  @!P5 IADD3 R6, P0, R190.reuse, R3.reuse, RZ ;  /* 0x00000003be06d210 */ /* 0x0c4fe40007f1e0ff */
[----:B------:R-:W-:Y:S02]  /*110c0*/  @!P5 IADD3 R8, P1, R190, R14, RZ ;  /* 0x0000000ebe08d210 */ /* 0x000fe40007f3e0ff */
[----:B------:R-:W-:Y:S01]  /*110d0*/  @!P2 IADD3 R10, P4, R201, R3, RZ ;  /* 0x00000003c90aa210 */ /* 0x000fe20007f9e0ff */
[--C-:B-1----:R-:W-:Y:S02]  /*110e0*/  @!P5 IMAD.X R7, R0, 0x1, R5.reuse, P0 ;  /* 0x000000010007d824 */ /* 0x102fe400000e0605 */
[----:B---3--:R-:W-:Y:S01]  /*110f0*/  @!P5 IMAD.X R9, R4, 0x1, R5, P1 ;  /* 0x000000010409d824 */ /* 0x008fe200008e0605 */
        /* <DEDUP_REMOVED lines=10> */
[----:B0-----:R-:W-:-:S02]  /*111a0*/  CS2R R8, SRZ ;  /* 0x0000000000087805 */ /* 0x001fc4000001ff00 */
[----:B------:R-:W-:Y:S02]  /*111b0*/  @!P2 IADD3.X R11, R0, R43, RZ, P4, !PT ;  /* 0x0000002b000ba210 */ /* 0x000fe400027fe4ff */
[----:B------:R-:W-:Y:S01]  /*111c0*/  @!P3 IADD3 R20, P4, R200, R3, RZ ;  /* 0x00000003c814b210 */ /* 0x000fe20007f9e0ff */
[C---:B------:R-:W-:Y:S02]  /*111d0*/  @!P2 IMAD.X R13, R4.reuse, 0x1, R43, P0 ;  /* 0x00000001040da824 */ /* 0x040fe400000e062b */
[--C-:B----4-:R-:W-:Y:S01]  /*111e0*/  @!P3 IMAD.X R41, R4, 0x1, R42.reuse, P5 ;  /* 0x000000010429b824 */ /* 0x110fe200028e062a */
[----:B------:R-:W5:Y:S01]  /*111f0*/  @!P2 LD.E.64 R32, desc[UR52][R10.64] ;  /* 0x000000340a20a980 */ /* 0x000f62000c101b00 */
[----:B------:R-:W-:Y:S01]  /*11200*/  @!P3 IMAD.X R21, R0, 0x1, R42, P4 ;  /* 0x000000010015b824 */ /* 0x000fe200020e062a */
[----:B------:R-:W-:Y:S02]  /*11210*/  ISETP.GE.AND P0, PT, R202, UR4, PT ;  /* 0x00000004ca007c0c */ /* 0x000fe4000bf06270 */
[----:B------:R-:W5:Y:S01]  /*11220*/  @!P2 LD.E.64 R34, desc[UR52][R12.64] ;  /* 0x000000340c22a980 */ /* 0x000f62000c101b00 */
[----:B------:R-:W-:-:S02]  /*11230*/  ISETP.GE.AND P2, PT, R204, UR4, PT ;  /* 0x00000004cc007c0c */ /* 0x000fc4000bf46270 */
[C---:B------:R-:W-:Y:S01]  /*11240*/  @!P1 IADD3 R42, P4, R203.reuse, R14, RZ ;  /* 0x0000000ecb2a9210 */ /* 0x040fe20007f9e0ff */
[----:B------:R-:W5:Y:S04]  /*11250*/  @!P3 LD.E.64 R30, desc[UR52][R20.64] ;  /* 0x00000034141eb980 */ /* 0x000f68000c101b00 */
[----:B------:R0:W5:Y:S01]  /*11260*/  @!P3 LD.E.64 R28, desc[UR52][R40.64] ;  /* 0x00000034281cb980 */ /* 0x000162000c101b00 */
[----:B------:R-:W-:Y:S01]  /*11270*/  @!P1 IADD3 R6, P3, R203, R3, RZ ;  /* 0x00000003cb069210 */ /* 0x000fe20007f7e0ff */
[----:B------:R-:W-:-:S03]  /*11280*/  @!P1 IMAD.X R43, R4, 0x1, R15, P4 ;  /* 0x00000001042b9824 */ /* 0x000fc600020e060f */
[----:B------:R-:W-:Y:S02]  /*11290*/  @!P1 IADD3.X R7, R0, R15, RZ, P3, !PT ;  /* 0x0000000f00079210 */ /* 0x000fe40001ffe4ff */
        /* <DEDUP_REMOVED lines=9> */
[C-C-:B------:R-:W-:Y:S01]  /*11330*/  @!P0 IMAD.X R47, R0.reuse, 0x1, R51.reuse, P5 ;  /* 0x00000001002f8824 */ /* 0x140fe200028e0633 */
[----:B------:R-:W-:Y:S01]  /*11340*/  @!P2 IADD3.X R49, R0, R50, RZ, P3, !PT ;  /* 0x000000320031a210 */ /* 0x000fe20001ffe4ff */
[----:B------:R-:W-:-:S02]  /*11350*/  @!P0 IMAD.X R41, R4, 0x1, R51, P1 ;  /* 0x0000000104298824 */ /* 0x000fc400008e0633 */
[----:B------:R-:W-:Y:S01]  /*11360*/  @!P2 IMAD.X R15, R4, 0x1, R50, P4 ;  /* 0x00000001040fa824 */ /* 0x000fe200020e0632 */
[----:B------:R1:W5:Y:S04]  /*11370*/  @!P0 LD.E.64 R12, desc[UR52][R46.64] ;  /* 0x000000342e0c8980 */ /* 0x000368000c101b00 */
[----:B------:R1:W5:Y:S04]  /*11380*/  @!P0 LD.E.64 R20, desc[UR52][R40.64] ;  /* 0x0000003428148980 */ /* 0x000368000c101b00 */
[----:B------:R1:W5:Y:S04]  /*11390*/  @!P2 LD.E.64 R10, desc[UR52][R48.64] ;  /* 0x00000034300aa980 */ /* 0x000368000c101b00 */
[----:B------:R1:W5:Y:S02]  /*113a0*/  @!P2 LD.E.64 R8, desc[UR52][R14.64] ;  /* 0x000000340e08a980 */ /* 0x000364000c101b00 */
.L_x_2757:
[----:B------:R-:W-:Y:S05]  /*113b0*/  BSYNC B1 ;  /* 0x0000000000017941 */ /* 0x000fea0003800000 */
.L_x_2756:
[----:B------:R-:W-:Y:S01]  /*113c0*/  ULEA.HI UR4, UR37, UR37, URZ, 0x1 ;  /* 0x0000002525047291 */ /* 0x000fe2000f8f083f */
[----:B--2---:R-:W-:Y:S01]  /*113d0*/  VIADDMNMX R3, R45, -R212, 0x80, PT ;  /* 0x000000802d037446 */ /* 0x004fe200038009d4 */
[----:B------:R-:W-:Y:S02]  /*113e0*/  BSSY B1, `(.L_x_2758) ;  /* 0x0000008000017945 */ /* 0x000fe40003800000 */
[----:B------:R-:W-:Y:S01]  /*113f0*/  ULOP3.LUT UR4, UR4, 0xfffffffe, URZ, 0xc0, !UPT ;  /* 0xfffffffe04047892 */ /* 0x000fe2000f8ec03f */
[----:B------:R-:W-:-:S03]  /*11400*/  ISETP.GE.AND P1, PT, R198, R3, PT ;  /* 0x00000003c600720c */ /* 0x000fc60003f26270 */
[----:B------:R-:W-:-:S06]  /*11410*/  UIADD3 UR4, UR37, -UR4, URZ ;  /* 0x8000000425047290 */ /* 0x000fcc000fffe03f */
[----:B------:R-:W-:-:S05]  /*11420*/  IMAD.U32 R5, RZ, RZ, UR4 ;  /* 0x00000004ff057e24 */ /* 0x000fca000f8e00ff */
[----:B------:R-:W-:-:S04]  /*11430*/  SHF.L.U32 R5, R5, 0x1f, RZ ;  /* 0x0000001f05057819 */ /* 0x000fc800000006ff */
[----:B------:R-:W0:Y:S02]  /*11440*/  SYNCS.PHASECHK.TRANS64.TRYWAIT P0, [R18+URZ+0x29800], R5 ;  /* 0x02980005120075a7 */ /* 0x000e24000800017f */
[----:B0-----:R-:W-:Y:S05]  /*11450*/  @!P0 BRA `(.L_x_2759) ;  /* 0x000001e8004c8947 */ /* 0x001fea0003800000 */
.L_x_3018:
[----:B------:R-:W-:Y:S05]  /*11460*/  BSYNC B1 ;  /* 0x0000000000017941 */ /* 0x000fea0003800000 */
.L_x_2758:
[----:B------:R-:W-:Y:S05]  /*11470*/  @P1 BRA `(.L_x_2760) ;  /* 0x0000006400341947 */ /* 0x000fea0003800000 */
[----:B------:R-:W2:Y:S01]  /*11480*/  LDC R3, c[0x0][0x3f4] ;  /* 0x0000fd00ff037b82 */ /* 0x000ea20000000800 */
[----:B------:R-:W-:Y:S01]  /*11490*/  BSSY B1, `(.L_x_2761) ;  /* 0x000007f000017945 */ /* 0x000fe20003800000 */
[----:B-1----:R-:W-:Y:S01]  /*114a0*/  IMAD.IADD R0, R18, 0x1, R216 ;  /* 0x0000000112007824 */ /* 0x002fe200078e02d8 */
[-C--:B--2---:R-:W-:Y:S02]  /*114b0*/  ISETP.GE.AND P0, PT, R190, R3.reuse, PT ;  /* 0x00000003be00720c */ /* 0x084fe40003f06270 */
[-C--:B------:R-:W-:Y:S02]  /*114c0*/  ISETP.GE.AND P1, PT, R201, R3.reuse, PT ;  /* 0x00000003c900720c */ /* 0x080fe40003f26270 */
[-C--:B------:R-:W-:Y:S02]  /*114d0*/  ISETP.GE.AND P2, PT, R200, R3.reuse, PT ;  /* 0x00000003c800720c */ /* 0x080fe40003f46270 */
[-C--:B------:R-:W-:Y:S02]  /*114e0*/  ISETP.GE.AND P3, PT, R203, R3.reuse, PT ;  /* 0x00000003cb00720c */ /* 0x080fe40003f66270 */
[----:B------:R-:W-:-:S02]  /*114f0*/  ISETP.GE.AND P4, PT, R202, R3, PT ;  /* 0x00000003ca00720c */ /* 0x000fc40003f86270 */
[----:B------:R-:W-:-:S03]  /*11500*/  ISETP.GE.AND P5, PT, R204, R3, PT ;  /* 0x00000003cc00720c */ /* 0x000fc60003fa6270 */
[----:B------:R-:W-:Y:S10]  /*11510*/  @P0 BRA `(.L_x_2762) ;  /* 0x0000000400d80947 */ /* 0x000ff40003800000 */
[----:B0--3--:R-:W0:Y:S01]  /*11520*/  LDS.128 R4, [R0+0x14400] ;  /* 0x0144000000047984 */ /* 0x009e220000000c00 */
        /* <DEDUP_REMOVED lines=12> */
[----:B----4-:R-:W-:-:S02]  /*115f0*/  LOP3.LUT R42, R37, 0xff, RZ, 0xc0, !PT ;  /* 0x000000ff252a7812 */ /* 0x010fc400078ec0ff */
        /* <DEDUP_REMOVED lines=12> */
[-C--:B0-----:R-:W-:Y:S02]  /*116c0*/  F2FP.F16.E4M3.UNPACK_B R3, R6.reuse.H1 ;  /* 0x00000006ff03723e */ /* 0x081fe400030006ff */
        /* <DEDUP_REMOVED lines=91> */
.L_x_2762:
[----:B------:R-:W-:Y:S05]  /*11c80*/  BSYNC B1 ;  /* 0x0000000000017941 */ /* 0x000fea0003800000 */
.L_x_2761:
        /* <DEDUP_REMOVED lines=45> */
[C---:B----4-:R-:W-:Y:S01]  /*11f60*/  FMUL.FTZ R42, R14.reuse, R40 ;  /* 0x000000280e2a7220 */ /* 0x050fe20000410000 */
        /* <DEDUP_REMOVED lines=78> */
.L_x_2764:
[----:B------:R-:W-:Y:S05]  /*12450*/  BSYNC B1 ;  /* 0x0000000000017941 */ /* 0x000fea0003800000 */
.L_x_2763:
[----:B------:R-:W-:Y:S04]  /*12460*/  BSSY B1, `(.L_x_2765) ;  /* 0x0000078000017945 */ /* 0x000fe80003800000 */
[----:B------:R-:W-:Y:S05]  /*12470*/  @P2 BRA `(.L_x_2766) ;  /* 0x0000000400d82947 */ /* 0x000fea0003800000 */
[----:B0123--:R-:W0:Y:S01]  /*12480*/  LDS.128 R4, [R0+0x16400] ;  /* 0x0164000000047984 */ /* 0x00fe220000000c00 */
        /* <DEDUP_REMOVED lines=71> */
[C---:B----4-:R-:W-:Y:S01]  /*12900*/  FFMA.FTZ R42, R29.reuse, R33, -R34 ;  /* 0x000000211d2a7223 */ /* 0x050fe20000010822 */
        /* <DEDUP_REMOVED lines=45> */
.L_x_2766:
[----:B------:R-:W-:Y:S05]  /*12be0*/  BSYNC B1 ;  /* 0x0000000000017941 */ /* 0x000fea0003800000 */
.L_x_2765:
[----:B------:R-:W-:Y:S04]  /*12bf0*/  BSSY B1, `(.L_x_2767) ;  /* 0x000007c000017945 */ /* 0x000fe80003800000 */
[----:B------:R-:W-:Y:S05]  /*12c00*/  @P3 BRA `(.L_x_2768) ;  /* 0x0000000400e83947 */ /* 0x000fea0003800000 */
[----:B0123--:R-:W0:Y:S01]  /*12c10*/  LDS.128 R4, [R228+0x2000] ;  /* 0x00200000e4047984 */ /* 0x00fe220000000c00 */
        /* <DEDUP_REMOVED lines=16> */
[----:B------:R-:W-:Y:S02]  /*12d20*/  LOP3.LUT R32, R32, 0xff, RZ, 0xc0, !PT ;  /* 0x000000ff20207812 */ /* 0x000fe400078ec0ff */
[----:B------:R-:W-:-:S02]  /*12d30*/  LOP3.LUT R31, R24, 0xff, RZ, 0xc0, !PT ;  /* 0x000000ff181f7812 */ /* 0x000fc400078ec0ff */
[----:B------:R-:W-:Y:S02]  /*12d40*/  PRMT R14, R3, 0x7604, R14 ;  /* 0x00007604030e7816 */ /* 0x000fe4000000000e */
[----:B------:R-:W-:Y:S02]  /*12d50*/  SHF.R.U32.HI R3, RZ, 0x10, R26 ;  /* 0x00000010ff037819 */ /* 0x000fe4000001161a */
[----:B------:R-:W-:Y:S02]  /*12d60*/  SHF.R.U32.HI R15, RZ, 0x10, R24 ;  /* 0x00000010ff0f7819 */ /* 0x000fe40000011618 */
[----:B------:R-:W-:Y:S02]  /*12d70*/  PRMT R29, R28, 0x7054, R29 ;  /* 0x000070541c1d7816 */ /* 0x000fe4000000001d */
        /* <DEDUP_REMOVED lines=12> */
[----:B------:R-:W-:Y:S01]  /*12e40*/  F2FP.F16.E4M3.UNPACK_B R6, R6 ;  /* 0x00000006ff06723e */ /* 0x000fe200020006ff */
[--C-:B------:R-:W-:Y:S01]  /*12e50*/  HADD2.F32 R32, -RZ, R30.reuse.H1_H1 ;  /* 0x3000001eff207230 */ /* 0x100fe20000004100 */
[----:B------:R-:W-:Y:S01]  /*12e60*/  LOP3.LUT R31, R31, 0xff000000, R24, 0xf8, !PT ;  /* 0xff0000001f1f7812 */ /* 0x000fe200078ef818 */
[----:B------:R-:W-:Y:S01]  /*12e70*/  HADD2.F32 R28, -RZ, R27.H1_H1 ;  /* 0x3000001bff1c7230 */ /* 0x000fe20000004100 */
[----:B------:R-:W-:Y:S01]  /*12e80*/  LOP3.LUT R26, R15, 0xff000000, R26, 0xf8, !PT ;  /* 0xff0000000f1a7812 */ /* 0x000fe200078ef81a */
[----:B------:R-:W-:Y:S01]  /*12e90*/  HADD2.F32 R15, -RZ, R3.H0_H0 ;  /* 0x20000003ff0f7230 */ /* 0x000fe20000004100 */
[-C--:B------:R-:W-:Y:S01]  /*12ea0*/  F2FP.F16.E4M3.UNPACK_B R24, R7.reuse ;  /* 0x00000007ff18723e */ /* 0x080fe200020006ff */
[C---:B------:R-:W-:Y:S01]  /*12eb0*/  FMUL.FTZ R34, R14.reuse, R32 ;  /* 0x000000200e227220 */ /* 0x040fe20000410000 */
[----:B------:R-:W-:Y:S01]  /*12ec0*/  F2FP.F16.E4M3.UNPACK_B R25, R7.H1 ;  /* 0x00000007ff19723e */ /* 0x000fe200030006ff */
        /* <DEDUP_REMOVED lines=78> */
.L_x_2768:
[----:B------:R-:W-:Y:S05]  /*133b0*/  BSYNC B1 ;  /* 0x0000000000017941 */ /* 0x000fea0003800000 */
.L_x_2767:
[----:B------:R-:W-:Y:S04]  /*133c0*/  BSSY B1, `(.L_x_2769) ;  /* 0x0000078000017945 */ /* 0x000fe80003800000 */
[----:B------:R-:W-:Y:S05]  /*133d0*/  @P4 BRA `(.L_x_2770) ;  /* 0x0000000400d84947 */ /* 0x000fea0003800000 */
[----:B0123--:R-:W0:Y:S01]  /*133e0*/  LDS.128 R4, [R0+0x18400] ;  /* 0x0184000000047984 */ /* 0x00fe220000000c00 */
        /* <DEDUP_REMOVED lines=117> */
.L_x_2770:
[----:B------:R-:W-:Y:S05]  /*13b40*/  BSYNC B1 ;  /* 0x0000000000017941 */ /* 0x000fea0003800000 */
.L_x_2769:
[----:B------:R-:W-:Y:S05]  /*13b50*/  @P5 BRA `(.L_x_2760) ;  /* 0x0000003c007c5947 */ /* 0x000fea0003800000 */
[----:B0123--:R-:W0:Y:S01]  /*13b60*/  LDS.128 R4, [R228+0x4000] ;  /* 0x00400000e4047984 */ /* 0x00fe220000000c00 */
        /* <DEDUP_REMOVED lines=122> */
.L_x_2754:
[----:B------:R-:W0:Y:S01]  /*14310*/  LDC R20, c[0x0][0x448] ;  /* 0x00011200ff147b82 */ /* 0x000e220000000800 */
        /* <DEDUP_REMOVED lines=9> */
[----:B0-----:R-:W-:-:S04]  /*143b0*/  @P0 IMAD.HI.U32 R0, R10, R3, RZ ;  /* 0x000000030a000227 */ /* 0x001fc800078e00ff */
[----:B------:R-:W-:Y:S01]  /*143c0*/  IMAD.MOV.U32 R3, RZ, RZ, R10 ;  /* 0x000000ffff037224 */ /* 0x000fe200078e000a */
[----:B-1----:R-:W-:Y:S02]  /*143d0*/  @P0 SHF.R.U32.HI R3, RZ, R5, R0 ;  /* 0x00000005ff030219 */ /* 0x002fe40000011600 */
[----:B------:R-:W-:Y:S02]  /*143e0*/  MOV R5, R29 ;  /* 0x0000001d00057202 */ /* 0x000fe40000000f00 */
        /* <DEDUP_REMOVED lines=17> */
[----:B------:R-:W0:Y:S02]  /*14500*/  SHFL.IDX PT, R39, R39, RZ, 0x1e1f ;  /* 0x001e1fff27277589 */ /* 0x000e2400000e0000 */
.L_x_3024:
        /* <DEDUP_REMOVED lines=27> */
[----:B------:R-:W-:Y:S02]  /*146c0*/  CS2R R30, SRZ ;  /* 0x00000000001e7805 */ /* 0x000fe4000001ff00 */
[----:B--2---:R-:W-:Y:S01]  /*146d0*/  @!P2 IADD3 R40, P3, R16, R21, RZ ;  /* 0x000000151028a210 */ /* 0x004fe20007f7e0ff */
[----:B------:R-:W-:-:S04]  /*146e0*/  @!P1 IMAD.SHL.U32 R46, R192, 0x10, RZ ;  /* 0x00000010c02e9824 */ /* 0x000fc800078e00ff */
[----:B------:R-:W-:Y:S02]  /*146f0*/  @!P0 IMAD.SHL.U32 R48, R193, 0x10, RZ ;  /* 0x00000010c1308824 */ /* 0x000fe400078e00ff */
[----:B-1----:R-:W-:Y:S01]  /*14700*/  @!P2 IMAD.X R41, R3, 0x1, R17, P3 ;  /* 0x000000010329a824 */ /* 0x002fe200018e0611 */
[----:B------:R-:W-:Y:S02]  /*14710*/  @!P1 SHF.R.S32.HI R0, RZ, 0x1f, R46 ;  /* 0x0000001fff009819 */ /* 0x000fe4000001142e */
[C---:B----4-:R-:W-:Y:S02]  /*14720*/  @!P1 IADD3 R42, P5, R46.reuse, R21, RZ ;  /* 0x000000152e2a9210 */ /* 0x050fe40007fbe0ff */
[----:B------:R-:W-:Y:S02]  /*14730*/  @!P1 IADD3 R46, P4, R46, R39, RZ ;  /* 0x000000272e2e9210 */ /* 0x000fe40007f9e0ff */
[----:B------:R-:W-:Y:S02]  /*14740*/  CS2R R10, SRZ ;  /* 0x00000000000a7805 */ /* 0x000fe4000001ff00 */
[----:B------:R-:W-:-:S02]  /*14750*/  @!P0 IADD3 R38, P3, R48, R21, RZ ;  /* 0x0000001530268210 */ /* 0x000fc40007f7e0ff */
[----:B------:R-:W-:Y:S02]  /*14760*/  CS2R R32, SRZ ;  /* 0x0000000000207805 */ /* 0x000fe4000001ff00 */
[----:B------:R-:W-:Y:S01]  /*14770*/  @!P0 SHF.R.S32.HI R8, RZ, 0x1f, R48 ;  /* 0x0000001fff088819 */ /* 0x000fe20000011430 */
[----:B---3--:R-:W-:Y:S01]  /*14780*/  @!P1 IMAD.X R47, R37, 0x1, R0, P4 ;  /* 0x00000001252f9824 */ /* 0x008fe200020e0600 */
        /* <DEDUP_REMOVED lines=16> */
.L_x_2773:
[----:B------:R-:W-:Y:S05]  /*14890*/  BSYNC B1 ;  /* 0x0000000000017941 */ /* 0x000fea0003800000 */
.L_x_2772:
[----:B------:R-:W-:Y:S01]  /*148a0*/  ULEA.HI UR4, UR37, UR37, URZ, 0x1 ;  /* 0x0000002525047291 */ /* 0x000fe2000f8f083f */
[----:B-1----:R-:W-:Y:S01]  /*148b0*/  VIADDMNMX R3, R45, -R212, 0x80, PT ;  /* 0x000000802d037446 */ /* 0x002fe200038009d4 */
[----:B------:R-:W-:Y:S02]  /*148c0*/  BSSY B1, `(.L_x_2774) ;  /* 0x0000008000017945 */ /* 0x000fe40003800000 */
[----:B------:R-:W-:Y:S01]  /*148d0*/  ULOP3.LUT UR4, UR4, 0xfffffffe, URZ, 0xc0, !UPT ;  /* 0xfffffffe04047892 */ /* 0x000fe2000f8ec03f */
[----:B------:R-:W-:-:S03]  /*148e0*/  ISETP.GE.AND P1, PT, R198, R3, PT ;  /* 0x00000003c600720c */ /* 0x000fc60003f26270 */
[----:B------:R-:W-:-:S06]  /*148f0*/  UIADD3 UR4, UR37, -UR4, URZ ;  /* 0x8000000425047290 */ /* 0x000fcc000fffe03f */
[----:B0-2---:R-:W-:-:S05]  /*14900*/  IMAD.U32 R21, RZ, RZ, UR4 ;  /* 0x00000004ff157e24 */ /* 0x005fca000f8e00ff */
[----:B------:R-:W-:-:S04]  /*14910*/  SHF.L.U32 R21, R21, 0x1f, RZ ;  /* 0x0000001f15157819 */ /* 0x000fc800000006ff */
[----:B------:R-:W0:Y:S02]  /*14920*/  SYNCS.PHASECHK.TRANS64.TRYWAIT P0, [R18+URZ+0x29800], R21 ;  /* 0x02980015120075a7 */ /* 0x000e24000800017f */
[----:B0-----:R-:W-:Y:S05]  /*14930*/  @!P0 BRA `(.L_x_2775) ;  /* 0x000001b400988947 */ /* 0x001fea0003800000 */
.L_x_3025:
[----:B------:R-:W-:Y:S05]  /*14940*/  BSYNC B1 ;  /* 0x0000000000017941 */ /* 0x000fea0003800000 */
.L_x_2774:
        /* <DEDUP_REMOVED lines=9> */
[----:B------:R-:W2:Y:S01]  /*149e0*/  LDL R67, [R1+0x28] ;  /* 0x0000280001437983 */ /* 0x000ea20000100800 */
[----:B------:R-:W1:Y:S01]  /*149f0*/  S2R R36, SR_TID.X ;  /* 0x0000000000247919 */ /* 0x000e620000002100 */
[----:B-----5:R-:W-:Y:S02]  /*14a00*/  SHF.R.U32.HI R0, RZ, 0x8, R24 ;  /* 0x00000008ff007819 */ /* 0x020fe40000011618 */
[----:B------:R-:W-:Y:S02]  /*14a10*/  LOP3.LUT R20, R24, 0xff, RZ, 0xc0, !PT ;  /* 0x000000ff18147812 */ /* 0x000fe400078ec0ff */
[----:B0-----:R-:W-:-:S04]  /*14a20*/  LOP3.LUT R21, R0, 0xff, RZ, 0xc0, !PT ;  /* 0x000000ff00157812 */ /* 0x001fc800078ec0ff */
[----:B------:R-:W-:Y:S02]  /*14a30*/  PRMT R45, R21, 0x7604, R20 ;  /* 0x00007604152d7816 */ /* 0x000fe40000000014 */
[----:B-1----:R-:W-:-:S04]  /*14a40*/  IADD3 R38, R36, -0x80, RZ ;  /* 0xffffff8024267810 */ /* 0x002fc80007ffe0ff */
[----:B------:R-:W-:-:S04]  /*14a50*/  LEA.HI R40, R38, R38, RZ, 0x1 ;  /* 0x0000002626287211 */ /* 0x000fc800078f08ff */
[----:B------:R-:W-:-:S05]  /*14a60*/  LOP3.LUT R40, R40, 0xfffffffe, RZ, 0xc0, !PT ;  /* 0xfffffffe28287812 */ /* 0x000fca00078ec0ff */
[----:B------:R-:W-:-:S05]  /*14a70*/  IMAD.IADD R40, R38, 0x1, -R40 ;  /* 0x0000000126287824 */ /* 0x000fca00078e0a28 */
[----:B------:R-:W-:-:S04]  /*14a80*/  LEA.HI R0, R3, R40, RZ, 0x1c ;  /* 0x0000002803007211 */ /* 0x000fc800078fe0ff */
[----:B------:R-:W-:-:S04]  /*14a90*/  SHF.R.S32.HI R21, RZ, 0x1f, R0 ;  /* 0x0000001fff157819 */ /* 0x000fc80000011400 */
[----:B------:R-:W-:Y:S01]  /*14aa0*/  LEA.HI R20, R21, R0, RZ, 0x2 ;  /* 0x0000000015147211 */ /* 0x000fe200078f10ff */
[----:B------:R-:W-:Y:S01]  /*14ab0*/  IMAD.SHL.U32 R0, R0, 0x10, RZ ;  /* 0x0000001000007824 */ /* 0x000fe200078e00ff */
[----:B---3--:R-:W-:-:S03]  /*14ac0*/  SHF.R.U32.HI R37, RZ, 0x8, R25 ;  /* 0x00000008ff257819 */ /* 0x008fc60000011619 */
[----:B------:R-:W-:Y:S01]  /*14ad0*/  IMAD.SHL.U32 R20, R20, 0x800, RZ ;  /* 0x0000080014147824 */ /* 0x000fe200078e00ff */
[----:B------:R-:W-:Y:S02]  /*14ae0*/  LOP3.LUT R21, R207, 0x30, R0, 0xf8, !PT ;  /* 0x00000030cf157812 */ /* 0x000fe400078ef800 */
[----:B------:R-:W-:Y:S02]  /*14af0*/  SHF.R.U32.HI R39, RZ, 0x8, R26 ;  /* 0x00000008ff277819 */ /* 0x000fe4000001161a */
[----:B------:R-:W-:Y:S02]  /*14b00*/  LOP3.LUT R21, R21, R208, RZ, 0x3c, !PT ;  /* 0x000000d015157212 */ /* 0x000fe400078e3cff */
[----:B------:R-:W-:Y:S02]  /*14b10*/  LOP3.LUT R20, R20, 0xffffe000, RZ, 0xc0, !PT ;  /* 0xffffe00014147812 */ /* 0x000fe400078ec0ff */
[----:B------:R-:W-:Y:S02]  /*14b20*/  LOP3.LUT R36, R25, 0xff, RZ, 0xc0, !PT ;  /* 0x000000ff19247812 */ /* 0x000fe400078ec0ff */
[----:B------:R-:W-:-:S02]  /*14b30*/  LOP3.LUT R38, R26, 0xff, RZ, 0xc0, !PT ;  /* 0x000000ff1a267812 */ /* 0x000fc400078ec0ff */
[----:B------:R-:W-:Y:S02]  /*14b40*/  LOP3.LUT R37, R37, 0xff, RZ, 0xc0, !PT ;  /* 0x000000ff25257812 */ /* 0x000fe400078ec0ff */
[----:B------:R-:W-:Y:S02]  /*14b50*/  LOP3.LUT R39, R39, 0xff, RZ, 0xc0, !PT ;  /* 0x000000ff27277812 */ /* 0x000fe400078ec0ff */
[----:B------:R-:W-:Y:S02]  /*14b60*/  IADD3 R21, R21, R209, R20 ;  /* 0x000000d115157210 */ /* 0x000fe40007ffe014 */
[----:B------:R-:W-:Y:S02]  /*14b70*/  PRMT R46, R37, 0x7604, R36 ;  /* 0x00007604252e7816 */ /* 0x000fe40000000024 */
[----:B------:R-:W-:Y:S02]  /*14b80*/  PRMT R47, R39, 0x7604, R38 ;  /* 0x00007604272f7816 */ /* 0x000fe40000000026 */
[----:B------:R-:W-:-:S02]  /*14b90*/  SHF.R.U32.HI R37, RZ, 0x8, R27 ;  /* 0x00000008ff257819 */ /* 0x000fc4000001161b */
[----:B------:R-:W-:Y:S02]  /*14ba0*/  SHF.R.U32.HI R39, RZ, 0x8, R4 ;  /* 0x00000008ff277819 */ /* 0x000fe40000011604 */
[----:B------:R-:W-:Y:S02]  /*14bb0*/  SHF.R.U32.HI R40, RZ, 0x8, R5 ;  /* 0x00000008ff287819 */ /* 0x000fe40000011605 */
[----:B------:R-:W-:Y:S02]  /*14bc0*/  IADD3 R0, R18, R21, RZ ;  /* 0x0000001512007210 */ /* 0x000fe40007ffe0ff */
[----:B------:R-:W-:Y:S02]  /*14bd0*/  LOP3.LUT R36, R27, 0xff, RZ, 0xc0, !PT ;  /* 0x000000ff1b247812 */ /* 0x000fe400078ec0ff */
[----:B------:R-:W-:Y:S02]  /*14be0*/  LOP3.LUT R38, R4, 0xff, RZ, 0xc0, !PT ;  /* 0x000000ff04267812 */ /* 0x000fe400078ec0ff */
[----:B------:R-:W-:-:S02]  /*14bf0*/  LOP3.LUT R37, R37, 0xff, RZ, 0xc0, !PT ;  /* 0x000000ff25257812 */ /* 0x000fc400078ec0ff */
[----:B------:R-:W-:Y:S02]  /*14c00*/  LOP3.LUT R39, R39, 0xff, RZ, 0xc0, !PT ;  /* 0x000000ff27277812 */ /* 0x000fe400078ec0ff */
[----:B------:R-:W-:Y:S02]  /*14c10*/  LOP3.LUT R21, R40, 0xff, RZ, 0xc0, !PT ;  /* 0x000000ff28157812 */ /* 0x000fe400078ec0ff */
[----:B----4-:R-:W0:Y:S01]  /*14c20*/  LDS.128 R40, [R0+0x14400] ;  /* 0x0144000000287984 */ /* 0x010e220000000c00 */
        /* <DEDUP_REMOVED lines=9> */
[----:B------:R-:W-:-:S02]  /*14cc0*/  PRMT R52, R52, 0x7604, R51 ;  /* 0x0000760434347816 */ /* 0x000fc40000000033 */
[----:B------:R-:W-:Y:S02]  /*14cd0*/  PRMT R20, R21, 0x7604, R20 ;  /* 0x0000760415147816 */ /* 0x000fe40000000014 */
[----:B------:R-:W-:Y:S02]  /*14ce0*/  SHF.R.U32.HI R51, RZ, 0x10, R5 ;  /* 0x00000010ff337819 */ /* 0x000fe40000011605 */
[----:B------:R-:W-:Y:S02]  /*14cf0*/  SHF.R.U32.HI R21, RZ, 0x10, R25 ;  /* 0x00000010ff157819 */ /* 0x000fe40000011619 */
[----:B------:R-:W-:Y:S02]  /*14d00*/  PRMT R57, R50, 0x7604, R49 ;  /* 0x0000760432397816 */ /* 0x000fe40000000031 */
[----:B------:R-:W-:Y:S01]  /*14d10*/  SHF.R.U32.HI R49, RZ, 0x10, R27 ;  /* 0x00000010ff317819 */ /* 0x000fe2000001161b */
[----:B------:R-:W-:Y:S02]  /*14d20*/  IMAD.U32 R51, R51, 0x10000, RZ ;  /* 0x0001000033337824 */ /* 0x000fe400078e00ff */
[----:B------:R-:W-:-:S02]  /*14d30*/  IMAD.U32 R21, R21, 0x10000, RZ ;  /* 0x0001000015157824 */ /* 0x000fc400078e00ff */
[----:B------:R-:W-:Y:S01]  /*14d40*/  IMAD.U32 R49, R49, 0x10000, RZ ;  /* 0x0001000031317824 */ /* 0x000fe200078e00ff */
[----:B------:R-:W-:Y:S02]  /*14d50*/  LOP3.LUT R55, R20, 0xff0000, R51, 0xf8, !PT ;  /* 0x00ff000014377812 */ /* 0x000fe400078ef833 */
[----:B------:R-:W-:Y:S02]  /*14d60*/  LOP3.LUT R21, R46, 0xff0000, R21, 0xf8, !PT ;  /* 0x00ff00002e157812 */ /* 0x000fe400078ef815 */
[----:B------:R-:W-:Y:S02]  /*14d70*/  LOP3.LUT R49, R48, 0xff0000, R49, 0xf8, !PT ;  /* 0x00ff000030317812 */ /* 0x000fe400078ef831 */
[----:B------:R-:W-:Y:S02]  /*14d80*/  LOP3.LUT R45, R45, 0xff0000, R24, 0xf8, !PT ;  /* 0x00ff00002d2d7812 */ /* 0x000fe400078ef818 */
[----:B------:R-:W-:Y:S02]  /*14d90*/  LOP3.LUT R47, R47, 0xff0000, R26, 0xf8, !PT ;  /* 0x00ff00002f2f7812 */ /* 0x000fe400078ef81a */
[----:B------:R-:W-:-:S02]  /*14da0*/  LOP3.LUT R55, R55, 0xff000000, R5, 0xf8, !PT ;  /* 0xff00000037377812 */ /* 0x000fc400078ef805 */
[----:B------:R-:W-:Y:S02]  /*14db0*/  SHF.R.U32.HI R59, RZ, 0x10, R7 ;  /* 0x00000010ff3b7819 */ /* 0x000fe40000011607 */
[----:B------:R-:W-:Y:S02]  /*14dc0*/  LOP3.LUT R50, R21, 0xff000000, R25, 0xf8, !PT ;  /* 0xff00000015327812 */ /* 0x000fe400078ef819 */
[----:B------:R-:W-:Y:S02]  /*14dd0*/  LOP3.LUT R21, R53, 0xff0000, R4, 0xf8, !PT ;  /* 0x00ff000035157812 */ /* 0x000fe400078ef804 */
[----:B------:R-:W-:Y:S02]  /*14de0*/  LOP3.LUT R51, R45, 0xff000000, R24, 0xf8, !PT ;  /* 0xff0000002d337812 */ /* 0x000fe400078ef818 */
[----:B------:R-:W-:Y:S02]  /*14df0*/  LOP3.LUT R53, R49, 0xff000000, R27, 0xf8, !PT ;  /* 0xff00000031357812 */ /* 0x000fe400078ef81b */
[----:B------:R-:W-:-:S02]  /*14e00*/  LOP3.LUT R20, R47, 0xff000000, R26, 0xf8, !PT ;  /* 0xff0000002f147812 */ /* 0x000fc400078ef81a */
[----:B------:R-:W-:Y:S02]  /*14e10*/  F2FP.F16.E4M3.UNPACK_B R27, R55 ;  /* 0x00000037ff1b723e */ /* 0x000fe400020006ff */
[----:B0-----:R-:W-:Y:S02]  /*14e20*/  F2FP.F16.E4M3.UNPACK_B R24, R41 ;  /* 0x00000029ff18723e */ /* 0x001fe400020006ff */
[----:B------:R-:W-:Y:S02]  /*14e30*/  SHF.L.U32 R59, R59, 0x10, RZ ;  /* 0x000000103b3b7819 */ /* 0x000fe400000006ff */
[----:B------:R-:W-:Y:S02]  /*14e40*/  F2FP.F16.E4M3.UNPACK_B R26, R50 ;  /* 0x00000032ff1a723e */ /* 0x000fe400020006ff */
[----:B------:R-:W-:Y:S01]  /*14e50*/  LOP3.LUT R56, R21, 0xff000000, R4, 0xf8, !PT ;  /* 0xff00000015387812 */ /* 0x000fe200078ef804 */
[----:B------:R-:W-:Y:S01]  /*14e60*/  HADD2.F32 R54, -RZ, R27.H0_H0 ;  /* 0x2000001bff367230 */ /* 0x000fe20000004100 */
[----:B------:R-:W-:Y:S01]  /*14e70*/  LOP3.LUT R59, R52, 0xff0000, R59, 0xf8, !PT ;  /* 0x00ff0000343b7812 */ /* 0x000fe200078ef83b */
[----:B------:R-:W-:Y:S01]  /*14e80*/  HADD2.F32 R5, -RZ, R24.H0_H0 ;  /* 0x20000018ff057230 */ /* 0x000fe20000004100 */
[----:B------:R-:W-:Y:S01]  /*14e90*/  LOP3.LUT R57, R57, 0xff0000, R6, 0xf8, !PT ;  /* 0x00ff000039397812 */ /* 0x000fe200078ef806 */
[----:B------:R-:W-:Y:S01]  /*14ea0*/  HADD2.F32 R52, -RZ, R26.H0_H0 ;  /* 0x2000001aff347230 */ /* 0x000fe20000004100 */
[----:B------:R-:W-:-:S02]  /*14eb0*/  F2FP.F16.E4M3.UNPACK_B R48, R43 ;  /* 0x0000002bff30723e */ /* 0x000fc400020006ff */
[----:B------:R-:W-:Y:S02]  /*14ec0*/  F2FP.F16.E4M3.UNPACK_B R49, R43.H1 ;  /* 0x0000002bff31723e */ /* 0x000fe400030006ff */
[----:B------:R-:W-:Y:S02]  /*14ed0*/  F2FP.F16.E4M3.UNPACK_B R43, R40.H1 ;  /* 0x00000028ff2b723e */ /* 0x000fe400030006ff */
[----:B------:R-:W-:Y:S01]  /*14ee0*/  LOP3.LUT R6, R57, 0xff000000, R6, 0xf8, !PT ;  /* 0xff00000039067812 */ /* 0x000fe200078ef806 */
[----:B------:R-:W-:Y:S01]  /*14ef0*/  FMUL.FTZ R57, R5, R52 ;  /* 0x0000003405397220 */ /* 0x000fe20000410000 */
[----:B------:R-:W-:Y:S02]  /*14f00*/  F2FP.F16.E4M3.UNPACK_B R55, R55.H1 ;  /* 0x00000037ff37723e */ /* 0x000fe400030006ff */
[----:B------:R-:W-:Y:S01]  /*14f10*/  F2FP.F16.E4M3.UNPACK_B R50, R50.H1 ;  /* 0x00000032ff32723e */ /* 0x000fe200030006ff */
[----:B------:R-:W-:Y:S01]  /*14f20*/  HADD2.F32 R24, -RZ, R24.H1_H1 ;  /* 0x30000018ff187230 */ /* 0x000fe20000004100 */
[----:B------:R-:W-:Y:S01]  /*14f30*/  LOP3.LUT R59, R59, 0xff000000, R7, 0xf8, !PT ;  /* 0xff0000003b3b7812 */ /* 0x000fe200078ef807 */
[----:B--2---:R-:W0:Y:S02]  /*14f40*/  LDS.128 R36, [R67+0x14400] ;  /* 0x0144000043247984 */ /* 0x004e240000000c00 */
[----:B0-----:R-:W-:-:S02]  /*14f50*/  F2FP.F16.E4M3.UNPACK_B R21, R37 ;  /* 0x00000025ff15723e */ /* 0x001fc400020006ff */
[----:B------:R-:W-:Y:S02]  /*14f60*/  F2FP.F16.E4M3.UNPACK_B R45, R37.H1 ;  /* 0x00000025ff2d723e */ /* 0x000fe400030006ff */
[-C--:B------:R-:W-:Y:S02]  /*14f70*/  F2FP.F16.E4M3.UNPACK_B R46, R39.reuse ;  /* 0x00000027ff2e723e */ /* 0x080fe400020006ff */
[----:B------:R-:W-:Y:S02]  /*14f80*/  F2FP.F16.E4M3.UNPACK_B R47, R39.H1 ;  /* 0x00000027ff2f723e */ /* 0x000fe400030006ff */
[-C--:B------:R-:W-:Y:S02]  /*14f90*/  F2FP.F16.E4M3.UNPACK_B R37, R36.reuse ;  /* 0x00000024ff25723e */ /* 0x080fe400020006ff */
[----:B------:R-:W-:Y:S01]  /*14fa0*/  F2FP.F16.E4M3.UNPACK_B R39, R36.H1 ;  /* 0x00000024ff27723e */ /* 0x000fe200030006ff */
[----:B------:R-:W-:Y:S01]  /*14fb0*/  HADD2.F32 R25, -RZ, R21.H0_H0 ;  /* 0x20000015ff197230 */ /* 0x000fe20000004100 */
[----:B------:R-:W-:-:S02]  /*14fc0*/  F2FP.F16.E4M3.UNPACK_B R36, R41.H1 ;  /* 0x00000029ff24723e */ /* 0x000fc400030006ff */
[----:B------:R-:W-:Y:S01]  /*14fd0*/  F2FP.F16.E4M3.UNPACK_B R41, R40 ;  /* 0x00000028ff29723e */ /* 0x000fe200020006ff */
[----:B------:R-:W-:-:S04]  /*14fe0*/  FMUL.FTZ R40, R5, R54 ;  /* 0x0000003605287220 */ /* 0x000fc80000410000 */
[C---:B------:R-:W-:Y:S01]  /*14ff0*/  FFMA.FTZ R5, R25.reuse, R52, -R40 ;  /* 0x0000003419057223 */ /* 0x040fe20000010828 */
[----:B------:R-:W-:Y:S01]  /*15000*/  FFMA.FTZ R25, R25, R54, R57 ;  /* 0x0000003619197223 */ /* 0x000fe20000010039 */
[----:B------:R-:W-:Y:S02]  /*15010*/  HADD2.F32 R54, -RZ, R27.H1_H1 ;  /* 0x3000001bff367230 */ /* 0x000fe40000004100 */
[----:B------:R-:W-:Y:S02]  /*15020*/  HADD2.F32 R40, -RZ, R26.H1_H1 ;  /* 0x3000001aff287230 */ /* 0x000fe40000004100 */
[----:B------:R-:W-:Y:S02]  /*15030*/  HADD2.F32 R57, -RZ, R55.H0_H0 ;  /* 0x20000037ff397230 */ /* 0x000fe40000004100 */
[----:B------:R-:W-:Y:S02]  /*15040*/  HADD2.F32 R26, -RZ, R36.H0_H0 ;  /* 0x20000024ff1a7230 */ /* 0x000fe40000004100 */
[----:B------:R-:W-:-:S02]  /*15050*/  HADD2.F32 R52, -RZ, R50.H0_H0 ;  /* 0x20000032ff347230 */ /* 0x000fc40000004100 */
[C---:B------:R-:W-:Y:S01]  /*15060*/  FMUL.FTZ R58, R24.reuse, R54 ;  /* 0x00000036183a7220 */ /* 0x040fe20000410000 */
[----:B------:R-:W-:Y:S02]  /*15070*/  HADD2.F32 R21, -RZ, R21.H1_H1 ;  /* 0x30000015ff157230 */ /* 0x000fe40000004100 */
[----:B------:R-:W-:Y:S01]  /*15080*/  FMUL.FTZ R61, R24, R40 ;  /* 0x00000028183d7220 */ /* 0x000fe20000410000 */
[----:B------:R-:W-:Y:S02]  /*15090*/  HADD2.F32 R27, -RZ, R45.H0_H0 ;  /* 0x2000002dff1b7230 */ /* 0x000fe40000004100 */
[C---:B------:R-:W-:Y:S01]  /*150a0*/  FMUL.FTZ R60, R26.reuse, R57 ;  /* 0x000000391a3c7220 */ /* 0x040fe20000410000 */
[----:B------:R-:W-:Y:S01]  /*150b0*/  FMUL.FTZ R62, R26, R52 ;  /* 0x000000341a3e7220 */ /* 0x000fe20000410000 */
[C---:B------:R-:W-:Y:S01]  /*150c0*/  FFMA.FTZ R24, R21.reuse, R40, -R58 ;  /* 0x0000002815187223 */ /* 0x040fe2000001083a */
[----:B------:R-:W-:Y:S01]  /*150d0*/  FFMA.FTZ R26, R21, R54, R61 ;  /* 0x00000036151a7223 */ /* 0x000fe2000001003d */
[----:B------:R-:W-:Y:S01]  /*150e0*/  F2FP.F16.E4M3.UNPACK_B R58, R59 ;  /* 0x0000003bff3a723e */ /* 0x000fe200020006ff */
[C---:B------:R-:W-:Y:S01]  /*150f0*/  FFMA.FTZ R21, R27.reuse, R52, -R60 ;  /* 0x000000341b157223 */ /* 0x040fe2000001083c */
[----:B------:R-:W-:Y:S01]  /*15100*/  F2FP.F16.E4M3.UNPACK_B R54, R53 ;  /* 0x00000035ff36723e */ /* 0x000fe200020006ff */
[----:B------:R-:W-:Y:S01]  /*15110*/  FFMA.FTZ R27, R27, R57, R62 ;  /* 0x000000391b1b7223 */ /* 0x000fe2000001003e */
[----:B------:R-:W-:-:S02]  /*15120*/  HADD2.F32 R57, -RZ, R55.H1_H1 ;  /* 0x30000037ff397230 */ /* 0x000fc40000004100 */
[----:B------:R-:W-:Y:S02]  /*15130*/  HADD2.F32 R36, -RZ, R36.H1_H1 ;  /* 0x30000024ff247230 */ /* 0x000fe40000004100 */
[----:B------:R-:W-:Y:S02]  /*15140*/  HADD2.F32 R52, -RZ, R50.H1_H1 ;  /* 0x30000032ff347230 */ /* 0x000fe40000004100 */
[----:B------:R-:W-:Y:S02]  /*15150*/  HADD2.F32 R61, -RZ, R58.H0_H0 ;  /* 0x2000003aff3d7230 */ /* 0x000fe40000004100 */
[----:B------:R-:W-:Y:S02]  /*15160*/  HADD2.F32 R50, -RZ, R48.H0_H0 ;  /* 0x20000030ff327230 */ /* 0x000fe40000004100 */
[----:B------:R-:W-:Y:S02]  /*15170*/  HADD2.F32 R55, -RZ, R54.H0_H0 ;  /* 0x20000036ff377230 */ /* 0x000fe40000004100 */
[----:B------:R-:W-:Y:S01]  /*15180*/  FMUL.FTZ R60, R36, R57 ;  /* 0x00000039243c7220 */ /* 0x000fe20000410000 */
[----:B------:R-:W-:-:S02]  /*15190*/  HADD2.F32 R45, -RZ, R45.H1_H1 ;  /* 0x3000002dff2d7230 */ /* 0x000fc40000004100 */
[-C--:B------:R-:W-:Y:S01]  /*151a0*/  FMUL.FTZ R36, R36, R52.reuse ;  /* 0x0000003424247220 */ /* 0x080fe20000410000 */
[----:B------:R-:W-:Y:S02]  /*151b0*/  HADD2.F32 R40, -RZ, R46.H0_H0 ;  /* 0x2000002eff287230 */ /* 0x000fe40000004100 */
[C---:B------:R-:W-:Y:S01]  /*151c0*/  FMUL.FTZ R63, R50.reuse, R61 ;  /* 0x0000003d323f7220 */ /* 0x040fe20000410000 */
[----:B------:R-:W-:Y:S01]  /*151d0*/  F2FP.F16.E4M3.UNPACK_B R59, R59.H1 ;  /* 0x0000003bff3b723e */ /* 0x000fe200030006ff */
[----:B------:R-:W-:Y:S01]  /*151e0*/  FMUL.FTZ R50, R50, R55 ;  /* 0x0000003732327220 */ /* 0x000fe20000410000 */
[----:B------:R-:W-:Y:S01]  /*151f0*/  F2FP.F16.E4M3.UNPACK_B R53, R53.H1 ;  /* 0x00000035ff35723e */ /* 0x000fe200030006ff */
[C---:B------:R-:W-:Y:S01]  /*15200*/  FFMA.FTZ R62, R45.reuse, R57, R36 ;  /* 0x000000392d3e7223 */ /* 0x040fe20000010024 */
[----:B------:R-:W-:Y:S01]  /*15210*/  FFMA.FTZ R60, R45, R52, -R60 ;  /* 0x000000342d3c7223 */ /* 0x000fe2000001083c */
[----:B------:R-:W-:Y:S01]  /*15220*/  FFMA.FTZ R36, R40, R55, -R63 ;  /* 0x0000003728247223 */ /* 0x000fe2000001083f */
[----:B------:R-:W-:-:S02]  /*15230*/  HADD2.F32 R57, -RZ, R58.H1_H1 ;  /* 0x3000003aff397230 */ /* 0x000fc40000004100 */
[----:B------:R-:W-:Y:S01]  /*15240*/  FFMA.FTZ R61, R40, R61, R50 ;  /* 0x0000003d283d7223 */ /* 0x000fe20000010032 */
[----:B------:R-:W-:Y:S02]  /*15250*/  HADD2.F32 R48, -RZ, R48.H1_H1 ;  /* 0x30000030ff307230 */ /* 0x000fe40000004100 */
[----:B------:R-:W-:Y:S02]  /*15260*/  HADD2.F32 R55, -RZ, R54.H1_H1 ;  /* 0x30000036ff377230 */ /* 0x000fe40000004100 */
[----:B------:R-:W-:Y:S02]  /*15270*/  HADD2.F32 R52, -RZ, R59.H0_H0 ;  /* 0x2000003bff347230 */ /* 0x000fe40000004100 */
[----:B------:R-:W-:Y:S02]  /*15280*/  HADD2.F32 R45, -RZ, R49.H0_H0 ;  /* 0x20000031ff2d7230 */ /* 0x000fe40000004100 */
[----:B------:R-:W-:Y:S02]  /*15290*/  HADD2.F32 R50, -RZ, R53.H0_H0 ;  /* 0x20000035ff327230 */ /* 0x000fe40000004100 */
[----:B------:R-:W-:Y:S01]  /*152a0*/  FMUL.FTZ R63, R48, R57 ;  /* 0x00000039303f7220 */ /* 0x000fe20000410000 */
[----:B------:R-:W-:-:S02]  /*152b0*/  HADD2.F32 R46, -RZ, R46.H1_H1 ;  /* 0x3000002eff2e7230 */ /* 0x000fc40000004100 */
[----:B------:R-:W-:Y:S01]  /*152c0*/  FMUL.FTZ R48, R48, R55 ;  /* 0x0000003730307220 */ /* 0x000fe20000410000 */
[----:B------:R-:W-:Y:S02]  /*152d0*/  HADD2.F32 R40, -RZ, R47.H0_H0 ;  /* 0x2000002fff287230 */ /* 0x000fe40000004100 */
[C---:B------:R-:W-:Y:S01]  /*152e0*/  FMUL.FTZ R65, R45.reuse, R52 ;  /* 0x000000342d417220 */ /* 0x040fe20000410000 */
[----:B------:R-:W-:Y:S01]  /*152f0*/  FMUL.FTZ R45, R45, R50 ;  /* 0x000000322d2d7220 */ /* 0x000fe20000410000 */
[----:B------:R-:W-:-:S03]  /*15300*/  FFMA.FTZ R64, R46, R57, R48 ;  /* 0x000000392e407223 */ /* 0x000fc60000010030 */
[----:B------:R-:W-:Y:S01]  /*15310*/  FFMA.FTZ R57, R40, R52, R45 ;  /* 0x0000003428397223 */ /* 0x000fe2000001002d */
[----:B------:R-:W-:Y:S01]  /*15320*/  F2FP.F16.E4M3.UNPACK_B R52, R56.H1 ;  /* 0x00000038ff34723e */ /* 0x000fe200030006ff */
[----:B------:R-:W-:Y:S01]  /*15330*/  FFMA.FTZ R63, R46, R55, -R63 ;  /* 0x000000372e3f7223 */ /* 0x000fe2000001083f */
[----:B------:R-:W-:Y:S01]  /*15340*/  FFMA.FTZ R65, R40, R50, -R65 ;  /* 0x0000003228417223 */ /* 0x000fe20000010841 */
[----:B------:R-:W-:Y:S01]  /*15350*/  HADD2.F32 R50, -RZ, R53.H1_H1 ;  /* 0x30000035ff327230 */ /* 0x000fe20000004100 */
[----:B------:R-:W-:Y:S01]  /*15360*/  F2FP.F16.E4M3.UNPACK_B R46, R51.H1 ;  /* 0x00000033ff2e723e */ /* 0x000fe200030006ff */
[----:B------:R-:W-:Y:S02]  /*15370*/  HADD2.F32 R54, -RZ, R59.H1_H1 ;  /* 0x3000003bff367230 */ /* 0x000fe40000004100 */
[----:B------:R-:W-:Y:S02]  /*15380*/  HADD2.F32 R49, -RZ, R49.H1_H1 ;  /* 0x30000031ff317230 */ /* 0x000fe40000004100 */
[----:B------:R-:W-:-:S02]  /*15390*/  HADD2.F32 R53, -RZ, R52.H0_H0 ;  /* 0x20000034ff357230 */ /* 0x000fc40000004100 */
[----:B------:R-:W-:Y:S02]  /*153a0*/  HADD2.F32 R45, -RZ, R43.H0_H0 ;  /* 0x2000002bff2d7230 */ /* 0x000fe40000004100 */
[C---:B------:R-:W-:Y:S01]  /*153b0*/  FMUL.FTZ R66, R49.reuse, R54 ;  /* 0x0000003631427220 */ /* 0x040fe20000410000 */
[----:B------:R-:W-:Y:S02]  /*153c0*/  HADD2.F32 R48, -RZ, R46.H0_H0 ;  /* 0x2000002eff307230 */ /* 0x000fe40000004100 */
[----:B------:R-:W-:Y:S01]  /*153d0*/  FMUL.FTZ R55, R49, R50 ;  /* 0x0000003231377220 */ /* 0x000fe20000410000 */
[----:B------:R-:W-:Y:S02]  /*153e0*/  HADD2.F32 R40, -RZ, R39.H0_H0 ;  /* 0x20000027ff287230 */ /* 0x000fe40000004100 */
[----:B------:R-:W-:Y:S01]  /*153f0*/  FMUL.FTZ R49, R45, R53 ;  /* 0x000000352d317220 */ /* 0x000fe20000410000 */
[----:B------:R-:W-:Y:S02]  /*15400*/  HADD2.F32 R52, -RZ, R52.H1_H1 ;  /* 0x30000034ff347230 */ /* 0x000fe40000004100 */
[----:B------:R-:W-:-:S02]  /*15410*/  HADD2.F32 R43, -RZ, R43.H1_H1 ;  /* 0x3000002bff2b7230 */ /* 0x000fc40000004100 */
[----:B------:R-:W-:Y:S02]  /*15420*/  HADD2.F32 R46, -RZ, R46.H1_H1 ;  /* 0x3000002eff2e7230 */ /* 0x000fe40000004100 */
[-C--:B------:R-:W-:Y:S01]  /*15430*/  FMUL.FTZ R58, R45, R48.reuse ;  /* 0x000000302d3a7220 */ /* 0x080fe20000410000 */
[----:B------:R-:W-:Y:S01]  /*15440*/  FFMA.FTZ R49, R40, R48, -R49 ;  /* 0x0000003028317223 */ /* 0x000fe20000010831 */
[----:B------:R-:W-:Y:S02]  /*15450*/  HADD2.F32 R39, -RZ, R39.H1_H1 ;  /* 0x30000027ff277230 */ /* 0x000fe40000004100 */
[C---:B------:R-:W-:Y:S01]  /*15460*/  FMUL.FTZ R48, R43.reuse, R52 ;  /* 0x000000342b307220 */ /* 0x040fe20000410000 */
[----:B------:R-:W-:Y:S01]  /*15470*/  F2FP.F16.E4M3.UNPACK_B R56, R56 ;  /* 0x00000038ff38723e */ /* 0x000fe200020006ff */
[----:B------:R-:W-:Y:S01]  /*15480*/  FMUL.FTZ R43, R43, R46 ;  /* 0x0000002e2b2b7220 */ /* 0x000fe20000410000 */
[----:B------:R-:W-:Y:S01]  /*15490*/  F2FP.F16.E4M3.UNPACK_B R51, R51 ;  /* 0x00000033ff33723e */ /* 0x000fe200020006ff */
[----:B------:R-:W-:-:S02]  /*154a0*/  HADD2.F32 R47, -RZ, R47.H1_H1 ;  /* 0x3000002fff2f7230 */ /* 0x000fc40000004100 */
[----:B------:R-:W-:Y:S01]  /*154b0*/  FFMA.FTZ R58, R40, R53, R58 ;  /* 0x00000035283a7223 */ /* 0x000fe2000001003a */
[----:B------:R-:W-:Y:S01]  /*154c0*/  FFMA.FTZ R53, R39, R52, R43 ;  /* 0x0000003427357223 */ /* 0x000fe2000001002b */
[----:B------:R-:W-:Y:S02]  /*154d0*/  HADD2.F32 R45, -RZ, R56.H0_H0 ;  /* 0x20000038ff2d7230 */ /* 0x000fe40000004100 */
[----:B------:R-:W-:Y:S02]  /*154e0*/  HADD2.F32 R40, -RZ, R41.H0_H0 ;  /* 0x20000029ff287230 */ /* 0x000fe40000004100 */
[----:B------:R-:W-:Y:S02]  /*154f0*/  HADD2.F32 R43, -RZ, R51.H0_H0 ;  /* 0x20000033ff2b7230 */ /* 0x000fe40000004100 */
[----:B------:R-:W-:Y:S01]  /*15500*/  FFMA.FTZ R68, R47, R54, R55 ;  /* 0x000000362f447223 */ /* 0x000fe20000010037 */
[----:B------:R-:W-:Y:S01]  /*15510*/  FFMA.FTZ R54, R39, R46, -R48 ;  /* 0x0000002e27367223 */ /* 0x000fe20000010830 */
[----:B------:R-:W-:-:S02]  /*15520*/  HADD2.F32 R39, -RZ, R37.H0_H0 ;  /* 0x20000025ff277230 */ /* 0x000fc40000004100 */
[C---:B------:R-:W-:Y:S01]  /*15530*/  FMUL.FTZ R46, R40.reuse, R45 ;  /* 0x0000002d282e7220 */ /* 0x040fe20000410000 */
[----:B------:R-:W-:Y:S02]  /*15540*/  HADD2.F32 R56, -RZ, R56.H1_H1 ;  /* 0x30000038ff387230 */ /* 0x000fe40000004100 */
[-C--:B------:R-:W-:Y:S01]  /*15550*/  FMUL.FTZ R48, R40, R43.reuse ;  /* 0x0000002b28307220 */ /* 0x080fe20000410000 */
[----:B------:R-:W-:Y:S02]  /*15560*/  HADD2.F32 R41, -RZ, R41.H1_H1 ;  /* 0x30000029ff297230 */ /* 0x000fe40000004100 */
[----:B------:R-:W-:Y:S02]  /*15570*/  HADD2.F32 R40, -RZ, R51.H1_H1 ;  /* 0x30000033ff287230 */ /* 0x000fe40000004100 */
[----:B------:R-:W-:Y:S01]  /*15580*/  FFMA.FTZ R66, R47, R50, -R66 ;  /* 0x000000322f427223 */ /* 0x000fe20000010842 */
[-C--:B------:R-:W-:Y:S01]  /*15590*/  F2FP.F16.E4M3.UNPACK_B R7, R42.reuse ;  /* 0x0000002aff07723e */ /* 0x080fe200020006ff */
        /* <DEDUP_REMOVED lines=8> */
[----:B------:R-:W-:Y:S01]  /*15620*/  F2FP.F16.E4M3.UNPACK_B R4, R38 ;  /* 0x00000026ff04723e */ /* 0x000fe200020006ff */
[----:B------:R-:W-:Y:S01]  /*15630*/  FFMA.FTZ R50, R37, R40, -R50 ;  /* 0x0000002825327223 */ /* 0x000fe20000010832 */
[----:B------:R-:W-:Y:S01]  /*15640*/  F2FP.F16.E4M3.UNPACK_B R38, R38.H1 ;  /* 0x00000026ff26723e */ /* 0x000fe200030006ff */
[----:B------:R-:W-:-:S02]  /*15650*/  HADD2.F32 R48, -RZ, R46.H0_H0 ;  /* 0x2000002eff307230 */ /* 0x000fc40000004100 */
[----:B------:R-:W-:Y:S01]  /*15660*/  FFMA.FTZ R56, R37, R56, R41 ;  /* 0x0000003825387223 */ /* 0x000fe20000010029 */
[----:B------:R-:W-:Y:S02]  /*15670*/  HADD2.F32 R39, -RZ, R42.H0_H0 ;  /* 0x2000002aff277230 */ /* 0x000fe40000004100 */
[--C-:B------:R-:W-:Y:S02]  /*15680*/  HADD2.F32 R40, -RZ, R43.reuse.H0_H0 ;  /* 0x2000002bff287230 */ /* 0x100fe40000004100 */
[----:B------:R-:W-:Y:S02]  /*15690*/  HADD2.F32 R41, -RZ, R46.H1_H1 ;  /* 0x3000002eff297230 */ /* 0x000fe40000004100 */
[----:B------:R-:W-:Y:S02]  /*156a0*/  HADD2.F32 R42, -RZ, R42.H1_H1 ;  /* 0x3000002aff2a7230 */ /* 0x000fe40000004100 */
[----:B------:R-:W-:Y:S02]  /*156b0*/  HADD2.F32 R43, -RZ, R43.H1_H1 ;  /* 0x3000002bff2b7230 */ /* 0x000fe40000004100 */
[----:B------:R-:W-:Y:S01]  /*156c0*/  FMUL.FTZ R52, R39, R48 ;  /* 0x0000003027347220 */ /* 0x000fe20000410000 */
[----:B------:R-:W-:-:S02]  /*156d0*/  HADD2.F32 R37, -RZ, R38.H0_H0 ;  /* 0x20000026ff257230 */ /* 0x000fc40000004100 */
[----:B------:R-:W-:Y:S01]  /*156e0*/  FMUL.FTZ R46, R39, R40 ;  /* 0x00000028272e7220 */ /* 0x000fe20000410000 */
[----:B------:R-:W-:Y:S02]  /*156f0*/  HADD2.F32 R38, -RZ, R38.H1_H1 ;  /* 0x30000026ff267230 */ /* 0x000fe40000004100 */
[C---:B------:R-:W-:Y:S01]  /*15700*/  FMUL.FTZ R39, R42.reuse, R41 ;  /* 0x000000292a277220 */ /* 0x040fe20000410000 */
[----:B------:R-:W-:Y:S01]  /*15710*/  F2FP.F16.E4M3.UNPACK_B R20, R20 ;  /* 0x00000014ff14723e */ /* 0x000fe200020006ff */
[-C--:B------:R-:W-:Y:S01]  /*15720*/  FMUL.FTZ R42, R42, R43.reuse ;  /* 0x0000002b2a2a7220 */ /* 0x080fe20000410000 */
[----:B------:R-:W-:Y:S01]  /*15730*/  F2FP.F16.E4M3.UNPACK_B R6, R6 ;  /* 0x00000006ff06723e */ /* 0x000fe200020006ff */
[C---:B------:R-:W-:Y:S01]  /*15740*/  FFMA.FTZ R52, R37.reuse, R40, -R52 ;  /* 0x0000002825347223 */ /* 0x040fe20000010834 */
[----:B------:R-:W-:Y:S01]  /*15750*/  FFMA.FTZ R46, R37, R48, R46 ;  /* 0x00000030252e7223 */ /* 0x000fe2000001002e */
[C---:B------:R-:W-:Y:S01]  /*15760*/  FFMA.FTZ R51, R38.reuse, R43, -R39 ;  /* 0x0000002b26337223 */ /* 0x040fe20000010827 */
[----:B------:R-:W-:Y:S01]  /*15770*/  FFMA.FTZ R55, R38, R41, R42 ;  /* 0x0000002926377223 */ /* 0x000fe2000001002a */
[----:B------:R-:W-:-:S02]  /*15780*/  HADD2.F32 R37, -RZ, R20.H0_H0 ;  /* 0x20000014ff257230 */ /* 0x000fc40000004100 */
[----:B------:R-:W-:Y:S02]  /*15790*/  HADD2.F32 R38, -RZ, R20.H1_H1 ;  /* 0x30000014ff267230 */ /* 0x000fe40000004100 */
[--C-:B------:R-:W-:Y:S02]  /*157a0*/  HADD2.F32 R39, -RZ, R6.reuse.H0_H0 ;  /* 0x20000006ff277230 */ /* 0x100fe40000004100 */
[--C-:B------:R-:W-:Y:S02]  /*157b0*/  HADD2.F32 R20, -RZ, R7.reuse.H0_H0 ;  /* 0x20000007ff147230 */ /* 0x100fe40000004100 */
[----:B------:R-:W-:Y:S02]  /*157c0*/  HADD2.F32 R40, -RZ, R6.H1_H1 ;  /* 0x30000006ff287230 */ /* 0x000fe40000004100 */
[----:B------:R-:W-:Y:S02]  /*157d0*/  HADD2.F32 R7, -RZ, R7.H1_H1 ;  /* 0x30000007ff077230 */ /* 0x000fe40000004100 */
[----:B------:R-:W-:Y:S01]  /*157e0*/  FMUL.FTZ R41, R20, R39 ;  /* 0x0000002714297220 */ /* 0x000fe20000410000 */
[----:B------:R-:W-:-:S02]  /*157f0*/  HADD2.F32 R6, -RZ, R4.H0_H0 ;  /* 0x20000004ff067230 */ /* 0x000fc40000004100 */
[-C--:B------:R-:W-:Y:S01]  /*15800*/  FMUL.FTZ R20, R20, R37.reuse ;  /* 0x0000002514147220 */ /* 0x080fe20000410000 */
[----:B------:R-:W-:Y:S02]  /*15810*/  HADD2.F32 R4, -RZ, R4.H1_H1 ;  /* 0x30000004ff047230 */ /* 0x000fe40000004100 */
[C---:B------:R-:W-:Y:S01]  /*15820*/  FMUL.FTZ R43, R7.reuse, R40 ;  /* 0x00000028072b7220 */ /* 0x040fe20000410000 */
        /* <DEDUP_REMOVED lines=9> */
[----:B------:R-:W-:Y:S02]  /*158c0*/  F2FP.SATFINITE.E4M3.F32.PACK_AB_MERGE_C R51, R51, R52, RZ ;  /* 0x000000343333723e */ /* 0x000fe400048070ff */
[----:B------:R-:W-:Y:S02]  /*158d0*/  F2FP.SATFINITE.E4M3.F32.PACK_AB_MERGE_C R57, R68, R57, RZ ;  /* 0x000000394439723e */ /* 0x000fe400048070ff */
[----:B------:R-:W-:Y:S02]  /*158e0*/  F2FP.SATFINITE.E4M3.F32.PACK_AB_MERGE_C R53, R53, R58, RZ ;  /* 0x0000003a3535723e */ /* 0x000fe400048070ff */
[----:B------:R-:W-:-:S02]  /*158f0*/  F2FP.SATFINITE.E4M3.F32.PACK_AB_MERGE_C R46, R55, R46, RZ ;  /* 0x0000002e372e723e */ /* 0x000fc400048070ff */
[----:B------:R-:W-:Y:S02]  /*15900*/  F2FP.SATFINITE.E4M3.F32.PACK_AB_MERGE_C R5, R24, R5, R21 ;  /* 0x000000051805723e */ /* 0x000fe40004807015 */
[----:B------:R-:W-:Y:S02]  /*15910*/  F2FP.SATFINITE.E4M3.F32.PACK_AB_MERGE_C R7, R63, R36, R7 ;  /* 0x000000243f07723e */ /* 0x000fe40004807007 */
[----:B------:R-:W-:Y:S02]  /*15920*/  F2FP.SATFINITE.E4M3.F32.PACK_AB_MERGE_C R25, R26, R25, R27 ;  /* 0x000000191a19723e */ /* 0x000fe4000480701b */
[----:B------:R-:W-:Y:S02]  /*15930*/  F2FP.SATFINITE.E4M3.F32.PACK_AB_MERGE_C R4, R50, R47, R4 ;  /* 0x0000002f3204723e */ /* 0x000fe40004807004 */
[----:B------:R-:W-:Y:S02]  /*15940*/  F2FP.SATFINITE.E4M3.F32.PACK_AB_MERGE_C R6, R6, R41, R51 ;  /* 0x000000290606723e */ /* 0x000fe40004807033 */
[----:B------:R-:W-:-:S02]  /*15950*/  F2FP.SATFINITE.E4M3.F32.PACK_AB_MERGE_C R27, R64, R61, R57 ;  /* 0x0000003d401b723e */ /* 0x000fc40004807039 */
[----:B------:R-:W-:Y:S02]  /*15960*/  F2FP.SATFINITE.E4M3.F32.PACK_AB_MERGE_C R24, R56, R45, R53 ;  /* 0x0000002d3818723e */ /* 0x000fe40004807035 */
[----:B------:R-:W-:Y:S01]  /*15970*/  F2FP.SATFINITE.E4M3.F32.PACK_AB_MERGE_C R26, R37, R20, R46 ;  /* 0x00000014251a723e */ /* 0x000fe2000480702e */
[----:B------:R1:W-:Y:S04]  /*15980*/  STS.128 [R67+0x14400], R4 ;  /* 0x0144000443007388 */ /* 0x0003e80000000c00 */
[----:B------:R1:W-:Y:S02]  /*15990*/  STS.128 [R0+0x14400], R24 ;  /* 0x0144001800007388 */ /* 0x0003e40000000c00 */
.L_x_2777:
[----:B------:R-:W-:Y:S05]  /*159a0*/  BSYNC B1 ;  /* 0x0000000000017941 */ /* 0x000fea0003800000 */
.L_x_2776:
[----:B------:R-:W-:Y:S04]  /*159b0*/  BSSY B1, `(.L_x_2778) ;  /* 0x0000101000017945 */ /* 0x000fe80003800000 */
[----:B------:R-:W-:Y:S05]  /*159c0*/  @P1 BRA `(.L_x_2779) ;  /* 0x0000000c00fc1947 */ /* 0x000fea0003800000 */
[----:B------:R-:W2:Y:S01]  /*159d0*/  LDL R62, [R1+0x24] ;  /* 0x00002400013e7983 */ /* 0x000ea20000100800 */
[----:B-1---5:R-:W-:Y:S02]  /*159e0*/  SHF.R.U32.HI R0, RZ, 0x8, R28 ;  /* 0x00000008ff007819 */ /* 0x022fe4000001161c */
[----:B------:R-:W-:Y:S02]  /*159f0*/  LOP3.LUT R5, R28, 0xff, RZ, 0xc0, !PT ;  /* 0x000000ff1c057812 */ /* 0x000fe400078ec0ff */
[----:B------:R-:W-:Y:S02]  /*15a00*/  LOP3.LUT R4, R0, 0xff, RZ, 0xc0, !PT ;  /* 0x000000ff00047812 */ /* 0x000fe400078ec0ff */
[----:B------:R-:W-:Y:S02]  /*15a10*/  LEA.HI R0, R3, R192, RZ, 0x1c ;  /* 0x000000c003007211 */ /* 0x000fe400078fe0ff */
[----:B---3--:R-:W-:Y:S02]  /*15a20*/  PRMT R37, R4, 0x7604, R5 ;  /* 0x0000760404257816 */ /* 0x008fe40000000005 */
[----:B------:R-:W-:-:S02]  /*15a30*/  SHF.R.S32.HI R5, RZ, 0x1f, R0 ;  /* 0x0000001fff057819 */ /* 0x000fc40000011400 */
[----:B------:R-:W-:Y:S02]  /*15a40*/  SHF.R.U32.HI R24, RZ, 0x8, R31 ;  /* 0x00000008ff187819 */ /* 0x000fe4000001161f */
[----:B------:R-:W-:Y:S01]  /*15a50*/  LEA.HI R4, R5, R0, RZ, 0x2 ;  /* 0x0000000005047211 */ /* 0x000fe200078f10ff */
[----:B------:R-:W-:Y:S01]  /*15a60*/  IMAD.SHL.U32 R0, R0, 0x10, RZ ;  /* 0x0000001000007824 */ /* 0x000fe200078e00ff */
[----:B0-----:R-:W-:Y:S02]  /*15a70*/  LOP3.LUT R21, R31, 0xff, RZ, 0xc0, !PT ;  /* 0x000000ff1f157812 */ /* 0x001fe400078ec0ff */
        /* <DEDUP_REMOVED lines=33> */
[----:B------:R-:W-:Y:S02]  /*15c90*/  SHF.R.U32.HI R21, RZ, 0x10, R29 ;  /* 0x00000010ff157819 */ /* 0x000fe4000001161d */
        /* <DEDUP_REMOVED lines=20> */
[----:B------:R-:W-:Y:S02]  /*15de0*/  SHF.R.U32.HI R40, RZ, 0x10, R11 ;  /* 0x00000010ff287819 */ /* 0x000fe4000001160b */
[----:B------:R-:W-:Y:S02]  /*15df0*/  PRMT R51, R38, 0x7054, R51 ;  /* 0x0000705426337816 */ /* 0x000fe40000000033 */
[----:B----4-:R-:W-:Y:S02]  /*15e00*/  LOP3.LUT R42, R21, 0xff000000, R29, 0xf8, !PT ;  /* 0xff000000152a7812 */ /* 0x010fe400078ef81d */
[----:B------:R-:W-:Y:S02]  /*15e10*/  F2FP.F16.E4M3.UNPACK_B R48, R49 ;  /* 0x00000031ff30723e */ /* 0x000fe400020006ff */
[----:B0-----:R-:W-:Y:S02]  /*15e20*/  F2FP.F16.E4M3.UNPACK_B R36, R25 ;  /* 0x00000019ff24723e */ /* 0x001fe400020006ff */
[----:B------:R-:W-:Y:S01]  /*15e30*/  LOP3.LUT R45, R43, 0xff000000, R31, 0xf8, !PT ;  /* 0xff0000002b2d7812 */ /* 0x000fe200078ef81f */
[----:B------:R-:W-:Y:S01]  /*15e40*/  HADD2.F32 R50, -RZ, R48.H0_H0 ;  /* 0x20000030ff327230 */ /* 0x000fe20000004100 */
[----:B------:R-:W-:-:S02]  /*15e50*/  LOP3.LUT R47, R47, 0xff000000, R8, 0xf8, !PT ;  /* 0xff0000002f2f7812 */ /* 0x000fc400078ef808 */
[----:B------:R-:W-:Y:S02]  /*15e60*/  LOP3.LUT R40, R40, 0xff, RZ, 0xc0, !PT ;  /* 0x000000ff28287812 */ /* 0x000fe400078ec0ff */
[----:B------:R-:W-:Y:S02]  /*15e70*/  LOP3.LUT R41, R37, 0xff000000, R28, 0xf8, !PT ;  /* 0xff00000025297812 */ /* 0x000fe400078ef81c */
[----:B------:R-:W-:Y:S01]  /*15e80*/  LOP3.LUT R8, R51, 0xff000000, R10, 0xf8, !PT ;  /* 0xff00000033087812 */ /* 0x000fe200078ef80a */
[----:B------:R-:W-:Y:S01]  /*15e90*/  HADD2.F32 R51, -RZ, R48.H1_H1 ;  /* 0x30000030ff337230 */ /* 0x000fe20000004100 */
[----:B------:R-:W-:Y:S02]  /*15ea0*/  F2FP.F16.E4M3.UNPACK_B R43, R42 ;  /* 0x0000002aff2b723e */ /* 0x000fe400020006ff */
[----:B------:R-:W-:Y:S02]  /*15eb0*/  PRMT R53, R40, 0x7054, R53 ;  /* 0x0000705428357816 */ /* 0x000fe40000000035 */
[----:B------:R-:W-:Y:S01]  /*15ec0*/  LOP3.LUT R20, R39, 0xff000000, R30, 0xf8, !PT ;  /* 0xff00000027147812 */ /* 0x000fe200078ef81e */
[--C-:B------:R-:W-:Y:S01]  /*15ed0*/  HADD2.F32 R46, -RZ, R43.reuse.H0_H0 ;  /* 0x2000002bff2e7230 */ /* 0x100fe20000004100 */
[-C--:B------:R-:W-:Y:S01]  /*15ee0*/  F2FP.F16.E4M3.UNPACK_B R39, R27.reuse ;  /* 0x0000001bff27723e */ /* 0x080fe200020006ff */
[----:B------:R-:W-:Y:S01]  /*15ef0*/  HADD2.F32 R43, -RZ, R43.H1_H1 ;  /* 0x3000002bff2b7230 */ /* 0x000fe20000004100 */
[----:B------:R-:W-:-:S02]  /*15f00*/  F2FP.F16.E4M3.UNPACK_B R40, R27.H1 ;  /* 0x0000001bff28723e */ /* 0x000fc400030006ff */
[-C--:B------:R-:W-:Y:S02]  /*15f10*/  F2FP.F16.E4M3.UNPACK_B R27, R24.reuse ;  /* 0x00000018ff1b723e */ /* 0x080fe400020006ff */
[----:B------:R-:W-:Y:S02]  /*15f20*/  F2FP.F16.E4M3.UNPACK_B R31, R24.H1 ;  /* 0x00000018ff1f723e */ /* 0x000fe400030006ff */
[----:B------:R-:W-:Y:S02]  /*15f30*/  F2FP.F16.E4M3.UNPACK_B R37, R25.H1 ;  /* 0x00000019ff25723e */ /* 0x000fe400030006ff */
[----:B------:R-:W-:Y:S02]  /*15f40*/  F2FP.F16.E4M3.UNPACK_B R49, R49.H1 ;  /* 0x00000031ff31723e */ /* 0x000fe400030006ff */
[----:B------:R-:W-:Y:S02]  /*15f50*/  F2FP.F16.E4M3.UNPACK_B R42, R42.H1 ;  /* 0x0000002aff2a723e */ /* 0x000fe400030006ff */
[----:B------:R-:W-:-:S02]  /*15f60*/  LOP3.LUT R53, R53, 0xff000000, R11, 0xf8, !PT ;  /* 0xff00000035357812 */ /* 0x000fc400078ef80b */
[----:B------:R-:W-:Y:S01]  /*15f70*/  F2FP.F16.E4M3.UNPACK_B R38, R26.H1 ;  /* 0x0000001aff26723e */ /* 0x000fe200030006ff */
[----:B--2---:R-:W0:Y:S02]  /*15f80*/  LDS.128 R4, [R62+0x14400] ;  /* 0x014400003e047984 */ /* 0x004e240000000c00 */
        /* <DEDUP_REMOVED lines=8> */
[----:B------:R-:W-:Y:S01]  /*16010*/  F2FP.F16.E4M3.UNPACK_B R11, R4 ;  /* 0x00000004ff0b723e */ /* 0x000fe200020006ff */
[----:B------:R-:W-:Y:S01]  /*16020*/  FMUL.FTZ R25, R5, R46 ;  /* 0x0000002e05197220 */ /* 0x000fe20000410000 */
[----:B------:R-:W-:Y:S01]  /*16030*/  F2FP.F16.E4M3.UNPACK_B R21, R4.H1 ;  /* 0x00000004ff15723e */ /* 0x000fe200030006ff */
[----:B------:R-:W-:Y:S01]  /*16040*/  FFMA.FTZ R5, R9, R46, -R24 ;  /* 0x0000002e09057223 */ /* 0x000fe20000010818 */
[-C--:B------:R-:W-:Y:S01]  /*16050*/  F2FP.F16.E4M3.UNPACK_B R4, R6.reuse ;  /* 0x00000006ff04723e */ /* 0x080fe200020006ff */
[----:B------:R-:W-:Y:S01]  /*16060*/  HADD2.F32 R24, -RZ, R10.H1_H1 ;  /* 0x3000000aff187230 */ /* 0x000fe20000004100 */
[----:B------:R-:W-:Y:S01]  /*16070*/  F2FP.F16.E4M3.UNPACK_B R7, R6.H1 ;  /* 0x00000006ff07723e */ /* 0x000fe200030006ff */
[----:B------:R-:W-:Y:S01]  /*16080*/  HADD2.F32 R46, -RZ, R49.H0_H0 ;  /* 0x20000031ff2e7230 */ /* 0x000fe20000004100 */
[----:B------:R-:W-:Y:S01]  /*16090*/  F2FP.F16.E4M3.UNPACK_B R6, R26 ;  /* 0x0000001aff06723e */ /* 0x000fe200020006ff */
[----:B------:R-:W-:-:S02]  /*160a0*/  HADD2.F32 R10, -RZ, R37.H0_H0 ;  /* 0x20000025ff0a7230 */ /* 0x000fc40000004100 */
[C---:B------:R-:W-:Y:S01]  /*160b0*/  FMUL.FTZ R55, R36.reuse, R51 ;  /* 0x0000003324377220 */ /* 0x040fe20000410000 */
[----:B------:R-:W-:Y:S02]  /*160c0*/  HADD2.F32 R26, -RZ, R42.H0_H0 ;  /* 0x2000002aff1a7230 */ /* 0x000fe40000004100 */
[-C--:B------:R-:W-:Y:S01]  /*160d0*/  FMUL.FTZ R36, R36, R43.reuse ;  /* 0x0000002b24247220 */ /* 0x080fe20000410000 */
[----:B------:R-:W-:Y:S01]  /*160e0*/  FFMA.FTZ R9, R9, R50, R25 ;  /* 0x0000003209097223 */ /* 0x000fe20000010019 */
[C---:B------:R-:W-:Y:S01]  /*160f0*/  FMUL.FTZ R48, R10.reuse, R46 ;  /* 0x0000002e0a307220 */ /* 0x040fe20000410000 */
[----:B------:R-:W-:Y:S02]  /*16100*/  HADD2.F32 R25, -RZ, R28.H0_H0 ;  /* 0x2000001cff197230 */ /* 0x000fe40000004100 */
[----:B------:R-:W-:Y:S01]  /*16110*/  FMUL.FTZ R57, R10, R26 ;  /* 0x0000001a0a397220 */ /* 0x000fe20000410000 */
[C---:B------:R-:W-:Y:S01]  /*16120*/  FFMA.FTZ R10, R24.reuse, R43, -R55 ;  /* 0x0000002b180a7223 */ /* 0x040fe20000010837 */
[----:B------:R-:W-:Y:S01]  /*16130*/  FFMA.FTZ R24, R24, R51, R36 ;  /* 0x0000003318187223 */ /* 0x000fe20000010024 */
[----:B------:R-:W-:Y:S01]  /*16140*/  F2FP.F16.E4M3.UNPACK_B R36, R45 ;  /* 0x0000002dff24723e */ /* 0x000fe200020006ff */
[C---:B------:R-:W-:Y:S01]  /*16150*/  FFMA.FTZ R57, R25.reuse, R46, R57 ;  /* 0x0000002e19397223 */ /* 0x040fe20000010039 */
[----:B------:R-:W-:Y:S01]  /*16160*/  FFMA.FTZ R50, R25, R26, -R48 ;  /* 0x0000001a19327223 */ /* 0x000fe20000010830 */
[----:B------:R-:W-:Y:S01]  /*16170*/  HADD2.F32 R42, -RZ, R42.H1_H1 ;  /* 0x3000002aff2a7230 */ /* 0x000fe20000004100 */
[-C--:B------:R-:W-:Y:S01]  /*16180*/  F2FP.F16.E4M3.UNPACK_B R46, R53.reuse ;  /* 0x00000035ff2e723e */ /* 0x080fe200020006ff */
[----:B------:R-:W-:Y:S01]  /*16190*/  HADD2.F32 R49, -RZ, R49.H1_H1 ;  /* 0x30000031ff317230 */ /* 0x000fe20000004100 */
[----:B------:R-:W-:Y:S01]  /*161a0*/  F2FP.F16.E4M3.UNPACK_B R53, R53.H1 ;  /* 0x00000035ff35723e */ /* 0x000fe200030006ff */
[----:B------:R-:W-:Y:S01]  /*161b0*/  HADD2.F32 R37, -RZ, R37.H1_H1 ;  /* 0x30000025ff257230 */ /* 0x000fe20000004100 */
[----:B------:R-:W-:Y:S01]  /*161c0*/  F2FP.F16.E4M3.UNPACK_B R45, R45.H1 ;  /* 0x0000002dff2d723e */ /* 0x000fe200030006ff */
[----:B------:R-:W-:-:S02]  /*161d0*/  HADD2.F32 R26, -RZ, R39.H0_H0 ;  /* 0x20000027ff1a7230 */ /* 0x000fc40000004100 */
[----:B------:R-:W-:Y:S02]  /*161e0*/  HADD2.F32 R43, -RZ, R36.H0_H0 ;  /* 0x20000024ff2b7230 */ /* 0x000fe40000004100 */
[C---:B------:R-:W-:Y:S01]  /*161f0*/  FMUL.FTZ R51, R37.reuse, R49 ;  /* 0x0000003125337220 */ /* 0x040fe20000410000 */
[----:B------:R-:W-:Y:S02]  /*16200*/  HADD2.F32 R28, -RZ, R28.H1_H1 ;  /* 0x3000001cff1c7230 */ /* 0x000fe40000004100 */
[----:B------:R-:W-:Y:S01]  /*16210*/  FMUL.FTZ R52, R37, R42 ;  /* 0x0000002a25347220 */ /* 0x000fe20000410000 */
[--C-:B------:R-:W-:Y:S02]  /*16220*/  HADD2.F32 R48, -RZ, R46.reuse.H0_H0 ;  /* 0x2000002eff307230 */ /* 0x100fe40000004100 */
[----:B------:R-:W-:Y:S01]  /*16230*/  FMUL.FTZ R37, R26, R43 ;  /* 0x0000002b1a257220 */ /* 0x000fe20000410000 */
[----:B------:R-:W-:Y:S02]  /*16240*/  HADD2.F32 R25, -RZ, R29.H0_H0 ;  /* 0x2000001dff197230 */ /* 0x000fe40000004100 */
[----:B------:R-:W-:Y:S01]  /*16250*/  FFMA.FTZ R52, R28, R49, R52 ;  /* 0x000000311c347223 */ /* 0x000fe20000010034 */
[----:B------:R-:W-:-:S02]  /*16260*/  HADD2.F32 R46, -RZ, R46.H1_H1 ;  /* 0x3000002eff2e7230 */ /* 0x000fc40000004100 */
[-C--:B------:R-:W-:Y:S01]  /*16270*/  FMUL.FTZ R54, R26, R48.reuse ;  /* 0x000000301a367220 */ /* 0x080fe20000410000 */
[----:B------:R-:W-:Y:S02]  /*16280*/  HADD2.F32 R39, -RZ, R39.H1_H1 ;  /* 0x30000027ff277230 */ /* 0x000fe40000004100 */
[C---:B------:R-:W-:Y:S01]  /*16290*/  FFMA.FTZ R49, R25.reuse, R48, R37 ;  /* 0x0000003019317223 */ /* 0x040fe20000010025 */
[----:B------:R-:W-:Y:S02]  /*162a0*/  HADD2.F32 R37, -RZ, R53.H0_H0 ;  /* 0x20000035ff257230 */ /* 0x000fe40000004100 */
[----:B------:R-:W-:Y:S01]  /*162b0*/  FFMA.FTZ R51, R28, R42, -R51 ;  /* 0x0000002a1c337223 */ /* 0x000fe20000010833 */
[----:B------:R-:W-:Y:S02]  /*162c0*/  HADD2.F32 R26, -RZ, R40.H0_H0 ;  /* 0x20000028ff1a7230 */ /* 0x000fe40000004100 */
[----:B------:R-:W-:Y:S01]  /*162d0*/  FFMA.FTZ R54, R25, R43, -R54 ;  /* 0x0000002b19367223 */ /* 0x000fe20000010836 */
[----:B------:R-:W-:-:S02]  /*162e0*/  HADD2.F32 R36, -RZ, R36.H1_H1 ;  /* 0x30000024ff247230 */ /* 0x000fc40000004100 */
[C---:B------:R-:W-:Y:S01]  /*162f0*/  FMUL.FTZ R42, R39.reuse, R46 ;  /* 0x0000002e272a7220 */ /* 0x040fe20000410000 */
[----:B------:R-:W-:Y:S02]  /*16300*/  HADD2.F32 R29, -RZ, R29.H1_H1 ;  /* 0x3000001dff1d7230 */ /* 0x000fe40000004100 */
[C---:B------:R-:W-:Y:S01]  /*16310*/  FMUL.FTZ R48, R26.reuse, R37 ;  /* 0x000000251a307220 */ /* 0x040fe20000410000 */
[--C-:B------:R-:W-:Y:S02]  /*16320*/  HADD2.F32 R28, -RZ, R45.reuse.H0_H0 ;  /* 0x2000002dff1c7230 */ /* 0x100fe40000004100 */
[-C--:B------:R-:W-:Y:S01]  /*16330*/  FMUL.FTZ R39, R39, R36.reuse ;  /* 0x0000002427277220 */ /* 0x080fe20000410000 */
[----:B------:R-:W-:Y:S02]  /*16340*/  HADD2.F32 R25, -RZ, R30.H0_H0 ;  /* 0x2000001eff197230 */ /* 0x000fe40000004100 */
[----:B------:R-:W-:Y:S01]  /*16350*/  FFMA.FTZ R55, R29, R36, -R42 ;  /* 0x000000241d377223 */ /* 0x000fe2000001082a */
[----:B------:R-:W-:Y:S01]  /*16360*/  F2FP.F16.E4M3.UNPACK_B R36, R47.H1 ;  /* 0x0000002fff24723e */ /* 0x000fe200030006ff */
[----:B------:R-:W-:Y:S01]  /*16370*/  FMUL.FTZ R26, R26, R28 ;  /* 0x0000001c1a1a7220 */ /* 0x000fe20000410000 */
[----:B------:R-:W-:-:S02]  /*16380*/  HADD2.F32 R45, -RZ, R45.H1_H1 ;  /* 0x3000002dff2d7230 */ /* 0x000fc40000004100 */
[C---:B------:R-:W-:Y:S01]  /*16390*/  FFMA.FTZ R58, R25.reuse, R28, -R48 ;  /* 0x0000001c193a7223 */ /* 0x040fe20000010830 */
[----:B------:R-:W-:Y:S01]  /*163a0*/  F2FP.F16.E4M3.UNPACK_B R28, R41.H1 ;  /* 0x00000029ff1c723e */ /* 0x000fe200030006ff */
[----:B------:R-:W-:Y:S01]  /*163b0*/  FFMA.FTZ R59, R25, R37, R26 ;  /* 0x00000025193b7223 */ /* 0x000fe2000001001a */
[----:B------:R-:W-:Y:S02]  /*163c0*/  HADD2.F32 R53, -RZ, R53.H1_H1 ;  /* 0x30000035ff357230 */ /* 0x000fe40000004100 */
[----:B------:R-:W-:Y:S01]  /*163d0*/  FFMA.FTZ R56, R29, R46, R39 ;  /* 0x0000002e1d387223 */ /* 0x000fe20000010027 */
[----:B------:R-:W-:Y:S01]  /*163e0*/  HADD2.F32 R40, -RZ, R40.H1_H1 ;  /* 0x30000028ff287230 */ /* 0x000fe20000004100 */
[----:B------:R-:W-:Y:S01]  /*163f0*/  F2FP.F16.E4M3.UNPACK_B R47, R47 ;  /* 0x0000002fff2f723e */ /* 0x000fe200020006ff */
[----:B------:R-:W-:Y:S01]  /*16400*/  HADD2.F32 R37, -RZ, R36.H0_H0 ;  /* 0x20000024ff257230 */ /* 0x000fe20000004100 */
[----:B------:R-:W-:Y:S01]  /*16410*/  F2FP.F16.E4M3.UNPACK_B R41, R41 ;  /* 0x00000029ff29723e */ /* 0x000fe200020006ff */
        /* <DEDUP_REMOVED lines=8> */
[----:B------:R-:W-:Y:S01]  /*164a0*/  HADD2.F32 R36, -RZ, R36.H1_H1 ;  /* 0x30000024ff247230 */ /* 0x000fe20000004100 */
[----:B------:R-:W-:Y:S01]  /*164b0*/  F2FP.SATFINITE.E4M3.F32.PACK_AB_MERGE_C R50, R51, R50, RZ ;  /* 0x000000323332723e */ /* 0x000fe200048070ff */
[----:B------:R-:W-:-:S02]  /*164c0*/  HADD2.F32 R31, -RZ, R31.H1_H1 ;  /* 0x3000001fff1f7230 */ /* 0x000fc40000004100 */
[----:B------:R-:W-:Y:S01]  /*164d0*/  FFMA.FTZ R37, R25, R37, R26 ;  /* 0x0000002519257223 */ /* 0x000fe2000001001a */
[----:B------:R-:W-:Y:S02]  /*164e0*/  HADD2.F32 R28, -RZ, R28.H1_H1 ;  /* 0x3000001cff1c7230 */ /* 0x000fe40000004100 */
[C---:B------:R-:W-:Y:S01]  /*164f0*/  FFMA.FTZ R61, R30.reuse, R45, -R39 ;  /* 0x0000002d1e3d7223 */ /* 0x040fe20000010827 */
[----:B------:R-:W-:Y:S02]  /*16500*/  HADD2.F32 R21, -RZ, R21.H1_H1 ;  /* 0x30000015ff157230 */ /* 0x000fe40000004100 */
[----:B------:R-:W-:Y:S01]  /*16510*/  FMUL.FTZ R26, R31, R36 ;  /* 0x000000241f1a7220 */ /* 0x000fe20000410000 */
[----:B------:R-:W-:Y:S01]  /*16520*/  FFMA.FTZ R60, R30, R53, R42 ;  /* 0x000000351e3c7223 */ /* 0x000fe2000001002a */
[----:B------:R-:W-:Y:S01]  /*16530*/  FFMA.FTZ R39, R25, R29, -R40 ;  /* 0x0000001d19277223 */ /* 0x000fe20000010828 */
[----:B------:R-:W-:Y:S01]  /*16540*/  FMUL.FTZ R31, R31, R28 ;  /* 0x0000001c1f1f7220 */ /* 0x000fe20000410000 */
[----:B------:R-:W-:-:S02]  /*16550*/  HADD2.F32 R30, -RZ, R47.H0_H0 ;  /* 0x2000002fff1e7230 */ /* 0x000fc40000004100 */
[C---:B------:R-:W-:Y:S01]  /*16560*/  FFMA.FTZ R46, R21.reuse, R28, -R26 ;  /* 0x0000001c152e7223 */ /* 0x040fe2000001081a */
[----:B------:R-:W-:Y:S02]  /*16570*/  HADD2.F32 R25, -RZ, R27.H0_H0 ;  /* 0x2000001bff197230 */ /* 0x000fe40000004100 */
        /* <DEDUP_REMOVED lines=11> */
[----:B------:R-:W-:Y:S02]  /*16630*/  HADD2.F32 R11, -RZ, R11.H1_H1 ;  /* 0x3000000bff0b7230 */ /* 0x000fe40000004100 */
[C---:B------:R-:W-:Y:S01]  /*16640*/  FMUL.FTZ R42, R27.reuse, R28 ;  /* 0x0000001c1b2a7220 */ /* 0x040fe20000410000 */
[----:B------:R-:W-:Y:S01]  /*16650*/  F2FP.F16.E4M3.UNPACK_B R25, R20.H1 ;  /* 0x00000014ff19723e */ /* 0x000fe200030006ff */
[-C--:B------:R-:W-:Y:S01]  /*16660*/  FMUL.FTZ R31, R27, R26.reuse ;  /* 0x0000001a1b1f7220 */ /* 0x080fe20000410000 */
[----:B------:R-:W-:Y:S02]  /*16670*/  HADD2.F32 R30, -RZ, R29.H0_H0 ;  /* 0x2000001dff1e7230 */ /* 0x000fe40000004100 */
        /* <DEDUP_REMOVED lines=11> */
[----:B------:R-:W-:Y:S01]  /*16730*/  HADD2.F32 R25, -RZ, R25.H1_H1 ;  /* 0x30000019ff197230 */ /* 0x000fe20000004100 */
[----:B------:R-:W-:Y:S01]  /*16740*/  F2FP.F16.E4M3.UNPACK_B R8, R8 ;  /* 0x00000008ff08723e */ /* 0x000fe200020006ff */
[----:B------:R-:W-:-:S02]  /*16750*/  HADD2.F32 R7, -RZ, R7.H1_H1 ;  /* 0x30000007ff077230 */ /* 0x000fc40000004100 */
[C---:B------:R-:W-:Y:S01]  /*16760*/  FMUL.FTZ R26, R38.reuse, R29 ;  /* 0x0000001d261a7220 */ /* 0x040fe20000410000 */
[----:B------:R-:W-:Y:S01]  /*16770*/  FFMA.FTZ R42, R11, R30, R42 ;  /* 0x0000001e0b2a7223 */ /* 0x000fe2000001002a */
[-C--:B------:R-:W-:Y:S01]  /*16780*/  FMUL.FTZ R38, R38, R25.reuse ;  /* 0x0000001926267220 */ /* 0x080fe20000410000 */
[--C-:B------:R-:W-:Y:S02]  /*16790*/  HADD2.F32 R11, -RZ, R20.reuse.H0_H0 ;  /* 0x20000014ff0b7230 */ /* 0x100fe40000004100 */
[C---:B------:R-:W-:Y:S01]  /*167a0*/  FFMA.FTZ R43, R7.reuse, R25, -R26 ;  /* 0x00000019072b7223 */ /* 0x040fe2000001081a */
[----:B------:R-:W-:Y:S02]  /*167b0*/  HADD2.F32 R21, -RZ, R20.H1_H1 ;  /* 0x30000014ff157230 */ /* 0x000fe40000004100 */
[----:B------:R-:W-:Y:S01]  /*167c0*/  FFMA.FTZ R45, R7, R29, R38 ;  /* 0x0000001d072d7223 */ /* 0x000fe20000010026 */
[----:B------:R-:W-:Y:S01]  /*167d0*/  HADD2.F32 R20, -RZ, R8.H0_H0 ;  /* 0x20000008ff147230 */ /* 0x000fe20000004100 */
[----:B------:R-:W-:Y:S01]  /*167e0*/  F2FP.SATFINITE.E4M3.F32.PACK_AB_MERGE_C R52, R52, R57, RZ ;  /* 0x000000393434723e */ /* 0x000fe200048070ff */
[----:B------:R-:W-:Y:S01]  /*167f0*/  HADD2.F32 R7, -RZ, R6.H0_H0 ;  /* 0x20000006ff077230 */ /* 0x000fe20000004100 */
[----:B------:R-:W-:Y:S01]  /*16800*/  F2FP.SATFINITE.E4M3.F32.PACK_AB_MERGE_C R28, R43, R28, RZ ;  /* 0x0000001c2b1c723e */ /* 0x000fe200048070ff */
[----:B------:R-:W-:Y:S01]  /*16810*/  HADD2.F32 R25, -RZ, R8.H1_H1 ;  /* 0x30000008ff197230 */ /* 0x000fe20000004100 */
[----:B------:R-:W-:Y:S01]  /*16820*/  F2FP.SATFINITE.E4M3.F32.PACK_AB_MERGE_C R42, R45, R42, RZ ;  /* 0x0000002a2d2a723e */ /* 0x000fe200048070ff */
[----:B------:R-:W-:-:S02]  /*16830*/  HADD2.F32 R8, -RZ, R6.H1_H1 ;  /* 0x30000006ff087230 */ /* 0x000fc40000004100 */
        /* <DEDUP_REMOVED lines=18> */
[----:B------:R-:W-:Y:S02]  /*16960*/  F2FP.SATFINITE.E4M3.F32.PACK_AB_MERGE_C R9, R24, R9, R52 ;  /* 0x000000091809723e */ /* 0x000fe40004807034 */
[----:B------:R-:W-:Y:S01]  /*16970*/  F2FP.SATFINITE.E4M3.F32.PACK_AB_MERGE_C R11, R56, R49, R11 ;  /* 0x00000031380b723e */ /* 0x000fe2000480700b */
[----:B------:R2:W-:Y:S01]  /*16980*/  STS.128 [R62+0x14400], R4 ;  /* 0x014400043e007388 */ /* 0x0005e20000000c00 */
[----:B------:R-:W-:Y:S02]  /*16990*/  F2FP.SATFINITE.E4M3.F32.PACK_AB_MERGE_C R8, R31, R40, R8 ;  /* 0x000000281f08723e */ /* 0x000fe40004807008 */
[----:B------:R-:W-:-:S05]  /*169a0*/  F2FP.SATFINITE.E4M3.F32.PACK_AB_MERGE_C R10, R25, R20, R42 ;  /* 0x00000014190a723e */ /* 0x000fca000480702a */
[----:B------:R2:W-:Y:S02]  /*169b0*/  STS.128 [R0+0x14400], R8 ;  /* 0x0144000800007388 */ /* 0x0005e40000000c00 */
.L_x_2779:
[----:B------:R-:W-:Y:S05]  /*169c0*/  BSYNC B1 ;  /* 0x0000000000017941 */ /* 0x000fea0003800000 */
.L_x_2778:
[----:B------:R-:W-:Y:S05]  /*169d0*/  @P2 BRA `(.L_x_2760) ;  /* 0x0000000c00dc2947 */ /* 0x000fea0003800000 */
[----:B------:R-:W4:Y:S01]  /*169e0*/  LDL R51, [R1+0x20] ;  /* 0x0000200001337983 */ /* 0x000f220000100800 */
[----:B-12--5:R-:W-:Y:S02]  /*169f0*/  SHF.R.U32.HI R4, RZ, 0x8, R32 ;  /* 0x00000008ff047819 */ /* 0x026fe40000011620 */
        /* <DEDUP_REMOVED lines=9> */
[----:B------:R-:W-:Y:S02]  /*16a90*/  LEA.HI R4, R0, R3, RZ, 0x2 ;  /* 0x0000000300047211 */ /* 0x000fe400078f10ff */
[----:B------:R-:W-:-:S02]  /*16aa0*/  SHF.L.U32 R0, R3, 0x4, RZ ;  /* 0x0000000403007819 */ /* 0x000fc400000006ff */
[----:B------:R-:W-:Y:S01]  /*16ab0*/  SHF.R.U32.HI R7, RZ, 0x8, R33 ;  /* 0x00000008ff077819 */ /* 0x000fe20000011621 */
[----:B------:R-:W-:Y:S01]  /*16ac0*/  IMAD.SHL.U32 R4, R4, 0x800, RZ ;  /* 0x0000080004047824 */ /* 0x000fe200078e00ff */
[----:B------:R-:W-:Y:S02]  /*16ad0*/  LOP3.LUT R3, R207, 0x30, R0, 0xf8, !PT ;  /* 0x00000030cf037812 */ /* 0x000fe400078ef800 */
[----:B------:R-:W-:Y:S02]  /*16ae0*/  LOP3.LUT R6, R33, 0xff, RZ, 0xc0, !PT ;  /* 0x000000ff21067812 */ /* 0x000fe400078ec0ff */
[----:B------:R-:W-:Y:S02]  /*16af0*/  LOP3.LUT R7, R7, 0xff, RZ, 0xc0, !PT ;  /* 0x000000ff07077812 */ /* 0x000fe400078ec0ff */
[----:B------:R-:W-:Y:S02]  /*16b00*/  SHF.R.U32.HI R8, RZ, 0x8, R12 ;  /* 0x00000008ff087819 */ /* 0x000fe4000001160c */
[----:B------:R-:W-:-:S02]  /*16b10*/  LOP3.LUT R3, R3, R208, RZ, 0x3c, !PT ;  /* 0x000000d003037212 */ /* 0x000fc400078e3cff */
[----:B------:R-:W-:Y:S02]  /*16b20*/  LOP3.LUT R0, R4, 0xffffe000, RZ, 0xc0, !PT ;  /* 0xffffe00004007812 */ /* 0x000fe400078ec0ff */
[----:B------:R-:W-:Y:S02]  /*16b30*/  PRMT R20, R7, 0x7604, R6 ;  /* 0x0000760407147816 */ /* 0x000fe40000000006 */
[----:B------:R-:W-:Y:S02]  /*16b40*/  LOP3.LUT R7, R12, 0xff, RZ, 0xc0, !PT ;  /* 0x000000ff0c077812 */ /* 0x000fe400078ec0ff */
[----:B------:R-:W-:Y:S02]  /*16b50*/  LOP3.LUT R8, R8, 0xff, RZ, 0xc0, !PT ;  /* 0x000000ff08087812 */ /* 0x000fe400078ec0ff */
[----:B------:R-:W-:Y:S02]  /*16b60*/  IADD3 R3, R3, R209, R0 ;  /* 0x000000d103037210 */ /* 0x000fe40007ffe000 */
[----:B------:R-:W-:-:S02]  /*16b70*/  SHF.R.U32.HI R6, RZ, 0x8, R35 ;  /* 0x00000008ff067819 */ /* 0x000fc40000011623 */
[----:B------:R-:W-:Y:S01]  /*16b80*/  PRMT R29, R8, 0x7604, R7 ;  /* 0x00007604081d7816 */ /* 0x000fe20000000007 */
[----:B------:R-:W-:Y:S01]  /*16b90*/  IMAD.IADD R0, R18, 0x1, R3 ;  /* 0x0000000112007824 */ /* 0x000fe200078e0203 */
[----:B------:R-:W-:Y:S02]  /*16ba0*/  SHF.R.U32.HI R8, RZ, 0x8, R13 ;  /* 0x00000008ff087819 */ /* 0x000fe4000001160d */
[----:B------:R-:W-:Y:S02]  /*16bb0*/  LOP3.LUT R5, R35, 0xff, RZ, 0xc0, !PT ;  /* 0x000000ff23057812 */ /* 0x000fe400078ec0ff */
[----:B------:R-:W-:Y:S02]  /*16bc0*/  LOP3.LUT R6, R6, 0xff, RZ, 0xc0, !PT ;  /* 0x000000ff06067812 */ /* 0x000fe400078ec0ff */
[----:B------:R-:W-:Y:S02]  /*16bd0*/  LOP3.LUT R3, R8, 0xff, RZ, 0xc0, !PT ;  /* 0x000000ff08037812 */ /* 0x000fe400078ec0ff */
[----:B------:R-:W0:Y:S01]  /*16be0*/  LDS.128 R8, [R0+0x14400] ;  /* 0x0144000000087984 */ /* 0x000e220000000c00 */
[----:B------:R-:W-:-:S02]  /*16bf0*/  PRMT R24, R6, 0x7604, R5 ;  /* 0x0000760406187816 */ /* 0x000fc40000000005 */
[----:B------:R-:W-:Y:S02]  /*16c00*/  SHF.R.U32.HI R31, RZ, 0x8, R15 ;  /* 0x00000008ff1f7819 */ /* 0x000fe4000001160f */
[----:B------:R-:W-:Y:S02]  /*16c10*/  SHF.R.U32.HI R28, RZ, 0x8, R14 ;  /* 0x00000008ff1c7819 */ /* 0x000fe4000001160e */
[----:B------:R-:W-:Y:S02]  /*16c20*/  LOP3.LUT R30, R15, 0xff, RZ, 0xc0, !PT ;  /* 0x000000ff0f1e7812 */ /* 0x000fe400078ec0ff */
[----:B------:R-:W-:Y:S02]  /*16c30*/  LOP3.LUT R31, R31, 0xff, RZ, 0xc0, !PT ;  /* 0x000000ff1f1f7812 */ /* 0x000fe400078ec0ff */
[----:B------:R-:W-:Y:S02]  /*16c40*/  LOP3.LUT R26, R13, 0xff, RZ, 0xc0, !PT ;  /* 0x000000ff0d1a7812 */ /* 0x000fe400078ec0ff */
[----:B------:R-:W-:-:S02]  /*16c50*/  LOP3.LUT R27, R14, 0xff, RZ, 0xc0, !PT ;  /* 0x000000ff0e1b7812 */ /* 0x000fc400078ec0ff */
[----:B------:R-:W-:Y:S02]  /*16c60*/  LOP3.LUT R28, R28, 0xff, RZ, 0xc0, !PT ;  /* 0x000000ff1c1c7812 */ /* 0x000fe400078ec0ff */
[----:B------:R-:W-:Y:S02]  /*16c70*/  PRMT R30, R31, 0x7604, R30 ;  /* 0x000076041f1e7816 */ /* 0x000fe4000000001e */
[----:B------:R-:W-:Y:S02]  /*16c80*/  PRMT R26, R3, 0x7604, R26 ;  /* 0x00007604031a7816 */ /* 0x000fe4000000001a */
[----:B---3--:R-:W-:Y:S02]  /*16c90*/  PRMT R37, R28, 0x7604, R27 ;  /* 0x000076041c257816 */ /* 0x008fe4000000001b */
[----:B------:R-:W-:Y:S02]  /*16ca0*/  SHF.R.U32.HI R31, RZ, 0x10, R13 ;  /* 0x00000010ff1f7819 */ /* 0x000fe4000001160d */
[----:B------:R-:W-:-:S02]  /*16cb0*/  SHF.R.U32.HI R3, RZ, 0x10, R33 ;  /* 0x00000010ff037819 */ /* 0x000fc40000011621 */
[----:B------:R-:W-:Y:S01]  /*16cc0*/  SHF.R.U32.HI R27, RZ, 0x10, R35 ;  /* 0x00000010ff1b7819 */ /* 0x000fe20000011623 */
[----:B------:R-:W-:Y:S01]  /*16cd0*/  IMAD.U32 R31, R31, 0x10000, RZ ;  /* 0x000100001f1f7824 */ /* 0x000fe200078e00ff */
[----:B------:R-:W-:Y:S01]  /*16ce0*/  SHF.R.U32.HI R39, RZ, 0x10, R15 ;  /* 0x00000010ff277819 */ /* 0x000fe2000001160f */
[----:B------:R-:W-:Y:S01]  /*16cf0*/  IMAD.U32 R3, R3, 0x10000, RZ ;  /* 0x0001000003037824 */ /* 0x000fe200078e00ff */
[----:B------:R-:W-:Y:S02]  /*16d00*/  SHF.L.U32 R27, R27, 0x10, RZ ;  /* 0x000000101b1b7819 */ /* 0x000fe400000006ff */
[----:B------:R-:W-:Y:S01]  /*16d10*/  LOP3.LUT R31, R26, 0xff0000, R31, 0xf8, !PT ;  /* 0x00ff00001a1f7812 */ /* 0x000fe200078ef81f */
[----:B------:R-:W-:Y:S01]  /*16d20*/  IMAD.U32 R39, R39, 0x10000, RZ ;  /* 0x0001000027277824 */ /* 0x000fe200078e00ff */
        /* <DEDUP_REMOVED lines=10> */
[----:B------:R-:W-:Y:S02]  /*16dd0*/  F2FP.F16.E4M3.UNPACK_B R38, R35 ;  /* 0x00000023ff26723e */ /* 0x000fe400020006ff */
[----:B0-----:R-:W-:Y:S02]  /*16de0*/  F2FP.F16.E4M3.UNPACK_B R27, R9 ;  /* 0x00000009ff1b723e */ /* 0x001fe400020006ff */
[----:B------:R-:W-:Y:S02]  /*16df0*/  F2FP.F16.E4M3.UNPACK_B R34, R33 ;  /* 0x00000021ff22723e */ /* 0x000fe400020006ff */
[----:B------:R-:W-:-:S02]  /*16e00*/  LOP3.LUT R37, R29, 0xff000000, R12, 0xf8, !PT ;  /* 0xff0000001d257812 */ /* 0x000fc400078ef80c */
[----:B------:R-:W-:Y:S02]  /*16e10*/  LOP3.LUT R21, R21, 0xff0000, R32, 0xf8, !PT ;  /* 0x00ff000015157812 */ /* 0x000fe400078ef820 */
[----:B------:R-:W-:Y:S02]  /*16e20*/  LOP3.LUT R12, R3, 0xff000000, R14, 0xf8, !PT ;  /* 0xff000000030c7812 */ /* 0x000fe400078ef80e */
[----:B------:R-:W-:Y:S01]  /*16e30*/  LOP3.LUT R40, R39, 0xff000000, R15, 0xf8, !PT ;  /* 0xff00000027287812 */ /* 0x000fe200078ef80f */
[--C-:B------:R-:W-:Y:S01]  /*16e40*/  HADD2.F32 R39, -RZ, R38.reuse.H0_H0 ;  /* 0x20000026ff277230 */ /* 0x100fe20000004100 */
[----:B------:R-:W-:Y:S01]  /*16e50*/  LOP3.LUT R32, R21, 0xff000000, R32, 0xf8, !PT ;  /* 0xff00000015207812 */ /* 0x000fe200078ef820 */
[----:B------:R-:W-:Y:S01]  /*16e60*/  HADD2.F32 R38, -RZ, R38.H1_H1 ;  /* 0x30000026ff267230 */ /* 0x000fe20000004100 */
[----:B------:R-:W-:Y:S02]  /*16e70*/  F2FP.F16.E4M3.UNPACK_B R28, R9.H1 ;  /* 0x00000009ff1c723e */ /* 0x000fe400030006ff */
[----:B------:R-:W-:-:S02]  /*16e80*/  F2FP.F16.E4M3.UNPACK_B R30, R11 ;  /* 0x0000000bff1e723e */ /* 0x000fc400020006ff */
[----:B------:R-:W-:Y:S02]  /*16e90*/  F2FP.F16.E4M3.UNPACK_B R31, R11.H1 ;  /* 0x0000000bff1f723e */ /* 0x000fe400030006ff */
[-C--:B------:R-:W-:Y:S02]  /*16ea0*/  F2FP.F16.E4M3.UNPACK_B R11, R8.reuse ;  /* 0x00000008ff0b723e */ /* 0x080fe400020006ff */
[----:B------:R-:W-:Y:S02]  /*16eb0*/  F2FP.F16.E4M3.UNPACK_B R26, R8.H1 ;  /* 0x00000008ff1a723e */ /* 0x000fe400030006ff */
[----:B------:R-:W-:Y:S02]  /*16ec0*/  F2FP.F16.E4M3.UNPACK_B R33, R33.H1 ;  /* 0x00000021ff21723e */ /* 0x000fe400030006ff */
[----:B------:R-:W-:Y:S01]  /*16ed0*/  F2FP.F16.E4M3.UNPACK_B R29, R10.H1 ;  /* 0x0000000aff1d723e */ /* 0x000fe200030006ff */
[----:B----4-:R-:W0:Y:S02]  /*16ee0*/  LDS.128 R4, [R51+0x14400] ;  /* 0x0144000033047984 */ /* 0x010e240000000c00 */
[----:B0-----:R-:W-:-:S02]  /*16ef0*/  F2FP.F16.E4M3.UNPACK_B R24, R7 ;  /* 0x00000007ff18723e */ /* 0x001fc400020006ff */
[----:B------:R-:W-:Y:S02]  /*16f00*/  F2FP.F16.E4M3.UNPACK_B R25, R7.H1 ;  /* 0x00000007ff19723e */ /* 0x000fe400030006ff */
[-C--:B------:R-:W-:Y:S02]  /*16f10*/  F2FP.F16.E4M3.UNPACK_B R14, R5.reuse ;  /* 0x00000005ff0e723e */ /* 0x080fe400020006ff */
[-C--:B------:R-:W-:Y:S02]  /*16f20*/  F2FP.F16.E4M3.UNPACK_B R7, R4.reuse ;  /* 0x00000004ff07723e */ /* 0x080fe400020006ff */
[----:B------:R-:W-:Y:S01]  /*16f30*/  F2FP.F16.E4M3.UNPACK_B R13, R4.H1 ;  /* 0x00000004ff0d723e */ /* 0x000fe200030006ff */
[--C-:B------:R-:W-:Y:S01]  /*16f40*/  HADD2.F32 R4, -RZ, R27.reuse.H0_H0 ;  /* 0x2000001bff047230 */ /* 0x100fe20000004100 */
[----:B------:R-:W-:Y:S01]  /*16f50*/  F2FP.F16.E4M3.UNPACK_B R15, R5.H1 ;  /* 0x00000005ff0f723e */ /* 0x000fe200030006ff */
[----:B------:R-:W-:Y:S01]  /*16f60*/  HADD2.F32 R5, -RZ, R34.H0_H0 ;  /* 0x20000022ff057230 */ /* 0x000fe20000004100 */
[-C--:B------:R-:W-:Y:S01]  /*16f70*/  F2FP.F16.E4M3.UNPACK_B R3, R6.reuse ;  /* 0x00000006ff03723e */ /* 0x080fe200020006ff */
[----:B------:R-:W-:Y:S01]  /*16f80*/  HADD2.F32 R27, -RZ, R27.H1_H1 ;  /* 0x3000001bff1b7230 */ /* 0x000fe20000004100 */
[----:B------:R-:W-:Y:S01]  /*16f90*/  F2FP.F16.E4M3.UNPACK_B R21, R6.H1 ;  /* 0x00000006ff15723e */ /* 0x000fe200030006ff */
[----:B------:R-:W-:-:S02]  /*16fa0*/  HADD2.F32 R6, -RZ, R14.H0_H0 ;  /* 0x2000000eff067230 */ /* 0x000fc40000004100 */
[C---:B------:R-:W-:Y:S01]  /*16fb0*/  FMUL.FTZ R9, R4.reuse, R39 ;  /* 0x0000002704097220 */ /* 0x040fe20000410000 */
[-C--:B------:R-:W-:Y:S01]  /*16fc0*/  FMUL.FTZ R8, R4, R5.reuse ;  /* 0x0000000504087220 */ /* 0x080fe20000410000 */
[----:B------:R-:W-:Y:S02]  /*16fd0*/  HADD2.F32 R34, -RZ, R34.H1_H1 ;  /* 0x30000022ff227230 */ /* 0x000fe40000004100 */
[C---:B------:R-:W-:Y:S01]  /*16fe0*/  FMUL.FTZ R43, R27.reuse, R38 ;  /* 0x000000261b2b7220 */ /* 0x040fe20000410000 */
[C---:B------:R-:W-:Y:S01]  /*16ff0*/  FFMA.FTZ R5, R6.reuse, R5, -R9 ;  /* 0x0000000506057223 */ /* 0x040fe20000010809 */
[----:B------:R-:W-:Y:S01]  /*17000*/  FFMA.FTZ R9, R6, R39, R8 ;  /* 0x0000002706097223 */ /* 0x000fe20000010008 */
[----:B------:R-:W-:Y:S01]  /*17010*/  F2FP.F16.E4M3.UNPACK_B R39, R35.H1 ;  /* 0x00000023ff27723e */ /* 0x000fe200030006ff */
[----:B------:R-:W-:Y:S02]  /*17020*/  HADD2.F32 R6, -RZ, R28.H0_H0 ;  /* 0x2000001cff067230 */ /* 0x000fe40000004100 */
[----:B------:R-:W-:Y:S01]  /*17030*/  FMUL.FTZ R27, R27, R34 ;  /* 0x000000221b1b7220 */ /* 0x000fe20000410000 */
[----:B------:R-:W-:Y:S01]  /*17040*/  HADD2.F32 R35, -RZ, R33.H0_H0 ;  /* 0x20000021ff237230 */ /* 0x000fe20000004100 */
[----:B------:R-:W-:Y:S01]  /*17050*/  F2FP.F16.E4M3.UNPACK_B R4, R10 ;  /* 0x0000000aff04723e */ /* 0x000fe200020006ff */
[----:B------:R-:W-:-:S02]  /*17060*/  HADD2.F32 R41, -RZ, R39.H0_H0 ;  /* 0x20000027ff297230 */ /* 0x000fc40000004100 */
[----:B------:R-:W-:Y:S02]  /*17070*/  HADD2.F32 R14, -RZ, R14.H1_H1 ;  /* 0x3000000eff0e7230 */ /* 0x000fe40000004100 */
[C---:B------:R-:W-:Y:S01]  /*17080*/  FMUL.FTZ R42, R6.reuse, R35 ;  /* 0x00000023062a7220 */ /* 0x040fe20000410000 */
[----:B------:R-:W-:Y:S02]  /*17090*/  HADD2.F32 R10, -RZ, R15.H0_H0 ;  /* 0x2000000fff0a7230 */ /* 0x000fe40000004100 */
[-C--:B------:R-:W-:Y:S01]  /*170a0*/  FMUL.FTZ R45, R6, R41.reuse ;  /* 0x00000029062d7220 */ /* 0x080fe20000410000 */
[----:B------:R-:W-:Y:S02]  /*170b0*/  HADD2.F32 R39, -RZ, R39.H1_H1 ;  /* 0x30000027ff277230 */ /* 0x000fe40000004100 */
[C---:B------:R-:W-:Y:S01]  /*170c0*/  FFMA.FTZ R6, R14.reuse, R34, -R43 ;  /* 0x000000220e067223 */ /* 0x040fe2000001082b */
[----:B------:R-:W-:Y:S01]  /*170d0*/  FFMA.FTZ R8, R14, R38, R27 ;  /* 0x000000260e087223 */ /* 0x000fe2000001001b */
[----:B------:R-:W-:Y:S01]  /*170e0*/  F2FP.F16.E4M3.UNPACK_B R34, R40 ;  /* 0x00000028ff22723e */ /* 0x000fe200020006ff */
[----:B------:R-:W-:Y:S01]  /*170f0*/  FFMA.FTZ R42, R10, R41, R42 ;  /* 0x000000290a2a7223 */ /* 0x000fe2000001002a */
[----:B------:R-:W-:Y:S01]  /*17100*/  F2FP.F16.E4M3.UNPACK_B R27, R36 ;  /* 0x00000024ff1b723e */ /* 0x000fe200020006ff */
[----:B------:R-:W-:-:S02]  /*17110*/  HADD2.F32 R28, -RZ, R28.H1_H1 ;  /* 0x3000001cff1c7230 */ /* 0x000fc40000004100 */
[----:B------:R-:W-:Y:S01]  /*17120*/  FFMA.FTZ R45, R10, R35, -R45 ;  /* 0x000000230a2d7223 */ /* 0x000fe2000001082d */
[----:B------:R-:W-:Y:S01]  /*17130*/  HADD2.F32 R41, -RZ, R34.H0_H0 ;  /* 0x20000022ff297230 */ /* 0x000fe20000004100 */
[----:B------:R-:W-:Y:S01]  /*17140*/  F2FP.F16.E4M3.UNPACK_B R40, R40.H1 ;  /* 0x00000028ff28723e */ /* 0x000fe200030006ff */
[----:B------:R-:W-:Y:S02]  /*17150*/  HADD2.F32 R14, -RZ, R30.H0_H0 ;  /* 0x2000001eff0e7230 */ /* 0x000fe40000004100 */
[----:B------:R-:W-:Y:S01]  /*17160*/  FMUL.FTZ R38, R28, R39 ;  /* 0x000000271c267220 */ /* 0x000fe20000410000 */
[----:B------:R-:W-:Y:S01]  /*17170*/  HADD2.F32 R35, -RZ, R27.H0_H0 ;  /* 0x2000001bff237230 */ /* 0x000fe20000004100 */
[----:B------:R-:W-:Y:S01]  /*17180*/  F2FP.F16.E4M3.UNPACK_B R36, R36.H1 ;  /* 0x00000024ff24723e */ /* 0x000fe200030006ff */
[----:B------:R-:W-:Y:S02]  /*17190*/  HADD2.F32 R33, -RZ, R33.H1_H1 ;  /* 0x30000021ff217230 */ /* 0x000fe40000004100 */
[----:B------:R-:W-:Y:S01]  /*171a0*/  FMUL.FTZ R43, R14, R41 ;  /* 0x000000290e2b7220 */ /* 0x000fe20000410000 */
[----:B------:R-:W-:-:S02]  /*171b0*/  HADD2.F32 R15, -RZ, R15.H1_H1 ;  /* 0x3000000fff0f7230 */ /* 0x000fc40000004100 */
[----:B------:R-:W-:Y:S01]  /*171c0*/  FMUL.FTZ R14, R14, R35 ;  /* 0x000000230e0e7220 */ /* 0x000fe20000410000 */
[----:B------:R-:W-:Y:S02]  /*171d0*/  HADD2.F32 R10, -RZ, R24.H0_H0 ;  /* 0x20000018ff0a7230 */ /* 0x000fe40000004100 */
[-C--:B------:R-:W-:Y:S01]  /*171e0*/  FMUL.FTZ R28, R28, R33.reuse ;  /* 0x000000211c1c7220 */ /* 0x080fe20000410000 */
[----:B------:R-:W-:Y:S02]  /*171f0*/  HADD2.F32 R30, -RZ, R30.H1_H1 ;  /* 0x3000001eff1e7230 */ /* 0x000fe40000004100 */
[----:B------:R-:W-:Y:S01]  /*17200*/  FFMA.FTZ R38, R15, R33, -R38 ;  /* 0x000000210f267223 */ /* 0x000fe20000010826 */
[----:B------:R-:W-:Y:S02]  /*17210*/  HADD2.F32 R33, -RZ, R34.H1_H1 ;  /* 0x30000022ff217230 */ /* 0x000fe40000004100 */
[C---:B------:R-:W-:Y:S01]  /*17220*/  FFMA.FTZ R43, R10.reuse, R35, -R43 ;  /* 0x000000230a2b7223 */ /* 0x040fe2000001082b */
[----:B------:R-:W-:Y:S01]  /*17230*/  FFMA.FTZ R41, R10, R41, R14 ;  /* 0x000000290a297223 */ /* 0x000fe2000001000e */
[----:B------:R-:W-:-:S02]  /*17240*/  HADD2.F32 R27, -RZ, R27.H1_H1 ;  /* 0x3000001bff1b7230 */ /* 0x000fc40000004100 */
[----:B------:R-:W-:Y:S01]  /*17250*/  FFMA.FTZ R39, R15, R39, R28 ;  /* 0x000000270f277223 */ /* 0x000fe2000001001c */
[----:B------:R-:W-:Y:S02]  /*17260*/  HADD2.F32 R35, -RZ, R40.H0_H0 ;  /* 0x20000028ff237230 */ /* 0x000fe40000004100 */
[C---:B------:R-:W-:Y:S01]  /*17270*/  FMUL.FTZ R47, R30.reuse, R33 ;  /* 0x000000211e2f7220 */ /* 0x040fe20000410000 */
[----:B------:R-:W-:Y:S02]  /*17280*/  HADD2.F32 R14, -RZ, R31.H0_H0 ;  /* 0x2000001fff0e7230 */ /* 0x000fe40000004100 */
[----:B------:R-:W-:Y:S01]  /*17290*/  FMUL.FTZ R30, R30, R27 ;  /* 0x0000001b1e1e7220 */ /* 0x000fe20000410000 */
[----:B------:R-:W-:Y:S01]  /*172a0*/  HADD2.F32 R24, -RZ, R24.H1_H1 ;  /* 0x30000018ff187230 */ /* 0x000fe20000004100 */
[----:B------:R-:W-:Y:S01]  /*172b0*/  F2FP.SATFINITE.E4M3.F32.PACK_AB_MERGE_C R38, R38, R45, RZ ;  /* 0x0000002d2626723e */ /* 0x000fe200048070ff */
[----:B------:R-:W-:Y:S02]  /*172c0*/  HADD2.F32 R15, -RZ, R36.H0_H0 ;  /* 0x20000024ff0f7230 */ /* 0x000fe40000004100 */
[----:B------:R-:W-:Y:S01]  /*172d0*/  FMUL.FTZ R49, R14, R35 ;  /* 0x000000230e317220 */ /* 0x000fe20000410000 */
[----:B------:R-:W-:-:S02]  /*172e0*/  HADD2.F32 R10, -RZ, R25.H0_H0 ;  /* 0x20000019ff0a7230 */ /* 0x000fc40000004100 */
[C---:B------:R-:W-:Y:S01]  /*172f0*/  FFMA.FTZ R46, R24.reuse, R27, -R47 ;  /* 0x0000001b182e7223 */ /* 0x040fe2000001082f */
[----:B------:R-:W-:Y:S01]  /*17300*/  FFMA.FTZ R48, R24, R33, R30 ;  /* 0x0000002118307223 */ /* 0x000fe2000001001e */
[----:B------:R-:W-:Y:S01]  /*17310*/  FMUL.FTZ R14, R14, R15 ;  /* 0x0000000f0e0e7220 */ /* 0x000fe20000410000 */
[----:B------:R-:W-:Y:S01]  /*17320*/  F2FP.F16.E4M3.UNPACK_B R24, R37.H1 ;  /* 0x00000025ff18723e */ /* 0x000fe200030006ff */
[C---:B------:R-:W-:Y:S01]  /*17330*/  FFMA.FTZ R49, R10.reuse, R15, -R49 ;  /* 0x0000000f0a317223 */ /* 0x040fe20000010831 */
[-C--:B------:R-:W-:Y:S01]  /*17340*/  F2FP.F16.E4M3.UNPACK_B R15, R32.reuse.H1 ;  /* 0x00000020ff0f723e */ /* 0x080fe200030006ff */
[----:B------:R-:W-:Y:S01]  /*17350*/  FFMA.FTZ R47, R10, R35, R14 ;  /* 0x000000230a2f7223 */ /* 0x000fe2000001000e */
[----:B------:R-:W-:Y:S01]  /*17360*/  HADD2.F32 R36, -RZ, R36.H1_H1 ;  /* 0x30000024ff247230 */ /* 0x000fe20000004100 */
[----:B------:R-:W-:Y:S01]  /*17370*/  F2FP.F16.E4M3.UNPACK_B R37, R37 ;  /* 0x00000025ff25723e */ /* 0x000fe200020006ff */
[----:B------:R-:W-:Y:S01]  /*17380*/  HADD2.F32 R40, -RZ, R40.H1_H1 ;  /* 0x30000028ff287230 */ /* 0x000fe20000004100 */
[----:B------:R-:W-:Y:S01]  /*17390*/  F2FP.F16.E4M3.UNPACK_B R32, R32 ;  /* 0x00000020ff20723e */ /* 0x000fe200020006ff */
[----:B------:R-:W-:Y:S01]  /*173a0*/  HADD2.F32 R31, -RZ, R31.H1_H1 ;  /* 0x3000001fff1f7230 */ /* 0x000fe20000004100 */
[----:B------:R-:W-:Y:S01]  /*173b0*/  F2FP.SATFINITE.E4M3.F32.PACK_AB_MERGE_C R39, R39, R42, RZ ;  /* 0x0000002a2727723e */ /* 0x000fe200048070ff */
[----:B------:R-:W-:Y:S01]  /*173c0*/  HADD2.F32 R33, -RZ, R24.H0_H0 ;  /* 0x20000018ff217230 */ /* 0x000fe20000004100 */
[----:B------:R-:W-:Y:S01]  /*173d0*/  F2FP.SATFINITE.E4M3.F32.PACK_AB_MERGE_C R5, R6, R5, R38 ;  /* 0x000000050605723e */ /* 0x000fe20004807026 */
        /* <DEDUP_REMOVED lines=16> */
[C---:B------:R-:W-:Y:S01]  /*174e0*/  FMUL.FTZ R10, R26.reuse, R24 ;  /* 0x000000181a0a7220 */ /* 0x040fe20000410000 */
[----:B------:R-:W-:Y:S01]  /*174f0*/  FMUL.FTZ R27, R26, R15 ;  /* 0x0000000f1a1b7220 */ /* 0x000fe20000410000 */
[----:B------:R-:W-:Y:S01]  /*17500*/  HADD2.F32 R25, -RZ, R37.H0_H0 ;  /* 0x20000025ff197230 */ /* 0x000fe20000004100 */
[----:B------:R-:W-:Y:S01]  /*17510*/  F2FP.SATFINITE.E4M3.F32.PACK_AB_MERGE_C R9, R8, R9, R39 ;  /* 0x000000090809723e */ /* 0x000fe20004807027 */
[----:B------:R-:W-:-:S02]  /*17520*/  HADD2.F32 R14, -RZ, R11.H0_H0 ;  /* 0x2000000bff0e7230 */ /* 0x000fc40000004100 */
[C---:B------:R-:W-:Y:S01]  /*17530*/  FFMA.FTZ R35, R13.reuse, R15, -R10 ;  /* 0x0000000f0d237223 */ /* 0x040fe2000001080a */
[----:B------:R-:W-:Y:S01]  /*17540*/  FFMA.FTZ R34, R13, R24, R27 ;  /* 0x000000180d227223 */ /* 0x000fe2000001001b */
[----:B------:R-:W-:Y:S02]  /*17550*/  HADD2.F32 R13, -RZ, R32.H0_H0 ;  /* 0x20000020ff0d7230 */ /* 0x000fe40000004100 */
        /* <DEDUP_REMOVED lines=28> */
[----:B------:R-:W-:Y:S01]  /*17720*/  FMUL.FTZ R36, R29, R24 ;  /* 0x000000181d247220 */ /* 0x000fe20000410000 */
[----:B------:R-:W-:Y:S01]  /*17730*/  FFMA.FTZ R25, R7, R25, R10 ;  /* 0x0000001907197223 */ /* 0x000fe2000001000a */
[-C--:B------:R-:W-:Y:S01]  /*17740*/  FMUL.FTZ R11, R29, R14.reuse ;  /* 0x0000000e1d0b7220 */ /* 0x080fe20000410000 */
[----:B------:R-:W-:Y:S02]  /*17750*/  HADD2.F32 R13, -RZ, R12.H0_H0 ;  /* 0x2000000cff0d7230 */ /* 0x000fe40000004100 */
[C---:B------:R-:W-:Y:S01]  /*17760*/  FFMA.FTZ R29, R21.reuse, R14, -R36 ;  /* 0x0000000e151d7223 */ /* 0x040fe20000010824 */
[----:B------:R-:W-:Y:S02]  /*17770*/  HADD2.F32 R7, -RZ, R4.H0_H0 ;  /* 0x20000004ff077230 */ /* 0x000fe40000004100 */
[----:B------:R-:W-:Y:S01]  /*17780*/  FFMA.FTZ R36, R21, R24, R11 ;  /* 0x0000001815247223 */ /* 0x000fe2000001000b */
[----:B------:R-:W-:Y:S01]  /*17790*/  HADD2.F32 R11, -RZ, R20.H0_H0 ;  /* 0x20000014ff0b7230 */ /* 0x000fe20000004100 */
[----:B------:R-:W-:Y:S01]  /*177a0*/  F2FP.SATFINITE.E4M3.F32.PACK_AB_MERGE_C R33, R34, R33, RZ ;  /* 0x000000212221723e */ /* 0x000fe200048070ff */
[----:B------:R-:W-:-:S02]  /*177b0*/  HADD2.F32 R12, -RZ, R12.H1_H1 ;  /* 0x3000000cff0c7230 */ /* 0x000fc40000004100 */
[C---:B------:R-:W-:Y:S01]  /*177c0*/  FMUL.FTZ R15, R7.reuse, R13 ;  /* 0x0000000d070f7220 */ /* 0x040fe20000410000 */
[----:B------:R-:W-:Y:S02]  /*177d0*/  HADD2.F32 R10, -RZ, R4.H1_H1 ;  /* 0x30000004ff0a7230 */ /* 0x000fe40000004100 */
[----:B------:R-:W-:Y:S01]  /*177e0*/  FMUL.FTZ R14, R7, R11 ;  /* 0x0000000b070e7220 */ /* 0x000fe20000410000 */
[----:B------:R-:W-:Y:S01]  /*177f0*/  HADD2.F32 R20, -RZ, R20.H1_H1 ;  /* 0x30000014ff147230 */ /* 0x000fe20000004100 */
[----:B------:R-:W-:Y:S01]  /*17800*/  F2FP.SATFINITE.E4M3.F32.PACK_AB_MERGE_C R29, R29, R32, RZ ;  /* 0x000000201d1d723e */ /* 0x000fe200048070ff */
[--C-:B------:R-:W-:Y:S02]  /*17810*/  HADD2.F32 R4, -RZ, R3.reuse.H0_H0 ;  /* 0x20000003ff047230 */ /* 0x100fe40000004100 */
[C---:B------:R-:W-:Y:S01]  /*17820*/  FMUL.FTZ R24, R10.reuse, R12 ;  /* 0x0000000c0a187220 */ /* 0x040fe20000410000 */
[----:B------:R-:W-:Y:S02]  /*17830*/  HADD2.F32 R3, -RZ, R3.H1_H1 ;  /* 0x30000003ff037230 */ /* 0x000fe40000004100 */
[-C--:B------:R-:W-:Y:S01]  /*17840*/  FMUL.FTZ R7, R10, R20.reuse ;  /* 0x000000140a077220 */ /* 0x080fe20000410000 */
[----:B------:R-:W-:Y:S01]  /*17850*/  F2FP.SATFINITE.E4M3.F32.PACK_AB_MERGE_C R25, R36, R25, RZ ;  /* 0x000000192419723e */ /* 0x000fe200048070ff */
[C---:B------:R-:W-:Y:S01]  /*17860*/  FFMA.FTZ R15, R4.reuse, R11, -R15 ;  /* 0x0000000b040f7223 */ /* 0x040fe2000001080f */
[----:B------:R-:W-:Y:S01]  /*17870*/  FFMA.FTZ R10, R4, R13, R14 ;  /* 0x0000000d040a7223 */ /* 0x000fe2000001000e */
[C---:B------:R-:W-:Y:S01]  /*17880*/  FFMA.FTZ R24, R3.reuse, R20, -R24 ;  /* 0x0000001403187223 */ /* 0x040fe20000010818 */
[----:B------:R-:W-:Y:S01]  /*17890*/  FFMA.FTZ R3, R3, R12, R7 ;  /* 0x0000000c03037223 */ /* 0x000fe20000010007 */
[----:B------:R-:W-:-:S02]  /*178a0*/  F2FP.SATFINITE.E4M3.F32.PACK_AB_MERGE_C R7, R50, R49, RZ ;  /* 0x000000313207723e */ /* 0x000fc400048070ff */
[----:B------:R-:W-:Y:S02]  /*178b0*/  F2FP.SATFINITE.E4M3.F32.PACK_AB_MERGE_C R4, R35, R30, RZ ;  /* 0x0000001e2304723e */ /* 0x000fe400048070ff */
[----:B------:R-:W-:Y:S02]  /*178c0*/  F2FP.SATFINITE.E4M3.F32.PACK_AB_MERGE_C R11, R40, R47, RZ ;  /* 0x0000002f280b723e */ /* 0x000fe400048070ff */
[----:B------:R-:W-:Y:S02]  /*178d0*/  F2FP.SATFINITE.E4M3.F32.PACK_AB_MERGE_C R7, R46, R43, R7 ;  /* 0x0000002b2e07723e */ /* 0x000fe40004807007 */
[----:B------:R-:W-:Y:S02]  /*178e0*/  F2FP.SATFINITE.E4M3.F32.PACK_AB_MERGE_C R4, R31, R26, R4 ;  /* 0x0000001a1f04723e */ /* 0x000fe40004807004 */
[----:B------:R-:W-:Y:S02]  /*178f0*/  F2FP.SATFINITE.E4M3.F32.PACK_AB_MERGE_C R6, R24, R15, R29 ;  /* 0x0000000f1806723e */ /* 0x000fe4000480701d */
[----:B------:R-:W-:-:S02]  /*17900*/  F2FP.SATFINITE.E4M3.F32.PACK_AB_MERGE_C R11, R48, R41, R11 ;  /* 0x00000029300b723e */ /* 0x000fc4000480700b */
[----:B------:R-:W-:Y:S01]  /*17910*/  F2FP.SATFINITE.E4M3.F32.PACK_AB_MERGE_C R8, R28, R27, R33 ;  /* 0x0000001b1c08723e */ /* 0x000fe20004807021 */
[----:B------:R0:W-:Y:S01]  /*17920*/  STS.128 [R51+0x14400], R4 ;  /* 0x0144000433007388 */ /* 0x0001e20000000c00 */
[----:B------:R-:W-:-:S05]  /*17930*/  F2FP.SATFINITE.E4M3.F32.PACK_AB_MERGE_C R10, R3, R10, R25 ;  /* 0x0000000a030a723e */ /* 0x000fca0004807019 */
[----:B------:R0:W-:Y:S02]  /*17940*/  STS.128 [R0+0x14400], R8 ;  /* 0x0144000800007388 */ /* 0x0001e40000000c00 */
.L_x_2760:
[----:B------:R-:W-:Y:S05]  /*17950*/  BSYNC B0 ;  /* 0x0000000000007941 */ /* 0x000fea0003800000 */
.L_x_2753:
        /* <DEDUP_REMOVED lines=8> */
.L_x_2751:
[----:B0-2---:R-:W-:-:S05]  /*179e0*/  IMAD.U32 R0, RZ, RZ, UR48 ;  /* 0x00000030ff007e24 */ /* 0x005fca000f8e00ff */
[----:B------:R-:W-:-:S13]  /*179f0*/  ISETP.NE.AND P1, PT, R0, 0x3, PT ;  /* 0x000000030000780c */ /* 0x000fda0003f25270 */
[----:B------:R-:W-:Y:S05]  /*17a00*/  @!P1 BRA `(.L_x_2780) ;  /* 0x0000000000049947 */ /* 0x000fea0003800000 */
[----:B------:R-:W-:Y:S01]  /*17a10*/  BPT.TRAP 0x1 ;  /* 0x000000040000795c */ /* 0x000fe20000300000 */
.L_x_2780:
[----:B------:R-:W-:Y:S02]  /*17a20*/  LEA R0, R188, R18, 0x3 ;  /* 0x00000012bc007211 */ /* 0x000fe400078e18ff */
[----:B-1----:R-:W-:-:S04]  /*17a30*/  SHF.L.U32 R3, R194, 0x1f, RZ ;  /* 0x0000001fc2037819 */ /* 0x002fc800000006ff */
[----:B------:R0:W1:Y:S01]  /*17a40*/  SYNCS.PHASECHK.TRANS64.TRYWAIT P0, [R0+URZ+0x29830], R3 ;  /* 0x02983003000075a7 */ /* 0x000062000800017f */
[----:B------:R-:W-:Y:S05]  /*17a50*/  @!P1 BRA `(.L_x_2781) ;  /* 0x0000000000049947 */ /* 0x000fea0003800000 */
[----:B------:R-:W-:Y:S01]  /*17a60*/  BPT.TRAP 0x1 ;  /* 0x000000040000795c */ /* 0x000fe20000300000 */
.L_x_2781:
[----:B-1----:R-:W-:Y:S05]  /*17a70*/  @P0 BRA `(.L_x_2782) ;  /* 0x0000000000080947 */ /* 0x002fea0003800000 */
[----:B------:R-:W1:Y:S02]  /*17a80*/  SYNCS.PHASECHK.TRANS64.TRYWAIT P0, [R0+URZ+0x29830], R3 ;  /* 0x02983003000075a7 */ /* 0x000e64000800017f */
[----:B-1----:R-:W-:Y:S05]  /*17a90*/  @!P0 BRA `(.L_x_2783) ;  /* 0x0000018400548947 */ /* 0x002fea0003800000 */
.L_x_2782:
[----:B------:R-:W-:Y:S05]  /*17aa0*/  WARPSYNC.ALL ;  /* 0x0000000000007948 */ /* 0x000fea0003800000 */
[----:B01----:R-:W-:Y:S01]  /*17ab0*/  VIADD R3, R18, 0x1a400 ;  /* 0x0001a40012037836 */ /* 0x003fe20000000000 */
[----:B------:R-:W-:Y:S01]  /*17ac0*/  R2UR UR24, R44 ;  /* 0x000000002c1872ca */ /* 0x000fe200000e0000 */
[----:B------:R-:W-:Y:S01]  /*17ad0*/  WARPGROUP.ARRIVE ;  /* 0x00000000000079c5 */ /* 0x000fe20000000000 */
[----:B-----5:R-:W-:Y:S01]  /*17ae0*/  MOV R5, 0x80000020 ;  /* 0x8000002000057802 */ /* 0x020fe20000000f00 */
[----:B------:R-:W-:Y:S01]  /*17af0*/  UMOV UR25, 0x80000020 ;  /* 0x8000002000197882 */ /* 0x000fe20000000000 */
[----:B------:R-:W-:Y:S01]  /*17b00*/  SHF.R.U32.HI R3, RZ, 0x4, R3 ;  /* 0x00000004ff037819 */ /* 0x000fe20000011603 */
[----:B------:R-:W-:Y:S01]  /*17b10*/  IMAD.MOV.U32 R7, RZ, RZ, -0x7fffffe0 ;  /* 0x80000020ff077424 */ /* 0x000fe200078e00ff */
[----:B------:R-:W-:Y:S01]  /*17b20*/  R2UR UR27, R5 ;  /* 0x00000000051b72ca */ /* 0x000fe200000e0000 */
[----:B------:R-:W-:Y:S01]  /*17b30*/  UMOV UR5, UR25 ;  /* 0x0000001900057c82 */ /* 0x000fe20008000000 */
[----:B------:R-:W-:Y:S01]  /*17b40*/  LOP3.LUT R3, R3, 0x3fff, RZ, 0xc0, !PT ;  /* 0x00003fff03037812 */ /* 0x000fe200078ec0ff */
[----:B------:R-:W-:Y:S01]  /*17b50*/  IMAD.MOV.U32 R11, RZ, RZ, -0x7fffffe0 ;  /* 0x80000020ff0b7424 */ /* 0x000fe200078e00ff */
[----:B------:R-:W-:Y:S01]  /*17b60*/  R2UR UR7, R7 ;  /* 0x00000000070772ca */ /* 0x000fe200000e0000 */
[----:B------:R-:W-:Y:S01]  /*17b70*/  UMOV UR9, UR25 ;  /* 0x0000001900097c82 */ /* 0x000fe20008000000 */
[----:B------:R-:W-:Y:S01]  /*17b80*/  LOP3.LUT R9, R3, 0x10000, RZ, 0xfc, !PT ;  /* 0x0001000003097812 */ /* 0x000fe200078efcff */
[----:B------:R-:W-:Y:S01]  /*17b90*/  ULOP3.LUT UR24, UR24, 0x10000, URZ, 0xfc, !UPT ;  /* 0x0001000018187892 */ /* 0x000fe2000f8efc3f */
[----:B------:R-:W-:Y:S01]  /*17ba0*/  R2UR UR11, R11 ;  /* 0x000000000b0b72ca */ /* 0x000fe200000e0000 */
[----:B------:R-:W-:Y:S01]  /*17bb0*/  UMOV UR13, UR25 ;  /* 0x00000019000d7c82 */ /* 0x000fe20008000000 */
[----:B------:R-:W-:Y:S01]  /*17bc0*/  R2UR UR15, R7 ;  /* 0x00000000070f72ca */ /* 0x000fe200000e0000 */
[----:B---3--:R-:W-:Y:S01]  /*17bd0*/  IMAD R4, R188, 0x780, R9 ;  /* 0x00000780bc047824 */ /* 0x008fe200078e0209 */
[----:B------:R-:W-:Y:S01]  /*17be0*/  R2UR UR19, R11 ;  /* 0x000000000b1372ca */ /* 0x000fe200000e0000 */
[----:B------:R-:W-:Y:S01]  /*17bf0*/  UMOV UR17, UR25 ;  /* 0x0000001900117c82 */ /* 0x000fe20008000000 */
[----:B------:R-:W-:Y:S01]  /*17c00*/  UMOV UR4, UR24 ;  /* 0x0000001800047c82 */ /* 0x000fe20008000000 */
[C---:B------:R-:W-:Y:S01]  /*17c10*/  VIADD R6, R4.reuse, 0x80 ;  /* 0x0000008004067836 */ /* 0x040fe20000000000 */
[C---:B------:R-:W-:Y:S01]  /*17c20*/  R2UR UR26, R4.reuse ;  /* 0x00000000041a72ca */ /* 0x040fe200000e0000 */
[----:B------:R-:W-:Y:S01]  /*17c30*/  VIADD R10, R4, 0x100 ;  /* 0x00000100040a7836 */ /* 0x000fe20000000000 */
[----:B------:R-:W-:Y:S01]  /*17c40*/  UMOV UR8, UR24 ;  /* 0x0000001800087c82 */ /* 0x000fe20008000000 */
[----:B------:R-:W-:Y:S01]  /*17c50*/  UMOV UR12, UR24 ;  /* 0x00000018000c7c82 */ /* 0x000fe20008000000 */
[----:B------:R-:W-:Y:S01]  /*17c60*/  R2UR UR6, R6 ;  /* 0x00000000060672ca */ /* 0x000fe200000e0000 */
[----:B------:R-:W-:Y:S01]  /*17c70*/  VIADD R6, R4, 0x180 ;  /* 0x0000018004067836 */ /* 0x000fe20000000000 */
[----:B------:R-:W-:Y:S01]  /*17c80*/  R2UR UR10, R10 ;  /* 0x000000000a0a72ca */ /* 0x000fe200000e0000 */
[----:B------:R-:W-:Y:S01]  /*17c90*/  UMOV UR16, UR24 ;  /* 0x0000001800107c82 */ /* 0x000fe20008000000 */
[----:B------:R-:W-:Y:S01]  /*17ca0*/  IADD3 R10, R4, 0x200, RZ ;  /* 0x00000200040a7810 */ /* 0x000fe20007ffe0ff */
[----:B------:R-:W-:Y:S01]  /*17cb0*/  IMAD.MOV.U32 R11, RZ, RZ, -0x7fffffe0 ;  /* 0x80000020ff0b7424 */ /* 0x000fe200078e00ff */
[----:B------:R-:W-:Y:S01]  /*17cc0*/  R2UR UR14, R6 ;  /* 0x00000000060e72ca */ /* 0x000fe200000e0000 */
[----:B------:R-:W-:Y:S01]  /*17cd0*/  VIADD R6, R4, 0x2 ;  /* 0x0000000204067836 */ /* 0x000fe20000000000 */
[----:B------:R-:W-:Y:S01]  /*17ce0*/  R2UR UR18, R10 ;  /* 0x000000000a1272ca */ /* 0x000fe200000e0000 */
[----:B------:R-:W-:Y:S01]  /*17cf0*/  QGMMA.64x32x32.F32.E4M3.E4M3 R88, gdesc[UR24], RZ, !UPT, gsb0 ;  /* 0x00600000185879f3 */ /* 0x000fe2000c0008ff */
[----:B------:R-:W-:Y:S01]  /*17d00*/  MOV R7, 0x80000020 ;  /* 0x8000002000077802 */ /* 0x000fe20000000f00 */
[----:B------:R-:W-:-:S02]  /*17d10*/  VIADD R10, R4, 0x82 ;  /* 0x00000082040a7836 */ /* 0x000fc40000000000 */
[----:B------:R-:W-:Y:S02]  /*17d20*/  VIADD R12, R4, 0x102 ;  /* 0x00000102040c7836 */ /* 0x000fe40000000000 */
[----:B------:R-:W-:Y:S02]  /*17d30*/  IMAD.MOV.U32 R13, RZ, RZ, -0x7fffffe0 ;  /* 0x80000020ff0d7424 */ /* 0x000fe400078e00ff */
[----:B------:R-:W-:-:S05]  /*17d40*/  IMAD.MOV.U32 R5, RZ, RZ, -0x7fffffe0 ;  /* 0x80000020ff057424 */ /* 0x000fca00078e00ff */
[----:B------:R-:W-:Y:S01]  /*17d50*/  R2UR UR47, R5 ;  /* 0x00000000052f72ca */ /* 0x000fe200000e0000 */
[----:B------:R-:W-:Y:S02]  /*17d60*/  WARPGROUP.DEPBAR.LE gsb0, 0x0 ;  /* 0x00008000000079c5 */ /* 0x000fe40000010000 */
[----:B------:R-:W-:-:S06]  /*17d70*/  WARPGROUP.ARRIVE ;  /* 0x00000000000079c5 */ /* 0x000fcc0000000000 */
[----:B------:R-:W-:Y:S01]  /*17d80*/  QGMMA.64x32x32.F32.E4M3.E4M3 R72, gdesc[UR4], RZ, !UPT, gsb0 ;  /* 0x00600000044879f3 */ /* 0x000fe2000c0008ff */
        /* <DEDUP_REMOVED lines=10> */
[----:B------:R-:W-:Y:S01]  /*17e30*/  QGMMA.64x32x32.F32.E4M3.E4M3 R56, gdesc[UR8], RZ, !UPT, gsb0 ;  /* 0x00600000083879f3 */ /* 0x000fe2000c0008ff */
[----:B------:R-:W-:Y:S01]  /*17e40*/  R2UR UR10, R10 ;  /* 0x000000000a0a72ca */ /* 0x000fe200000e0000 */
[----:B------:R-:W-:Y:S01]  /*17e50*/  UMOV UR8, UR4 ;  /* 0x0000000400087c82 */ /* 0x000fe20008000000 */
[----:B------:R-:W-:Y:S01]  /*17e60*/  R2UR UR11, R11 ;  /* 0x000000000b0b72ca */ /* 0x000fe200000e0000 */
[----:B------:R-:W-:Y:S01]  /*17e70*/  UMOV UR9, UR5 ;  /* 0x0000000500097c82 */ /* 0x000fe20008000000 */
[----:B------:R-:W-:Y:S01]  /*17e80*/  IMAD.MOV.U32 R11, RZ, RZ, -0x7fffffe0 ;  /* 0x80000020ff0b7424 */ /* 0x000fe200078e00ff */
[----:B------:R-:W-:-:S04]  /*17e90*/  IADD3 R10, R4, 0x202, RZ ;  /* 0x00000202040a7810 */ /* 0x000fc80007ffe0ff */
[----:B------:R-:W-:Y:S02]  /*17ea0*/  R2UR UR22, R10 ;  /* 0x000000000a1672ca */ /* 0x000fe400000e0000 */
[----:B------:R-:W-:Y:S01]  /*17eb0*/  R2UR UR23, R11 ;  /* 0x000000000b1772ca */ /* 0x000fe200000e0000 */
[----:B------:R-:W-:Y:S01]  /*17ec0*/  IMAD.MOV.U32 R11, RZ, RZ, -0x7fffffe0 ;  /* 0x80000020ff0b7424 */ /* 0x000fe200078e00ff */
[----:B------:R-:W-:Y:S01]  /*17ed0*/  IADD3 R10, R4, 0x300, RZ ;  /* 0x00000300040a7810 */ /* 0x000fe20007ffe0ff */
[----:B------:R-:W-:Y:S02]  /*17ee0*/  WARPGROUP.DEPBAR.LE gsb0, 0x0 ;  /* 0x00008000000079c5 */ /* 0x000fe40000010000 */
[----:B----4-:R-:W-:-:S06]  /*17ef0*/  WARPGROUP.ARRIVE ;  /* 0x00000000000079c5 */ /* 0x010fcc0000000000 */
        /* <DEDUP_REMOVED lines=26> */
[----:B------:R-:W-:Y:S01]  /*180a0*/  IMAD.MOV.U32 R7, RZ, RZ, -0x7fffffe0 ;  /* 0x80000020ff077424 */ /* 0x000fe200078e00ff */
[----:B------:R-:W-:Y:S01]  /*180b0*/  IADD3 R6, R4, 0x400, RZ ;  /* 0x0000040004067810 */ /* 0x000fe20007ffe0ff */
        /* <DEDUP_REMOVED lines=9> */
[----:B------:R-:W-:Y:S01]  /*18150*/  VIADD R10, R4, 0x480 ;  /* 0x00000480040a7836 */ /* 0x000fe20000000000 */
[----:B------:R-:W-:-:S04]  /*18160*/  MOV R11, 0x80000020 ;  /* 0x80000020000b7802 */ /* 0x000fc80000000f00 */
        /* <DEDUP_REMOVED lines=20> */
[----:B------:R-:W-:Y:S01]  /*182b0*/  VIADD R6, R4, 0x282 ;  /* 0x0000028204067836 */ /* 0x000fe20000000000 */
[----:B------:R-:W-:Y:S01]  /*182c0*/  MOV R7, 0x80000020 ;  /* 0x8000002000077802 */ /* 0x000fe20000000f00 */
        /* <DEDUP_REMOVED lines=101> */
[----:B------:R-:W-:Y:S01]  /*18920*/  IADD3 R4, R4, 0x702, RZ ;  /* 0x0000070204047810 */ /* 0x000fe20007ffe0ff */
[----:B------:R-:W-:Y:S01]  /*18930*/  IMAD.MOV.U32 R7, RZ, RZ, -0x7fffffe0 ;  /* 0x80000020ff077424 */ /* 0x000fe200078e00ff */
[----:B------:R-:W-:Y:S01]  /*18940*/  UMOV UR45, UR21 ;  /* 0x00000015002d7c82 */ /* 0x000fe20008000000 */
[----:B------:R-:W-:Y:S01]  /*18950*/  UMOV UR44, UR20 ;  /* 0x00000014002c7c82 */ /* 0x000fe20008000000 */
[----:B------:R-:W-:Y:S01]  /*18960*/  R2UR UR46, R4 ;  /* 0x00000000042e72ca */ /* 0x000fe200000e0000 */
[----:B------:R-:W-:-:S02]  /*18970*/  WARPGROUP.DEPBAR.LE gsb0, 0x0 ;  /* 0x00008000000079c5 */ /* 0x000fc40000010000 */
        /* <DEDUP_REMOVED lines=38> */
.L_x_2784:
[C---:B------:R-:W-:Y:S01]  /*18be0*/  FMUL.FTZ R15, R2.reuse, R77 ;  /* 0x0000004d020f7220 */ /* 0x040fe20000410000 */
[C---:B------:R-:W-:Y:S01]  /*18bf0*/  FMUL.FTZ R13, R2.reuse, R73 ;  /* 0x00000049020d7220 */ /* 0x040fe20000410000 */
[----:B------:R-:W0:Y:S01]  /*18c00*/  LDC R77, c[0x0][0x448] ;  /* 0x00011200ff4d7b82 */ /* 0x000e220000000800 */
        /* <DEDUP_REMOVED lines=23> */
[----:B0-----:R-:W-:Y:S01]  /*18d80*/  ISETP.NE.AND P0, PT, R77, 0x1, PT ;  /* 0x000000014d00780c */ /* 0x001fe20003f05270 */
[C---:B------:R-:W-:Y:S01]  /*18d90*/  FMUL.FTZ R11, R2.reuse, R100 ;  /* 0x00000064020b7220 */ /* 0x040fe20000410000 */
[----:B------:R-:W-:Y:S01]  /*18da0*/  FMUL.FTZ R60, R2, R65 ;  /* 0x00000041023c7220 */ /* 0x000fe20000410000 */
[----:B------:R-:W-:-:S02]  /*18db0*/  IMAD R65, R152, -0xa0, R214 ;  /* 0xffffff6098417824 */ /* 0x000fc400078e02d6 */
        /* <DEDUP_REMOVED lines=9> */
[----:B------:R-:W1:Y:S01]  /*18e50*/  @P0 LDC R61, c[0x0][0x44c] ;  /* 0x00011300ff3d0b82 */ /* 0x000e620000000800 */
[----:B------:R-:W2:Y:S01]  /*18e60*/  MUFU.TANH R89, R89 ;  /* 0x0000005900597308 */ /* 0x000ea20000002400 */
[C---:B------:R-:W-:Y:S01]  /*18e70*/  FMUL.FTZ R75, R2.reuse, R75 ;  /* 0x0000004b024b7220 */ /* 0x040fe20000410000 */
[C---:B------:R-:W-:Y:S01]  /*18e80*/  FMUL.FTZ R14, R2.reuse, R76 ;  /* 0x0000004c020e7220 */ /* 0x040fe20000410000 */
[C---:B------:R-:W-:Y:S01]  /*18e90*/  FMUL.FTZ R76, R2.reuse, R78 ;  /* 0x0000004e024c7220 */ /* 0x040fe20000410000 */
[C---:B------:R-:W-:Y:S01]  /*18ea0*/  FMUL.FTZ R78, R2.reuse, R79 ;  /* 0x0000004f024e7220 */ /* 0x040fe20000410000 */
[C---:B------:R-:W-:Y:S01]  /*18eb0*/  FMUL.FTZ R79, R2.reuse, R82 ;  /* 0x00000052024f7220 */ /* 0x040fe20000410000 */
[C---:B------:R-:W-:Y:S01]  /*18ec0*/  FMUL.FTZ R21, R2.reuse, R81 ;  /* 0x0000005102157220 */ /* 0x040fe20000410000 */
[----:B------:R-:W3:Y:S01]  /*18ed0*/  @P0 LDC R62, c[0x0][0x450] ;  /* 0x00011400ff3e0b82 */ /* 0x000ee20000000800 */
        /* <DEDUP_REMOVED lines=14> */
[----:B------:R-:W-:Y:S01]  /*18fc0*/  FMUL.FTZ R54, R2, R54 ;  /* 0x0000003602367220 */ /* 0x000fe20000410000 */
[----:B-1----:R-:W-:Y:S01]  /*18fd0*/  @P0 IMAD.HI.U32 R61, R66, R61, RZ ;  /* 0x0000003d423d0227 */ /* 0x002fe200078e00ff */
[----:B------:R-:W1:Y:S03]  /*18fe0*/  MUFU.TANH R92, R92 ;  /* 0x0000005c005c7308 */ /* 0x000e660000002400 */
[C---:B------:R-:W-:Y:S01]  /*18ff0*/  FMUL.FTZ R55, R2.reuse, R55 ;  /* 0x0000003702377220 */ /* 0x040fe20000410000 */
[----:B------:R-:W-:Y:S01]  /*19000*/  ULDC UR51, c[0x0][0x988] ;  /* 0x0002620000337ab9 */ /* 0x000fe20000000800 */
[C---:B------:R-:W-:Y:S01]  /*19010*/  FMUL.FTZ R40, R2.reuse, R40 ;  /* 0x0000002802287220 */ /* 0x040fe20000410000 */
[C---:B------:R-:W-:Y:S01]  /*19020*/  FMUL.FTZ R41, R2.reuse, R41 ;  /* 0x0000002902297220 */ /* 0x040fe20000410000 */
[C---:B------:R-:W-:Y:S01]  /*19030*/  FMUL.FTZ R48, R2.reuse, R48 ;  /* 0x0000003002307220 */ /* 0x040fe20000410000 */
[C---:B------:R-:W-:Y:S01]  /*19040*/  FMUL.FTZ R53, R2.reuse, R53 ;  /* 0x0000003502357220 */ /* 0x040fe20000410000 */
[----:B---3--:R-:W-:Y:S01]  /*19050*/  @P0 SHF.R.U32.HI R66, RZ, R62, R61 ;  /* 0x0000003eff420219 */ /* 0x008fe2000001163d */
[C---:B------:R-:W-:Y:S01]  /*19060*/  FMUL.FTZ R61, R2.reuse, R69 ;  /* 0x00000045023d7220 */ /* 0x040fe20000410000 */
[----:B------:R-:W-:Y:S01]  /*19070*/  MOV R69, 0xffffff60 ;  /* 0xffffff6000457802 */ /* 0x000fe20000000f00 */
[----:B------:R-:W-:Y:S01]  /*19080*/  FMUL.FTZ R62, R2, R68 ;  /* 0x00000044023e7220 */ /* 0x000fe20000410000 */
[----:B------:R-:W-:Y:S01]  /*19090*/  VIADD R68, R65, 0xa0 ;  /* 0x000000a041447836 */ /* 0x000fe20000000000 */
[----:B------:R-:W3:Y:S01]  /*190a0*/  SHFL.IDX PT, R67, R66, 0x1, 0x1c1f ;  /* 0x003c1f0042437f89 */ /* 0x000ee200000e0000 */
[----:B------:R-:W1:Y:S01]  /*190b0*/  MUFU.TANH R93, R93 ;  /* 0x0000005d005d7308 */ /* 0x000e620000002400 */
[----:B------:R-:W-:Y:S01]  /*190c0*/  IMAD R100, R152, R69, 0xa1 ;  /* 0x000000a198647424 */ /* 0x000fe200078e0245 */
[----:B------:R-:W-:Y:S01]  /*190d0*/  IADD3 R0, R0, 0x29840, RZ ;  /* 0x0002984000007810 */ /* 0x000fe20007ffe0ff */
[C---:B------:R-:W-:Y:S01]  /*190e0*/  IMAD R68, R217.reuse, -0x2, R68 ;  /* 0xfffffffed9447824 */ /* 0x040fe200078e0244 */
[----:B------:R-:W-:Y:S01]  /*190f0*/  SHFL.IDX PT, R66, R66, RZ, 0x1c1f ;  /* 0x001c1fff42427589 */ /* 0x000fe200000e0000 */
[----:B------:R-:W-:Y:S01]  /*19100*/  IMAD R77, R217, -0x2, R100 ;  /* 0xfffffffed94d7824 */ /* 0x000fe200078e0264 */
[----:B------:R-:W-:Y:S01]  /*19110*/  ULDC UR49, c[0x0][0x988] ;  /* 0x0002620000317ab9 */ /* 0x000fe20000000800 */
[----:B------:R-:W-:Y:S01]  /*19120*/  ULDC UR50, c[0x0][0x988] ;  /* 0x0002620000327ab9 */ /* 0x000fe20000000800 */
[----:B------:R-:W1:Y:S02]  /*19130*/  MUFU.TANH R94, R94 ;  /* 0x0000005e005e7308 */ /* 0x000e640000002400 */
[----:B------:R-:W-:-:S06]  /*19140*/  IADD3 R77, -R213, R77, R214 ;  /* 0x0000004dd54d7210 */ /* 0x000fcc0007ffe1d6 */
[----:B------:R5:W-:Y:S01]  /*19150*/  MUFU.TANH R102, R70 ;  /* 0x0000004600667308 */ /* 0x000be20000002400 */
[----:B---3--:R-:W-:-:S07]  /*19160*/  VIADDMNMX R65, R67, R77, R68, PT ;  /* 0x0000004d43417246 */ /* 0x008fce0003800144 */
[----:B------:R-:W3:Y:S01]  /*19170*/  MUFU.TANH R95, R95 ;  /* 0x0000005f005f7308 */ /* 0x000ee20000002400 */
[C---:B------:R-:W-:Y:S02]  /*19180*/  ISETP.GT.AND P2, PT, R65.reuse, RZ, PT ;  /* 0x000000ff4100720c */ /* 0x040fe40003f44270 */
[C---:B------:R-:W-:Y:S02]  /*19190*/  ISETP.GT.AND P3, PT, R65.reuse, 0x1, PT ;  /* 0x000000014100780c */ /* 0x040fe40003f64270 */
[----:B------:R-:W-:-:S03]  /*191a0*/  ISETP.GT.AND P4, PT, R65, 0x8, PT ;  /* 0x000000084100780c */ /* 0x000fc60003f84270 */
[----:B------:R-:W3:Y:S01]  /*191b0*/  MUFU.TANH R96, R96 ;  /* 0x0000006000607308 */ /* 0x000ee20000002400 */
[----:B0-----:R-:W-:Y:S02]  /*191c0*/  FSEL R101, R88, -INF , P2 ;  /* 0xff80000058657808 */ /* 0x001fe40001000000 */
[----:B--2---:R-:W-:Y:S02]  /*191d0*/  FSEL R99, R89, -INF , P3 ;  /* 0xff80000059637808 */ /* 0x004fe40001800000 */
[----:B------:R-:W-:Y:S02]  /*191e0*/  ISETP.GT.AND P2, PT, R65, 0x9, PT ;  /* 0x000000094100780c */ /* 0x000fe40003f44270 */
[----:B----4-:R-:W-:Y:S01]  /*191f0*/  FSEL R103, R90, -INF , P4 ;  /* 0xff8000005a677808 */ /* 0x010fe20002000000 */
[----:B------:R-:W0:Y:S01]  /*19200*/  MUFU.TANH R75, R75 ;  /* 0x0000004b004b7308 */ /* 0x000e220000002400 */
[----:B-----5:R-:W-:Y:S02]  /*19210*/  FMNMX.FTZ R70, R101, R99, !PT ;  /* 0x0000006365467209 */ /* 0x020fe40007810000 */
[----:B------:R-:W-:-:S02]  /*19220*/  ISETP.GT.AND P3, PT, R65, 0x10, PT ;  /* 0x000000104100780c */ /* 0x000fc40003f64270 */
[----:B------:R-:W-:Y:S02]  /*19230*/  FSEL R107, R91, -INF , P2 ;  /* 0xff8000005b6b7808 */ /* 0x000fe40001000000 */
[----:B------:R-:W-:Y:S01]  /*19240*/  FMNMX.FTZ R70, R103, R70, !PT ;  /* 0x0000004667467209 */ /* 0x000fe20007810000 */
[----:B------:R-:W2:Y:S01]  /*19250*/  MUFU.TANH R76, R76 ;  /* 0x0000004c004c7308 */ /* 0x000ea20000002400 */
[----:B------:R-:W-:Y:S02]  /*19260*/  ISETP.GT.AND P2, PT, R65, 0x11, PT ;  /* 0x000000114100780c */ /* 0x000fe40003f44270 */
[----:B-1----:R-:W-:Y:S02]  /*19270*/  FSEL R109, R92, -INF , P3 ;  /* 0xff8000005c6d7808 */ /* 0x002fe40001800000 */
[----:B------:R-:W-:Y:S02]  /*19280*/  FMNMX.FTZ R70, R107, R70, !PT ;  /* 0x000000466b467209 */ /* 0x000fe40007810000 */
[----:B------:R-:W-:Y:S01]  /*19290*/  ISETP.GT.AND P3, PT, R65, 0x18, PT ;  /* 0x000000184100780c */ /* 0x000fe20003f64270 */
[----:B------:R-:W1:Y:S01]  /*192a0*/  MUFU.TANH R78, R78 ;  /* 0x0000004e004e7308 */ /* 0x000e620000002400 */
[----:B------:R-:W-:-:S02]  /*192b0*/  FSEL R105, R93, -INF , P2 ;  /* 0xff8000005d697808 */ /* 0x000fc40001000000 */
[----:B------:R-:W-:Y:S02]  /*192c0*/  FMNMX.FTZ R70, R109, R70, !PT ;  /* 0x000000466d467209 */ /* 0x000fe40007810000 */
[----:B------:R-:W-:Y:S02]  /*192d0*/  ISETP.GT.AND P2, PT, R65, 0x19, PT ;  /* 0x000000194100780c */ /* 0x000fe40003f44270 */
[----:B------:R-:W-:Y:S01]  /*192e0*/  FSEL R93, R94, -INF , P3 ;  /* 0xff8000005e5d7808 */ /* 0x000fe20001800000 */
[----:B------:R-:W4:Y:S01]  /*192f0*/  MUFU.TANH R79, R79 ;  /* 0x0000004f004f7308 */ /* 0x000f220000002400 */
[----:B------:R-:W-:Y:S02]  /*19300*/  FMNMX.FTZ R70, R105, R70, !PT ;  /* 0x0000004669467209 */ /* 0x000fe40007810000 */
[----:B------:R-:W-:Y:S02]  /*19310*/  ISETP.GT.AND P3, PT, R65, 0x20, PT ;  /* 0x000000204100780c */ /* 0x000fe40003f64270 */
[----:B---3--:R-:W-:-:S02]  /*19320*/  FSEL R95, R95, -INF , P2 ;  /* 0xff8000005f5f7808 */ /* 0x008fc40001000000 */
[----:B------:R-:W-:Y:S01]  /*19330*/  FMNMX.FTZ R70, R93, R70, !PT ;  /* 0x000000465d467209 */ /* 0x000fe20007810000 */
[----:B------:R-:W3:Y:S01]  /*19340*/  MUFU.TANH R81, R81 ;  /* 0x0000005100517308 */ /* 0x000ee20000002400 */
[----:B------:R-:W-:Y:S02]  /*19350*/  ISETP.GT.AND P2, PT, R65, 0x21, PT ;  /* 0x000000214100780c */ /* 0x000fe40003f44270 */
[----:B------:R-:W-:Y:S01]  /*19360*/  FSEL R91, R96, -INF , P3 ;  /* 0xff800000605b7808 */ /* 0x000fe20001800000 */
[----:B------:R-:W-:Y:S01]  /*19370*/  FMUL.FTZ R96, R2, R36 ;  /* 0x0000002402607220 */ /* 0x000fe20000410000 */
[----:B------:R-:W-:Y:S02]  /*19380*/  FMNMX.FTZ R70, R95, R70, !PT ;  /* 0x000000465f467209 */ /* 0x000fe40007810000 */
[----:B------:R-:W-:Y:S01]  /*19390*/  ISETP.GT.AND P3, PT, R65, 0x28, PT ;  /* 0x000000284100780c */ /* 0x000fe20003f64270 */
[----:B------:R-:W5:Y:S01]  /*193a0*/  MUFU.TANH R80, R80 ;  /* 0x0000005000507308 */ /* 0x000f620000002400 */
[----:B0-----:R-:W-:-:S02]  /*193b0*/  FSEL R89, R75, -INF , P2 ;  /* 0xff8000004b597808 */ /* 0x001fc40001000000 */
[----:B------:R-:W-:Y:S02]  /*193c0*/  FMNMX.FTZ R70, R91, R70, !PT ;  /* 0x000000465b467209 */ /* 0x000fe40007810000 */
[----:B------:R-:W-:Y:S02]  /*193d0*/  ISETP.GT.AND P2, PT, R65, 0x29, PT ;  /* 0x000000294100780c */ /* 0x000fe40003f44270 */
[----:B--2---:R-:W-:Y:S01]  /*193e0*/  FSEL R87, R76, -INF , P3 ;  /* 0xff8000004c577808 */ /* 0x004fe20001800000 */
[----:B------:R-:W0:Y:S01]  /*193f0*/  MUFU.TANH R82, R82 ;  /* 0x0000005200527308 */ /* 0x000e220000002400 */
[----:B------:R-:W-:Y:S02]  /*19400*/  FMNMX.FTZ R70, R89, R70, !PT ;  /* 0x0000004659467209 */ /* 0x000fe40007810000 */
[----:B------:R-:W-:Y:S02]  /*19410*/  ISETP.GT.AND P3, PT, R65, 0x30, PT ;  /* 0x000000304100780c */ /* 0x000fe40003f64270 */
[----:B-1----:R-:W-:-:S02]  /*19420*/  FSEL R85, R78, -INF , P2 ;  /* 0xff8000004e557808 */ /* 0x002fc40001000000 */
[----:B------:R-:W-:Y:S01]  /*19430*/  FMNMX.FTZ R70, R87, R70, !PT ;  /* 0x0000004657467209 */ /* 0x000fe20007810000 */
[----:B------:R-:W-:Y:S01]  /*19440*/  MUFU.TANH R84, R84 ;  /* 0x0000005400547308 */ /* 0x000fe20000002400 */
[----:B------:R-:W-:Y:S02]  /*19450*/  ISETP.GT.AND P2, PT, R65, 0x31, PT ;  /* 0x000000314100780c */ /* 0x000fe40003f44270 */
[----:B----4-:R-:W-:Y:S02]  /*19460*/  FSEL R83, R79, -INF , P3 ;  /* 0xff8000004f537808 */ /* 0x010fe40001800000 */
[----:B------:R-:W-:Y:S02]  /*19470*/  FMNMX.FTZ R70, R85, R70, !PT ;  /* 0x0000004655467209 */ /* 0x000fe40007810000 */
[----:B------:R-:W-:Y:S01]  /*19480*/  ISETP.GT.AND P3, PT, R65, 0x38, PT ;  /* 0x000000384100780c */ /* 0x000fe20003f64270 */
[----:B------:R-:W1:Y:S01]  /*19490*/  MUFU.TANH R86, R86 ;  /* 0x0000005600567308 */ /* 0x000e620000002400 */
[----:B---3--:R-:W-:-:S02]  /*194a0*/  FSEL R81, R81, -INF , P2 ;  /* 0xff80000051517808 */ /* 0x008fc40001000000 */
[----:B------:R-:W-:Y:S02]  /*194b0*/  FMNMX.FTZ R70, R83, R70, !PT ;  /* 0x0000004653467209 */ /* 0x000fe40007810000 */
[----:B------:R-:W-:Y:S02]  /*194c0*/  ISETP.GT.AND P2, PT, R65, 0x39, PT ;  /* 0x000000394100780c */ /* 0x000fe40003f44270 */
[----:B-----5:R-:W-:Y:S01]  /*194d0*/  FSEL R79, R80, -INF , P3 ;  /* 0xff800000504f7808 */ /* 0x020fe20001800000 */
[----:B------:R-:W2:Y:S01]  /*194e0*/  MUFU.TANH R97, R97 ;  /* 0x0000006100617308 */ /* 0x000ea20000002400 */
[----:B------:R-:W-:Y:S02]  /*194f0*/  FMNMX.FTZ R70, R81, R70, !PT ;  /* 0x0000004651467209 */ /* 0x000fe40007810000 */
[----:B------:R-:W-:Y:S02]  /*19500*/  ISETP.GT.AND P3, PT, R65, 0x40, PT ;  /* 0x000000404100780c */ /* 0x000fe40003f64270 */
[----:B0-----:R-:W-:-:S02]  /*19510*/  FSEL R75, R82, -INF , P2 ;  /* 0xff800000524b7808 */ /* 0x001fc40001000000 */
[----:B------:R-:W-:Y:S01]  /*19520*/  FMNMX.FTZ R70, R79, R70, !PT ;  /* 0x000000464f467209 */ /* 0x000fe20007810000 */
[----:B------:R-:W0:Y:S01]  /*19530*/  MUFU.TANH R63, R63 ;  /* 0x0000003f003f7308 */ /* 0x000e220000002400 */
[----:B------:R-:W-:Y:S02]  /*19540*/  ISETP.GT.AND P2, PT, R65, 0x41, PT ;  /* 0x000000414100780c */ /* 0x000fe40003f44270 */
[----:B------:R-:W-:Y:S02]  /*19550*/  FMNMX.FTZ R70, R75, R70, !PT ;  /* 0x000000464b467209 */ /* 0x000fe40007810000 */
[----:B-1----:R-:W-:Y:S02]  /*19560*/  FSEL R69, R86, -INF , P2 ;  /* 0xff80000056457808 */ /* 0x002fe40001000000 */
[----:B------:R-:W-:Y:S01]  /*19570*/  ISETP.GT.AND P2, PT, R65, 0x49, PT ;  /* 0x000000494100780c */ /* 0x000fe20003f44270 */
[----:B------:R-:W1:Y:S08]  /*19580*/  MUFU.TANH R64, R64 ;  /* 0x0000004000407308 */ /* 0x000e700000002400 */
[----:B------:R3:W-:Y:S08]  /*19590*/  MUFU.TANH R100, R71 ;  /* 0x0000004700647308 */ /* 0x0007f00000002400 */
[----:B------:R-:W4:Y:S01]  /*195a0*/  MUFU.TANH R98, R98 ;  /* 0x0000006200627308 */ /* 0x000f220000002400 */
[----:B---3--:R-:W-:-:S02]  /*195b0*/  FSEL R71, R84, -INF , P3 ;  /* 0xff80000054477808 */ /* 0x008fc40001800000 */
[----:B------:R-:W-:Y:S02]  /*195c0*/  ISETP.GT.AND P3, PT, R65, 0x48, PT ;  /* 0x000000484100780c */ /* 0x000fe40003f64270 */
[----:B------:R-:W-:Y:S02]  /*195d0*/  FMNMX.FTZ R70, R71, R70, !PT ;  /* 0x0000004647467209 */ /* 0x000fe40007810000 */
[----:B--2---:R-:W-:Y:S01]  /*195e0*/  FSEL R67, R97, -INF , P3 ;  /* 0xff80000061437808 */ /* 0x004fe20001800000 */
[----:B------:R0:W-:Y:S01]  /*195f0*/  MUFU.TANH R92, R46 ;  /* 0x0000002e005c7308 */ /* 0x0001e20000002400 */
[----:B------:R-:W-:Y:S02]  /*19600*/  FMNMX.FTZ R70, R69, R70, !PT ;  /* 0x0000004645467209 */ /* 0x000fe40007810000 */
[----:B------:R-:W-:-:S05]  /*19610*/  ISETP.GT.AND P3, PT, R65, 0x50, PT ;  /* 0x000000504100780c */ /* 0x000fca0003f64270 */
[----:B------:R2:W-:Y:S01]  /*19620*/  MUFU.TANH R80, R51 ;  /* 0x0000003300507308 */ /* 0x0005e20000002400 */
[----:B0-----:R-:W-:Y:S02]  /*19630*/  FSEL R46, R63, -INF , P2 ;  /* 0xff8000003f2e7808 */ /* 0x001fe40001000000 */
[----:B------:R-:W-:-:S05]  /*19640*/  ISETP.GT.AND P2, PT, R65, 0x51, PT ;  /* 0x000000514100780c */ /* 0x000fca0003f44270 */
[----:B------:R0:W3:Y:S01]  /*19650*/  MUFU.TANH R88, R42 ;  /* 0x0000002a00587308 */ /* 0x0000e20000002400 */
[----:B--2---:R-:W-:Y:S01]  /*19660*/  FMNMX.FTZ R51, R67, R70, !PT ;  /* 0x0000004643337209 */ /* 0x004fe20007810000 */
[----:B------:R-:W-:-:S06]  /*19670*/  FMUL.FTZ R70, R2, R38 ;  /* 0x0000002602467220 */ /* 0x000fcc0000410000 */
[----:B------:R1:W2:Y:S01]  /*19680*/  MUFU.TANH R90, R43 ;  /* 0x0000002b005a7308 */ /* 0x0002a20000002400 */
[----:B0-----:R-:W-:-:S07]  /*19690*/  FMNMX.FTZ R42, R46, R51, !PT ;  /* 0x000000332e2a7209 */ /* 0x001fce0007810000 */
[----:B------:R0:W5:Y:S01]  /*196a0*/  MUFU.TANH R76, R47 ;  /* 0x0000002f004c7308 */ /* 0x0001620000002400 */
[----:B-1----:R-:W-:Y:S02]  /*196b0*/  FSEL R43, R64, -INF , P3 ;  /* 0xff800000402b7808 */ /* 0x002fe40001800000 */
[----:B------:R-:W-:Y:S02]  /*196c0*/  ISETP.GT.AND P3, PT, R65, 0x58, PT ;  /* 0x000000584100780c */ /* 0x000fe40003f64270 */
[----:B------:R-:W-:-:S03]  /*196d0*/  FMNMX.FTZ R51, R43, R42, !PT ;  /* 0x0000002a2b337209 */ /* 0x000fc60007810000 */
[----:B------:R1:W5:Y:S01]  /*196e0*/  MUFU.TANH R78, R50 ;  /* 0x00000032004e7308 */ /* 0x0003620000002400 */
[----:B0-----:R-:W-:Y:S01]  /*196f0*/  FMUL.FTZ R47, R2, R26 ;  /* 0x0000001a022f7220 */ /* 0x001fe20000410000 */
[----:B----4-:R-:W-:Y:S02]  /*19700*/  FSEL R26, R98, -INF , P2 ;  /* 0xff800000621a7808 */ /* 0x010fe40001000000 */
[----:B------:R-:W-:-:S04]  /*19710*/  ISETP.GT.AND P2, PT, R65, 0x59, PT ;  /* 0x000000594100780c */ /* 0x000fc80003f44270 */
[----:B------:R0:W4:Y:S01]  /*19720*/  MUFU.TANH R82, R54 ;  /* 0x0000003600527308 */ /* 0x0001220000002400 */
[----:B-1----:R-:W-:Y:S01]  /*19730*/  FMUL.FTZ R50, R2, R27 ;  /* 0x0000001b02327220 */ /* 0x002fe20000410000 */
[----:B------:R-:W-:Y:S02]  /*19740*/  FSEL R27, R102, -INF , P3 ;  /* 0xff800000661b7808 */ /* 0x000fe40001800000 */
[C---:B------:R-:W-:Y:S02]  /*19750*/  ISETP.GT.AND P3, PT, R65.reuse, 0x60, PT ;  /* 0x000000604100780c */ /* 0x040fe40003f64270 */
[----:B------:R-:W-:Y:S02]  /*19760*/  FSEL R42, R100, -INF , P2 ;  /* 0xff800000642a7808 */ /* 0x000fe40001000000 */
[----:B------:R1:W-:Y:S01]  /*19770*/  MUFU.TANH R86, R47 ;  /* 0x0000002f00567308 */ /* 0x0003e20000002400 */
[----:B0-----:R-:W-:Y:S01]  /*19780*/  FMNMX.FTZ R54, R26, R51, !PT ;  /* 0x000000331a367209 */ /* 0x001fe20007810000 */
[----:B------:R-:W-:Y:S01]  /*19790*/  FMUL.FTZ R51, R2, R30 ;  /* 0x0000001e02337220 */ /* 0x000fe20000410000 */
[----:B------:R-:W-:-:S02]  /*197a0*/  ISETP.GT.AND P2, PT, R65, 0x61, PT ;  /* 0x000000614100780c */ /* 0x000fc40003f44270 */
[----:B---3--:R-:W-:Y:S02]  /*197b0*/  FSEL R30, R88, -INF , P3 ;  /* 0xff800000581e7808 */ /* 0x008fe40001800000 */
[----:B------:R-:W-:Y:S01]  /*197c0*/  ISETP.GT.AND P3, PT, R65, 0x68, PT ;  /* 0x000000684100780c */ /* 0x000fe20003f64270 */
[----:B------:R0:W3:Y:S01]  /*197d0*/  MUFU.TANH R84, R55 ;  /* 0x0000003700547308 */ /* 0x0000e20000002400 */
[----:B-1----:R-:W-:Y:S01]  /*197e0*/  FMNMX.FTZ R47, R27, R54, !PT ;  /* 0x000000361b2f7209 */ /* 0x002fe20007810000 */
[----:B------:R-:W-:-:S06]  /*197f0*/  FMUL.FTZ R54, R2, R31 ;  /* 0x0000001f02367220 */ /* 0x000fcc0000410000 */
[----:B------:R1:W3:Y:S01]  /*19800*/  MUFU.TANH R94, R50 ;  /* 0x00000032005e7308 */ /* 0x0002e20000002400 */
[----:B0-----:R-:W-:Y:S02]  /*19810*/  FMNMX.FTZ R55, R42, R47, !PT ;  /* 0x0000002f2a377209 */ /* 0x001fe40007810000 */
[----:B--2---:R-:W-:Y:S02]  /*19820*/  FSEL R47, R90, -INF , P2 ;  /* 0xff8000005a2f7808 */ /* 0x004fe40001000000 */
[----:B------:R-:W-:Y:S02]  /*19830*/  FMNMX.FTZ R64, R30, R55, !PT ;  /* 0x000000371e407209 */ /* 0x000fe40007810000 */
[----:B------:R-:W-:Y:S01]  /*19840*/  ISETP.GT.AND P2, PT, R65, 0x69, PT ;  /* 0x000000694100780c */ /* 0x000fe20003f44270 */
[----:B------:R0:W2:Y:S01]  /*19850*/  MUFU.TANH R88, R51 ;  /* 0x0000003300587308 */ /* 0x0000a20000002400 */
[----:B-1----:R-:W-:Y:S02]  /*19860*/  FSEL R50, R92, -INF , P3 ;  /* 0xff8000005c327808 */ /* 0x002fe40001800000 */
[----:B------:R-:W-:-:S02]  /*19870*/  FMNMX.FTZ R55, R47, R64, !PT ;  /* 0x000000402f377209 */ /* 0x000fc40007810000 */
[C---:B------:R-:W-:Y:S02]  /*19880*/  ISETP.GT.AND P3, PT, R65.reuse, 0x70, PT ;  /* 0x000000704100780c */ /* 0x040fe40003f64270 */
[----:B-----5:R-:W-:Y:S01]  /*19890*/  FSEL R31, R76, -INF , P2 ;  /* 0xff8000004c1f7808 */ /* 0x020fe20001000000 */
[----:B------:R4:W1:Y:S01]  /*198a0*/  MUFU.TANH R90, R54 ;  /* 0x00000036005a7308 */ /* 0x0008620000002400 */
[----:B------:R-:W-:Y:S01]  /*198b0*/  FMNMX.FTZ R64, R50, R55, !PT ;  /* 0x0000003732407209 */ /* 0x000fe20007810000 */
[C---:B------:R-:W-:Y:S01]  /*198c0*/  FMUL.FTZ R55, R2.reuse, R34 ;  /* 0x0000002202377220 */ /* 0x040fe20000410000 */
[----:B------:R-:W-:Y:S01]  /*198d0*/  ISETP.GT.AND P2, PT, R65, 0x71, PT ;  /* 0x000000714100780c */ /* 0x000fe20003f44270 */
[----:B------:R-:W-:Y:S01]  /*198e0*/  FMUL.FTZ R76, R2, R39 ;  /* 0x00000027024c7220 */ /* 0x000fe20000410000 */
[----:B------:R-:W-:Y:S02]  /*198f0*/  FSEL R34, R78, -INF , P3 ;  /* 0xff8000004e227808 */ /* 0x000fe40001800000 */
[----:B------:R-:W-:Y:S01]  /*19900*/  FMNMX.FTZ R63, R31, R64, !PT ;  /* 0x000000401f3f7209 */ /* 0x000fe20007810000 */
[----:B------:R5:W1:Y:S01]  /*19910*/  MUFU.TANH R92, R55 ;  /* 0x00000037005c7308 */ /* 0x000a620000002400 */
[----:B------:R-:W-:-:S02]  /*19920*/  ISETP.GT.AND P3, PT, R65, 0x78, PT ;  /* 0x000000784100780c */ /* 0x000fc40003f64270 */
[----:B0-----:R-:W-:Y:S02]  /*19930*/  FSEL R51, R80, -INF , P2 ;  /* 0xff80000050337808 */ /* 0x001fe40001000000 */
[----:B------:R-:W-:Y:S01]  /*19940*/  FMNMX.FTZ R64, R34, R63, !PT ;  /* 0x0000003f22407209 */ /* 0x000fe20007810000 */
[----:B------:R-:W-:Y:S01]  /*19950*/  FMUL.FTZ R63, R2, R35 ;  /* 0x00000023023f7220 */ /* 0x000fe20000410000 */
[----:B------:R-:W-:Y:S01]  /*19960*/  ISETP.GT.AND P2, PT, R65, 0x79, PT ;  /* 0x000000794100780c */ /* 0x000fe20003f44270 */
[----:B------:R-:W-:Y:S01]  /*19970*/  MUFU.TANH R4, R4 ;  /* 0x0000000400047308 */ /* 0x000fe20000002400 */
[----:B----4-:R-:W-:Y:S02]  /*19980*/  FSEL R54, R82, -INF , P3 ;  /* 0xff80000052367808 */ /* 0x010fe40001800000 */
[----:B------:R-:W-:Y:S02]  /*19990*/  FMNMX.FTZ R97, R51, R64, !PT ;  /* 0x0000004033617209 */ /* 0x000fe40007810000 */
[----:B------:R-:W-:-:S02]  /*199a0*/  ISETP.GT.AND P3, PT, R65, 0x80, PT ;  /* 0x000000804100780c */ /* 0x000fc40003f64270 */
[----:B---3--:R-:W-:Y:S01]  /*199b0*/  FSEL R35, R84, -INF , P2 ;  /* 0xff80000054237808 */ /* 0x008fe20001000000 */
[----:B------:R2:W0:Y:S01]  /*199c0*/  MUFU.TANH R80, R63 ;  /* 0x0000003f00507308 */ /* 0x0004220000002400 */
[----:B------:R-:W-:Y:S02]  /*199d0*/  FMNMX.FTZ R64, R54, R97, !PT ;  /* 0x0000006136407209 */ /* 0x000fe40007810000 */
[----:B------:R-:W-:Y:S02]  /*199e0*/  ISETP.GT.AND P2, PT, R65, 0x81, PT ;  /* 0x000000814100780c */ /* 0x000fe40003f44270 */
[----:B-----5:R-:W-:Y:S02]  /*199f0*/  FSEL R55, R86, -INF , P3 ;  /* 0xff80000056377808 */ /* 0x020fe40001800000 */
[----:B------:R-:W-:Y:S01]  /*19a00*/  FMNMX.FTZ R64, R35, R64, !PT ;  /* 0x0000004023407209 */ /* 0x000fe20007810000 */
[----:B------:R3:W4:Y:S01]  /*19a10*/  MUFU.TANH R82, R70 ;  /* 0x0000004600527308 */ /* 0x0007220000002400 */
[----:B------:R-:W-:-:S02]  /*19a20*/  ISETP.GT.AND P3, PT, R65, 0x88, PT ;  /* 0x000000884100780c */ /* 0x000fc40003f64270 */
[----:B------:R-:W-:Y:S01]  /*19a30*/  FSEL R38, R94, -INF , P2 ;  /* 0xff8000005e267808 */ /* 0x000fe20001000000 */
[----:B------:R-:W-:Y:S01]  /*19a40*/  FMUL.FTZ R94, R2, R37 ;  /* 0x00000025025e7220 */ /* 0x000fe20000410000 */
[----:B------:R-:W-:Y:S02]  /*19a50*/  FMNMX.FTZ R97, R55, R64, !PT ;  /* 0x0000004037617209 */ /* 0x000fe40007810000 */
[C---:B------:R-:W-:Y:S01]  /*19a60*/  ISETP.GT.AND P2, PT, R65.reuse, 0x89, PT ;  /* 0x000000894100780c */ /* 0x040fe20003f44270 */
[----:B------:R5:W4:Y:S01]  /*19a70*/  MUFU.TANH R84, R76 ;  /* 0x0000004c00547308 */ /* 0x000b220000002400 */
[----:B--2---:R-:W-:Y:S01]  /*19a80*/  FSEL R63, R88, -INF , P3 ;  /* 0xff800000583f7808 */ /* 0x004fe20001800000 */
[----:B---3--:R-:W-:Y:S01]  /*19a90*/  FMUL.FTZ R70, R2, R44 ;  /* 0x0000002c02467220 */ /* 0x008fe20000410000 */
[----:B------:R-:W-:Y:S01]  /*19aa0*/  FMNMX.FTZ R78, R38, R97, !PT ;  /* 0x00000061264e7209 */ /* 0x000fe20007810000 */
[----:B------:R-:W-:Y:S01]  /*19ab0*/  FMUL.FTZ R88, R2, R28 ;  /* 0x0000001c02587220 */ /* 0x000fe20000410000 */
[----:B------:R-:W-:-:S02]  /*19ac0*/  ISETP.GT.AND P3, PT, R65, 0x90, PT ;  /* 0x000000904100780c */ /* 0x000fc40003f64270 */
[----:B-1----:R-:W-:Y:S01]  /*19ad0*/  FSEL R64, R90, -INF , P2 ;  /* 0xff8000005a407808 */ /* 0x002fe20001000000 */
[----:B------:R-:W1:Y:S01]  /*19ae0*/  MUFU.TANH R3, R3 ;  /* 0x0000000300037308 */ /* 0x000e620000002400 */
[----:B------:R-:W-:Y:S01]  /*19af0*/  FMNMX.FTZ R97, R63, R78, !PT ;  /* 0x0000004e3f617209 */ /* 0x000fe20007810000 */
[C---:B-----5:R-:W-:Y:S01]  /*19b00*/  FMUL.FTZ R76, R2.reuse, R45 ;  /* 0x0000002d024c7220 */ /* 0x060fe20000410000 */
[C---:B------:R-:W-:Y:S01]  /*19b10*/  ISETP.GT.AND P2, PT, R65.reuse, 0x91, PT ;  /* 0x000000914100780c */ /* 0x040fe20003f44270 */
[----:B------:R-:W-:Y:S01]  /*19b20*/  FMUL.FTZ R90, R2, R33 ;  /* 0x00000021025a7220 */ /* 0x000fe20000410000 */
[----:B------:R-:W-:Y:S01]  /*19b30*/  FSEL R39, R92, -INF , P3 ;  /* 0xff8000005c277808 */ /* 0x000fe20001800000 */
[----:B------:R-:W-:Y:S01]  /*19b40*/  FMUL.FTZ R92, R2, R32 ;  /* 0x00000020025c7220 */ /* 0x000fe20000410000 */
[----:B------:R-:W-:Y:S01]  /*19b50*/  FMNMX.FTZ R78, R64, R97, !PT ;  /* 0x00000061404e7209 */ /* 0x000fe20007810000 */
[----:B------:R-:W2:Y:S01]  /*19b60*/  MUFU.TANH R6, R6 ;  /* 0x0000000600067308 */ /* 0x000ea20000002400 */
[----:B------:R-:W-:-:S02]  /*19b70*/  ISETP.GT.AND P3, PT, R65, 0x98, PT ;  /* 0x000000984100780c */ /* 0x000fc40003f64270 */
[----:B0-----:R-:W-:Y:S01]  /*19b80*/  FSEL R44, R80, -INF , P2 ;  /* 0xff800000502c7808 */ /* 0x001fe20001000000 */
[----:B------:R-:W-:Y:S01]  /*19b90*/  FMUL.FTZ R80, R2, R52 ;  /* 0x0000003402507220 */ /* 0x000fe20000410000 */
[----:B------:R-:W-:Y:S02]  /*19ba0*/  FMNMX.FTZ R97, R39, R78, !PT ;  /* 0x0000004e27617209 */ /* 0x000fe40007810000 */
[----:B------:R-:W-:Y:S01]  /*19bb0*/  ISETP.GT.AND P2, PT, R65, 0x99, PT ;  /* 0x000000994100780c */ /* 0x000fe20003f44270 */
[----:B------:R-:W0:Y:S01]  /*19bc0*/  MUFU.TANH R5, R5 ;  /* 0x0000000500057308 */ /* 0x000e220000002400 */
[----:B----4-:R-:W-:Y:S01]  /*19bd0*/  FSEL R45, R82, -INF , P3 ;  /* 0xff800000522d7808 */ /* 0x010fe20001800000 */
[----:B------:R-:W-:Y:S01]  /*19be0*/  FMUL.FTZ R82, R2, R25 ;  /* 0x0000001902527220 */ /* 0x000fe20000410000 */
[----:B------:R-:W-:Y:S02]  /*19bf0*/  FMNMX.FTZ R78, R44, R97, !PT ;  /* 0x000000612c4e7209 */ /* 0x000fe40007810000 */
[----:B------:R-:W-:Y:S01]  /*19c00*/  FSEL R65, R84, -INF , P2 ;  /* 0xff80000054417808 */ /* 0x000fe20001000000 */
[C---:B------:R-:W-:Y:S01]  /*19c10*/  FMUL.FTZ R84, R2.reuse, R24 ;  /* 0x0000001802547220 */ /* 0x040fe20000410000 */
[----:B------:R-:W-:Y:S01]  /*19c20*/  FMNMX.FTZ R78, R45, R78, !PT ;  /* 0x0000004e2d4e7209 */ /* 0x000fe20007810000 */
[----:B------:R-:W3:Y:S03]  /*19c30*/  MUFU.TANH R7, R7 ;  /* 0x0000000700077308 */ /* 0x000ee60000002400 */
[----:B------:R-:W-:Y:S01]  /*19c40*/  FMNMX.FTZ R86, R65, R78, !PT ;  /* 0x0000004e41567209 */ /* 0x000fe20007810000 */
[----:B------:R-:W-:-:S04]  /*19c50*/  FMUL.FTZ R78, R2, R49 ;  /* 0x00000031024e7220 */ /* 0x000fc80000410000 */
[----:B------:R-:W4:Y:S01]  /*19c60*/  SHFL.BFLY PT, R97, R86, 0x2, 0x1f ;  /* 0x0c401f0056617f89 */ /* 0x000f2200000e0000 */
[----:B------:R-:W5:Y:S08]  /*19c70*/  MUFU.TANH R8, R8 ;  /* 0x0000000800087308 */ /* 0x000f700000002400 */
[----:B------:R-:W5:Y:S08]  /*19c80*/  MUFU.TANH R11, R11 ;  /* 0x0000000b000b7308 */ /* 0x000f700000002400 */
[----:B------:R-:W5:Y:S01]  /*19c90*/  MUFU.TANH R10, R10 ;  /* 0x0000000a000a7308 */ /* 0x000f620000002400 */
[----:B----4-:R-:W-:-:S07]  /*19ca0*/  FMNMX.FTZ R24, R86, R97, !PT ;  /* 0x0000006156187209 */ /* 0x010fce0007810000 */
[----:B------:R-:W4:Y:S01]  /*19cb0*/  MUFU.TANH R12, R12 ;  /* 0x0000000c000c7308 */ /* 0x000f220000002400 */
[----:B------:R-:W-:Y:S01]  /*19cc0*/  FMUL.FTZ R86, R2, R29 ;  /* 0x0000001d02567220 */ /* 0x000fe20000410000 */
[----:B------:R-:W1:Y:S06]  /*19cd0*/  SHFL.BFLY PT, R97, R24, 0x1, 0x1f ;  /* 0x0c201f0018617f89 */ /* 0x000e6c00000e0000 */
[----:B------:R-:W4:Y:S08]  /*19ce0*/  MUFU.TANH R13, R13 ;  /* 0x0000000d000d7308 */ /* 0x000f300000002400 */
[----:B------:R-:W4:Y:S08]  /*19cf0*/  MUFU.TANH R14, R14 ;  /* 0x0000000e000e7308 */ /* 0x000f300000002400 */
[----:B------:R-:W4:Y:S01]  /*19d00*/  MUFU.TANH R15, R15 ;  /* 0x0000000f000f7308 */ /* 0x000f220000002400 */
[----:B-1----:R-:W-:Y:S01]  /*19d10*/  FMNMX.FTZ R97, R24, R97, !PT ;  /* 0x0000006118617209 */ /* 0x002fe20007810000 */
[----:B------:R-:W-:-:S03]  /*19d20*/  IMAD.U32 R24, RZ, RZ, UR51 ;  /* 0x00000033ff187e24 */ /* 0x000fc6000f8e00ff */
[C---:B------:R-:W-:Y:S01]  /*19d30*/  FSETP.NEU.FTZ.AND P2, PT, R97.reuse, -INF , PT ;  /* 0xff8000006100780b */ /* 0x040fe20003f5d000 */
[----:B------:R-:W-:-:S02]  /*19d40*/  FFMA.FTZ R24, R97, R24, -8 ;  /* 0xc100000061187423 */ /* 0x000fc40000010018 */
[----:B------:R-:W1:Y:S03]  /*19d50*/  MUFU.TANH R20, R20 ;  /* 0x0000001400147308 */ /* 0x000e660000002400 */
[----:B------:R-:W-:-:S05]  /*19d60*/  FSEL R24, R24, RZ, P2 ;  /* 0x000000ff18187208 */ /* 0x000fca0001000000 */
[----:B------:R-:W1:Y:S01]  /*19d70*/  MUFU.TANH R21, R21 ;  /* 0x0000001500157308 */ /* 0x000e620000002400 */
[----:B------:R-:W-:-:S01]  /*19d80*/  FFMA.FTZ R28, R99, UR51, -R24 ;  /* 0x00000033631c7c23 */ /* 0x000fc20008010818 */
[----:B------:R-:W-:Y:S01]  /*19d90*/  VIADDMNMX R99, R66, R77, R68, PT ;  /* 0x0000004d42637246 */ /* 0x000fe20003800144 */
[----:B------:R-:W-:-:S01]  /*19da0*/  FFMA.FTZ R93, R93, UR51, -R24 ;  /* 0x000000335d5d7c23 */ /* 0x000fc20008010818 */
[--C-:B------:R-:W-:Y:S01]  /*19db0*/  FFMA.FTZ R79, R79, UR51, -R24.reuse ;  /* 0x000000334f4f7c23 */ /* 0x100fe20008010818 */
[----:B------:R-:W-:-:S01]  /*19dc0*/  FFMA.FTZ R81, R81, UR51, -R24 ;  /* 0x0000003351517c23 */ /* 0x000fc20008010818 */
[----:B------:R-:W-:Y:S01]  /*19dd0*/  ISETP.GT.AND P2, PT, R99, RZ, PT ;  /* 0x000000ff6300720c */ /* 0x000fe20003f44270 */
[----:B------:R-:W-:-:S01]  /*19de0*/  FFMA.FTZ R25, R101, UR51, -R24 ;  /* 0x0000003365197c23 */ /* 0x000fc20008010818 */
[C---:B------:R-:W-:Y:S01]  /*19df0*/  ISETP.GT.AND P3, PT, R99.reuse, 0x1, PT ;  /* 0x000000016300780c */ /* 0x040fe20003f64270 */
[----:B------:R-:W1:Y:S01]  /*19e00*/  MUFU.TANH R73, R73 ;  /* 0x0000004900497308 */ /* 0x000e620000002400 */
[----:B------:R-:W-:Y:S01]  /*19e10*/  ISETP.GT.AND P4, PT, R99, 0x8, PT ;  /* 0x000000086300780c */ /* 0x000fe20003f84270 */
[--C-:B------:R-:W-:Y:S01]  /*19e20*/  FFMA.FTZ R29, R103, UR51, -R24.reuse ;  /* 0x00000033671d7c23 */ /* 0x100fe20008010818 */
[----:B------:R-:W-:Y:S01]  /*19e30*/  FSEL R4, R4, -INF , P2 ;  /* 0xff80000004047808 */ /* 0x000fe20001000000 */
[--C-:B------:R-:W-:Y:S01]  /*19e40*/  FFMA.FTZ R32, R107, UR51, -R24.reuse ;  /* 0x000000336b207c23 */ /* 0x100fe20008010818 */
[----:B------:R-:W-:Y:S01]  /*19e50*/  FSEL R37, R3, -INF , P3 ;  /* 0xff80000003257808 */ /* 0x000fe20001800000 */
[--C-:B------:R-:W-:Y:S01]  /*19e60*/  FFMA.FTZ R33, R109, UR51, -R24.reuse ;  /* 0x000000336d217c23 */ /* 0x100fe20008010818 */
[----:B------:R-:W-:Y:S01]  /*19e70*/  ISETP.GT.AND P2, PT, R99, 0x9, PT ;  /* 0x000000096300780c */ /* 0x000fe20003f44270 */
[----:B------:R-:W1:Y:S01]  /*19e80*/  MUFU.TANH R72, R72 ;  /* 0x0000004800487308 */ /* 0x000e620000002400 */
[----:B--2---:R-:W-:Y:S01]  /*19e90*/  FSEL R3, R6, -INF , P4 ;  /* 0xff80000006037808 */ /* 0x004fe20002000000 */
[--C-:B------:R-:W-:Y:S01]  /*19ea0*/  FFMA.FTZ R105, R105, UR51, -R24.reuse ;  /* 0x0000003369697c23 */ /* 0x100fe20008010818 */
[----:B------:R-:W-:Y:S01]  /*19eb0*/  FMNMX.FTZ R36, R4, R37, !PT ;  /* 0x0000002504247209 */ /* 0x000fe20007810000 */
[--C-:B------:R-:W-:Y:S01]  /*19ec0*/  FFMA.FTZ R83, R83, UR51, -R24.reuse ;  /* 0x0000003353537c23 */ /* 0x100fe20008010818 */
[----:B------:R-:W-:Y:S01]  /*19ed0*/  ISETP.GT.AND P3, PT, R99, 0x10, PT ;  /* 0x000000106300780c */ /* 0x000fe20003f64270 */
[--C-:B------:R-:W-:Y:S01]  /*19ee0*/  FFMA.FTZ R43, R43, UR51, -R24.reuse ;  /* 0x000000332b2b7c23 */ /* 0x100fe20008010818 */
[----:B0-----:R-:W-:Y:S01]  /*19ef0*/  FSEL R5, R5, -INF , P2 ;  /* 0xff80000005057808 */ /* 0x001fe20001000000 */
[----:B------:R-:W0:Y:S01]  /*19f00*/  MUFU.TANH R74, R74 ;  /* 0x0000004a004a7308 */ /* 0x000e220000002400 */
[----:B------:R-:W-:Y:S01]  /*19f10*/  FMNMX.FTZ R36, R3, R36, !PT ;  /* 0x0000002403247209 */ /* 0x000fe20007810000 */
[--C-:B------:R-:W-:Y:S01]  /*19f20*/  FFMA.FTZ R26, R26, UR51, -R24.reuse ;  /* 0x000000331a1a7c23 */ /* 0x100fe20008010818 */
[----:B------:R-:W-:Y:S01]  /*19f30*/  ISETP.GT.AND P2, PT, R99, 0x11, PT ;  /* 0x000000116300780c */ /* 0x000fe20003f44270 */
[--C-:B------:R-:W-:Y:S01]  /*19f40*/  FFMA.FTZ R27, R27, UR51, -R24.reuse ;  /* 0x000000331b1b7c23 */ /* 0x100fe20008010818 */
[----:B---3--:R-:W-:Y:S01]  /*19f50*/  FSEL R52, R7, -INF , P3 ;  /* 0xff80000007347808 */ /* 0x008fe20001800000 */
[--C-:B------:R-:W-:Y:S01]  /*19f60*/  FFMA.FTZ R42, R42, UR51, -R24.reuse ;  /* 0x000000332a2a7c23 */ /* 0x100fe20008010818 */
[----:B------:R-:W-:Y:S01]  /*19f70*/  FMNMX.FTZ R49, R5, R36, !PT ;  /* 0x0000002405317209 */ /* 0x000fe20007810000 */
[----:B------:R2:W-:Y:S01]  /*19f80*/  MUFU.EX2 R7, R93 ;  /* 0x0000005d00077308 */ /* 0x0005e20000000800 */
[----:B------:R-:W-:Y:S01]  /*19f90*/  ISETP.GT.AND P3, PT, R99, 0x18, PT ;  /* 0x000000186300780c */ /* 0x000fe20003f64270 */
[--C-:B------:R-:W-:Y:S01]  /*19fa0*/  FFMA.FTZ R30, R30, UR51, -R24.reuse ;  /* 0x000000331e1e7c23 */ /* 0x100fe20008010818 */
[----:B-----5:R-:W-:Y:S01]  /*19fb0*/  FSEL R66, R8, -INF , P2 ;  /* 0xff80000008427808 */ /* 0x020fe20001000000 */
[--C-:B------:R-:W-:Y:S01]  /*19fc0*/  FFMA.FTZ R8, R95, UR51, -R24.reuse ;  /* 0x000000335f087c23 */ /* 0x100fe20008010818 */
[----:B------:R-:W-:Y:S01]  /*19fd0*/  FMNMX.FTZ R49, R52, R49, !PT ;  /* 0x0000003134317209 */ /* 0x000fe20007810000 */
[--C-:B------:R-:W-:Y:S01]  /*19fe0*/  FFMA.FTZ R47, R47, UR51, -R24.reuse ;  /* 0x000000332f2f7c23 */ /* 0x100fe20008010818 */
[----:B------:R-:W-:Y:S01]  /*19ff0*/  ISETP.GT.AND P2, PT, R99, 0x19, PT ;  /* 0x000000196300780c */ /* 0x000fe20003f44270 */
[----:B------:R-:W3:Y:S01]  /*1a000*/  MUFU.TANH R56, R56 ;  /* 0x0000003800387308 */ /* 0x000ee20000002400 */
[----:B------:R-:W-:Y:S01]  /*1a010*/  FSEL R68, R11, -INF , P3 ;  /* 0xff8000000b447808 */ /* 0x000fe20001800000 */
[--C-:B------:R-:W-:Y:S01]  /*1a020*/  FFMA.FTZ R11, R89, UR51, -R24.reuse ;  /* 0x00000033590b7c23 */ /* 0x100fe20008010818 */
[----:B------:R-:W-:Y:S01]  /*1a030*/  FMNMX.FTZ R49, R66, R49, !PT ;  /* 0x0000003142317209 */ /* 0x000fe20007810000 */
[--C-:B------:R-:W-:Y:S01]  /*1a040*/  FFMA.FTZ R35, R35, UR51, -R24.reuse ;  /* 0x0000003323237c23 */ /* 0x100fe20008010818 */
[----:B------:R-:W-:Y:S01]  /*1a050*/  ISETP.GT.AND P3, PT, R99, 0x20, PT ;  /* 0x000000206300780c */ /* 0x000fe20003f64270 */
[--C-:B------:R-:W-:Y:S01]  /*1a060*/  FFMA.FTZ R38, R38, UR51, -R24.reuse ;  /* 0x0000003326267c23 */ /* 0x100fe20008010818 */
[----:B------:R-:W-:Y:S01]  /*1a070*/  FSEL R77, R10, -INF , P2 ;  /* 0xff8000000a4d7808 */ /* 0x000fe20001000000 */
[--C-:B------:R-:W-:Y:S01]  /*1a080*/  FFMA.FTZ R10, R91, UR51, -R24.reuse ;  /* 0x000000335b0a7c23 */ /* 0x100fe20008010818 */
[----:B------:R-:W-:Y:S01]  /*1a090*/  FMNMX.FTZ R36, R68, R49, !PT ;  /* 0x0000003144247209 */ /* 0x000fe20007810000 */
[----:B------:R-:W5:Y:S01]  /*1a0a0*/  MUFU.TANH R57, R57 ;  /* 0x0000003900397308 */ /* 0x000f620000002400 */
[----:B------:R-:W-:Y:S01]  /*1a0b0*/  ISETP.GT.AND P2, PT, R99, 0x21, PT ;  /* 0x000000216300780c */ /* 0x000fe20003f44270 */
[--C-:B------:R-:W-:Y:S01]  /*1a0c0*/  FFMA.FTZ R49, R75, UR51, -R24.reuse ;  /* 0x000000334b317c23 */ /* 0x100fe20008010818 */
[----:B----4-:R-:W-:Y:S01]  /*1a0d0*/  FSEL R91, R12, -INF , P3 ;  /* 0xff8000000c5b7808 */ /* 0x010fe20001800000 */
[--C-:B------:R-:W-:Y:S01]  /*1a0e0*/  FFMA.FTZ R12, R87, UR51, -R24.reuse ;  /* 0x00000033570c7c23 */ /* 0x100fe20008010818 */
[----:B------:R-:W-:Y:S01]  /*1a0f0*/  FMNMX.FTZ R36, R77, R36, !PT ;  /* 0x000000244d247209 */ /* 0x000fe20007810000 */
[--C-:B------:R-:W-:Y:S01]  /*1a100*/  FFMA.FTZ R75, R71, UR51, -R24.reuse ;  /* 0x00000033474b7c23 */ /* 0x100fe20008010818 */
[----:B------:R-:W-:Y:S01]  /*1a110*/  ISETP.GT.AND P3, PT, R99, 0x28, PT ;  /* 0x000000286300780c */ /* 0x000fe20003f64270 */
[----:B------:R-:W4:Y:S01]  /*1a120*/  MUFU.TANH R58, R58 ;  /* 0x0000003a003a7308 */ /* 0x000f220000002400 */
[----:B--2---:R-:W-:Y:S01]  /*1a130*/  FSEL R93, R13, -INF , P2 ;  /* 0xff8000000d5d7808 */ /* 0x004fe20001000000 */
[--C-:B------:R-:W-:Y:S01]  /*1a140*/  FFMA.FTZ R13, R85, UR51, -R24.reuse ;  /* 0x00000033550d7c23 */ /* 0x100fe20008010818 */
[----:B------:R-:W-:Y:S01]  /*1a150*/  FMNMX.FTZ R36, R91, R36, !PT ;  /* 0x000000245b247209 */ /* 0x000fe20007810000 */
[--C-:B------:R-:W-:Y:S01]  /*1a160*/  FFMA.FTZ R39, R39, UR51, -R24.reuse ;  /* 0x0000003327277c23 */ /* 0x100fe20008010818 */
[----:B------:R-:W-:Y:S01]  /*1a170*/  ISETP.GT.AND P2, PT, R99, 0x29, PT ;  /* 0x000000296300780c */ /* 0x000fe20003f44270 */
[--C-:B------:R-:W-:Y:S01]  /*1a180*/  FFMA.FTZ R44, R44, UR51, -R24.reuse ;  /* 0x000000332c2c7c23 */ /* 0x100fe20008010818 */
[----:B------:R-:W-:Y:S01]  /*1a190*/  FSEL R89, R14, -INF , P3 ;  /* 0xff8000000e597808 */ /* 0x000fe20001800000 */
[----:B------:R-:W2:Y:S01]  /*1a1a0*/  MUFU.TANH R59, R59 ;  /* 0x0000003b003b7308 */ /* 0x000ea20000002400 */
[----:B------:R-:W-:Y:S01]  /*1a1b0*/  FMNMX.FTZ R36, R93, R36, !PT ;  /* 0x000000245d247209 */ /* 0x000fe20007810000 */
[----:B------:R-:W-:Y:S01]  /*1a1c0*/  FFMA.FTZ R45, R45, UR51, -R24 ;  /* 0x000000332d2d7c23 */ /* 0x000fe20008010818 */
        /* <DEDUP_REMOVED lines=13> */
[----:B------:R-:W1:Y:S01]  /*1a2a0*/  MUFU.TANH R61, R61 ;  /* 0x0000003d003d7308 */ /* 0x000e620000002400 */
[----:B------:R-:W-:Y:S02]  /*1a2b0*/  FMNMX.FTZ R14, R98, R15, !PT ;  /* 0x0000000f620e7209 */ /* 0x000fe40007810000 */
[----:B------:R-:W-:Y:S02]  /*1a2c0*/  ISETP.GT.AND P3, PT, R99, 0x40, PT ;  /* 0x000000406300780c */ /* 0x000fe40003f64270 */
[----:B------:R-:W-:-:S02]  /*1a2d0*/  FSEL R72, R72, -INF , P2 ;  /* 0xff80000048487808 */ /* 0x000fc40001000000 */
[----:B------:R-:W-:Y:S01]  /*1a2e0*/  FMNMX.FTZ R15, R73, R14, !PT ;  /* 0x0000000e490f7209 */ /* 0x000fe20007810000 */
[----:B------:R-:W1:Y:S01]  /*1a2f0*/  MUFU.TANH R40, R40 ;  /* 0x0000002800287308 */ /* 0x000e620000002400 */
[C---:B------:R-:W-:Y:S02]  /*1a300*/  ISETP.GT.AND P2, PT, R99.reuse, 0x41, PT ;  /* 0x000000416300780c */ /* 0x040fe40003f44270 */
[----:B0-----:R-:W-:Y:S02]  /*1a310*/  FSEL R74, R74, -INF , P3 ;  /* 0xff8000004a4a7808 */ /* 0x001fe40001800000 */
[----:B------:R-:W-:Y:S02]  /*1a320*/  FMNMX.FTZ R15, R72, R15, !PT ;  /* 0x0000000f480f7209 */ /* 0x000fe40007810000 */
[----:B------:R-:W-:Y:S01]  /*1a330*/  ISETP.GT.AND P3, PT, R99, 0x48, PT ;  /* 0x000000486300780c */ /* 0x000fe20003f64270 */
[----:B------:R-:W0:Y:S01]  /*1a340*/  MUFU.TANH R41, R41 ;  /* 0x0000002900297308 */ /* 0x000e220000002400 */
[----:B---3--:R-:W-:-:S02]  /*1a350*/  FSEL R56, R56, -INF , P2 ;  /* 0xff80000038387808 */ /* 0x008fc40001000000 */
[----:B------:R-:W-:Y:S02]  /*1a360*/  FMNMX.FTZ R21, R74, R15, !PT ;  /* 0x0000000f4a157209 */ /* 0x000fe40007810000 */
[----:B------:R-:W-:Y:S02]  /*1a370*/  ISETP.GT.AND P2, PT, R99, 0x49, PT ;  /* 0x000000496300780c */ /* 0x000fe40003f44270 */
[----:B-----5:R-:W-:Y:S01]  /*1a380*/  FSEL R57, R57, -INF , P3 ;  /* 0xff80000039397808 */ /* 0x020fe20001800000 */
[----:B------:R-:W3:Y:S01]  /*1a390*/  MUFU.TANH R70, R70 ;  /* 0x0000004600467308 */ /* 0x000ee20000002400 */
[----:B------:R-:W-:Y:S02]  /*1a3a0*/  FMNMX.FTZ R20, R56, R21, !PT ;  /* 0x0000001538147209 */ /* 0x000fe40007810000 */
[----:B------:R-:W-:Y:S02]  /*1a3b0*/  ISETP.GT.AND P3, PT, R99, 0x50, PT ;  /* 0x000000506300780c */ /* 0x000fe40003f64270 */
[----:B----4-:R-:W-:-:S02]  /*1a3c0*/  FSEL R58, R58, -INF , P2 ;  /* 0xff8000003a3a7808 */ /* 0x010fc40001000000 */
[----:B------:R-:W-:Y:S01]  /*1a3d0*/  FMNMX.FTZ R21, R57, R20, !PT ;  /* 0x0000001439157209 */ /* 0x000fe20007810000 */
[----:B------:R-:W4:Y:S01]  /*1a3e0*/  MUFU.TANH R76, R76 ;  /* 0x0000004c004c7308 */ /* 0x000f220000002400 */
[----:B------:R-:W-:Y:S02]  /*1a3f0*/  ISETP.GT.AND P2, PT, R99, 0x51, PT ;  /* 0x000000516300780c */ /* 0x000fe40003f44270 */
[----:B--2---:R-:W-:Y:S02]  /*1a400*/  FSEL R59, R59, -INF , P3 ;  /* 0xff8000003b3b7808 */ /* 0x004fe40001800000 */
[----:B------:R-:W-:Y:S02]  /*1a410*/  FMNMX.FTZ R36, R58, R21, !PT ;  /* 0x000000153a247209 */ /* 0x000fe40007810000 */
[----:B------:R-:W-:Y:S01]  /*1a420*/  ISETP.GT.AND P3, PT, R99, 0x58, PT ;  /* 0x000000586300780c */ /* 0x000fe20003f64270 */
[----:B------:R-:W2:Y:S01]  /*1a430*/  MUFU.TANH R48, R48 ;  /* 0x0000003000307308 */ /* 0x000ea20000002400 */
[----:B------:R-:W-:-:S02]  /*1a440*/  FSEL R60, R60, -INF , P2 ;  /* 0xff8000003c3c7808 */ /* 0x000fc40001000000 */
[----:B------:R-:W-:Y:S02]  /*1a450*/  FMNMX.FTZ R21, R59, R36, !PT ;  /* 0x000000243b157209 */ /* 0x000fe40007810000 */
[C---:B------:R-:W-:Y:S02]  /*1a460*/  ISETP.GT.AND P2, PT, R99.reuse, 0x59, PT ;  /* 0x000000596300780c */ /* 0x040fe40003f44270 */
[----:B-1----:R-:W-:Y:S01]  /*1a470*/  FSEL R62, R62, -INF , P3 ;  /* 0xff8000003e3e7808 */ /* 0x002fe20001800000 */
[----:B------:R-:W1:Y:S01]  /*1a480*/  MUFU.TANH R78, R78 ;  /* 0x0000004e004e7308 */ /* 0x000e620000002400 */
[----:B------:R-:W-:Y:S02]  /*1a490*/  FMNMX.FTZ R21, R60, R21, !PT ;  /* 0x000000153c157209 */ /* 0x000fe40007810000 */
[----:B------:R-:W-:Y:S02]  /*1a4a0*/  ISETP.GT.AND P3, PT, R99, 0x60, PT ;  /* 0x000000606300780c */ /* 0x000fe40003f64270 */
[----:B------:R-:W-:-:S02]  /*1a4b0*/  FSEL R61, R61, -INF , P2 ;  /* 0xff8000003d3d7808 */ /* 0x000fc40001000000 */
[----:B------:R-:W-:Y:S01]  /*1a4c0*/  FMNMX.FTZ R36, R62, R21, !PT ;  /* 0x000000153e247209 */ /* 0x000fe20007810000 */
[----:B------:R5:W-:Y:S01]  /*1a4d0*/  MUFU.EX2 R20, R79 ;  /* 0x0000004f00147308 */ /* 0x000be20000000800 */
[----:B------:R-:W-:Y:S02]  /*1a4e0*/  ISETP.GT.AND P2, PT, R99, 0x61, PT ;  /* 0x000000616300780c */ /* 0x000fe40003f44270 */
[----:B------:R-:W-:Y:S02]  /*1a4f0*/  FSEL R71, R40, -INF , P3 ;  /* 0xff80000028477808 */ /* 0x000fe40001800000 */
[----:B------:R-:W-:Y:S02]  /*1a500*/  FMNMX.FTZ R36, R61, R36, !PT ;  /* 0x000000243d247209 */ /* 0x000fe40007810000 */
[----:B------:R-:W-:Y:S01]  /*1a510*/  ISETP.GT.AND P3, PT, R99, 0x68, PT ;  /* 0x000000686300780c */ /* 0x000fe20003f64270 */
[----:B------:R-:W1:Y:S01]  /*1a520*/  MUFU.TANH R80, R80 ;  /* 0x0000005000507308 */ /* 0x000e620000002400 */
[----:B0-----:R-:W-:Y:S01]  /*1a530*/  FSEL R41, R41, -INF , P2 ;  /* 0xff80000029297808 */ /* 0x001fe20001000000 */
[----:B-----5:R-:W-:Y:S01]  /*1a540*/  FFMA.FTZ R79, R69, UR51, -R24 ;  /* 0x00000033454f7c23 */ /* 0x020fe20008010818 */
[----:B------:R-:W-:-:S02]  /*1a550*/  FMNMX.FTZ R40, R71, R36, !PT ;  /* 0x0000002447287209 */ /* 0x000fc40007810000 */
[----:B------:R-:W-:Y:S02]  /*1a560*/  ISETP.GT.AND P2, PT, R99, 0x69, PT ;  /* 0x000000696300780c */ /* 0x000fe40003f44270 */
[----:B---3--:R-:W-:Y:S01]  /*1a570*/  FSEL R70, R70, -INF , P3 ;  /* 0xff80000046467808 */ /* 0x008fe20001800000 */
[----:B------:R-:W0:Y:S01]  /*1a580*/  MUFU.TANH R53, R53 ;  /* 0x0000003500357308 */ /* 0x000e220000002400 */
[----:B------:R-:W-:Y:S01]  /*1a590*/  FMNMX.FTZ R69, R41, R40, !PT ;  /* 0x0000002829457209 */ /* 0x000fe20007810000 */
[--C-:B------:R-:W-:Y:S01]  /*1a5a0*/  FFMA.FTZ R40, R67, UR51, -R24.reuse ;  /* 0x0000003343287c23 */ /* 0x100fe20008010818 */
[C---:B------:R-:W-:Y:S01]  /*1a5b0*/  ISETP.GT.AND P3, PT, R99.reuse, 0x70, PT ;  /* 0x000000706300780c */ /* 0x040fe20003f64270 */
[----:B------:R-:W-:Y:S01]  /*1a5c0*/  FFMA.FTZ R67, R46, UR51, -R24 ;  /* 0x000000332e437c23 */ /* 0x000fe20008010818 */
[----:B----4-:R-:W-:Y:S02]  /*1a5d0*/  FSEL R76, R76, -INF , P2 ;  /* 0xff8000004c4c7808 */ /* 0x010fe40001000000 */
[----:B------:R-:W-:Y:S01]  /*1a5e0*/  FMNMX.FTZ R69, R70, R69, !PT ;  /* 0x0000004546457209 */ /* 0x000fe20007810000 */
[----:B------:R-:W3:Y:S01]  /*1a5f0*/  MUFU.TANH R84, R84 ;  /* 0x0000005400547308 */ /* 0x000ee20000002400 */
[----:B------:R-:W-:-:S02]  /*1a600*/  ISETP.GT.AND P2, PT, R99, 0x71, PT ;  /* 0x000000716300780c */ /* 0x000fc40003f44270 */
[----:B--2---:R-:W-:Y:S02]  /*1a610*/  FSEL R48, R48, -INF , P3 ;  /* 0xff80000030307808 */ /* 0x004fe40001800000 */
[----:B------:R-:W-:Y:S02]  /*1a620*/  FMNMX.FTZ R69, R76, R69, !PT ;  /* 0x000000454c457209 */ /* 0x000fe40007810000 */
[C---:B------:R-:W-:Y:S01]  /*1a630*/  ISETP.GT.AND P3, PT, R99.reuse, 0x78, PT ;  /* 0x000000786300780c */ /* 0x040fe20003f64270 */
[----:B------:R-:W2:Y:S01]  /*1a640*/  MUFU.TANH R82, R82 ;  /* 0x0000005200527308 */ /* 0x000ea20000002400 */
[----:B-1----:R-:W-:Y:S02]  /*1a650*/  FSEL R78, R78, -INF , P2 ;  /* 0xff8000004e4e7808 */ /* 0x002fe40001000000 */
[----:B------:R-:W-:Y:S02]  /*1a660*/  FMNMX.FTZ R69, R48, R69, !PT ;  /* 0x0000004530457209 */ /* 0x000fe40007810000 */
[----:B------:R-:W-:-:S02]  /*1a670*/  ISETP.GT.AND P2, PT, R99, 0x79, PT ;  /* 0x000000796300780c */ /* 0x000fc40003f44270 */
[----:B------:R-:W-:Y:S01]  /*1a680*/  FSEL R80, R80, -INF , P3 ;  /* 0xff80000050507808 */ /* 0x000fe20001800000 */
[----:B------:R-:W1:Y:S01]  /*1a690*/  MUFU.TANH R88, R88 ;  /* 0x0000005800587308 */ /* 0x000e620000002400 */
[----:B------:R-:W-:Y:S02]  /*1a6a0*/  FMNMX.FTZ R69, R78, R69, !PT ;  /* 0x000000454e457209 */ /* 0x000fe40007810000 */
[----:B------:R-:W-:Y:S02]  /*1a6b0*/  ISETP.GT.AND P3, PT, R99, 0x80, PT ;  /* 0x000000806300780c */ /* 0x000fe40003f64270 */
[----:B0-----:R-:W-:Y:S02]  /*1a6c0*/  FSEL R53, R53, -INF , P2 ;  /* 0xff80000035357808 */ /* 0x001fe40001000000 */
[----:B------:R-:W-:Y:S01]  /*1a6d0*/  FMNMX.FTZ R46, R80, R69, !PT ;  /* 0x00000045502e7209 */ /* 0x000fe20007810000 */
[----:B------:R-:W0:Y:S01]  /*1a6e0*/  MUFU.TANH R86, R86 ;  /* 0x0000005600567308 */ /* 0x000e220000002400 */
[----:B------:R-:W-:-:S02]  /*1a6f0*/  ISETP.GT.AND P2, PT, R99, 0x81, PT ;  /* 0x000000816300780c */ /* 0x000fc40003f44270 */
[----:B---3--:R-:W-:Y:S02]  /*1a700*/  FSEL R84, R84, -INF , P3 ;  /* 0xff80000054547808 */ /* 0x008fe40001800000 */
[----:B------:R-:W-:Y:S02]  /*1a710*/  FMNMX.FTZ R69, R53, R46, !PT ;  /* 0x0000002e35457209 */ /* 0x000fe40007810000 */
[C---:B------:R-:W-:Y:S01]  /*1a720*/  ISETP.GT.AND P3, PT, R99.reuse, 0x88, PT ;  /* 0x000000886300780c */ /* 0x040fe20003f64270 */
[----:B------:R-:W3:Y:S01]  /*1a730*/  MUFU.TANH R92, R92 ;  /* 0x0000005c005c7308 */ /* 0x000ee20000002400 */
[----:B--2---:R-:W-:Y:S02]  /*1a740*/  FSEL R82, R82, -INF , P2 ;  /* 0xff80000052527808 */ /* 0x004fe40001000000 */
[----:B------:R-:W-:Y:S02]  /*1a750*/  FMNMX.FTZ R69, R84, R69, !PT ;  /* 0x0000004554457209 */ /* 0x000fe40007810000 */
[----:B------:R-:W-:-:S02]  /*1a760*/  ISETP.GT.AND P2, PT, R99, 0x89, PT ;  /* 0x000000896300780c */ /* 0x000fc40003f44270 */
[----:B-1----:R-:W-:Y:S01]  /*1a770*/  FSEL R88, R88, -INF , P3 ;  /* 0xff80000058587808 */ /* 0x002fe20001800000 */
[----:B------:R-:W-:Y:S01]  /*1a780*/  MUFU.TANH R90, R90 ;  /* 0x0000005a005a7308 */ /* 0x000fe20000002400 */
[----:B------:R-:W-:Y:S02]  /*1a790*/  FMNMX.FTZ R69, R82, R69, !PT ;  /* 0x0000004552457209 */ /* 0x000fe40007810000 */
[C---:B------:R-:W-:Y:S02]  /*1a7a0*/  ISETP.GT.AND P3, PT, R99.reuse, 0x90, PT ;  /* 0x000000906300780c */ /* 0x040fe40003f64270 */
[----:B0-----:R-:W-:Y:S02]  /*1a7b0*/  FSEL R86, R86, -INF , P2 ;  /* 0xff80000056567808 */ /* 0x001fe40001000000 */
[----:B------:R-:W-:Y:S01]  /*1a7c0*/  FMNMX.FTZ R69, R88, R69, !PT ;  /* 0x0000004558457209 */ /* 0x000fe20007810000 */
[----:B------:R-:W0:Y:S01]  /*1a7d0*/  MUFU.TANH R96, R96 ;  /* 0x0000006000607308 */ /* 0x000e220000002400 */
[----:B------:R-:W-:-:S02]  /*1a7e0*/  ISETP.GT.AND P2, PT, R99, 0x91, PT ;  /* 0x000000916300780c */ /* 0x000fc40003f44270 */
[----:B---3--:R-:W-:Y:S02]  /*1a7f0*/  FSEL R92, R92, -INF , P3 ;  /* 0xff8000005c5c7808 */ /* 0x008fe40001800000 */
[----:B------:R-:W-:Y:S02]  /*1a800*/  FMNMX.FTZ R69, R86, R69, !PT ;  /* 0x0000004556457209 */ /* 0x000fe40007810000 */
[----:B------:R-:W-:Y:S01]  /*1a810*/  ISETP.GT.AND P3, PT, R99, 0x98, PT ;  /* 0x000000986300780c */ /* 0x000fe20003f64270 */
[----:B------:R-:W1:Y:S01]  /*1a820*/  MUFU.TANH R94, R94 ;  /* 0x0000005e005e7308 */ /* 0x000e620000002400 */
[----:B------:R-:W-:-:S07]  /*1a830*/  FMNMX.FTZ R46, R92, R69, !PT ;  /* 0x000000455c2e7209 */ /* 0x000fce0007810000 */
[----:B------:R2:W-:Y:S01]  /*1a840*/  MUFU.EX2 R21, R75 ;  /* 0x0000004b00157308 */ /* 0x0005e20000000800 */
[----:B0-----:R-:W-:-:S07]  /*1a850*/  FSEL R96, R96, -INF , P3 ;  /* 0xff80000060607808 */ /* 0x001fce0001800000 */
[----:B------:R0:W-:Y:S01]  /*1a860*/  MUFU.EX2 R36, R79 ;  /* 0x0000004f00247308 */ /* 0x0001e20000000800 */
[----:B--2---:R-:W-:Y:S02]  /*1a870*/  FSEL R75, R90, -INF , P2 ;  /* 0xff8000005a4b7808 */ /* 0x004fe40001000000 */
[----:B------:R-:W-:Y:S02]  /*1a880*/  ISETP.GT.AND P2, PT, R99, 0x99, PT ;  /* 0x000000996300780c */ /* 0x000fe40003f44270 */
[----:B------:R-:W-:Y:S01]  /*1a890*/  FMNMX.FTZ R69, R75, R46, !PT ;  /* 0x0000002e4b457209 */ /* 0x000fe20007810000 */
[--C-:B------:R-:W-:Y:S01]  /*1a8a0*/  FFMA.FTZ R46, R50, UR51, -R24.reuse ;  /* 0x00000033322e7c23 */ /* 0x100fe20008010818 */
[----:B-1----:R-:W-:Y:S01]  /*1a8b0*/  FSEL R94, R94, -INF , P2 ;  /* 0xff8000005e5e7808 */ /* 0x002fe20001000000 */
[----:B------:R1:W-:Y:S01]  /*1a8c0*/  MUFU.EX2 R15, R81 ;  /* 0x00000051000f7308 */ /* 0x0003e20000000800 */
[----:B------:R-:W-:Y:S01]  /*1a8d0*/  FMNMX.FTZ R69, R96, R69, !PT ;  /* 0x0000004560457209 */ /* 0x000fe20007810000 */
[--C-:B------:R-:W-:Y:S01]  /*1a8e0*/  FFMA.FTZ R50, R54, UR51, -R24.reuse ;  /* 0x0000003336327c23 */ /* 0x100fe20008010818 */
[----:B------:R-:W-:-:S01]  /*1a8f0*/  FFMA.FTZ R54, R63, UR51, -R24 ;  /* 0x000000333f367c23 */ /* 0x000fc20008010818 */
[----:B------:R-:W-:Y:S01]  /*1a900*/  IMAD.U32 R63, RZ, RZ, UR51 ;  /* 0x00000033ff3f7e24 */ /* 0x000fe2000f8e00ff */
[----:B0-----:R-:W-:Y:S01]  /*1a910*/  FMNMX.FTZ R79, R94, R69, !PT ;  /* 0x000000455e4f7209 */ /* 0x001fe20007810000 */
[--C-:B------:R-:W-:Y:S01]  /*1a920*/  FFMA.FTZ R69, R31, UR51, -R24.reuse ;  /* 0x000000331f457c23 */ /* 0x100fe20008010818 */
[----:B------:R-:W-:-:S01]  /*1a930*/  FFMA.FTZ R31, R34, UR51, -R24 ;  /* 0x00000033221f7c23 */ /* 0x000fc20008010818 */
[--C-:B------:R-:W-:Y:S01]  /*1a940*/  FFMA.FTZ R34, R51, UR51, -R24.reuse ;  /* 0x0000003333227c23 */ /* 0x100fe20008010818 */
[----:B------:R-:W-:-:S01]  /*1a950*/  FFMA.FTZ R51, R55, UR51, -R24 ;  /* 0x0000003337337c23 */ /* 0x000fc20008010818 */
[----:B------:R-:W1:Y:S01]  /*1a960*/  SHFL.BFLY PT, R90, R79, 0x2, 0x1f ;  /* 0x0c401f004f5a7f89 */ /* 0x000e6200000e0000 */
[----:B------:R-:W-:-:S01]  /*1a970*/  FFMA.FTZ R55, R64, UR51, -R24 ;  /* 0x0000003340377c23 */ /* 0x000fc20008010818 */
[----:B------:R-:W-:Y:S01]  /*1a980*/  MUFU.EX2 R25, R25 ;  /* 0x0000001900197308 */ /* 0x000fe20000000800 */
[----:B------:R-:W-:-:S07]  /*1a990*/  FFMA.FTZ R24, R65, UR51, -R24 ;  /* 0x0000003341187c23 */ /* 0x000fce0008010818 */
[----:B------:R-:W-:Y:S08]  /*1a9a0*/  MUFU.EX2 R28, R28 ;  /* 0x0000001c001c7308 */ /* 0x000ff00000000800 */
[----:B------:R-:W-:Y:S01]  /*1a9b0*/  MUFU.EX2 R29, R29 ;  /* 0x0000001d001d7308 */ /* 0x000fe20000000800 */
[----:B-1----:R-:W-:-:S07]  /*1a9c0*/  FMNMX.FTZ R81, R79, R90, !PT ;  /* 0x0000005a4f517209 */ /* 0x002fce0007810000 */
[----:B------:R-:W0:Y:S01]  /*1a9d0*/  MUFU.EX2 R32, R32 ;  /* 0x0000002000207308 */ /* 0x000e220000000800 */
[----:B------:R-:W1:Y:S07]  /*1a9e0*/  SHFL.BFLY PT, R90, R81, 0x1, 0x1f ;  /* 0x0c201f00515a7f89 */ /* 0x000e6e00000e0000 */
[----:B------:R-:W-:Y:S08]  /*1a9f0*/  MUFU.EX2 R33, R33 ;  /* 0x0000002100217308 */ /* 0x000ff00000000800 */
[----:B------:R-:W-:Y:S01]  /*1aa00*/  MUFU.EX2 R6, R105 ;  /* 0x0000006900067308 */ /* 0x000fe20000000800 */
[----:B0-----:R-:W-:-:S04]  /*1aa10*/  F2FP.SATFINITE.E4M3.F32.PACK_AB_MERGE_C R185, R32, R29, RZ ;  /* 0x0000001d20b9723e */ /* 0x001fc800048070ff */
[----:B------:R-:W-:-:S03]  /*1aa20*/  F2FP.SATFINITE.E4M3.F32.PACK_AB_MERGE_C R185, R28, R25, R185 ;  /* 0x000000191cb9723e */ /* 0x000fc600048070b9 */
[----:B------:R0:W-:Y:S01]  /*1aa30*/  MUFU.EX2 R14, R83 ;  /* 0x00000053000e7308 */ /* 0x0001e20000000800 */
[----:B-1----:R-:W-:-:S04]  /*1aa40*/  FMNMX.FTZ R90, R81, R90, !PT ;  /* 0x0000005a515a7209 */ /* 0x002fc80007810000 */
        /* <DEDUP_REMOVED lines=14> */
[----:B------:R-:W-:Y:S01]  /*1ab30*/  FFMA.FTZ R3, R52, UR51, -R63 ;  /* 0x0000003334037c23 */ /* 0x000fe2000801083f */
[----:B------:R-:W-:-:S02]  /*1ab40*/  IMAD.U32 R61, RZ, RZ, UR38 ;  /* 0x00000026ff3d7e24 */ /* 0x000fc4000f8e00ff */
[--C-:B------:R-:W-:Y:S01]  /*1ab50*/  FFMA.FTZ R102, R72, UR51, -R63.reuse ;  /* 0x0000003348667c23 */ /* 0x100fe2000801083f */
[----:B------:R-:W-:-:S01]  /*1ab60*/  FFMA.FTZ R72, R74, UR51, -R63 ;  /* 0x000000334a487c23 */ /* 0x000fc2000801083f */
[--C-:B------:R-:W-:Y:S01]  /*1ab70*/  FFMA.FTZ R74, R57, UR51, -R63.reuse ;  /* 0x00000033394a7c23 */ /* 0x100fe2000801083f */
[----:B------:R-:W-:-:S01]  /*1ab80*/  FFMA.FTZ R52, R66, UR51, -R63 ;  /* 0x0000003342347c23 */ /* 0x000fc2000801083f */
[----:B------:R-:W1:Y:S01]  /*1ab90*/  MUFU.EX2 R37, R37 ;  /* 0x0000002500257308 */ /* 0x000e620000000800 */
[----:B------:R-:W-:-:S01]  /*1aba0*/  FFMA.FTZ R57, R60, UR51, -R63 ;  /* 0x000000333c397c23 */ /* 0x000fc2000801083f */
[----:B------:R-:W-:Y:S01]  /*1abb0*/  PRMT R60, R61, 0x654, R0 ;  /* 0x000006543d3c7816 */ /* 0x000fe20000000000 */
[----:B------:R-:W-:-:S01]  /*1abc0*/  FFMA.FTZ R68, R68, UR51, -R63 ;  /* 0x0000003344447c23 */ /* 0x000fc2000801083f */
[--C-:B------:R-:W-:Y:S01]  /*1abd0*/  FFMA.FTZ R79, R87, UR51, -R63.reuse ;  /* 0x00000033574f7c23 */ /* 0x100fe2000801083f */
[----:B------:R-:W-:-:S01]  /*1abe0*/  FFMA.FTZ R81, R77, UR51, -R63 ;  /* 0x000000334d517c23 */ /* 0x000fc2000801083f */
[----:B------:R2:W-:Y:S01]  /*1abf0*/  SYNCS.ARRIVE.TRANS64.RED.A1T0 RZ, [R60+URZ], RZ ;  /* 0x000000ff3cff79a7 */ /* 0x0005e2000810043f */
[----:B------:R-:W-:-:S01]  /*1ac00*/  FFMA.FTZ R87, R58, UR51, -R63 ;  /* 0x000000333a577c23 */ /* 0x000fc2000801083f */
[----:B------:R-:W3:Y:S01]  /*1ac10*/  MUFU.EX2 R64, R64 ;  /* 0x0000004000407308 */ /* 0x000ee20000000800 */
[----:B0-----:R-:W-:-:S01]  /*1ac20*/  FFMA.FTZ R83, R89, UR51, -R63 ;  /* 0x0000003359537c23 */ /* 0x001fc2000801083f */
[--C-:B------:R-:W-:Y:S01]  /*1ac30*/  FFMA.FTZ R58, R62, UR51, -R63.reuse ;  /* 0x000000333e3a7c23 */ /* 0x100fe2000801083f */
[----:B------:R-:W-:-:S01]  /*1ac40*/  FFMA.FTZ R62, R48, UR51, -R63 ;  /* 0x00000033303e7c23 */ /* 0x000fc2000801083f */
[--C-:B------:R-:W-:Y:S01]  /*1ac50*/  FFMA.FTZ R66, R91, UR51, -R63.reuse ;  /* 0x000000335b427c23 */ /* 0x100fe2000801083f */
[----:B------:R-:W-:-:S01]  /*1ac60*/  FFMA.FTZ R71, R71, UR51, -R63 ;  /* 0x0000003347477c23 */ /* 0x000fc2000801083f */
[----:B--2---:R-:W-:Y:S01]  /*1ac70*/  FADD.FTZ R60, R25, R28 ;  /* 0x0000001c193c7221 */ /* 0x004fe20000010000 */
[----:B------:R-:W-:-:S01]  /*1ac80*/  FFMA.FTZ R61, R76, UR51, -R63 ;  /* 0x000000334c3d7c23 */ /* 0x000fc2000801083f */
[----:B------:R-:W0:Y:S01]  /*1ac90*/  MUFU.EX2 R5, R5 ;  /* 0x0000000500057308 */ /* 0x000e220000000800 */
[----:B-1----:R-:W-:-:S01]  /*1aca0*/  FADD.FTZ R65, R4, R37 ;  /* 0x0000002504417221 */ /* 0x002fc20000010000 */
[----:B------:R-:W-:Y:S01]  /*1acb0*/  FADD.FTZ R89, R29, R60 ;  /* 0x0000003c1d597221 */ /* 0x000fe20000010000 */
[----:B------:R-:W-:-:S01]  /*1acc0*/  FFMA.FTZ R60, R78, UR51, -R63 ;  /* 0x000000334e3c7c23 */ /* 0x000fc2000801083f */
[--C-:B------:R-:W-:Y:S01]  /*1acd0*/  FFMA.FTZ R77, R93, UR51, -R63.reuse ;  /* 0x000000335d4d7c23 */ /* 0x100fe2000801083f */
[----:B------:R-:W-:-:S01]  /*1ace0*/  FFMA.FTZ R70, R70, UR51, -R63 ;  /* 0x0000003346467c23 */ /* 0x000fc2000801083f */
[----:B------:R-:W-:Y:S01]  /*1acf0*/  FADD.FTZ R78, R32, R89 ;  /* 0x00000059204e7221 */ /* 0x000fe20000010000 */
[----:B------:R-:W-:-:S01]  /*1ad00*/  FFMA.FTZ R100, R95, UR51, -R63 ;  /* 0x000000335f647c23 */ /* 0x000fc2000801083f */
[----:B------:R-:W1:Y:S01]  /*1ad10*/  MUFU.EX2 R3, R3 ;  /* 0x0000000300037308 */ /* 0x000e620000000800 */
[----:B---3--:R-:W-:-:S01]  /*1ad20*/  FADD.FTZ R48, R64, R65 ;  /* 0x0000004140307221 */ /* 0x008fc20000010000 */
[--C-:B------:R-:W-:Y:S01]  /*1ad30*/  FFMA.FTZ R65, R53, UR51, -R63.reuse ;  /* 0x0000003335417c23 */ /* 0x100fe2000801083f */
[----:B------:R-:W-:-:S01]  /*1ad40*/  FFMA.FTZ R98, R98, UR51, -R63 ;  /* 0x0000003362627c23 */ /* 0x000fc2000801083f */
[----:B------:R-:W-:Y:S01]  /*1ad50*/  F2FP.SATFINITE.E4M3.F32.PACK_AB_MERGE_C R187, R8, R7, RZ ;  /* 0x0000000708bb723e */ /* 0x000fe200048070ff */
[----:B------:R-:W-:-:S01]  /*1ad60*/  FFMA.FTZ R41, R41, UR51, -R63 ;  /* 0x0000003329297c23 */ /* 0x000fc2000801083f */
[--C-:B------:R-:W-:Y:S01]  /*1ad70*/  FFMA.FTZ R80, R80, UR51, -R63.reuse ;  /* 0x0000003350507c23 */ /* 0x100fe2000801083f */
[----:B------:R-:W-:-:S01]  /*1ad80*/  FFMA.FTZ R84, R84, UR51, -R63 ;  /* 0x0000003354547c23 */ /* 0x000fc2000801083f */
[----:B------:R-:W2:Y:S01]  /*1ad90*/  MUFU.EX2 R52, R52 ;  /* 0x0000003400347308 */ /* 0x000ea20000000800 */
[----:B0-----:R-:W-:-:S01]  /*1ada0*/  FADD.FTZ R76, R5, R48 ;  /* 0x00000030054c7221 */ /* 0x001fc20000010000 */
[----:B------:R-:W-:Y:S01]  /*1adb0*/  F2FP.SATFINITE.E4M3.F32.PACK_AB_MERGE_C R184, R5, R64, RZ ;  /* 0x0000004005b8723e */ /* 0x000fe200048070ff */
[----:B------:R-:W-:-:S01]  /*1adc0*/  FFMA.FTZ R82, R82, UR51, -R63 ;  /* 0x0000003352527c23 */ /* 0x000fc2000801083f */
[----:B------:R-:W-:Y:S01]  /*1add0*/  F2FP.SATFINITE.E4M3.F32.PACK_AB_MERGE_C R187, R6, R33, R187 ;  /* 0x0000002106bb723e */ /* 0x000fe200048070bb */
[----:B------:R-:W-:-:S01]  /*1ade0*/  FFMA.FTZ R88, R88, UR51, -R63 ;  /* 0x0000003358587c23 */ /* 0x000fc2000801083f */
[----:B------:R-:W-:Y:S01]  /*1adf0*/  F2FP.SATFINITE.E4M3.F32.PACK_AB_MERGE_C R184, R37, R4, R184 ;  /* 0x0000000425b8723e */ /* 0x000fe200048070b8 */
[----:B------:R-:W-:-:S01]  /*1ae00*/  FFMA.FTZ R86, R86, UR51, -R63 ;  /* 0x0000003356567c23 */ /* 0x000fc2000801083f */
[----:B------:R-:W-:Y:S01]  /*1ae10*/  MUFU.EX2 R68, R68 ;  /* 0x0000004400447308 */ /* 0x000fe20000000800 */
[----:B-1----:R-:W-:-:S01]  /*1ae20*/  FADD.FTZ R53, R3, R76 ;  /* 0x0000004c03357221 */ /* 0x002fc20000010000 */
[--C-:B------:R-:W-:Y:S01]  /*1ae30*/  FFMA.FTZ R92, R92, UR51, -R63.reuse ;  /* 0x000000335c5c7c23 */ /* 0x100fe2000801083f */
[----:B------:R-:W-:-:S01]  /*1ae40*/  FFMA.FTZ R75, R75, UR51, -R63 ;  /* 0x000000334b4b7c23 */ /* 0x000fc2000801083f */
[--C-:B------:R-:W-:Y:S01]  /*1ae50*/  FFMA.FTZ R96, R96, UR51, -R63.reuse ;  /* 0x0000003360607c23 */ /* 0x100fe2000801083f */
[----:B------:R-:W-:-:S03]  /*1ae60*/  FFMA.FTZ R63, R94, UR51, -R63 ;  /* 0x000000335e3f7c23 */ /* 0x000fc6000801083f */
[----:B------:R-:W0:Y:S01]  /*1ae70*/  MUFU.EX2 R81, R81 ;  /* 0x0000005100517308 */ /* 0x000e220000000800 */
[----:B--2---:R-:W-:-:S07]  /*1ae80*/  FADD.FTZ R53, R52, R53 ;  /* 0x0000003534357221 */ /* 0x004fce0000010000 */
[----:B------:R1:W-:Y:S08]  /*1ae90*/  MUFU.EX2 R0, R71 ;  /* 0x0000004700007308 */ /* 0x0003f00000000800 */
[----:B------:R-:W2:Y:S01]  /*1aea0*/  MUFU.EX2 R66, R66 ;  /* 0x0000004200427308 */ /* 0x000ea20000000800 */
[----:B-1----:R-:W-:-:S01]  /*1aeb0*/  FADD.FTZ R71, R33, R78 ;  /* 0x0000004e21477221 */ /* 0x002fc20000010000 */
[----:B0-----:R-:W-:-:S03]  /*1aec0*/  F2FP.SATFINITE.E4M3.F32.PACK_AB_MERGE_C R186, R81, R68, RZ ;  /* 0x0000004451ba723e */ /* 0x001fc600048070ff */
[----:B------:R-:W-:Y:S01]  /*1aed0*/  FADD.FTZ R76, R6, R71 ;  /* 0x00000047064c7221 */ /* 0x000fe20000010000 */
[----:B------:R-:W-:Y:S02]  /*1aee0*/  F2FP.SATFINITE.E4M3.F32.PACK_AB_MERGE_C R186, R52, R3, R186 ;  /* 0x0000000334ba723e */ /* 0x000fe400048070ba */
[----:B------:R-:W0:Y:S01]  /*1aef0*/  MUFU.EX2 R11, R11 ;  /* 0x0000000b000b7308 */ /* 0x000e220000000800 */
[----:B------:R-:W-:-:S04]  /*1af00*/  FADD.FTZ R71, R7, R76 ;  /* 0x0000004c07477221 */ /* 0x000fc80000010000 */
[----:B------:R-:W-:-:S03]  /*1af10*/  FADD.FTZ R89, R8, R71 ;  /* 0x0000004708597221 */ /* 0x000fc60000010000 */
[----:B------:R-:W1:Y:S01]  /*1af20*/  MUFU.EX2 R77, R77 ;  /* 0x0000004d004d7308 */ /* 0x000e620000000800 */
[----:B------:R-:W-:-:S07]  /*1af30*/  FADD.FTZ R76, R10, R89 ;  /* 0x000000590a4c7221 */ /* 0x000fce0000010000 */
[----:B------:R-:W3:Y:S08]  /*1af40*/  MUFU.EX2 R12, R12 ;  /* 0x0000000c000c7308 */ /* 0x000ef00000000800 */
[----:B------:R-:W4:Y:S08]  /*1af50*/  MUFU.EX2 R83, R83 ;  /* 0x0000005300537308 */ /* 0x000f300000000800 */
[----:B------:R5:W-:Y:S08]  /*1af60*/  MUFU.EX2 R48, R70 ;  /* 0x0000004600307308 */ /* 0x000bf00000000800 */
[----:B------:R-:W4:Y:S01]  /*1af70*/  MUFU.EX2 R13, R13 ;  /* 0x0000000d000d7308 */ /* 0x000f220000000800 */
[----:B-----5:R-:W-:-:S04]  /*1af80*/  FADD.FTZ R70, R68, R53 ;  /* 0x0000003544467221 */ /* 0x020fc80000010000 */
[----:B------:R-:W-:-:S03]  /*1af90*/  FADD.FTZ R71, R81, R70 ;  /* 0x0000004651477221 */ /* 0x000fc60000010000 */
[----:B------:R-:W5:Y:S01]  /*1afa0*/  MUFU.EX2 R100, R100 ;  /* 0x0000006400647308 */ /* 0x000f620000000800 */
[----:B--2---:R-:W-:-:S01]  /*1afb0*/  FADD.FTZ R70, R66, R71 ;  /* 0x0000004742467221 */ /* 0x004fc20000010000 */
[----:B0-----:R-:W-:-:S03]  /*1afc0*/  FADD.FTZ R71, R11, R76 ;  /* 0x0000004c0b477221 */ /* 0x001fc60000010000 */
[----:B-1----:R-:W-:Y:S01]  /*1afd0*/  FADD.FTZ R70, R77, R70 ;  /* 0x000000464d467221 */ /* 0x002fe20000010000 */
[----:B---3--:R-:W-:-:S02]  /*1afe0*/  FADD.FTZ R76, R12, R71 ;  /* 0x000000470c4c7221 */ /* 0x008fc40000010000 */
[----:B------:R-:W0:Y:S01]  /*1aff0*/  MUFU.EX2 R79, R79 ;  /* 0x0000004f004f7308 */ /* 0x000e220000000800 */
[----:B----4-:R-:W-:-:S01]  /*1b000*/  FADD.FTZ R29, R83, R70 ;  /* 0x00000046531d7221 */ /* 0x010fc20000010000 */
[C---:B------:R-:W-:Y:S01]  /*1b010*/  FADD.FTZ R7, R13.reuse, R76 ;  /* 0x0000004c0d077221 */ /* 0x040fe20000010000 */
[----:B------:R-:W-:Y:S02]  /*1b020*/  F2FP.SATFINITE.E4M3.F32.PACK_AB_MERGE_C R181, R13, R12, RZ ;  /* 0x0000000c0db5723e */ /* 0x000fe400048070ff */
[----:B------:R-:W-:Y:S01]  /*1b030*/  CS2R R70, SRZ ;  /* 0x0000000000467805 */ /* 0x000fe2000001ff00 */
[----:B------:R-:W1:Y:S01]  /*1b040*/  @P0 LDC R13, c[0x0][0x44c] ;  /* 0x00011300ff0d0b82 */ /* 0x000e620000000800 */
[----:B------:R-:W-:-:S01]  /*1b050*/  FADD.FTZ R32, R14, R7 ;  /* 0x000000070e207221 */ /* 0x000fc20000010000 */
[----:B------:R-:W-:Y:S01]  /*1b060*/  F2FP.SATFINITE.E4M3.F32.PACK_AB_MERGE_C R181, R11, R10, R181 ;  /* 0x0000000a0bb5723e */ /* 0x000fe200048070b5 */
[----:B------:R-:W2:Y:S01]  /*1b070*/  MUFU.EX2 R98, R98 ;  /* 0x0000006200627308 */ /* 0x000ea20000000800 */
[----:B-----5:R-:W-:-:S01]  /*1b080*/  FADD.FTZ R8, R100, R29 ;  /* 0x0000001d64087221 */ /* 0x020fc20000010000 */
[----:B------:R-:W-:Y:S01]  /*1b090*/  FADD.FTZ R7, R15, R32 ;  /* 0x000000200f077221 */ /* 0x000fe20000010000 */
[----:B------:R-:W-:-:S02]  /*1b0a0*/  F2FP.SATFINITE.E4M3.F32.PACK_AB_MERGE_C R180, R100, R83, RZ ;  /* 0x0000005364b4723e */ /* 0x000fc400048070ff */
[----:B------:R-:W-:Y:S02]  /*1b0b0*/  CS2R R32, SRZ ;  /* 0x0000000000207805 */ /* 0x000fe4000001ff00 */
[----:B------:R-:W-:Y:S01]  /*1b0c0*/  CS2R R28, SRZ ;  /* 0x00000000001c7805 */ /* 0x000fe2000001ff00 */
[----:B------:R-:W-:Y:S01]  /*1b0d0*/  FADD.FTZ R12, R20, R7 ;  /* 0x00000007140c7221 */ /* 0x000fe20000010000 */
[----:B------:R-:W-:Y:S01]  /*1b0e0*/  F2FP.SATFINITE.E4M3.F32.PACK_AB_MERGE_C R180, R77, R66, R180 ;  /* 0x000000424db4723e */ /* 0x000fe200048070b4 */
[----:B------:R-:W3:Y:S01]  /*1b0f0*/  MUFU.EX2 R85, R85 ;  /* 0x0000005500557308 */ /* 0x000ee20000000800 */
[----:B0-----:R-:W-:-:S01]  /*1b100*/  FADD.FTZ R5, R79, R8 ;  /* 0x000000084f057221 */ /* 0x001fc20000010000 */
[----:B------:R-:W-:-:S06]  /*1b110*/  CS2R R76, SRZ ;  /* 0x00000000004c7805 */ /* 0x000fcc000001ff00 */
[----:B------:R-:W0:Y:S01]  /*1b120*/  MUFU.EX2 R49, R49 ;  /* 0x0000003100317308 */ /* 0x000e220000000800 */
[----:B--2---:R-:W-:-:S07]  /*1b130*/  FADD.FTZ R8, R98, R5 ;  /* 0x0000000562087221 */ /* 0x004fce0000010000 */
[----:B------:R-:W2:Y:S01]  /*1b140*/  MUFU.EX2 R102, R102 ;  /* 0x0000006600667308 */ /* 0x000ea20000000800 */
[----:B---3--:R-:W-:-:S01]  /*1b150*/  FADD.FTZ R5, R85, R8 ;  /* 0x0000000855057221 */ /* 0x008fc20000010000 */
[----:B-1----:R-:W-:-:S06]  /*1b160*/  @P0 IMAD.HI.U32 R8, R212, R13, RZ ;  /* 0x0000000dd4080227 */ /* 0x002fcc00078e00ff */
[----:B------:R-:W1:Y:S01]  /*1b170*/  MUFU.EX2 R72, R72 ;  /* 0x0000004800487308 */ /* 0x000e620000000800 */
[----:B0-----:R-:W-:-:S01]  /*1b180*/  FADD.FTZ R12, R49, R12 ;  /* 0x0000000c310c7221 */ /* 0x001fc20000010000 */
[----:B------:R-:W-:-:S03]  /*1b190*/  F2FP.SATFINITE.E4M3.F32.PACK_AB_MERGE_C R183, R49, R20, RZ ;  /* 0x0000001431b7723e */ /* 0x000fc600048070ff */
[----:B------:R-:W-:Y:S01]  /*1b1a0*/  FADD.FTZ R7, R21, R12 ;  /* 0x0000000c15077221 */ /* 0x000fe20000010000 */
[----:B------:R-:W-:Y:S02]  /*1b1b0*/  F2FP.SATFINITE.E4M3.F32.PACK_AB_MERGE_C R183, R15, R14, R183 ;  /* 0x0000000e0fb7723e */ /* 0x000fe400048070b7 */
[----:B------:R-:W0:Y:S01]  /*1b1c0*/  MUFU.EX2 R73, R73 ;  /* 0x0000004900497308 */ /* 0x000e220000000800 */
[----:B--2---:R-:W-:-:S01]  /*1b1d0*/  FADD.FTZ R5, R102, R5 ;  /* 0x0000000566057221 */ /* 0x004fc20000010000 */
[----:B------:R-:W-:Y:S01]  /*1b1e0*/  FADD.FTZ R7, R36, R7 ;  /* 0x0000000724077221 */ /* 0x000fe20000010000 */
[----:B------:R-:W2:Y:S01]  /*1b1f0*/  @P0 LDC R15, c[0x0][0x450] ;  /* 0x00011400ff0f0b82 */ /* 0x000ea20000000800 */
[----:B------:R-:W-:-:S04]  /*1b200*/  F2FP.SATFINITE.E4M3.F32.PACK_AB_MERGE_C R182, R102, R85, RZ ;  /* 0x0000005566b6723e */ /* 0x000fc800048070ff */
[----:B------:R-:W3:Y:S01]  /*1b210*/  MUFU.EX2 R40, R40 ;  /* 0x0000002800287308 */ /* 0x000ee20000000800 */
[----:B-1----:R-:W-:-:S01]  /*1b220*/  FADD.FTZ R6, R72, R5 ;  /* 0x0000000548067221 */ /* 0x002fc20000010000 */
[----:B------:R-:W-:Y:S02]  /*1b230*/  F2FP.SATFINITE.E4M3.F32.PACK_AB_MERGE_C R182, R98, R79, R182 ;  /* 0x0000004f62b6723e */ /* 0x000fe400048070b6 */
[----:B------:R-:W-:-:S04]  /*1b240*/  CS2R R78, SRZ ;  /* 0x00000000004e7805 */ /* 0x000fc8000001ff00 */
[----:B------:R-:W1:Y:S01]  /*1b250*/  MUFU.EX2 R74, R74 ;  /* 0x0000004a004a7308 */ /* 0x000e620000000800 */
[----:B0-----:R-:W-:-:S07]  /*1b260*/  FADD.FTZ R5, R73, R6 ;  /* 0x0000000649057221 */ /* 0x001fce0000010000 */
[----:B------:R-:W0:Y:S01]  /*1b270*/  MUFU.EX2 R67, R67 ;  /* 0x0000004300437308 */ /* 0x000e220000000800 */
[----:B---3--:R-:W-:-:S07]  /*1b280*/  FADD.FTZ R6, R40, R7 ;  /* 0x0000000728067221 */ /* 0x008fce0000010000 */
[----:B------:R-:W3:Y:S01]  /*1b290*/  MUFU.EX2 R87, R87 ;  /* 0x0000005700577308 */ /* 0x000ee20000000800 */
[----:B-1----:R-:W-:-:S07]  /*1b2a0*/  FADD.FTZ R4, R74, R5 ;  /* 0x000000054a047221 */ /* 0x002fce0000010000 */
[----:B------:R-:W1:Y:S01]  /*1b2b0*/  MUFU.EX2 R43, R43 ;  /* 0x0000002b002b7308 */ /* 0x000e620000000800 */
[----:B0-----:R-:W-:-:S01]  /*1b2c0*/  FADD.FTZ R6, R67, R6 ;  /* 0x0000000643067221 */ /* 0x001fc20000010000 */
[----:B------:R-:W-:Y:S02]  /*1b2d0*/  F2FP.SATFINITE.E4M3.F32.PACK_AB_MERGE_C R177, R67, R40, RZ ;  /* 0x0000002843b1723e */ /* 0x000fe400048070ff */
[----:B------:R-:W-:Y:S02]  /*1b2e0*/  CS2R R66, SRZ ;  /* 0x0000000000427805 */ /* 0x000fe4000001ff00 */
[----:B------:R-:W-:Y:S02]  /*1b2f0*/  F2FP.SATFINITE.E4M3.F32.PACK_AB_MERGE_C R177, R36, R21, R177 ;  /* 0x0000001524b1723e */ /* 0x000fe400048070b1 */
[----:B------:R-:W-:Y:S01]  /*1b300*/  CS2R R36, SRZ ;  /* 0x0000000000247805 */ /* 0x000fe2000001ff00 */
[----:B------:R-:W0:Y:S01]  /*1b310*/  MUFU.EX2 R56, R56 ;  /* 0x0000003800387308 */ /* 0x000e220000000800 */
[C---:B---3--:R-:W-:Y:S01]  /*1b320*/  F2FP.SATFINITE.E4M3.F32.PACK_AB_MERGE_C R176, R87.reuse, R74, RZ ;  /* 0x0000004a57b0723e */ /* 0x048fe200048070ff */
[----:B------:R-:W-:-:S03]  /*1b330*/  FADD.FTZ R87, R87, R4 ;  /* 0x0000000457577221 */ /* 0x000fc60000010000 */
[----:B------:R-:W-:Y:S02]  /*1b340*/  F2FP.SATFINITE.E4M3.F32.PACK_AB_MERGE_C R176, R73, R72, R176 ;  /* 0x0000004849b0723e */ /* 0x000fe400048070b0 */
[----:B------:R-:W-:Y:S01]  /*1b350*/  CS2R R72, SRZ ;  /* 0x0000000000487805 */ /* 0x000fe2000001ff00 */
[----:B------:R-:W3:Y:S01]  /*1b360*/  MUFU.EX2 R26, R26 ;  /* 0x0000001a001a7308 */ /* 0x000ee20000000800 */
[----:B-1----:R-:W-:-:S07]  /*1b370*/  FADD.FTZ R5, R43, R6 ;  /* 0x000000062b057221 */ /* 0x002fce0000010000 */
[----:B------:R-:W1:Y:S01]  /*1b380*/  MUFU.EX2 R57, R57 ;  /* 0x0000003900397308 */ /* 0x000e620000000800 */
[----:B0-----:R-:W-:-:S07]  /*1b390*/  FADD.FTZ R4, R56, R87 ;  /* 0x0000005738047221 */ /* 0x001fce0000010000 */
[----:B------:R-:W0:Y:S01]  /*1b3a0*/  MUFU.EX2 R27, R27 ;  /* 0x0000001b001b7308 */ /* 0x000e220000000800 */
[----:B---3--:R-:W-:-:S07]  /*1b3b0*/  FADD.FTZ R6, R26, R5 ;  /* 0x000000051a067221 */ /* 0x008fce0000010000 */
[----:B------:R-:W3:Y:S01]  /*1b3c0*/  MUFU.EX2 R58, R58 ;  /* 0x0000003a003a7308 */ /* 0x000ee20000000800 */
[----:B-1----:R-:W-:-:S07]  /*1b3d0*/  FADD.FTZ R7, R57, R4 ;  /* 0x0000000439077221 */ /* 0x002fce0000010000 */
[----:B------:R-:W1:Y:S01]  /*1b3e0*/  MUFU.EX2 R42, R42 ;  /* 0x0000002a002a7308 */ /* 0x000e620000000800 */
[----:B0-----:R-:W-:-:S07]  /*1b3f0*/  FADD.FTZ R11, R27, R6 ;  /* 0x000000061b0b7221 */ /* 0x001fce0000010000 */
[----:B------:R-:W0:Y:S01]  /*1b400*/  MUFU.EX2 R59, R59 ;  /* 0x0000003b003b7308 */ /* 0x000e220000000800 */
[----:B---3--:R-:W-:-:S07]  /*1b410*/  FADD.FTZ R4, R58, R7 ;  /* 0x000000073a047221 */ /* 0x008fce0000010000 */
[----:B------:R-:W3:Y:S01]  /*1b420*/  MUFU.EX2 R30, R30 ;  /* 0x0000001e001e7308 */ /* 0x000ee20000000800 */
[----:B-1----:R-:W-:-:S01]  /*1b430*/  FADD.FTZ R11, R42, R11 ;  /* 0x0000000b2a0b7221 */ /* 0x002fc20000010000 */
[----:B------:R-:W-:-:S04]  /*1b440*/  F2FP.SATFINITE.E4M3.F32.PACK_AB_MERGE_C R179, R42, R27, RZ ;  /* 0x0000001b2ab3723e */ /* 0x000fc800048070ff */
[----:B------:R-:W-:Y:S02]  /*1b450*/  F2FP.SATFINITE.E4M3.F32.PACK_AB_MERGE_C R179, R26, R43, R179 ;  /* 0x0000002b1ab3723e */ /* 0x000fe400048070b3 */
[----:B------:R-:W-:Y:S01]  /*1b460*/  CS2R R42, SRZ ;  /* 0x00000000002a7805 */ /* 0x000fe2000001ff00 */
[----:B------:R-:W1:Y:S01]  /*1b470*/  MUFU.EX2 R47, R47 ;  /* 0x0000002f002f7308 */ /* 0x000e620000000800 */
[C---:B0-----:R-:W-:Y:S01]  /*1b480*/  F2FP.SATFINITE.E4M3.F32.PACK_AB_MERGE_C R178, R59.reuse, R58, RZ ;  /* 0x0000003a3bb2723e */ /* 0x041fe200048070ff */
[----:B------:R-:W-:Y:S01]  /*1b490*/  FADD.FTZ R59, R59, R4 ;  /* 0x000000043b3b7221 */ /* 0x000fe20000010000 */
[----:B------:R-:W-:Y:S02]  /*1b4a0*/  CS2R R26, SRZ ;  /* 0x00000000001a7805 */ /* 0x000fe4000001ff00 */
[----:B------:R-:W-:Y:S01]  /*1b4b0*/  F2FP.SATFINITE.E4M3.F32.PACK_AB_MERGE_C R178, R57, R56, R178 ;  /* 0x0000003839b2723e */ /* 0x000fe200048070b2 */
[----:B------:R-:W-:-:S01]  /*1b4c0*/  FADD.FTZ R4, R0, R59 ;  /* 0x0000003b00047221 */ /* 0x000fc20000010000 */
[----:B------:R-:W-:Y:S01]  /*1b4d0*/  CS2R R58, SRZ ;  /* 0x00000000003a7805 */ /* 0x000fe2000001ff00 */
[----:B------:R-:W0:Y:S01]  /*1b4e0*/  MUFU.EX2 R41, R41 ;  /* 0x0000002900297308 */ /* 0x000e220000000800 */
[----:B---3--:R-:W-:-:S01]  /*1b4f0*/  FADD.FTZ R6, R30, R11 ;  /* 0x0000000b1e067221 */ /* 0x008fc20000010000 */
[----:B------:R-:W-:-:S06]  /*1b500*/  CS2R R56, SRZ ;  /* 0x0000000000387805 */ /* 0x000fcc000001ff00 */
[----:B------:R-:W3:Y:S01]  /*1b510*/  MUFU.EX2 R46, R46 ;  /* 0x0000002e002e7308 */ /* 0x000ee20000000800 */
[----:B-1----:R-:W-:-:S07]  /*1b520*/  FADD.FTZ R11, R47, R6 ;  /* 0x000000062f0b7221 */ /* 0x002fce0000010000 */
[----:B------:R-:W1:Y:S01]  /*1b530*/  MUFU.EX2 R69, R69 ;  /* 0x0000004500457308 */ /* 0x000e620000000800 */
[----:B0-----:R-:W-:-:S04]  /*1b540*/  FADD.FTZ R7, R41, R4 ;  /* 0x0000000429077221 */ /* 0x001fc80000010000 */
[----:B------:R-:W-:-:S03]  /*1b550*/  FADD.FTZ R4, R48, R7 ;  /* 0x0000000730047221 */ /* 0x000fc60000010000 */
[----:B------:R-:W0:Y:S01]  /*1b560*/  MUFU.EX2 R61, R61 ;  /* 0x0000003d003d7308 */ /* 0x000e220000000800 */
[----:B---3--:R-:W-:-:S07]  /*1b570*/  FADD.FTZ R6, R46, R11 ;  /* 0x0000000b2e067221 */ /* 0x008fce0000010000 */
[----:B------:R-:W3:Y:S01]  /*1b580*/  MUFU.EX2 R31, R31 ;  /* 0x0000001f001f7308 */ /* 0x000ee20000000800 */
[----:B-1----:R-:W-:-:S01]  /*1b590*/  FADD.FTZ R6, R69, R6 ;  /* 0x0000000645067221 */ /* 0x002fc20000010000 */
[----:B------:R-:W-:Y:S02]  /*1b5a0*/  F2FP.SATFINITE.E4M3.F32.PACK_AB_MERGE_C R173, R69, R46, RZ ;  /* 0x0000002e45ad723e */ /* 0x000fe400048070ff */
[----:B------:R-:W-:Y:S02]  /*1b5b0*/  CS2R R68, SRZ ;  /* 0x0000000000447805 */ /* 0x000fe4000001ff00 */
[----:B------:R-:W-:Y:S02]  /*1b5c0*/  F2FP.SATFINITE.E4M3.F32.PACK_AB_MERGE_C R173, R47, R30, R173 ;  /* 0x0000001e2fad723e */ /* 0x000fe400048070ad */
[----:B------:R-:W-:Y:S01]  /*1b5d0*/  CS2R R46, SRZ ;  /* 0x00000000002e7805 */ /* 0x000fe2000001ff00 */
[----:B------:R-:W1:Y:S01]  /*1b5e0*/  MUFU.EX2 R53, R62 ;  /* 0x0000003e00357308 */ /* 0x000e620000000800 */
[----:B0-----:R-:W-:-:S01]  /*1b5f0*/  FADD.FTZ R4, R61, R4 ;  /* 0x000000043d047221 */ /* 0x001fc20000010000 */
[----:B------:R-:W-:-:S02]  /*1b600*/  F2FP.SATFINITE.E4M3.F32.PACK_AB_MERGE_C R172, R61, R48, RZ ;  /* 0x000000303dac723e */ /* 0x000fc400048070ff */
[----:B------:R-:W-:Y:S02]  /*1b610*/  CS2R R48, SRZ ;  /* 0x0000000000307805 */ /* 0x000fe4000001ff00 */
[----:B------:R-:W-:Y:S02]  /*1b620*/  F2FP.SATFINITE.E4M3.F32.PACK_AB_MERGE_C R172, R41, R0, R172 ;  /* 0x0000000029ac723e */ /* 0x000fe400048070ac */
[----:B------:R-:W-:Y:S01]  /*1b630*/  CS2R R40, SRZ ;  /* 0x0000000000287805 */ /* 0x000fe2000001ff00 */
[----:B------:R-:W0:Y:S01]  /*1b640*/  MUFU.EX2 R34, R34 ;  /* 0x0000002200227308 */ /* 0x000e220000000800 */
[----:B---3--:R-:W-:-:S01]  /*1b650*/  FADD.FTZ R11, R31, R6 ;  /* 0x000000061f0b7221 */ /* 0x008fc20000010000 */
[----:B------:R-:W-:Y:S01]  /*1b660*/  IMAD.MOV.U32 R6, RZ, RZ, R212 ;  /* 0x000000ffff067224 */ /* 0x000fe200078e00d4 */
[----:B--2---:R-:W-:-:S05]  /*1b670*/  @P0 SHF.R.U32.HI R6, RZ, R15, R8 ;  /* 0x0000000fff060219 */ /* 0x004fca0000011608 */
        /* <DEDUP_REMOVED lines=8> */
[----:B0-----:R-:W-:Y:S01]  /*1b700*/  F2FP.SATFINITE.E4M3.F32.PACK_AB_MERGE_C R4, R35, R50, RZ ;  /* 0x000000322304723e */ /* 0x001fe200048070ff */
[----:B------:R-:W-:-:S03]  /*1b710*/  FADD.FTZ R50, R50, R11 ;  /* 0x0000000b32327221 */ /* 0x000fc60000010000 */
[----:B------:R-:W-:Y:S01]  /*1b720*/  F2FP.SATFINITE.E4M3.F32.PACK_AB_MERGE_C R175, R34, R31, R4 ;  /* 0x0000001f22af723e */ /* 0x000fe20004807004 */
[----:B------:R-:W-:-:S01]  /*1b730*/  FADD.FTZ R50, R35, R50 ;  /* 0x0000003223327221 */ /* 0x000fc20000010000 */
[----:B------:R-:W-:Y:S01]  /*1b740*/  CS2R R34, SRZ ;  /* 0x0000000000227805 */ /* 0x000fe2000001ff00 */
[----:B------:R-:W0:Y:S01]  /*1b750*/  MUFU.EX2 R51, R51 ;  /* 0x0000003300337308 */ /* 0x000e220000000800 */
[----:B------:R-:W-:-:S07]  /*1b760*/  CS2R R30, SRZ ;  /* 0x00000000001e7805 */ /* 0x000fce000001ff00 */
[----:B------:R-:W2:Y:S01]  /*1b770*/  MUFU.EX2 R84, R84 ;  /* 0x0000005400547308 */ /* 0x000ea20000000800 */
[----:B-1----:R-:W-:Y:S01]  /*1b780*/  F2FP.SATFINITE.E4M3.F32.PACK_AB_MERGE_C R0, R65, R80, RZ ;  /* 0x000000504100723e */ /* 0x002fe200048070ff */
[----:B------:R-:W-:-:S03]  /*1b790*/  FADD.FTZ R80, R80, R7 ;  /* 0x0000000750507221 */ /* 0x000fc60000010000 */
[----:B------:R-:W-:Y:S01]  /*1b7a0*/  F2FP.SATFINITE.E4M3.F32.PACK_AB_MERGE_C R174, R60, R53, R0 ;  /* 0x000000353cae723e */ /* 0x000fe20004807000 */
[----:B------:R-:W-:-:S01]  /*1b7b0*/  FADD.FTZ R65, R65, R80 ;  /* 0x0000005041417221 */ /* 0x000fc20000010000 */
[----:B------:R-:W-:Y:S01]  /*1b7c0*/  CS2R R80, SRZ ;  /* 0x0000000000507805 */ /* 0x000fe2000001ff00 */
[----:B------:R-:W1:Y:S01]  /*1b7d0*/  MUFU.EX2 R38, R38 ;  /* 0x0000002600267308 */ /* 0x000e620000000800 */
[----:B0-----:R-:W-:-:S01]  /*1b7e0*/  FADD.FTZ R7, R51, R50 ;  /* 0x0000003233077221 */ /* 0x001fc20000010000 */
[----:B------:R-:W-:Y:S02]  /*1b7f0*/  CS2R R60, SRZ ;  /* 0x00000000003c7805 */ /* 0x000fe4000001ff00 */
[----:B------:R-:W-:-:S04]  /*1b800*/  CS2R R52, SRZ ;  /* 0x0000000000347805 */ /* 0x000fc8000001ff00 */
[----:B------:R0:W3:Y:S01]  /*1b810*/  MUFU.EX2 R3, R82 ;  /* 0x0000005200037308 */ /* 0x0000e20000000800 */
[----:B--2---:R-:W-:-:S01]  /*1b820*/  FADD.FTZ R0, R84, R65 ;  /* 0x0000004154007221 */ /* 0x004fc20000010000 */
[----:B------:R-:W-:-:S06]  /*1b830*/  CS2R R64, SRZ ;  /* 0x0000000000407805 */ /* 0x000fcc000001ff00 */
[----:B------:R-:W2:Y:S01]  /*1b840*/  MUFU.EX2 R54, R54 ;  /* 0x0000003600367308 */ /* 0x000ea20000000800 */
[----:B-1----:R-:W-:-:S01]  /*1b850*/  FADD.FTZ R11, R38, R7 ;  /* 0x00000007260b7221 */ /* 0x002fc20000010000 */
[----:B0-----:R-:W-:-:S06]  /*1b860*/  CS2R R82, SRZ ;  /* 0x0000000000527805 */ /* 0x001fcc000001ff00 */
[----:B------:R-:W-:Y:S01]  /*1b870*/  MUFU.EX2 R88, R88 ;  /* 0x0000005800587308 */ /* 0x000fe20000000800 */
[----:B---3--:R-:W-:-:S07]  /*1b880*/  FADD.FTZ R7, R3, R0 ;  /* 0x0000000003077221 */ /* 0x008fce0000010000 */
[----:B------:R0:W1:Y:S01]  /*1b890*/  MUFU.EX2 R5, R86 ;  /* 0x0000005600057308 */ /* 0x0000620000000800 */
[----:B--2---:R-:W-:-:S07]  /*1b8a0*/  FADD.FTZ R0, R54, R11 ;  /* 0x0000000b36007221 */ /* 0x004fce0000010000 */
[----:B------:R-:W2:Y:S01]  /*1b8b0*/  MUFU.EX2 R55, R55 ;  /* 0x0000003700377308 */ /* 0x000ea20000000800 */
[----:B0-----:R-:W-:-:S07]  /*1b8c0*/  CS2R R86, SRZ ;  /* 0x0000000000567805 */ /* 0x001fce000001ff00 */
[----:B------:R-:W0:Y:S01]  /*1b8d0*/  MUFU.EX2 R39, R39 ;  /* 0x0000002700277308 */ /* 0x000e220000000800 */
[----:B-1----:R-:W-:Y:S01]  /*1b8e0*/  F2FP.SATFINITE.E4M3.F32.PACK_AB_MERGE_C R4, R5, R88, RZ ;  /* 0x000000580504723e */ /* 0x002fe200048070ff */
[----:B------:R-:W-:-:S03]  /*1b8f0*/  FADD.FTZ R88, R88, R7 ;  /* 0x0000000758587221 */ /* 0x000fc60000010000 */
[----:B------:R-:W-:Y:S01]  /*1b900*/  F2FP.SATFINITE.E4M3.F32.PACK_AB_MERGE_C R168, R3, R84, R4 ;  /* 0x0000005403a8723e */ /* 0x000fe20004807004 */
[----:B------:R-:W-:-:S01]  /*1b910*/  FADD.FTZ R5, R5, R88 ;  /* 0x0000005805057221 */ /* 0x000fc20000010000 */
[----:B------:R-:W-:Y:S01]  /*1b920*/  IADD3 R4, R6, R214, -R213 ;  /* 0x000000d606047210 */ /* 0x000fe20007ffe8d5 */
[----:B------:R-:W1:Y:S01]  /*1b930*/  MUFU.EX2 R92, R92 ;  /* 0x0000005c005c7308 */ /* 0x000e620000000800 */
[----:B--2---:R-:W-:-:S01]  /*1b940*/  FADD.FTZ R0, R55, R0 ;  /* 0x0000000037007221 */ /* 0x004fc20000010000 */
[----:B------:R-:W-:Y:S02]  /*1b950*/  F2FP.SATFINITE.E4M3.F32.PACK_AB_MERGE_C R54, R55, R54, RZ ;  /* 0x000000363736723e */ /* 0x000fe400048070ff */
[----:B------:R-:W-:Y:S01]  /*1b960*/  CS2R R84, SRZ ;  /* 0x0000000000547805 */ /* 0x000fe2000001ff00 */
[----:B------:R-:W-:Y:S01]  /*1b970*/  IMAD.HI R6, R4, 0x66666667, RZ ;  /* 0x6666666704067827 */ /* 0x000fe200078e02ff */
[----:B------:R-:W-:Y:S02]  /*1b980*/  F2FP.SATFINITE.E4M3.F32.PACK_AB_MERGE_C R169, R38, R51, R54 ;  /* 0x0000003326a9723e */ /* 0x000fe40004807036 */
[----:B------:R-:W-:Y:S01]  /*1b990*/  CS2R R54, SRZ ;  /* 0x0000000000367805 */ /* 0x000fe2000001ff00 */
[----:B------:R-:W-:Y:S01]  /*1b9a0*/  MUFU.EX2 R96, R96 ;  /* 0x0000006000607308 */ /* 0x000fe20000000800 */
[----:B0-----:R-:W-:-:S01]  /*1b9b0*/  FADD.FTZ R3, R39, R0 ;  /* 0x0000000027037221 */ /* 0x001fc20000010000 */
[----:B------:R-:W-:-:S06]  /*1b9c0*/  CS2R R50, SRZ ;  /* 0x0000000000327805 */ /* 0x000fcc000001ff00 */
[----:B------:R-:W0:Y:S01]  /*1b9d0*/  MUFU.EX2 R63, R63 ;  /* 0x0000003f003f7308 */ /* 0x000e220000000800 */
[----:B-1----:R-:W-:-:S07]  /*1b9e0*/  FADD.FTZ R0, R92, R5 ;  /* 0x000000055c007221 */ /* 0x002fce0000010000 */
[----:B------:R-:W1:Y:S08]  /*1b9f0*/  MUFU.EX2 R75, R75 ;  /* 0x0000004b004b7308 */ /* 0x000e700000000800 */
[----:B------:R-:W2:Y:S01]  /*1ba00*/  MUFU.EX2 R44, R44 ;  /* 0x0000002c002c7308 */ /* 0x000ea20000000800 */
[----:B0-----:R-:W-:-:S07]  /*1ba10*/  F2FP.SATFINITE.E4M3.F32.PACK_AB_MERGE_C R5, R63, R96, RZ ;  /* 0x000000603f05723e */ /* 0x001fce00048070ff */
[----:B------:R-:W-:Y:S01]  /*1ba20*/  MUFU.EX2 R45, R45 ;  /* 0x0000002d002d7308 */ /* 0x000fe20000000800 */
[----:B-1----:R-:W-:Y:S02]  /*1ba30*/  F2FP.SATFINITE.E4M3.F32.PACK_AB_MERGE_C R170, R75, R92, R5 ;  /* 0x0000005c4baa723e */ /* 0x002fe40004807005 */
[----:B------:R-:W-:-:S04]  /*1ba40*/  SHF.R.U32.HI R5, RZ, 0x1f, R6 ;  /* 0x0000001fff057819 */ /* 0x000fc80000011606 */
[----:B------:R-:W-:Y:S01]  /*1ba50*/  LEA.HI.SX32 R5, R6, R5, 0x1a ;  /* 0x0000000506057211 */ /* 0x000fe200078fd2ff */
[----:B------:R-:W0:Y:S01]  /*1ba60*/  MUFU.EX2 R24, R24 ;  /* 0x0000001800187308 */ /* 0x000e220000000800 */
[----:B------:R-:W-:Y:S02]  /*1ba70*/  VIADD R6, R152, 0xfffffffe ;  /* 0xfffffffe98067836 */ /* 0x000fe40000000000 */
[----:B--2---:R-:W-:Y:S01]  /*1ba80*/  FADD.FTZ R4, R44, R3 ;  /* 0x000000032c047221 */ /* 0x004fe20000010000 */
[----:B------:R-:W-:Y:S01]  /*1ba90*/  VIMNMX R14, RZ, R5, !PT ;  /* 0x00000005ff0e7248 */ /* 0x000fe20007fe0100 */
[----:B------:R-:W-:Y:S01]  /*1baa0*/  FADD.FTZ R3, R75, R0 ;  /* 0x000000004b037221 */ /* 0x000fe20000010000 */
[----:B------:R-:W-:Y:S02]  /*1bab0*/  CS2R R74, SRZ ;  /* 0x00000000004a7805 */ /* 0x000fe4000001ff00 */
[----:B------:R-:W-:Y:S01]  /*1bac0*/  ISETP.GE.AND P2, PT, R6, R14, PT ;  /* 0x0000000e0600720c */ /* 0x000fe20003f46270 */
[----:B------:R-:W-:-:S04]  /*1bad0*/  FADD.FTZ R96, R96, R3 ;  /* 0x0000000360607221 */ /* 0x000fc80000010000 */
[----:B------:R-:W-:Y:S01]  /*1bae0*/  FADD.FTZ R3, R63, R96 ;  /* 0x000000603f037221 */ /* 0x000fe20000010000 */
[----:B------:R-:W-:Y:S02]  /*1baf0*/  CS2R R62, SRZ ;  /* 0x00000000003e7805 */ /* 0x000fe4000001ff00 */
[----:B0-----:R-:W-:Y:S01]  /*1bb00*/  F2FP.SATFINITE.E4M3.F32.PACK_AB_MERGE_C R0, R24, R45, RZ ;  /* 0x0000002d1800723e */ /* 0x001fe200048070ff */
[----:B------:R-:W-:-:S03]  /*1bb10*/  FADD.FTZ R45, R45, R4 ;  /* 0x000000042d2d7221 */ /* 0x000fc60000010000 */
[----:B------:R-:W-:Y:S01]  /*1bb20*/  F2FP.SATFINITE.E4M3.F32.PACK_AB_MERGE_C R171, R44, R39, R0 ;  /* 0x000000272cab723e */ /* 0x000fe20004807000 */
[----:B------:R-:W-:-:S01]  /*1bb30*/  FADD.FTZ R0, R24, R45 ;  /* 0x0000002d18007221 */ /* 0x000fc20000010000 */
[----:B------:R-:W-:Y:S02]  /*1bb40*/  CS2R R44, SRZ ;  /* 0x00000000002c7805 */ /* 0x000fe4000001ff00 */
[----:B------:R-:W-:Y:S02]  /*1bb50*/  CS2R R38, SRZ ;  /* 0x0000000000267805 */ /* 0x000fe4000001ff00 */
[----:B------:R-:W-:Y:S01]  /*1bb60*/  CS2R R24, SRZ ;  /* 0x0000000000187805 */ /* 0x000fe2000001ff00 */
[----:B------:R-:W-:Y:S06]  /*1bb70*/  @!P2 BRA `(.L_x_2785) ;  /* 0x0000004400f0a947 */ /* 0x000fec0003800000 */
[----:B------:R-:W-:Y:S01]  /*1bb80*/  MOV R4, R97 ;  /* 0x0000006100047202 */ /* 0x000fe20000000f00 */
[----:B------:R-:W-:Y:S01]  /*1bb90*/  IMAD.MOV.U32 R5, RZ, RZ, R90 ;  /* 0x000000ffff057224 */ /* 0x000fe200078e005a */
[----:B------:R-:W-:Y:S01]  /*1bba0*/  MOV R87, RZ ;  /* 0x000000ff00577202 */ /* 0x000fe20000000f00 */
[----:B------:R-:W-:Y:S02]  /*1bbb0*/  IMAD.MOV.U32 R7, RZ, RZ, R194 ;  /* 0x000000ffff077224 */ /* 0x000fe400078e00c2 */
[----:B------:R-:W-:-:S07]  /*1bbc0*/  IMAD.MOV.U32 R8, RZ, RZ, R188 ;  /* 0x000000ffff087224 */ /* 0x000fce00078e00bc */
.L_x_2797:
        /* <DEDUP_REMOVED lines=8> */
.L_x_2787:
[----:B------:R-:W-:-:S05]  /*1bc50*/  VIADD R10, R8, 0x1 ;  /* 0x00000001080a7836 */ /* 0x000fca0000000000 */
[----:B------:R-:W-:-:S04]  /*1bc60*/  ISETP.NE.AND P3, PT, R10, 0x2, PT ;  /* 0x000000020a00780c */ /* 0x000fc80003f65270 */
[----:B------:R-:W-:Y:S02]  /*1bc70*/  SEL R11, R10, RZ, P3 ;  /* 0x000000ff0a0b7207 */ /* 0x000fe40001800000 */
[----:B------:R-:W-:-:S03]  /*1bc80*/  SHF.L.U32 R10, R194, 0x1f, RZ ;  /* 0x0000001fc20a7819 */ /* 0x000fc600000006ff */
[----:B------:R-:W-:-:S04]  /*1bc90*/  IMAD R11, R11, 0x8, R18 ;  /* 0x000000080b0b7824 */ /* 0x000fc800078e0212 */
[----:B------:R0:W1:Y:S01]  /*1bca0*/  SYNCS.PHASECHK.TRANS64.TRYWAIT P3, [R11+URZ+0x29830], R10 ;  /* 0x0298300a0b0075a7 */ /* 0x000062000806017f */
[----:B------:R-:W-:Y:S05]  /*1bcb0*/  @!P1 BRA `(.L_x_2788) ;  /* 0x0000000000049947 */ /* 0x000fea0003800000 */
[----:B------:R-:W-:Y:S01]  /*1bcc0*/  BPT.TRAP 0x1 ;  /* 0x000000040000795c */ /* 0x000fe20000300000 */
.L_x_2788:
[----:B------:R-:W-:Y:S04]  /*1bcd0*/  BSSY B0, `(.L_x_2786) ;  /* 0x0000004000007945 */ /* 0x000fe80003800000 */
[----:B-1----:R-:W-:Y:S05]  /*1bce0*/  @P3 BRA `(.L_x_2789) ;  /* 0x0000000000083947 */ /* 0x002fea0003800000 */
[----:B------:R-:W1:Y:S02]  /*1bcf0*/  SYNCS.PHASECHK.TRANS64.TRYWAIT P3, [R11+URZ+0x29830], R10 ;  /* 0x0298300a0b0075a7 */ /* 0x000e64000806017f */
[----:B-1----:R-:W-:Y:S05]  /*1bd00*/  @!P3 BRA `(.L_x_2790) ;  /* 0x0000014000ccb947 */ /* 0x002fea0003800000 */
.L_x_2789:
[----:B------:R-:W-:Y:S05]  /*1bd10*/  BSYNC B0 ;  /* 0x0000000000007941 */ /* 0x000fea0003800000 */
.L_x_2786:
[----:B01----:R-:W0:Y:S01]  /*1bd20*/  S2R R10, SR_TID.X ;  /* 0x00000000000a7919 */ /* 0x003e220000002100 */
[----:B------:R-:W-:Y:S01]  /*1bd30*/  VIADD R188, R8, 0x1 ;  /* 0x0000000108bc7836 */ /* 0x000fe20000000000 */
[----:B------:R-:W-:Y:S05]  /*1bd40*/  WARPSYNC.ALL ;  /* 0x0000000000007948 */ /* 0x000fea0003800000 */
[C---:B------:R-:W-:Y:S01]  /*1bd50*/  ISETP.NE.AND P3, PT, R188.reuse, 0x2, PT ;  /* 0x00000002bc00780c */ /* 0x040fe20003f65270 */
[----:B------:R-:W-:Y:S01]  /*1bd60*/  IMAD.MOV.U32 R11, RZ, RZ, -0x7fffffe0 ;  /* 0x80000020ff0b7424 */ /* 0x000fe200078e00ff */
[----:B------:R-:W-:Y:S01]  /*1bd70*/  UMOV UR44, UR24 ;  /* 0x00000018002c7c82 */ /* 0x000fe20008000000 */
[----:B------:R-:W-:Y:S01]  /*1bd80*/  UMOV UR45, UR25 ;  /* 0x00000019002d7c82 */ /* 0x000fe20008000000 */
[----:B------:R-:W-:Y:S01]  /*1bd90*/  SEL R188, R188, RZ, P3 ;  /* 0x000000ffbcbc7207 */ /* 0x000fe20001800000 */
[----:B------:R-:W-:Y:S01]  /*1bda0*/  UMOV UR40, UR24 ;  /* 0x0000001800287c82 */ /* 0x000fe20008000000 */
[----:B------:R-:W-:Y:S01]  /*1bdb0*/  R2UR UR47, R11 ;  /* 0x000000000b2f72ca */ /* 0x000fe200000e0000 */
[----:B------:R-:W-:Y:S01]  /*1bdc0*/  UMOV UR41, UR25 ;  /* 0x0000001900297c82 */ /* 0x000fe20008000000 */
[----:B------:R-:W-:Y:S01]  /*1bdd0*/  MOV R13, 0x80000020 ;  /* 0x80000020000d7802 */ /* 0x000fe20000000f00 */
[----:B------:R-:W-:Y:S01]  /*1bde0*/  IMAD.MOV.U32 R89, RZ, RZ, -0x7fffffe0 ;  /* 0x80000020ff597424 */ /* 0x000fe200078e00ff */
[----:B------:R-:W-:Y:S01]  /*1bdf0*/  UMOV UR28, UR24 ;  /* 0x00000018001c7c82 */ /* 0x000fe20008000000 */
[----:B------:R-:W-:Y:S01]  /*1be00*/  IMAD.MOV.U32 R21, RZ, RZ, -0x7fffffe0 ;  /* 0x80000020ff157424 */ /* 0x000fe200078e00ff */
[----:B------:R-:W-:Y:S01]  /*1be10*/  R2UR UR43, R13 ;  /* 0x000000000d2b72ca */ /* 0x000fe200000e0000 */
        /* <DEDUP_REMOVED lines=10> */
[----:B0-----:R-:W-:-:S04]  /*1bec0*/  SHF.R.U32.HI R10, RZ, 0x7, R10 ;  /* 0x00000007ff0a7819 */ /* 0x001fc8000001160a */
[----:B------:R-:W-:Y:S01]  /*1bed0*/  IADD3 R15, R10, 0x8, RZ ;  /* 0x000000080a0f7810 */ /* 0x000fe20007ffe0ff */
[----:B------:R-:W-:-:S04]  /*1bee0*/  IMAD R10, R188, 0x780, R9 ;  /* 0x00000780bc0a7824 */ /* 0x000fc800078e0209 */
[----:B------:R0:W-:Y:S01]  /*1bef0*/  BAR.SYNC.DEFER_BLOCKING R15, 0x100 ;  /* 0x0004000f0000751d */ /* 0x0001e20000010000 */
[C---:B------:R-:W-:Y:S01]  /*1bf00*/  R2UR UR46, R10.reuse ;  /* 0x000000000a2e72ca */ /* 0x040fe200000e0000 */
[C---:B------:R-:W-:Y:S02]  /*1bf10*/  VIADD R12, R10.reuse, 0x80 ;  /* 0x000000800a0c7836 */ /* 0x040fe40000000000 */
[C---:B------:R-:W-:Y:S02]  /*1bf20*/  VIADD R88, R10.reuse, 0x100 ;  /* 0x000001000a587836 */ /* 0x040fe40000000000 */
[----:B------:R-:W-:Y:S01]  /*1bf30*/  VIADD R20, R10, 0x180 ;  /* 0x000001800a147836 */ /* 0x000fe20000000000 */
[----:B------:R-:W-:Y:S01]  /*1bf40*/  R2UR UR42, R12 ;  /* 0x000000000c2a72ca */ /* 0x000fe200000e0000 */
[----:B------:R-:W-:Y:S01]  /*1bf50*/  VIADD R12, R10, 0x200 ;  /* 0x000002000a0c7836 */ /* 0x000fe20000000000 */
[----:B------:R-:W-:Y:S02]  /*1bf60*/  R2UR UR26, R88 ;  /* 0x00000000581a72ca */ /* 0x000fe400000e0000 */
[----:B------:R-:W-:Y:S01]  /*1bf70*/  R2UR UR30, R20 ;  /* 0x00000000141e72ca */ /* 0x000fe200000e0000 */
[----:B------:R-:W-:Y:S01]  /*1bf80*/  VIADD R20, R10, 0x82 ;  /* 0x000000820a147836 */ /* 0x000fe20000000000 */
[----:B------:R-:W-:Y:S01]  /*1bf90*/  R2UR UR34, R12 ;  /* 0x000000000c2272ca */ /* 0x000fe200000e0000 */
[C---:B------:R-:W-:Y:S01]  /*1bfa0*/  VIADD R12, R10.reuse, 0x102 ;  /* 0x000001020a0c7836 */ /* 0x040fe20000000000 */
[----:B------:R-:W-:-:S04]  /*1bfb0*/  IADD3 R88, R10, 0x2, RZ ;  /* 0x000000020a587810 */ /* 0x000fc80007ffe0ff */
[----:B------:R-:W-:Y:S01]  /*1bfc0*/  R2UR UR6, R88 ;  /* 0x00000000580672ca */ /* 0x000fe200000e0000 */
        /* <DEDUP_REMOVED lines=46> */
[----:B------:R-:W-:Y:S01]  /*1c2b0*/  UMOV UR40, UR8 ;  /* 0x0000000800287c82 */ /* 0x000fe20008000000 */
[----:B------:R-:W-:Y:S01]  /*1c2c0*/  UMOV UR41, UR9 ;  /* 0x0000000900297c82 */ /* 0x000fe20008000000 */
        /* <DEDUP_REMOVED lines=26> */
[----:B------:R-:W-:-:S03]  /*1c470*/  IMAD.MOV.U32 R13, RZ, RZ, -0x7fffffe0 ;  /* 0x80000020ff0d7424 */ /* 0x000fc600078e00ff */
[----:B------:R-:W-:Y:S02]  /*1c480*/  R2UR UR46, R12 ;  /* 0x000000000c2e72ca */ /* 0x000fe400000e0000 */
[----:B------:R-:W-:Y:S01]  /*1c490*/  R2UR UR47, R13 ;  /* 0x000000000d2f72ca */ /* 0x000fe200000e0000 */
        /* <DEDUP_REMOVED lines=111> */
[C---:B------:R-:W-:Y:S01]  /*1cb90*/  VIADD R12, R10.reuse, 0x682 ;  /* 0x000006820a0c7836 */ /* 0x040fe20000000000 */
[----:B------:R-:W-:Y:S01]  /*1cba0*/  IADD3 R10, R10, 0x702, RZ ;  /* 0x000007020a0a7810 */ /* 0x000fe20007ffe0ff */
        /* <DEDUP_REMOVED lines=31> */
[----:B0-----:R-:W-:Y:S05]  /*1cda0*/  @P2 BRA `(.L_x_2791) ;  /* 0x0000000000282947 */ /* 0x001fea0003800000 */
[----:B------:R-:W-:Y:S05]  /*1cdb0*/  @!P1 BRA `(.L_x_2792) ;  /* 0x0000000000049947 */ /* 0x000fea0003800000 */
[----:B------:R-:W-:Y:S01]  /*1cdc0*/  BPT.TRAP 0x1 ;  /* 0x000000040000795c */ /* 0x000fe20000300000 */
.L_x_2792:
[----:B------:R-:W-:Y:S01]  /*1cdd0*/  SHF.L.U32 R7, R7, 0x1f, RZ ;  /* 0x0000001f07077819 */ /* 0x000fe200000006ff */
[----:B------:R-:W-:-:S04]  /*1cde0*/  IMAD R10, R8, 0x8, R18 ;  /* 0x00000008080a7824 */ /* 0x000fc800078e0212 */
[----:B------:R0:W1:Y:S01]  /*1cdf0*/  SYNCS.PHASECHK.TRANS64.TRYWAIT P2, [R10+URZ+0x29850], R7 ;  /* 0x029850070a0075a7 */ /* 0x000062000804017f */
[----:B------:R-:W-:Y:S05]  /*1ce00*/  @!P1 BRA `(.L_x_2793) ;  /* 0x0000000000049947 */ /* 0x000fea0003800000 */
[----:B------:R-:W-:Y:S01]  /*1ce10*/  BPT.TRAP 0x1 ;  /* 0x000000040000795c */ /* 0x000fe20000300000 */
.L_x_2793:
[----:B-1----:R-:W-:Y:S05]  /*1ce20*/  @P2 BRA `(.L_x_2791) ;  /* 0x0000000000082947 */ /* 0x002fea0003800000 */
[----:B------:R-:W1:Y:S02]  /*1ce30*/  SYNCS.PHASECHK.TRANS64.TRYWAIT P2, [R10+URZ+0x29850], R7 ;  /* 0x029850070a0075a7 */ /* 0x000e64000804017f */
[----:B-1----:R-:W-:Y:S05]  /*1ce40*/  @!P2 BRA `(.L_x_2794) ;  /* 0x000001300090a947 */ /* 0x002fea0003800000 */
.L_x_2791:
[----:B01----:R-:W-:Y:S01]  /*1ce50*/  VIADD R7, R18, 0x400 ;  /* 0x0000040012077836 */ /* 0x003fe20000000000 */
[----:B------:R-:W-:Y:S01]  /*1ce60*/  MOV R11, 0xc0000010 ;  /* 0xc0000010000b7802 */ /* 0x000fe20000000f00 */
[----:B------:R-:W-:Y:S05]  /*1ce70*/  WARPSYNC.ALL ;  /* 0x0000000000007948 */ /* 0x000fea0003800000 */
[----:B------:R-:W-:Y:S01]  /*1ce80*/  SHF.R.U32.HI R7, RZ, 0x4, R7 ;  /* 0x00000004ff077819 */ /* 0x000fe20000011607 */
[----:B------:R-:W-:Y:S01]  /*1ce90*/  WARPGROUP.ARRIVE ;  /* 0x00000000000079c5 */ /* 0x000fe20000000000 */
[----:B------:R-:W-:Y:S01]  /*1cea0*/  R2UR UR7, R11 ;  /* 0x000000000b0772ca */ /* 0x000fe200000e0000 */
[----:B------:R-:W-:Y:S01]  /*1ceb0*/  IMAD.MOV.U32 R13, RZ, RZ, -0x3ffffff0 ;  /* 0xc0000010ff0d7424 */ /* 0x000fe200078e00ff */
[----:B------:R-:W-:-:S03]  /*1cec0*/  LOP3.LUT R7, R7, 0x3fff, RZ, 0xc0, !PT ;  /* 0x00003fff07077812 */ /* 0x000fc600078ec0ff */
[----:B------:R-:W0:Y:S01]  /*1ced0*/  S2R R15, SR_TID.X ;  /* 0x00000000000f7919 */ /* 0x000e220000002100 */
[----:B------:R-:W-:Y:S02]  /*1cee0*/  MOV R11, 0xc0000010 ;  /* 0xc0000010000b7802 */ /* 0x000fe40000000f00 */
[----:B------:R-:W-:-:S05]  /*1cef0*/  LOP3.LUT R7, R7, 0x10000, RZ, 0xfc, !PT ;  /* 0x0001000007077812 */ /* 0x000fca00078efcff */
[----:B------:R-:W-:-:S04]  /*1cf00*/  IMAD R10, R8, 0x500, R7 ;  /* 0x00000500080a7824 */ /* 0x000fc800078e0207 */
[C---:B------:R-:W-:Y:S01]  /*1cf10*/  VIADD R12, R10.reuse, 0x100 ;  /* 0x000001000a0c7836 */ /* 0x040fe20000000000 */
[----:B------:R-:W-:-:S13]  /*1cf20*/  R2UR UR6, R10 ;  /* 0x000000000a0672ca */ /* 0x000fda00000e0000 */
[----:B------:R-:W-:Y:S01]  /*1cf30*/  QGMMA.64x128x32.F32.E4M3.E4M3 R24, R184, gdesc[UR4], R24, gsb0 ;  /* 0x01e00004b8187df3 */ /* 0x000fe20008000818 */
[----:B------:R-:W-:Y:S01]  /*1cf40*/  R2UR UR6, R12 ;  /* 0x000000000c0672ca */ /* 0x000fe200000e0000 */
[----:B------:R-:W-:Y:S01]  /*1cf50*/  VIADD R12, R10, 0x200 ;  /* 0x000002000a0c7836 */ /* 0x000fe20000000000 */
[----:B------:R-:W-:Y:S02]  /*1cf60*/  R2UR UR7, R13 ;  /* 0x000000000d0772ca */ /* 0x000fe400000e0000 */
[----:B------:R-:W-:Y:S02]  /*1cf70*/  MOV R13, 0xc0000010 ;  /* 0xc0000010000d7802 */ /* 0x000fe40000000f00 */
        /* <DEDUP_REMOVED lines=8> */
[----:B------:R-:W-:Y:S02]  /*1d000*/  IMAD.MOV.U32 R13, RZ, RZ, -0x3ffffff0 ;  /* 0xc0000010ff0d7424 */ /* 0x000fe400078e00ff */
        /* <DEDUP_REMOVED lines=18> */
.L_x_2795:
[----:B------:R-:W1:Y:S01]  /*1d130*/  @P0 LDC R10, c[0x0][0x44c] ;  /* 0x00011300ff0a0b82 */ /* 0x000e620000000800 */
[----:B0-----:R-:W-:Y:S02]  /*1d140*/  IMAD.IADD R7, R218, 0x1, R212 ;  /* 0x00000001da077824 */ /* 0x001fe400078e02d4 */
[C---:B------:R-:W-:Y:S01]  /*1d150*/  FMUL.FTZ R15, R2.reuse, R156 ;  /* 0x0000009c020f7220 */ /* 0x040fe20000410000 */
[C---:B------:R-:W-:Y:S01]  /*1d160*/  FMUL.FTZ R156, R2.reuse, R163 ;  /* 0x000000a3029c7220 */ /* 0x040fe20000410000 */
[C---:B------:R-:W-:Y:S01]  /*1d170*/  FMUL.FTZ R12, R2.reuse, R154 ;  /* 0x0000009a020c7220 */ /* 0x040fe20000410000 */
[C---:B------:R-:W-:Y:S01]  /*1d180*/  FMUL.FTZ R154, R2.reuse, R161 ;  /* 0x000000a1029a7220 */ /* 0x040fe20000410000 */
[----:B------:R-:W-:Y:S02]  /*1d190*/  IMAD.MOV.U32 R161, RZ, RZ, -0xa0 ;  /* 0xffffff60ffa17424 */ /* 0x000fe400078e00ff */
[C---:B------:R-:W-:Y:S01]  /*1d1a0*/  FMUL.FTZ R13, R2.reuse, R155 ;  /* 0x0000009b020d7220 */ /* 0x040fe20000410000 */
[----:B------:R-:W0:Y:S01]  /*1d1b0*/  @P0 LDC R11, c[0x0][0x450] ;  /* 0x00011400ff0b0b82 */ /* 0x000e220000000800 */
[C---:B------:R-:W-:Y:S01]  /*1d1c0*/  FMUL.FTZ R155, R2.reuse, R162 ;  /* 0x000000a2029b7220 */ /* 0x040fe20000410000 */
[----:B------:R-:W-:Y:S01]  /*1d1d0*/  FMUL.FTZ R20, R2, R157 ;  /* 0x0000009d02147220 */ /* 0x000fe20000410000 */
[----:B------:R-:W-:-:S02]  /*1d1e0*/  IMAD R162, R6, R161, 0x1 ;  /* 0x0000000106a27424 */ /* 0x000fc400078e02a1 */
[C---:B------:R-:W-:Y:S01]  /*1d1f0*/  FMUL.FTZ R161, R2.reuse, R92 ;  /* 0x0000005c02a17220 */ /* 0x040fe20000410000 */
[C---:B------:R-:W-:Y:S01]  /*1d200*/  FMUL.FTZ R21, R2.reuse, R158 ;  /* 0x0000009e02157220 */ /* 0x040fe20000410000 */
[C---:B------:R-:W-:Y:S01]  /*1d210*/  FMUL.FTZ R157, R2.reuse, R164 ;  /* 0x000000a4029d7220 */ /* 0x040fe20000410000 */
[----:B------:R-:W-:Y:S02]  /*1d220*/  IMAD R92, R217, -0x2, R162 ;  /* 0xfffffffed95c7824 */ /* 0x000fe400078e02a2 */
[C---:B------:R-:W-:Y:S01]  /*1d230*/  FMUL.FTZ R158, R2.reuse, R165 ;  /* 0x000000a5029e7220 */ /* 0x040fe20000410000 */
[----:B------:R-:W-:Y:S01]  /*1d240*/  MUFU.TANH R15, R15 ;  /* 0x0000000f000f7308 */ /* 0x000fe20000002400 */
[C---:B------:R-:W-:Y:S01]  /*1d250*/  FMUL.FTZ R136, R2.reuse, R136 ;  /* 0x0000008802887220 */ /* 0x040fe20000410000 */
[C---:B------:R-:W-:Y:S01]  /*1d260*/  FMUL.FTZ R137, R2.reuse, R137 ;  /* 0x0000008902897220 */ /* 0x040fe20000410000 */
[----:B------:R-:W-:Y:S01]  /*1d270*/  IADD3 R92, -R213, R92, R214 ;  /* 0x0000005cd55c7210 */ /* 0x000fe20007ffe1d6 */
[C---:B------:R-:W-:Y:S01]  /*1d280*/  FMUL.FTZ R140, R2.reuse, R140 ;  /* 0x0000008c028c7220 */ /* 0x040fe20000410000 */
[C---:B------:R-:W-:Y:S01]  /*1d290*/  FMUL.FTZ R141, R2.reuse, R141 ;  /* 0x0000008d028d7220 */ /* 0x040fe20000410000 */
[C---:B------:R-:W-:Y:S01]  /*1d2a0*/  FMUL.FTZ R164, R2.reuse, R93 ;  /* 0x0000005d02a47220 */ /* 0x040fe20000410000 */
[----:B-1----:R-:W-:Y:S01]  /*1d2b0*/  @P0 IMAD.HI.U32 R10, R7, R10, RZ ;  /* 0x0000000a070a0227 */ /* 0x002fe200078e00ff */
[----:B------:R-:W-:Y:S03]  /*1d2c0*/  MUFU.TANH R20, R20 ;  /* 0x0000001400147308 */ /* 0x000fe60000002400 */
[C---:B------:R-:W-:Y:S01]  /*1d2d0*/  FMUL.FTZ R144, R2.reuse, R144 ;  /* 0x0000009002907220 */ /* 0x040fe20000410000 */
[C---:B------:R-:W-:Y:S01]  /*1d2e0*/  FMUL.FTZ R145, R2.reuse, R145 ;  /* 0x0000009102917220 */ /* 0x040fe20000410000 */
[C---:B------:R-:W-:Y:S01]  /*1d2f0*/  FMUL.FTZ R148, R2.reuse, R148 ;  /* 0x0000009402947220 */ /* 0x040fe20000410000 */
[C---:B------:R-:W-:Y:S01]  /*1d300*/  FMUL.FTZ R149, R2.reuse, R149 ;  /* 0x0000009502957220 */ /* 0x040fe20000410000 */
[C---:B------:R-:W-:Y:S01]  /*1d310*/  FMUL.FTZ R120, R2.reuse, R120 ;  /* 0x0000007802787220 */ /* 0x040fe20000410000 */
[C---:B------:R-:W-:Y:S01]  /*1d320*/  FMUL.FTZ R121, R2.reuse, R121 ;  /* 0x0000007902797220 */ /* 0x040fe20000410000 */
[----:B0-----:R-:W-:Y:S01]  /*1d330*/  @P0 SHF.R.U32.HI R7, RZ, R11, R10 ;  /* 0x0000000bff070219 */ /* 0x001fe2000001160a */
[C---:B------:R-:W-:Y:S01]  /*1d340*/  FMUL.FTZ R10, R2.reuse, R152 ;  /* 0x00000098020a7220 */ /* 0x040fe20000410000 */
[C---:B------:R-:W-:Y:S01]  /*1d350*/  FMUL.FTZ R11, R2.reuse, R153 ;  /* 0x00000099020b7220 */ /* 0x040fe20000410000 */
[C---:B------:R-:W-:Y:S01]  /*1d360*/  FMUL.FTZ R153, R2.reuse, R160 ;  /* 0x000000a002997220 */ /* 0x040fe20000410000 */
[----:B------:R-:W-:Y:S01]  /*1d370*/  MUFU.TANH R154, R154 ;  /* 0x0000009a009a7308 */ /* 0x000fe20000002400 */
[----:B------:R-:W0:Y:S01]  /*1d380*/  SHFL.IDX PT, R163, R7, RZ, 0x1c1f ;  /* 0x001c1fff07a37589 */ /* 0x000e2200000e0000 */
        /* <DEDUP_REMOVED lines=23> */
[----:B0-----:R-:W-:-:S02]  /*1d500*/  IMAD.IADD R93, R92, 0x1, R163 ;  /* 0x000000015c5d7824 */ /* 0x001fc400078e02a3 */
[C---:B------:R-:W-:Y:S01]  /*1d510*/  FMUL.FTZ R165, R2.reuse, R111 ;  /* 0x0000006f02a57220 */ /* 0x040fe20000410000 */
[----:B------:R-:W0:Y:S01]  /*1d520*/  SHFL.IDX PT, R7, R7, 0x1, 0x1c1f ;  /* 0x003c1f0007077f89 */ /* 0x000e2200000e0000 */
[C---:B------:R-:W-:Y:S01]  /*1d530*/  FMUL.FTZ R138, R2.reuse, R138 ;  /* 0x0000008a028a7220 */ /* 0x040fe20000410000 */
[C---:B------:R-:W-:Y:S01]  /*1d540*/  FMUL.FTZ R139, R2.reuse, R139 ;  /* 0x0000008b028b7220 */ /* 0x040fe20000410000 */
[C---:B------:R-:W-:Y:S01]  /*1d550*/  ISETP.GT.AND P4, PT, R93.reuse, RZ, PT ;  /* 0x000000ff5d00720c */ /* 0x040fe20003f84270 */
[C---:B------:R-:W-:Y:S01]  /*1d560*/  FMUL.FTZ R142, R2.reuse, R142 ;  /* 0x0000008e028e7220 */ /* 0x040fe20000410000 */
[----:B------:R-:W4:Y:S01]  /*1d570*/  MUFU.TANH R157, R157 ;  /* 0x0000009d009d7308 */ /* 0x000f220000002400 */
[C---:B------:R-:W-:Y:S01]  /*1d580*/  ISETP.GT.AND P5, PT, R93.reuse, 0x1, PT ;  /* 0x000000015d00780c */ /* 0x040fe20003fa4270 */
[C---:B------:R-:W-:Y:S01]  /*1d590*/  FMUL.FTZ R146, R2.reuse, R146 ;  /* 0x0000009202927220 */ /* 0x040fe20000410000 */
[C---:B------:R-:W-:Y:S01]  /*1d5a0*/  ISETP.GT.AND P2, PT, R93.reuse, 0x8, PT ;  /* 0x000000085d00780c */ /* 0x040fe20003f44270 */
[C---:B------:R-:W-:Y:S01]  /*1d5b0*/  FMUL.FTZ R122, R2.reuse, R122 ;  /* 0x0000007a027a7220 */ /* 0x040fe20000410000 */
[----:B------:R-:W-:Y:S01]  /*1d5c0*/  ISETP.GT.AND P3, PT, R93, 0x9, PT ;  /* 0x000000095d00780c */ /* 0x000fe20003f64270 */
[----:B------:R-:W-:Y:S01]  /*1d5d0*/  FMUL.FTZ R123, R2, R123 ;  /* 0x0000007b027b7220 */ /* 0x000fe20000410000 */
[----:B-1----:R-:W-:Y:S01]  /*1d5e0*/  FSEL R10, R10, -INF , P4 ;  /* 0xff8000000a0a7808 */ /* 0x002fe20002000000 */
[----:B------:R-:W1:Y:S01]  /*1d5f0*/  MUFU.TANH R158, R158 ;  /* 0x0000009e009e7308 */ /* 0x000e620000002400 */
[----:B--2---:R-:W-:Y:S01]  /*1d600*/  FSEL R11, R11, -INF , P5 ;  /* 0xff8000000b0b7808 */ /* 0x004fe20002800000 */
[C---:B------:R-:W-:Y:S01]  /*1d610*/  FMUL.FTZ R126, R2.reuse, R126 ;  /* 0x0000007e027e7220 */ /* 0x040fe20000410000 */
[----:B------:R-:W-:Y:S01]  /*1d620*/  FSEL R15, R15, -INF , P2 ;  /* 0xff8000000f0f7808 */ /* 0x000fe20001000000 */
[----:B------:R-:W-:Y:S01]  /*1d630*/  FMUL.FTZ R160, R2, R167 ;  /* 0x000000a702a07220 */ /* 0x000fe20000410000 */
[----:B------:R-:W-:Y:S01]  /*1d640*/  FSEL R20, R20, -INF , P3 ;  /* 0xff80000014147808 */ /* 0x000fe20001800000 */
[C---:B------:R-:W-:Y:S01]  /*1d650*/  FMUL.FTZ R127, R2.reuse, R127 ;  /* 0x0000007f027f7220 */ /* 0x040fe20000410000 */
[C---:B------:R-:W-:Y:S01]  /*1d660*/  ISETP.GT.AND P4, PT, R93.reuse, 0x10, PT ;  /* 0x000000105d00780c */ /* 0x040fe20003f84270 */
[----:B------:R-:W2:Y:S01]  /*1d670*/  MUFU.TANH R136, R136 ;  /* 0x0000008800887308 */ /* 0x000ea20000002400 */
[C---:B------:R-:W-:Y:S01]  /*1d680*/  ISETP.GT.AND P5, PT, R93.reuse, 0x11, PT ;  /* 0x000000115d00780c */ /* 0x040fe20003fa4270 */
[C---:B------:R-:W-:Y:S01]  /*1d690*/  FMUL.FTZ R130, R2.reuse, R130 ;  /* 0x0000008202827220 */ /* 0x040fe20000410000 */
[C---:B------:R-:W-:Y:S01]  /*1d6a0*/  ISETP.GT.AND P2, PT, R93.reuse, 0x18, PT ;  /* 0x000000185d00780c */ /* 0x040fe20003f44270 */
[C---:B------:R-:W-:Y:S01]  /*1d6b0*/  FMUL.FTZ R131, R2.reuse, R131 ;  /* 0x0000008302837220 */ /* 0x040fe20000410000 */
[----:B------:R-:W-:Y:S01]  /*1d6c0*/  ISETP.GT.AND P3, PT, R93, 0x19, PT ;  /* 0x000000195d00780c */ /* 0x000fe20003f64270 */
[----:B------:R-:W-:Y:S01]  /*1d6d0*/  FMUL.FTZ R143, R2, R143 ;  /* 0x0000008f028f7220 */ /* 0x000fe20000410000 */
[----:B---3--:R-:W-:Y:S01]  /*1d6e0*/  FSEL R153, R153, -INF , P4 ;  /* 0xff80000099997808 */ /* 0x008fe20002000000 */
[----:B------:R-:W3:Y:S01]  /*1d6f0*/  MUFU.TANH R137, R137 ;  /* 0x0000008900897308 */ /* 0x000ee20000002400 */
[----:B------:R-:W-:Y:S01]  /*1d700*/  FSEL R154, R154, -INF , P5 ;  /* 0xff8000009a9a7808 */ /* 0x000fe20002800000 */
[C---:B------:R-:W-:Y:S01]  /*1d710*/  FMUL.FTZ R134, R2.reuse, R134 ;  /* 0x0000008602867220 */ /* 0x040fe20000410000 */
[----:B----4-:R-:W-:Y:S01]  /*1d720*/  FSEL R157, R157, -INF , P2 ;  /* 0xff8000009d9d7808 */ /* 0x010fe20001000000 */
[----:B------:R-:W-:Y:S01]  /*1d730*/  FMUL.FTZ R135, R2, R135 ;  /* 0x0000008702877220 */ /* 0x000fe20000410000 */
[----:B-1----:R-:W-:Y:S01]  /*1d740*/  FSEL R158, R158, -INF , P3 ;  /* 0xff8000009e9e7808 */ /* 0x002fe20001800000 */
[C---:B------:R-:W-:Y:S01]  /*1d750*/  FMUL.FTZ R106, R2.reuse, R106 ;  /* 0x0000006a026a7220 */ /* 0x040fe20000410000 */
[C---:B------:R-:W-:Y:S01]  /*1d760*/  ISETP.GT.AND P4, PT, R93.reuse, 0x20, PT ;  /* 0x000000205d00780c */ /* 0x040fe20003f84270 */
[----:B------:R-:W1:Y:S01]  /*1d770*/  MUFU.TANH R140, R140 ;  /* 0x0000008c008c7308 */ /* 0x000e620000002400 */
[C---:B------:R-:W-:Y:S01]  /*1d780*/  ISETP.GT.AND P5, PT, R93.reuse, 0x21, PT ;  /* 0x000000215d00780c */ /* 0x040fe20003fa4270 */
[C---:B------:R-:W-:Y:S01]  /*1d790*/  FMUL.FTZ R107, R2.reuse, R107 ;  /* 0x0000006b026b7220 */ /* 0x040fe20000410000 */
[C---:B------:R-:W-:Y:S01]  /*1d7a0*/  ISETP.GT.AND P2, PT, R93.reuse, 0x28, PT ;  /* 0x000000285d00780c */ /* 0x040fe20003f44270 */
[C---:B------:R-:W-:Y:S01]  /*1d7b0*/  FMUL.FTZ R110, R2.reuse, R110 ;  /* 0x0000006e026e7220 */ /* 0x040fe20000410000 */
[----:B------:R-:W-:Y:S01]  /*1d7c0*/  ISETP.GT.AND P3, PT, R93, 0x29, PT ;  /* 0x000000295d00780c */ /* 0x000fe20003f64270 */
[----:B------:R-:W-:Y:S01]  /*1d7d0*/  FMUL.FTZ R114, R2, R114 ;  /* 0x0000007202727220 */ /* 0x000fe20000410000 */
[----:B--2---:R-:W-:Y:S01]  /*1d7e0*/  FSEL R136, R136, -INF , P4 ;  /* 0xff80000088887808 */ /* 0x004fe20002000000 */
[----:B------:R-:W2:Y:S01]  /*1d7f0*/  MUFU.TANH R141, R141 ;  /* 0x0000008d008d7308 */ /* 0x000ea20000002400 */
[----:B---3--:R-:W-:Y:S01]  /*1d800*/  FSEL R137, R137, -INF , P5 ;  /* 0xff80000089897808 */ /* 0x008fe20002800000 */
[C---:B------:R-:W-:Y:S01]  /*1d810*/  FMUL.FTZ R115, R2.reuse, R115 ;  /* 0x0000007302737220 */ /* 0x040fe20000410000 */
[C---:B------:R-:W-:Y:S01]  /*1d820*/  ISETP.GT.AND P4, PT, R93.reuse, 0x30, PT ;  /* 0x000000305d00780c */ /* 0x040fe20003f84270 */
[C---:B------:R-:W-:Y:S01]  /*1d830*/  FMUL.FTZ R118, R2.reuse, R118 ;  /* 0x0000007602767220 */ /* 0x040fe20000410000 */
[C---:B------:R-:W-:Y:S01]  /*1d840*/  ISETP.GT.AND P5, PT, R93.reuse, 0x31, PT ;  /* 0x000000315d00780c */ /* 0x040fe20003fa4270 */
[----:B------:R-:W-:Y:S01]  /*1d850*/  FMUL.FTZ R119, R2, R119 ;  /* 0x0000007702777220 */ /* 0x000fe20000410000 */
[----:B0-----:R-:W-:Y:S01]  /*1d860*/  IADD3 R92, R92, R7, RZ ;  /* 0x000000075c5c7210 */ /* 0x001fe20007ffe0ff */
[----:B------:R-:W0:Y:S01]  /*1d870*/  MUFU.TANH R144, R144 ;  /* 0x0000009000907308 */ /* 0x000e220000002400 */
[----:B-1----:R-:W-:Y:S01]  /*1d880*/  FSEL R140, R140, -INF , P2 ;  /* 0xff8000008c8c7808 */ /* 0x002fe20001000000 */
[C---:B------:R-:W-:Y:S01]  /*1d890*/  FMUL.FTZ R7, R2.reuse, R103 ;  /* 0x0000006702077220 */ /* 0x040fe20000410000 */
[----:B------:R-:W-:Y:S01]  /*1d8a0*/  ISETP.GT.AND P2, PT, R93, 0x38, PT ;  /* 0x000000385d00780c */ /* 0x000fe20003f44270 */
[C---:B------:R-:W-:Y:S01]  /*1d8b0*/  FMUL.FTZ R91, R2.reuse, R91 ;  /* 0x0000005b025b7220 */ /* 0x040fe20000410000 */
[----:B------:R-:W-:Y:S01]  /*1d8c0*/  UMOV UR51, UR50 ;  /* 0x0000003200337c82 */ /* 0x000fe20008000000 */
[C---:B------:R-:W-:Y:S01]  /*1d8d0*/  FMUL.FTZ R94, R2.reuse, R94 ;  /* 0x0000005e025e7220 */ /* 0x040fe20000410000 */
[C---:B------:R-:W-:Y:S01]  /*1d8e0*/  FMUL.FTZ R95, R2.reuse, R95 ;  /* 0x0000005f025f7220 */ /* 0x040fe20000410000 */
[----:B------:R-:W1:Y:S01]  /*1d8f0*/  MUFU.TANH R145, R145 ;  /* 0x0000009100917308 */ /* 0x000e620000002400 */
[----:B--2---:R-:W-:Y:S01]  /*1d900*/  FSEL R141, R141, -INF , P3 ;  /* 0xff8000008d8d7808 */ /* 0x004fe20001800000 */
[C---:B------:R-:W-:Y:S01]  /*1d910*/  FMUL.FTZ R98, R2.reuse, R98 ;  /* 0x0000006202627220 */ /* 0x040fe20000410000 */
[----:B------:R-:W-:Y:S01]  /*1d920*/  ISETP.GT.AND P3, PT, R93, 0x39, PT ;  /* 0x000000395d00780c */ /* 0x000fe20003f64270 */
[C---:B------:R-:W-:Y:S01]  /*1d930*/  FMUL.FTZ R99, R2.reuse, R99 ;  /* 0x0000006302637220 */ /* 0x040fe20000410000 */
[----:B------:R-:W-:-:S03]  /*1d940*/  FMUL.FTZ R102, R2, R102 ;  /* 0x0000006602667220 */ /* 0x000fc60000410000 */
[----:B------:R-:W2:Y:S01]  /*1d950*/  MUFU.TANH R148, R148 ;  /* 0x0000009400947308 */ /* 0x000ea20000002400 */
[----:B0-----:R-:W-:Y:S02]  /*1d960*/  FSEL R144, R144, -INF , P4 ;  /* 0xff80000090907808 */ /* 0x001fe40002000000 */
[----:B------:R-:W-:-:S05]  /*1d970*/  ISETP.GT.AND P4, PT, R93, 0x40, PT ;  /* 0x000000405d00780c */ /* 0x000fca0003f84270 */
[----:B------:R-:W0:Y:S01]  /*1d980*/  MUFU.TANH R149, R149 ;  /* 0x0000009500957308 */ /* 0x000e220000002400 */
[----:B-1----:R-:W-:Y:S02]  /*1d990*/  FSEL R145, R145, -INF , P5 ;  /* 0xff80000091917808 */ /* 0x002fe40002800000 */
[----:B------:R-:W-:-:S05]  /*1d9a0*/  ISETP.GT.AND P5, PT, R93, 0x41, PT ;  /* 0x000000415d00780c */ /* 0x000fca0003fa4270 */
[----:B------:R-:W1:Y:S01]  /*1d9b0*/  MUFU.TANH R120, R120 ;  /* 0x0000007800787308 */ /* 0x000e620000002400 */
[----:B--2---:R-:W-:Y:S02]  /*1d9c0*/  FSEL R148, R148, -INF , P2 ;  /* 0xff80000094947808 */ /* 0x004fe40001000000 */
[----:B------:R-:W-:-:S05]  /*1d9d0*/  ISETP.GT.AND P2, PT, R93, 0x48, PT ;  /* 0x000000485d00780c */ /* 0x000fca0003f44270 */
        /* <DEDUP_REMOVED lines=54> */
[----:B------:R2:W3:Y:S01]  /*1dd40*/  MUFU.TANH R147, R164 ;  /* 0x000000a400937308 */ /* 0x0004e20000002400 */
[----:B0-----:R-:W-:Y:S02]  /*1dd50*/  FSEL R89, R89, -INF , P5 ;  /* 0xff80000059597808 */ /* 0x001fe40002800000 */
[----:B------:R-:W-:-:S05]  /*1dd60*/  ISETP.GT.AND P5, PT, R93, 0x91, PT ;  /* 0x000000915d00780c */ /* 0x000fca0003fa4270 */
[----:B------:R-:W-:Y:S01]  /*1dd70*/  MUFU.TANH R96, R96 ;  /* 0x0000006000607308 */ /* 0x000fe20000002400 */
[----:B--2---:R-:W-:Y:S02]  /*1dd80*/  FMNMX.FTZ R164, R10, R5, !PT ;  /* 0x000000050aa47209 */ /* 0x004fe40007810000 */
[----:B-1----:R-:W-:Y:S02]  /*1dd90*/  FSEL R161, R161, -INF , P2 ;  /* 0xff800000a1a17808 */ /* 0x002fe40001000000 */
[----:B------:R-:W-:Y:S02]  /*1dda0*/  FMNMX.FTZ R164, R11, R164, !PT ;  /* 0x000000a40ba47209 */ /* 0x000fe40007810000 */
[----:B------:R-:W-:Y:S01]  /*1ddb0*/  ISETP.GT.AND P2, PT, R93, 0x98, PT ;  /* 0x000000985d00780c */ /* 0x000fe20003f44270 */
[----:B------:R-:W-:Y:S01]  /*1ddc0*/  MUFU.TANH R12, R12 ;  /* 0x0000000c000c7308 */ /* 0x000fe20000002400 */
[----:B------:R-:W-:Y:S02]  /*1ddd0*/  FMNMX.FTZ R163, R15, R164, !PT ;  /* 0x000000a40fa37209 */ /* 0x000fe40007810000 */
[----:B---3--:R-:W-:-:S02]  /*1dde0*/  FSEL R147, R147, -INF , P3 ;  /* 0xff80000093937808 */ /* 0x008fc40001800000 */
[----:B------:R-:W-:Y:S01]  /*1ddf0*/  FMNMX.FTZ R164, R20, R163, !PT ;  /* 0x000000a314a47209 */ /* 0x000fe20007810000 */
[C---:B------:R-:W-:Y:S01]  /*1de00*/  FMUL.FTZ R163, R2.reuse, R100 ;  /* 0x0000006402a37220 */ /* 0x040fe20000410000 */
[----:B------:R-:W-:Y:S01]  /*1de10*/  ISETP.GT.AND P3, PT, R93, 0x99, PT ;  /* 0x000000995d00780c */ /* 0x000fe20003f64270 */
[C---:B------:R-:W-:Y:S01]  /*1de20*/  FMUL.FTZ R93, R2.reuse, R150 ;  /* 0x00000096025d7220 */ /* 0x040fe20000410000 */
[----:B------:R-:W-:Y:S01]  /*1de30*/  FMUL.FTZ R150, R2, R151 ;  /* 0x0000009702967220 */ /* 0x000fe20000410000 */
[----:B------:R-:W-:Y:S01]  /*1de40*/  FMNMX.FTZ R151, R153, R164, !PT ;  /* 0x000000a499977209 */ /* 0x000fe20007810000 */
[----:B------:R-:W-:Y:S03]  /*1de50*/  MUFU.TANH R13, R13 ;  /* 0x0000000d000d7308 */ /* 0x000fe60000002400 */
[----:B------:R-:W-:-:S04]  /*1de60*/  FMNMX.FTZ R164, R154, R151, !PT ;  /* 0x000000979aa47209 */ /* 0x000fc80007810000 */
[----:B------:R-:W-:Y:S01]  /*1de70*/  FMNMX.FTZ R151, R157, R164, !PT ;  /* 0x000000a49d977209 */ /* 0x000fe20007810000 */
[----:B------:R-:W0:Y:S03]  /*1de80*/  MUFU.TANH R163, R163 ;  /* 0x000000a300a37308 */ /* 0x000e260000002400 */
[----:B------:R-:W-:-:S04]  /*1de90*/  FMNMX.FTZ R151, R158, R151, !PT ;  /* 0x000000979e977209 */ /* 0x000fc80007810000 */
[----:B------:R-:W-:Y:S01]  /*1dea0*/  FMNMX.FTZ R164, R136, R151, !PT ;  /* 0x0000009788a47209 */ /* 0x000fe20007810000 */
[----:B------:R-:W1:Y:S03]  /*1deb0*/  MUFU.TANH R21, R21 ;  /* 0x0000001500157308 */ /* 0x000e660000002400 */
[----:B------:R-:W-:-:S04]  /*1dec0*/  FMNMX.FTZ R151, R137, R164, !PT ;  /* 0x000000a489977209 */ /* 0x000fc80007810000 */
[----:B------:R-:W-:Y:S01]  /*1ded0*/  FMNMX.FTZ R164, R140, R151, !PT ;  /* 0x000000978ca47209 */ /* 0x000fe20007810000 */
[----:B------:R-:W-:Y:S03]  /*1dee0*/  MUFU.TANH R155, R155 ;  /* 0x0000009b009b7308 */ /* 0x000fe60000002400 */
        /* <DEDUP_REMOVED lines=24> */
[----:B------:R-:W-:Y:S01]  /*1e070*/  FMNMX.FTZ R151, R109, R164, !PT ;  /* 0x000000a46d977209 */ /* 0x000fe20007810000 */
[----:B------:R-:W-:-:S03]  /*1e080*/  FMUL.FTZ R164, R2, R97 ;  /* 0x0000006102a47220 */ /* 0x000fc60000410000 */
[----:B------:R-:W-:Y:S01]  /*1e090*/  FMNMX.FTZ R166, R112, R151, !PT ;  /* 0x0000009770a67209 */ /* 0x000fe20007810000 */
[----:B------:R-:W-:Y:S01]  /*1e0a0*/  FMUL.FTZ R151, R2, R101 ;  /* 0x0000006502977220 */ /* 0x000fe20000410000 */
[----:B0-----:R-:W-:Y:S01]  /*1e0b0*/  FSEL R101, R163, -INF , P2 ;  /* 0xff800000a3657808 */ /* 0x001fe20001000000 */
[----:B------:R-:W0:Y:S01]  /*1e0c0*/  MUFU.TANH R164, R164 ;  /* 0x000000a400a47308 */ /* 0x000e220000002400 */
[----:B------:R-:W-:Y:S02]  /*1e0d0*/  FMNMX.FTZ R97, R113, R166, !PT ;  /* 0x000000a671617209 */ /* 0x000fe40007810000 */
[----:B------:R-:W-:Y:S02]  /*1e0e0*/  ISETP.GT.AND P2, PT, R92, 0x9, PT ;  /* 0x000000095c00780c */ /* 0x000fe40003f44270 */
[----:B------:R-:W-:-:S03]  /*1e0f0*/  FMNMX.FTZ R166, R116, R97, !PT ;  /* 0x0000006174a67209 */ /* 0x000fc60007810000 */
[----:B------:R-:W2:Y:S01]  /*1e100*/  MUFU.TANH R151, R151 ;  /* 0x0000009700977308 */ /* 0x000ea20000002400 */
[----:B------:R-:W-:-:S04]  /*1e110*/  FMNMX.FTZ R97, R117, R166, !PT ;  /* 0x000000a675617209 */ /* 0x000fc80007810000 */
[----:B------:R-:W-:Y:S02]  /*1e120*/  FMNMX.FTZ R100, R88, R97, !PT ;  /* 0x0000006158647209 */ /* 0x000fe40007810000 */
[----:B------:R-:W-:Y:S01]  /*1e130*/  FSEL R97, R96, -INF , P4 ;  /* 0xff80000060617808 */ /* 0x000fe20002000000 */
[----:B------:R-:W3:Y:S01]  /*1e140*/  MUFU.TANH R150, R150 ;  /* 0x0000009600967308 */ /* 0x000ee20000002400 */
[----:B------:R-:W-:Y:S02]  /*1e150*/  FMNMX.FTZ R100, R89, R100, !PT ;  /* 0x0000006459647209 */ /* 0x000fe40007810000 */
[----:B------:R-:W-:Y:S02]  /*1e160*/  ISETP.GT.AND P4, PT, R92, 0x8, PT ;  /* 0x000000085c00780c */ /* 0x000fe40003f84270 */
[----:B------:R-:W-:Y:S02]  /*1e170*/  FMNMX.FTZ R100, R161, R100, !PT ;  /* 0x00000064a1647209 */ /* 0x000fe40007810000 */
[----:B-1----:R-:W-:Y:S01]  /*1e180*/  FSEL R21, R21, -INF , P4 ;  /* 0xff80000015157808 */ /* 0x002fe20002000000 */
[----:B------:R-:W1:Y:S01]  /*1e190*/  MUFU.TANH R152, R152 ;  /* 0x0000009800987308 */ /* 0x000e620000002400 */
[----:B------:R-:W-:-:S02]  /*1e1a0*/  FMNMX.FTZ R166, R147, R100, !PT ;  /* 0x0000006493a67209 */ /* 0x000fc40007810000 */
[----:B0-----:R-:W-:Y:S02]  /*1e1b0*/  FSEL R100, R164, -INF , P5 ;  /* 0xff800000a4647808 */ /* 0x001fe40002800000 */
[----:B------:R-:W-:Y:S02]  /*1e1c0*/  FMNMX.FTZ R111, R97, R166, !PT ;  /* 0x000000a6616f7209 */ /* 0x000fe40007810000 */
[----:B------:R-:W-:Y:S01]  /*1e1d0*/  ISETP.GT.AND P5, PT, R92, RZ, PT ;  /* 0x000000ff5c00720c */ /* 0x000fe20003fa4270 */
[----:B------:R-:W0:Y:S01]  /*1e1e0*/  MUFU.TANH R122, R122 ;  /* 0x0000007a007a7308 */ /* 0x000e220000002400 */
[----:B------:R-:W-:Y:S02]  /*1e1f0*/  FMNMX.FTZ R164, R100, R111, !PT ;  /* 0x0000006f64a47209 */ /* 0x000fe40007810000 */
[----:B--2---:R-:W-:Y:S01]  /*1e200*/  FSEL R111, R151, -INF , P3 ;  /* 0xff800000976f7808 */ /* 0x004fe20001800000 */
[----:B------:R-:W-:Y:S01]  /*1e210*/  FMUL.FTZ R151, R2, R90 ;  /* 0x0000005a02977220 */ /* 0x000fe20000410000 */
[----:B------:R-:W-:-:S02]  /*1e220*/  FMNMX.FTZ R164, R101, R164, !PT ;  /* 0x000000a465a47209 */ /* 0x000fc40007810000 */
[----:B------:R-:W-:Y:S01]  /*1e230*/  FSEL R103, R12, -INF , P5 ;  /* 0xff8000000c677808 */ /* 0x000fe20002800000 */
[----:B------:R-:W2:Y:S01]  /*1e240*/  MUFU.TANH R123, R123 ;  /* 0x0000007b007b7308 */ /* 0x000ea20000002400 */
[----:B------:R-:W-:Y:S02]  /*1e250*/  FMNMX.FTZ R164, R111, R164, !PT ;  /* 0x000000a46fa47209 */ /* 0x000fe40007810000 */
[C---:B------:R-:W-:Y:S02]  /*1e260*/  ISETP.GT.AND P3, PT, R92.reuse, 0x1, PT ;  /* 0x000000015c00780c */ /* 0x040fe40003f64270 */
[----:B------:R-:W-:Y:S01]  /*1e270*/  ISETP.GT.AND P5, PT, R92, 0x10, PT ;  /* 0x000000105c00780c */ /* 0x000fe20003fa4270 */
[----:B------:R-:W4:Y:S01]  /*1e280*/  SHFL.BFLY PT, R163, R164, 0x2, 0x1f ;  /* 0x0c401f00a4a37f89 */ /* 0x000f2200000e0000 */
[----:B------:R-:W-:Y:S01]  /*1e290*/  FSEL R13, R13, -INF , P3 ;  /* 0xff8000000d0d7808 */ /* 0x000fe20001800000 */
[----:B------:R-:W5:Y:S01]  /*1e2a0*/  MUFU.TANH R126, R126 ;  /* 0x0000007e007e7308 */ /* 0x000f620000002400 */
[----:B------:R-:W-:-:S02]  /*1e2b0*/  FSEL R155, R155, -INF , P5 ;  /* 0xff8000009b9b7808 */ /* 0x000fc40002800000 */
[C---:B------:R-:W-:Y:S02]  /*1e2c0*/  ISETP.GT.AND P3, PT, R92.reuse, 0x11, PT ;  /* 0x000000115c00780c */ /* 0x040fe40003f64270 */
[C---:B------:R-:W-:Y:S02]  /*1e2d0*/  ISETP.GT.AND P4, PT, R92.reuse, 0x18, PT ;  /* 0x000000185c00780c */ /* 0x040fe40003f84270 */
[----:B------:R-:W-:Y:S01]  /*1e2e0*/  ISETP.GT.AND P5, PT, R92, 0x20, PT ;  /* 0x000000205c00780c */ /* 0x000fe20003fa4270 */
[----:B------:R-:W5:Y:S01]  /*1e2f0*/  MUFU.TANH R160, R160 ;  /* 0x000000a000a07308 */ /* 0x000f620000002400 */
[----:B------:R-:W-:Y:S02]  /*1e300*/  FSEL R156, R156, -INF , P3 ;  /* 0xff8000009c9c7808 */ /* 0x000fe40001800000 */
[----:B------:R-:W-:Y:S02]  /*1e310*/  FSEL R159, R159, -INF , P4 ;  /* 0xff8000009f9f7808 */ /* 0x000fe40002000000 */
[----:B------:R-:W-:-:S02]  /*1e320*/  FSEL R138, R138, -INF , P5 ;  /* 0xff8000008a8a7808 */ /* 0x000fc40002800000 */
[C---:B------:R-:W-:Y:S01]  /*1e330*/  ISETP.GT.AND P3, PT, R92.reuse, 0x21, PT ;  /* 0x000000215c00780c */ /* 0x040fe20003f64270 */
[----:B------:R-:W5:Y:S01]  /*1e340*/  MUFU.TANH R127, R127 ;  /* 0x0000007f007f7308 */ /* 0x000f620000002400 */
[C---:B------:R-:W-:Y:S02]  /*1e350*/  ISETP.GT.AND P4, PT, R92.reuse, 0x28, PT ;  /* 0x000000285c00780c */ /* 0x040fe40003f84270 */
[----:B------:R-:W-:Y:S02]  /*1e360*/  ISETP.GT.AND P5, PT, R92, 0x30, PT ;  /* 0x000000305c00780c */ /* 0x000fe40003fa4270 */
[----:B------:R-:W-:Y:S02]  /*1e370*/  FSEL R139, R139, -INF , P3 ;  /* 0xff8000008b8b7808 */ /* 0x000fe40001800000 */
[----:B----4-:R-:W-:Y:S01]  /*1e380*/  FMNMX.FTZ R163, R164, R163, !PT ;  /* 0x000000a3a4a37209 */ /* 0x010fe20007810000 */
[----:B------:R-:W4:Y:S01]  /*1e390*/  MUFU.TANH R130, R130 ;  /* 0x0000008200827308 */ /* 0x000f220000002400 */
[----:B------:R-:W-:-:S02]  /*1e3a0*/  FSEL R142, R142, -INF , P4 ;  /* 0xff8000008e8e7808 */ /* 0x000fc40002000000 */
[----:B------:R-:W-:Y:S01]  /*1e3b0*/  FSEL R146, R146, -INF , P5 ;  /* 0xff80000092927808 */ /* 0x000fe20002800000 */
[----:B------:R-:W4:Y:S01]  /*1e3c0*/  SHFL.BFLY PT, R90, R163, 0x1, 0x1f ;  /* 0x0c201f00a35a7f89 */ /* 0x000f2200000e0000 */
[C---:B------:R-:W-:Y:S02]  /*1e3d0*/  ISETP.GT.AND P3, PT, R92.reuse, 0x31, PT ;  /* 0x000000315c00780c */ /* 0x040fe40003f64270 */
[C---:B------:R-:W-:Y:S01]  /*1e3e0*/  ISETP.GT.AND P4, PT, R92.reuse, 0x38, PT ;  /* 0x000000385c00780c */ /* 0x040fe20003f84270 */
[----:B------:R-:W4:Y:S01]  /*1e3f0*/  MUFU.TANH R131, R131 ;  /* 0x0000008300837308 */ /* 0x000f220000002400 */
[----:B------:R-:W-:Y:S02]  /*1e400*/  ISETP.GT.AND P5, PT, R92, 0x39, PT ;  /* 0x000000395c00780c */ /* 0x000fe40003fa4270 */
[----:B------:R-:W-:Y:S02]  /*1e410*/  FSEL R162, R162, -INF , P3 ;  /* 0xff800000a2a27808 */ /* 0x000fe40001800000 */
[----:B------:R-:W-:-:S02]  /*1e420*/  FSEL R93, R93, -INF , P4 ;  /* 0xff8000005d5d7808 */ /* 0x000fc40002000000 */
[----:B---3--:R-:W-:Y:S01]  /*1e430*/  FSEL R150, R150, -INF , P5 ;  /* 0xff80000096967808 */ /* 0x008fe20002800000 */
[----:B------:R-:W3:Y:S01]  /*1e440*/  MUFU.TANH R143, R143 ;  /* 0x0000008f008f7308 */ /* 0x000ee20000002400 */
[C---:B------:R-:W-:Y:S02]  /*1e450*/  ISETP.GT.AND P3, PT, R92.reuse, 0x40, PT ;  /* 0x000000405c00780c */ /* 0x040fe40003f64270 */
[C---:B------:R-:W-:Y:S02]  /*1e460*/  ISETP.GT.AND P4, PT, R92.reuse, 0x41, PT ;  /* 0x000000415c00780c */ /* 0x040fe40003f84270 */
[----:B------:R-:W-:Y:S02]  /*1e470*/  ISETP.GT.AND P5, PT, R92, 0x48, PT ;  /* 0x000000485c00780c */ /* 0x000fe40003fa4270 */
[----:B-1----:R-:W-:Y:S01]  /*1e480*/  FSEL R152, R152, -INF , P2 ;  /* 0xff80000098987808 */ /* 0x002fe20001000000 */
[----:B------:R-:W1:Y:S01]  /*1e490*/  MUFU.TANH R134, R134 ;  /* 0x0000008600867308 */ /* 0x000e620000002400 */
[----:B------:R-:W-:-:S02]  /*1e4a0*/  ISETP.GT.AND P2, PT, R92, 0x19, PT ;  /* 0x000000195c00780c */ /* 0x000fc40003f44270 */
[----:B0-----:R-:W-:Y:S02]  /*1e4b0*/  FSEL R122, R122, -INF , P3 ;  /* 0xff8000007a7a7808 */ /* 0x001fe40001800000 */
[----:B--2---:R-:W-:Y:S02]  /*1e4c0*/  FSEL R123, R123, -INF , P4 ;  /* 0xff8000007b7b7808 */ /* 0x004fe40002000000 */
[----:B-----5:R-:W-:Y:S01]  /*1e4d0*/  FSEL R126, R126, -INF , P5 ;  /* 0xff8000007e7e7808 */ /* 0x020fe20002800000 */
[----:B------:R-:W0:Y:S01]  /*1e4e0*/  MUFU.TANH R135, R135 ;  /* 0x0000008700877308 */ /* 0x000e220000002400 */
[C---:B------:R-:W-:Y:S02]  /*1e4f0*/  ISETP.GT.AND P3, PT, R92.reuse, 0x49, PT ;  /* 0x000000495c00780c */ /* 0x040fe40003f64270 */
[C---:B------:R-:W-:Y:S02]  /*1e500*/  ISETP.GT.AND P4, PT, R92.reuse, 0x50, PT ;  /* 0x000000505c00780c */ /* 0x040fe40003f84270 */
[----:B------:R-:W-:-:S02]  /*1e510*/  ISETP.GT.AND P5, PT, R92, 0x51, PT ;  /* 0x000000515c00780c */ /* 0x000fc40003fa4270 */
[----:B----4-:R-:W-:Y:S01]  /*1e520*/  FMNMX.FTZ R90, R163, R90, !PT ;  /* 0x0000005aa35a7209 */ /* 0x010fe20007810000 */
[----:B------:R-:W2:Y:S01]  /*1e530*/  MUFU.TANH R106, R106 ;  /* 0x0000006a006a7308 */ /* 0x000ea20000002400 */
[----:B------:R-:W-:Y:S01]  /*1e540*/  FSEL R160, R160, -INF , P2 ;  /* 0xff800000a0a07808 */ /* 0x000fe20001000000 */
[----:B------:R-:W-:Y:S01]  /*1e550*/  IMAD.U32 R163, RZ, RZ, UR51 ;  /* 0x00000033ffa37e24 */ /* 0x000fe2000f8e00ff */
[----:B------:R-:W-:Y:S02]  /*1e560*/  ISETP.GT.AND P2, PT, R92, 0x29, PT ;  /* 0x000000295c00780c */ /* 0x000fe40003f44270 */
[----:B------:R-:W-:Y:S01]  /*1e570*/  FSEL R127, R127, -INF , P3 ;  /* 0xff8000007f7f7808 */ /* 0x000fe20001800000 */
[----:B------:R-:W-:-:S01]  /*1e580*/  FFMA.FTZ R12, R90, R163, -8 ;  /* 0xc10000005a0c7423 */ /* 0x000fc200000100a3 */
[----:B------:R-:W-:Y:S01]  /*1e590*/  FSEL R130, R130, -INF , P4 ;  /* 0xff80000082827808 */ /* 0x000fe20002000000 */
[----:B------:R-:W4:Y:S01]  /*1e5a0*/  MUFU.TANH R107, R107 ;  /* 0x0000006b006b7308 */ /* 0x000f220000002400 */
[----:B------:R-:W-:-:S02]  /*1e5b0*/  FSEL R131, R131, -INF , P5 ;  /* 0xff80000083837808 */ /* 0x000fc40002800000 */
[C---:B------:R-:W-:Y:S02]  /*1e5c0*/  ISETP.GT.AND P3, PT, R92.reuse, 0x58, PT ;  /* 0x000000585c00780c */ /* 0x040fe40003f64270 */
[C---:B------:R-:W-:Y:S02]  /*1e5d0*/  ISETP.GT.AND P4, PT, R92.reuse, 0x59, PT ;  /* 0x000000595c00780c */ /* 0x040fe40003f84270 */
[----:B------:R-:W-:Y:S01]  /*1e5e0*/  ISETP.GT.AND P5, PT, R92, 0x60, PT ;  /* 0x000000605c00780c */ /* 0x000fe20003fa4270 */
[----:B------:R-:W5:Y:S01]  /*1e5f0*/  MUFU.TANH R110, R110 ;  /* 0x0000006e006e7308 */ /* 0x000f620000002400 */
[----:B---3--:R-:W-:Y:S02]  /*1e600*/  FSEL R143, R143, -INF , P2 ;  /* 0xff8000008f8f7808 */ /* 0x008fe40001000000 */
[----:B------:R-:W-:Y:S02]  /*1e610*/  FSETP.NEU.FTZ.AND P2, PT, R90, -INF , PT ;  /* 0xff8000005a00780b */ /* 0x000fe40003f5d000 */
[----:B-1----:R-:W-:-:S02]  /*1e620*/  FSEL R134, R134, -INF , P3 ;  /* 0xff80000086867808 */ /* 0x002fc40001800000 */
[----:B0-----:R-:W-:Y:S01]  /*1e630*/  FSEL R135, R135, -INF , P4 ;  /* 0xff80000087877808 */ /* 0x001fe20002000000 */
[----:B------:R0:W1:Y:S01]  /*1e640*/  MUFU.TANH R96, R165 ;  /* 0x000000a500607308 */ /* 0x0000620000002400 */
[----:B--2---:R-:W-:Y:S02]  /*1e650*/  FSEL R106, R106, -INF , P5 ;  /* 0xff8000006a6a7808 */ /* 0x004fe40002800000 */
[C---:B------:R-:W-:Y:S02]  /*1e660*/  ISETP.GT.AND P3, PT, R92.reuse, 0x61, PT ;  /* 0x000000615c00780c */ /* 0x040fe40003f64270 */
[C---:B------:R-:W-:Y:S02]  /*1e670*/  ISETP.GT.AND P4, PT, R92.reuse, 0x68, PT ;  /* 0x000000685c00780c */ /* 0x040fe40003f84270 */
[----:B------:R-:W-:Y:S01]  /*1e680*/  ISETP.GT.AND P5, PT, R92, 0x69, PT ;  /* 0x000000695c00780c */ /* 0x000fe20003fa4270 */
[----:B------:R-:W2:Y:S01]  /*1e690*/  MUFU.TANH R114, R114 ;  /* 0x0000007200727308 */ /* 0x000ea20000002400 */
[----:B------:R-:W-:Y:S01]  /*1e6a0*/  FSEL R12, R12, RZ, P2 ;  /* 0x000000ff0c0c7208 */ /* 0x000fe20001000000 */
[----:B0-----:R-:W-:Y:S01]  /*1e6b0*/  IMAD.U32 R165, RZ, RZ, UR38 ;  /* 0x00000026ffa57e24 */ /* 0x001fe2000f8e00ff */
[----:B----4-:R-:W-:-:S02]  /*1e6c0*/  FSEL R107, R107, -INF , P3 ;  /* 0xff8000006b6b7808 */ /* 0x010fc40001800000 */
[----:B-----5:R-:W-:Y:S01]  /*1e6d0*/  FSEL R110, R110, -INF , P4 ;  /* 0xff8000006e6e7808 */ /* 0x020fe20002000000 */
[----:B------:R-:W-:-:S01]  /*1e6e0*/  FFMA.FTZ R163, R153, UR51, -R12 ;  /* 0x0000003399a37c23 */ /* 0x000fc2000801080c */
[----:B------:R-:W-:Y:S01]  /*1e6f0*/  ISETP.GT.AND P3, PT, R92, 0x70, PT ;  /* 0x000000705c00780c */ /* 0x000fe20003f64270 */
[----:B------:R-:W0:Y:S01]  /*1e700*/  MUFU.TANH R115, R115 ;  /* 0x0000007300737308 */ /* 0x000e220000002400 */
[----:B-1----:R-:W-:Y:S01]  /*1e710*/  FSEL R96, R96, -INF , P5 ;  /* 0xff80000060607808 */ /* 0x002fe20002800000 */
[--C-:B------:R-:W-:Y:S01]  /*1e720*/  FFMA.FTZ R164, R157, UR51, -R12.reuse ;  /* 0x000000339da47c23 */ /* 0x100fe2000801080c */
[----:B------:R-:W-:Y:S01]  /*1e730*/  ISETP.GT.AND P4, PT, R92, 0x71, PT ;  /* 0x000000715c00780c */ /* 0x000fe20003f84270 */
[--C-:B------:R-:W-:Y:S01]  /*1e740*/  FFMA.FTZ R10, R10, UR51, -R12.reuse ;  /* 0x000000330a0a7c23 */ /* 0x100fe2000801080c */
[----:B------:R-:W-:Y:S01]  /*1e750*/  ISETP.GT.AND P5, PT, R92, 0x78, PT ;  /* 0x000000785c00780c */ /* 0x000fe20003fa4270 */
[--C-:B------:R-:W-:Y:S01]  /*1e760*/  FFMA.FTZ R11, R11, UR51, -R12.reuse ;  /* 0x000000330b0b7c23 */ /* 0x100fe2000801080c */
[----:B------:R-:W-:-:S01]  /*1e770*/  FFMA.FTZ R15, R15, UR51, -R12 ;  /* 0x000000330f0f7c23 */ /* 0x000fc2000801080c */
[----:B------:R-:W1:Y:S01]  /*1e780*/  MUFU.TANH R118, R118 ;  /* 0x0000007600767308 */ /* 0x000e620000002400 */
[----:B--2---:R-:W-:Y:S01]  /*1e790*/  FSEL R114, R114, -INF , P3 ;  /* 0xff80000072727808 */ /* 0x004fe20001800000 */
[--C-:B------:R-:W-:Y:S01]  /*1e7a0*/  FFMA.FTZ R20, R20, UR51, -R12.reuse ;  /* 0x0000003314147c23 */ /* 0x100fe2000801080c */
[----:B------:R-:W-:Y:S01]  /*1e7b0*/  ISETP.GT.AND P3, PT, R92, 0x79, PT ;  /* 0x000000795c00780c */ /* 0x000fe20003f64270 */
[--C-:B------:R-:W-:Y:S01]  /*1e7c0*/  FFMA.FTZ R154, R154, UR51, -R12.reuse ;  /* 0x000000339a9a7c23 */ /* 0x100fe2000801080c */
[----:B------:R-:W-:-:S01]  /*1e7d0*/  FFMA.FTZ R136, R136, UR51, -R12 ;  /* 0x0000003388887c23 */ /* 0x000fc2000801080c */
[--C-:B------:R-:W-:Y:S01]  /*1e7e0*/  FFMA.FTZ R137, R137, UR51, -R12.reuse ;  /* 0x0000003389897c23 */ /* 0x100fe2000801080c */
[----:B------:R-:W-:-:S01]  /*1e7f0*/  FFMA.FTZ R140, R140, UR51, -R12 ;  /* 0x000000338c8c7c23 */ /* 0x000fc2000801080c */
[----:B------:R-:W2:Y:S01]  /*1e800*/  MUFU.TANH R119, R119 ;  /* 0x0000007700777308 */ /* 0x000ea20000002400 */
[----:B0-----:R-:W-:Y:S01]  /*1e810*/  FSEL R153, R115, -INF , P4 ;  /* 0xff80000073997808 */ /* 0x001fe20002000000 */
[--C-:B------:R-:W-:Y:S01]  /*1e820*/  FFMA.FTZ R141, R141, UR51, -R12.reuse ;  /* 0x000000338d8d7c23 */ /* 0x100fe2000801080c */
[----:B------:R-:W-:Y:S01]  /*1e830*/  ISETP.GT.AND P4, PT, R92, 0x80, PT ;  /* 0x000000805c00780c */ /* 0x000fe20003f84270 */
[--C-:B------:R-:W-:Y:S01]  /*1e840*/  FFMA.FTZ R144, R144, UR51, -R12.reuse ;  /* 0x0000003390907c23 */ /* 0x100fe2000801080c */
[----:B------:R-:W-:-:S01]  /*1e850*/  FFMA.FTZ R145, R145, UR51, -R12 ;  /* 0x0000003391917c23 */ /* 0x000fc2000801080c */
[--C-:B------:R-:W-:Y:S01]  /*1e860*/  FFMA.FTZ R148, R148, UR51, -R12.reuse ;  /* 0x0000003394947c23 */ /* 0x100fe2000801080c */
[----:B------:R-:W-:-:S01]  /*1e870*/  FFMA.FTZ R149, R149, UR51, -R12 ;  /* 0x0000003395957c23 */ /* 0x000fc2000801080c */
[----:B------:R-:W0:Y:S01]  /*1e880*/  MUFU.TANH R151, R151 ;  /* 0x0000009700977308 */ /* 0x000e220000002400 */
[----:B-1----:R-:W-:Y:S01]  /*1e890*/  FSEL R118, R118, -INF , P5 ;  /* 0xff80000076767808 */ /* 0x002fe20002800000 */
[--C-:B------:R-:W-:Y:S01]  /*1e8a0*/  FFMA.FTZ R120, R120, UR51, -R12.reuse ;  /* 0x0000003378787c23 */ /* 0x100fe2000801080c */
[----:B------:R-:W-:Y:S01]  /*1e8b0*/  ISETP.GT.AND P5, PT, R92, 0x81, PT ;  /* 0x000000815c00780c */ /* 0x000fe20003fa4270 */
[--C-:B------:R-:W-:Y:S01]  /*1e8c0*/  FFMA.FTZ R121, R121, UR51, -R12.reuse ;  /* 0x0000003379797c23 */ /* 0x100fe2000801080c */
[----:B------:R-:W-:-:S01]  /*1e8d0*/  FFMA.FTZ R124, R124, UR51, -R12 ;  /* 0x000000337c7c7c23 */ /* 0x000fc2000801080c */
        /* <DEDUP_REMOVED lines=28> */
[----:B------:R-:W-:Y:S01]  /*1eaa0*/  FFMA.FTZ R101, R101, UR51, -R12 ;  /* 0x0000003365657c23 */ /* 0x000fe2000801080c */
[----:B------:R-:W-:-:S02]  /*1eab0*/  ISETP.GT.AND P3, PT, R92, 0x91, PT ;  /* 0x000000915c00780c */ /* 0x000fc40003f64270 */
[----:B------:R-:W-:-:S03]  /*1eac0*/  FSEL R166, R90, RZ, P2 ;  /* 0x000000ff5aa67208 */ /* 0x000fc60001000000 */
[----:B------:R2:W-:Y:S01]  /*1ead0*/  MUFU.EX2 R115, R163 ;  /* 0x000000a300737308 */ /* 0x0005e20000000800 */
[----:B0-----:R-:W-:Y:S01]  /*1eae0*/  FSEL R157, R95, -INF , P4 ;  /* 0xff8000005f9d7808 */ /* 0x001fe20002000000 */
[----:B------:R-:W-:Y:S01]  /*1eaf0*/  FADD.FTZ R166, -R166, R5 ;  /* 0x00000005a6a67221 */ /* 0x000fe20000010100 */
[----:B------:R-:W-:-:S05]  /*1eb00*/  ISETP.GT.AND P4, PT, R92, 0x98, PT ;  /* 0x000000985c00780c */ /* 0x000fca0003f84270 */
[----:B------:R-:W0:Y:S01]  /*1eb10*/  MUFU.TANH R99, R99 ;  /* 0x0000006300637308 */ /* 0x000e220000002400 */
[----:B-1----:R-:W-:Y:S02]  /*1eb20*/  FSEL R98, R98, -INF , P5 ;  /* 0xff80000062627808 */ /* 0x002fe40002800000 */
[----:B------:R-:W-:Y:S01]  /*1eb30*/  ISETP.GT.AND P5, PT, R92, 0x99, PT ;  /* 0x000000995c00780c */ /* 0x000fe20003fa4270 */
[----:B------:R-:W-:-:S01]  /*1eb40*/  FFMA.FTZ R92, R158, UR51, -R12 ;  /* 0x000000339e5c7c23 */ /* 0x000fc2000801080c */
[----:B------:R-:W-:-:S03]  /*1eb50*/  FMNMX.FTZ R158, R103, R4, !PT ;  /* 0x00000004679e7209 */ /* 0x000fc60007810000 */
[----:B------:R-:W1:Y:S01]  /*1eb60*/  MUFU.TANH R102, R102 ;  /* 0x0000006600667308 */ /* 0x000e620000002400 */
[----:B------:R-:W-:-:S04]  /*1eb70*/  FMNMX.FTZ R158, R13, R158, !PT ;  /* 0x0000009e0d9e7209 */ /* 0x000fc80007810000 */
[----:B--2---:R-:W-:-:S03]  /*1eb80*/  FMNMX.FTZ R163, R21, R158, !PT ;  /* 0x0000009e15a37209 */ /* 0x004fc60007810000 */
[----:B------:R-:W2:Y:S01]  /*1eb90*/  MUFU.TANH R7, R7 ;  /* 0x0000000700077308 */ /* 0x000ea20000002400 */
[----:B------:R-:W-:Y:S02]  /*1eba0*/  FMNMX.FTZ R158, R152, R163, !PT ;  /* 0x000000a3989e7209 */ /* 0x000fe40007810000 */
[----:B0-----:R-:W-:Y:S02]  /*1ebb0*/  FSEL R99, R99, -INF , P3 ;  /* 0xff80000063637808 */ /* 0x001fe40001800000 */
[----:B------:R-:W-:-:S03]  /*1ebc0*/  FMNMX.FTZ R163, R155, R158, !PT ;  /* 0x0000009e9ba37209 */ /* 0x000fc60007810000 */
[----:B------:R0:W-:Y:S01]  /*1ebd0*/  MUFU.EX2 R95, R164 ;  /* 0x000000a4005f7308 */ /* 0x0001e20000000800 */
[----:B------:R-:W-:Y:S02]  /*1ebe0*/  FMNMX.FTZ R158, R156, R163, !PT ;  /* 0x000000a39c9e7209 */ /* 0x000fe40007810000 */
[----:B-1----:R-:W-:Y:S02]  /*1ebf0*/  FSEL R102, R102, -INF , P4 ;  /* 0xff80000066667808 */ /* 0x002fe40002000000 */
[----:B------:R-:W-:-:S03]  /*1ec00*/  FMNMX.FTZ R163, R159, R158, !PT ;  /* 0x0000009e9fa37209 */ /* 0x000fc60007810000 */
[----:B------:R-:W-:Y:S01]  /*1ec10*/  MUFU.EX2 R10, R10 ;  /* 0x0000000a000a7308 */ /* 0x000fe20000000800 */
[----:B------:R-:W-:Y:S02]  /*1ec20*/  FMNMX.FTZ R163, R160, R163, !PT ;  /* 0x000000a3a0a37209 */ /* 0x000fe40007810000 */
[----:B--2---:R-:W-:Y:S02]  /*1ec30*/  FSEL R7, R7, -INF , P5 ;  /* 0xff80000007077808 */ /* 0x004fe40002800000 */
        /* <DEDUP_REMOVED lines=47> */
[----:B------:R-:W-:-:S05]  /*1ef30*/  FMNMX.FTZ R158, R7, R158, !PT ;  /* 0x0000009e079e7209 */ /* 0x000fca0007810000 */
[----:B------:R-:W1:Y:S02]  /*1ef40*/  SHFL.BFLY PT, R163, R158, 0x2, 0x1f ;  /* 0x0c401f009ea37f89 */ /* 0x000e6400000e0000 */
[----:B------:R-:W-:Y:S08]  /*1ef50*/  MUFU.EX2 R125, R125 ;  /* 0x0000007d007d7308 */ /* 0x000ff00000000800 */
[----:B------:R-:W-:Y:S08]  /*1ef60*/  MUFU.EX2 R128, R128 ;  /* 0x0000008000807308 */ /* 0x000ff00000000800 */
[----:B------:R-:W-:Y:S01]  /*1ef70*/  MUFU.EX2 R129, R129 ;  /* 0x0000008100817308 */ /* 0x000fe20000000800 */
[----:B-1----:R-:W-:Y:S01]  /*1ef80*/  FMNMX.FTZ R163, R158, R163, !PT ;  /* 0x000000a39ea37209 */ /* 0x002fe20007810000 */
[--C-:B------:R-:W-:Y:S01]  /*1ef90*/  FFMA.FTZ R158, R161, UR51, -R12.reuse ;  /* 0x00000033a19e7c23 */ /* 0x100fe2000801080c */
[----:B------:R-:W-:-:S01]  /*1efa0*/  FFMA.FTZ R161, R97, UR51, -R12 ;  /* 0x0000003361a17c23 */ /* 0x000fc2000801080c */
[----:B------:R-:W-:-:S04]  /*1efb0*/  FFMA.FTZ R12, R111, UR51, -R12 ;  /* 0x000000336f0c7c23 */ /* 0x000fc8000801080c */
[----:B------:R-:W-:Y:S01]  /*1efc0*/  MUFU.EX2 R132, R132 ;  /* 0x0000008400847308 */ /* 0x000fe20000000800 */
[----:B0-----:R-:W0:Y:S07]  /*1efd0*/  SHFL.BFLY PT, R164, R163, 0x1, 0x1f ;  /* 0x0c201f00a3a47f89 */ /* 0x001e2e00000e0000 */
[----:B------:R-:W-:Y:S08]  /*1efe0*/  MUFU.EX2 R133, R133 ;  /* 0x0000008500857308 */ /* 0x000ff00000000800 */
[----:B------:R-:W-:Y:S08]  /*1eff0*/  MUFU.EX2 R104, R104 ;  /* 0x0000006800687308 */ /* 0x000ff00000000800 */
        /* <DEDUP_REMOVED lines=12> */
[----:B------:R-:W-:Y:S02]  /*1f0c0*/  IMAD R162, R188, 0x8, R18 ;  /* 0x00000008bca27824 */ /* 0x000fe400078e0212 */
[--C-:B------:R-:W-:Y:S01]  /*1f0d0*/  FFMA.FTZ R163, R127, UR51, -R111.reuse ;  /* 0x000000337fa37c23 */ /* 0x100fe2000801086f */
[----:B------:R-:W-:Y:S01]  /*1f0e0*/  FMUL.FTZ R127, R166, UR51 ;  /* 0x00000033a67f7c20 */ /* 0x000fe20008410000 */
[--C-:B------:R-:W-:Y:S01]  /*1f0f0*/  FFMA.FTZ R103, R103, UR51, -R111.reuse ;  /* 0x0000003367677c23 */ /* 0x100fe2000801086f */
[----:B------:R-:W-:Y:S01]  /*1f100*/  MUFU.EX2 R164, R164 ;  /* 0x000000a400a47308 */ /* 0x000fe20000000800 */
[----:B------:R-:W-:Y:S01]  /*1f110*/  IADD3 R162, R162, 0x29840, RZ ;  /* 0x00029840a2a27810 */ /* 0x000fe20007ffe0ff */
[--C-:B------:R-:W-:Y:S01]  /*1f120*/  FFMA.FTZ R152, R152, UR51, -R111.reuse ;  /* 0x0000003398987c23 */ /* 0x100fe2000801086f */
[----:B------:R-:W-:-:S01]  /*1f130*/  FFMA.FTZ R156, R156, UR51, -R111 ;  /* 0x000000339c9c7c23 */ /* 0x000fc2000801086f */
[--C-:B------:R-:W-:Y:S01]  /*1f140*/  FFMA.FTZ R160, R160, UR51, -R111.reuse ;  /* 0x00000033a0a07c23 */ /* 0x100fe2000801086f */
[----:B------:R-:W-:Y:S01]  /*1f150*/  PRMT R162, R165, 0x654, R162 ;  /* 0x00000654a5a27816 */ /* 0x000fe200000000a2 */
[--C-:B------:R-:W-:Y:S01]  /*1f160*/  FFMA.FTZ R138, R138, UR51, -R111.reuse ;  /* 0x000000338a8a7c23 */ /* 0x100fe2000801086f */
[----:B------:R-:W-:Y:S01]  /*1f170*/  FSEL R165, R97, RZ, P3 ;  /* 0x000000ff61a57208 */ /* 0x000fe20001800000 */
[----:B------:R-:W0:Y:S01]  /*1f180*/  MUFU.EX2 R127, R127 ;  /* 0x0000007f007f7308 */ /* 0x000e220000000800 */
[----:B------:R0:W-:Y:S01]  /*1f190*/  SYNCS.ARRIVE.TRANS64.RED.A1T0 RZ, [R162+URZ], RZ ;  /* 0x000000ffa2ff79a7 */ /* 0x0001e2000810043f */
        /* <DEDUP_REMOVED lines=15> */
[----:B------:R-:W1:Y:S01]  /*1f290*/  MUFU.EX2 R4, R4 ;  /* 0x0000000400047308 */ /* 0x000e620000000800 */
[----:B0-----:R-:W-:-:S01]  /*1f2a0*/  FFMA.FTZ R162, R127, R3, R10 ;  /* 0x000000037fa27223 */ /* 0x001fc2000001000a */
[--C-:B------:R-:W-:Y:S01]  /*1f2b0*/  FFMA.FTZ R135, R135, UR51, -R111.reuse ;  /* 0x0000003387877c23 */ /* 0x100fe2000801086f */
[----:B------:R-:W-:-:S01]  /*1f2c0*/  FFMA.FTZ R106, R106, UR51, -R111 ;  /* 0x000000336a6a7c23 */ /* 0x000fc2000801086f */
[----:B------:R-:W-:Y:S01]  /*1f2d0*/  FFMA.FTZ R107, R107, UR51, -R111 ;  /* 0x000000336b6b7c23 */ /* 0x000fe2000801086f */
[----:B------:R-:W-:-:S01]  /*1f2e0*/  FADD.FTZ R162, R11, R162 ;  /* 0x000000a20ba27221 */ /* 0x000fc20000010000 */
        /* <DEDUP_REMOVED lines=14> */
[----:B------:R-:W-:Y:S01]  /*1f3d0*/  FFMA.FTZ R99, R99, UR51, -R111 ;  /* 0x0000003363637c23 */ /* 0x000fe2000801086f */
[----:B------:R-:W-:-:S01]  /*1f3e0*/  FADD.FTZ R0, R164, R3 ;  /* 0x00000003a4007221 */ /* 0x000fc20000010000 */
[--C-:B------:R-:W-:Y:S01]  /*1f3f0*/  FFMA.FTZ R102, R102, UR51, -R111.reuse ;  /* 0x0000003366667c23 */ /* 0x100fe2000801086f */
[----:B------:R-:W-:-:S01]  /*1f400*/  FFMA.FTZ R7, R7, UR51, -R111 ;  /* 0x0000003307077c23 */ /* 0x000fc2000801086f */
[----:B------:R-:W1:Y:S01]  /*1f410*/  MUFU.EX2 R21, R21 ;  /* 0x0000001500157308 */ /* 0x000e620000000800 */
[----:B------:R-:W-:-:S01]  /*1f420*/  FADD.FTZ R3, R15, R162 ;  /* 0x000000a20f037221 */ /* 0x000fc20000010000 */
[----:B0-----:R-:W-:-:S03]  /*1f430*/  FADD.FTZ R111, R13, R0 ;  /* 0x000000000d6f7221 */ /* 0x001fc60000010000 */
[----:B------:R-:W-:-:S03]  /*1f440*/  FADD.FTZ R0, R20, R3 ;  /* 0x0000000314007221 */ /* 0x000fc60000010000 */
[----:B------:R-:W0:Y:S01]  /*1f450*/  MUFU.EX2 R156, R156 ;  /* 0x0000009c009c7308 */ /* 0x000e220000000800 */
[----:B--2---:R-:W-:-:S01]  /*1f460*/  FADD.FTZ R162, R152, R111 ;  /* 0x0000006f98a27221 */ /* 0x004fc20000010000 */
[----:B------:R-:W-:-:S04]  /*1f470*/  FADD.FTZ R3, R115, R0 ;  /* 0x0000000073037221 */ /* 0x000fc80000010000 */
[----:B------:R-:W-:Y:S02]  /*1f480*/  FADD.FTZ R0, R154, R3 ;  /* 0x000000039a007221 */ /* 0x000fe40000010000 */
[----:B------:R-:W2:Y:S01]  /*1f490*/  MUFU.EX2 R155, R155 ;  /* 0x0000009b009b7308 */ /* 0x000ea20000000800 */
[----:B-1----:R-:W-:-:S01]  /*1f4a0*/  FADD.FTZ R111, R21, R162 ;  /* 0x000000a2156f7221 */ /* 0x002fc20000010000 */
[----:B------:R-:W-:-:S04]  /*1f4b0*/  FADD.FTZ R3, R95, R0 ;  /* 0x000000005f037221 */ /* 0x000fc80000010000 */
[----:B------:R-:W-:Y:S02]  /*1f4c0*/  FADD.FTZ R3, R92, R3 ;  /* 0x000000035c037221 */ /* 0x000fe40000010000 */
[----:B------:R-:W1:Y:S01]  /*1f4d0*/  MUFU.EX2 R160, R160 ;  /* 0x000000a000a07308 */ /* 0x000e620000000800 */
[----:B0-----:R-:W-:-:S01]  /*1f4e0*/  FADD.FTZ R162, R156, R111 ;  /* 0x0000006f9ca27221 */ /* 0x001fc20000010000 */
[----:B------:R-:W-:-:S04]  /*1f4f0*/  FADD.FTZ R0, R136, R3 ;  /* 0x0000000388007221 */ /* 0x000fc80000010000 */
[----:B------:R-:W-:Y:S02]  /*1f500*/  FADD.FTZ R3, R137, R0 ;  /* 0x0000000089037221 */ /* 0x000fe40000010000 */
        /* <DEDUP_REMOVED lines=10> */
[----:B------:R-:W-:-:S06]  /*1f5b0*/  FADD.FTZ R0, R148, R3 ;  /* 0x0000000394007221 */ /* 0x000fcc0000010000 */
[----:B------:R-:W0:Y:S01]  /*1f5c0*/  MUFU.EX2 R143, R143 ;  /* 0x0000008f008f7308 */ /* 0x000e220000000800 */
[----:B--2---:R-:W-:-:S07]  /*1f5d0*/  FADD.FTZ R111, R139, R162 ;  /* 0x000000a28b6f7221 */ /* 0x004fce0000010000 */
[----:B------:R-:W2:Y:S01]  /*1f5e0*/  MUFU.EX2 R146, R146 ;  /* 0x0000009200927308 */ /* 0x000ea20000000800 */
[----:B-1----:R-:W-:-:S07]  /*1f5f0*/  FADD.FTZ R162, R142, R111 ;  /* 0x0000006f8ea27221 */ /* 0x002fce0000010000 */
[----:B------:R-:W1:Y:S08]  /*1f600*/  MUFU.EX2 R159, R159 ;  /* 0x0000009f009f7308 */ /* 0x000e700000000800 */
[----:B------:R-:W3:Y:S08]  /*1f610*/  MUFU.EX2 R93, R93 ;  /* 0x0000005d005d7308 */ /* 0x000ef00000000800 */
[----:B------:R-:W4:Y:S08]  /*1f620*/  MUFU.EX2 R150, R150 ;  /* 0x0000009600967308 */ /* 0x000f300000000800 */
[----:B------:R0:W-:Y:S08]  /*1f630*/  MUFU.EX2 R5, R163 ;  /* 0x000000a300057308 */ /* 0x0001f00000000800 */
[----:B------:R-:W5:Y:S01]  /*1f640*/  MUFU.EX2 R122, R122 ;  /* 0x0000007a007a7308 */ /* 0x000f620000000800 */
[----:B0-----:R-:W-:-:S04]  /*1f650*/  FADD.FTZ R163, R143, R162 ;  /* 0x000000a28fa37221 */ /* 0x001fc80000010000 */
[----:B--2---:R-:W-:Y:S01]  /*1f660*/  FADD.FTZ R162, R146, R163 ;  /* 0x000000a392a27221 */ /* 0x004fe20000010000 */
[----:B------:R-:W-:-:S02]  /*1f670*/  FADD.FTZ R163, R149, R0 ;  /* 0x0000000095a37221 */ /* 0x000fc40000010000 */
[----:B------:R-:W0:Y:S01]  /*1f680*/  MUFU.EX2 R123, R123 ;  /* 0x0000007b007b7308 */ /* 0x000e220000000800 */
[----:B-1----:R-:W-:-:S01]  /*1f690*/  FADD.FTZ R162, R159, R162 ;  /* 0x000000a29fa27221 */ /* 0x002fc20000010000 */
[----:B------:R-:W-:-:S03]  /*1f6a0*/  FADD.FTZ R0, R120, R163 ;  /* 0x000000a378007221 */ /* 0x000fc60000010000 */
[----:B---3--:R-:W-:-:S03]  /*1f6b0*/  FADD.FTZ R3, R93, R162 ;  /* 0x000000a25d037221 */ /* 0x008fc60000010000 */
[----:B------:R-:W1:Y:S01]  /*1f6c0*/  MUFU.EX2 R126, R126 ;  /* 0x0000007e007e7308 */ /* 0x000e620000000800 */
[----:B----4-:R-:W-:-:S07]  /*1f6d0*/  FADD.FTZ R3, R150, R3 ;  /* 0x0000000396037221 */ /* 0x010fce0000010000 */
[----:B------:R-:W2:Y:S08]  /*1f6e0*/  MUFU.EX2 R130, R130 ;  /* 0x0000008200827308 */ /* 0x000eb00000000800 */
[----:B------:R5:W-:Y:S08]  /*1f6f0*/  MUFU.EX2 R111, R96 ;  /* 0x00000060006f7308 */ /* 0x000bf00000000800 */
[----:B------:R-:W3:Y:S01]  /*1f700*/  MUFU.EX2 R131, R131 ;  /* 0x0000008300837308 */ /* 0x000ee20000000800 */
[----:B-----5:R-:W-:-:S01]  /*1f710*/  FADD.FTZ R96, R122, R3 ;  /* 0x000000037a607221 */ /* 0x020fc20000010000 */
[----:B------:R-:W-:-:S03]  /*1f720*/  FADD.FTZ R3, R121, R0 ;  /* 0x0000000079037221 */ /* 0x000fc60000010000 */
[----:B0-----:R-:W-:Y:S01]  /*1f730*/  FADD.FTZ R163, R123, R96 ;  /* 0x000000607ba37221 */ /* 0x001fe20000010000 */
[----:B------:R-:W-:-:S02]  /*1f740*/  FADD.FTZ R0, R124, R3 ;  /* 0x000000037c007221 */ /* 0x000fc40000010000 */
[----:B------:R-:W0:Y:S01]  /*1f750*/  MUFU.EX2 R134, R134 ;  /* 0x0000008600867308 */ /* 0x000e220000000800 */
[----:B-1----:R-:W-:-:S01]  /*1f760*/  FADD.FTZ R96, R126, R163 ;  /* 0x000000a37e607221 */ /* 0x002fc20000010000 */
[----:B------:R-:W-:-:S03]  /*1f770*/  FADD.FTZ R3, R125, R0 ;  /* 0x000000007d037221 */ /* 0x000fc60000010000 */
[----:B------:R-:W-:Y:S01]  /*1f780*/  FADD.FTZ R163, R5, R96 ;  /* 0x0000006005a37221 */ /* 0x000fe20000010000 */
[----:B------:R-:W-:-:S02]  /*1f790*/  FADD.FTZ R0, R128, R3 ;  /* 0x0000000380007221 */ /* 0x000fc40000010000 */
[----:B------:R-:W1:Y:S01]  /*1f7a0*/  MUFU.EX2 R135, R135 ;  /* 0x0000008700877308 */ /* 0x000e620000000800 */
[----:B--2---:R-:W-:-:S01]  /*1f7b0*/  FADD.FTZ R96, R130, R163 ;  /* 0x000000a382607221 */ /* 0x004fc20000010000 */
[----:B------:R-:W-:-:S03]  /*1f7c0*/  FADD.FTZ R3, R129, R0 ;  /* 0x0000000081037221 */ /* 0x000fc60000010000 */
[----:B---3--:R-:W-:Y:S01]  /*1f7d0*/  FADD.FTZ R163, R131, R96 ;  /* 0x0000006083a37221 */ /* 0x008fe20000010000 */
[----:B------:R-:W-:-:S02]  /*1f7e0*/  FADD.FTZ R0, R132, R3 ;  /* 0x0000000384007221 */ /* 0x000fc40000010000 */
        /* <DEDUP_REMOVED lines=35> */
[----:B-1----:R-:W-:-:S06]  /*1fa20*/  FADD.FTZ R0, R88, R3 ;  /* 0x0000000358007221 */ /* 0x002fcc0000010000 */
[----:B------:R-:W0:Y:S01]  /*1fa30*/  MUFU.EX2 R158, R158 ;  /* 0x0000009e009e7308 */ /* 0x000e220000000800 */
[----:B--2---:R-:W-:-:S04]  /*1fa40*/  FADD.FTZ R3, R151, R162 ;  /* 0x000000a297037221 */ /* 0x004fc80000010000 */
[----:B------:R-:W-:-:S03]  /*1fa50*/  FADD.FTZ R3, R96, R3 ;  /* 0x0000000360037221 */ /* 0x000fc60000010000 */
        /* <DEDUP_REMOVED lines=26> */
.L_x_2796:
        /* <DEDUP_REMOVED lines=9> */
[-C--:B------:R-:W-:Y:S01]  /*1fc90*/  FMUL.FTZ R30, R30, R4.reuse ;  /* 0x000000041e1e7220 */ /* 0x080fe20000410000 */
[----:B------:R-:W-:Y:S01]  /*1fca0*/  IADD3 R5, R5, 0x29860, RZ ;  /* 0x0002986005057810 */ /* 0x000fe20007ffe0ff */
[-C--:B------:R-:W-:Y:S01]  /*1fcb0*/  FMUL.FTZ R31, R31, R4.reuse ;  /* 0x000000041f1f7220 */ /* 0x080fe20000410000 */
        /* <DEDUP_REMOVED lines=98> */
[----:B------:R-:W-:Y:S01]  /*202e0*/  VIADD R6, R6, 0xffffffff ;  /* 0xffffffff06067836 */ /* 0x000fe20000000000 */
[----:B------:R-:W-:Y:S01]  /*202f0*/  MOV R7, R194 ;  /* 0x000000c200077202 */ /* 0x000fe20000000f00 */
[----:B------:R-:W-:-:S02]  /*20300*/  IMAD.MOV.U32 R4, RZ, RZ, R97 ;  /* 0x000000ffff047224 */ /* 0x000fc400078e0061 */
[----:B0-----:R-:W-:Y:S02]  /*20310*/  IMAD.MOV.U32 R5, RZ, RZ, R90 ;  /* 0x000000ffff057224 */ /* 0x001fe400078e005a */
[----:B------:R-:W-:Y:S01]  /*20320*/  IMAD.MOV.U32 R8, RZ, RZ, R188 ;  /* 0x000000ffff087224 */ /* 0x000fe200078e00bc */
[----:B------:R-:W-:Y:S06]  /*20330*/  @P2 BRA `(.L_x_2797) ;  /* 0xffffffb800242947 */ /* 0x000fec000383ffff */
.L_x_2785:
[----:B------:R-:W-:-:S13]  /*20340*/  ISETP.GE.AND P0, PT, R6, RZ, PT ;  /* 0x000000ff0600720c */ /* 0x000fda0003f06270 */
[----:B------:R-:W-:Y:S05]  /*20350*/  @!P0 BRA `(.L_x_2798) ;  /* 0x0000003c00108947 */ /* 0x000fea0003800000 */
[----:B------:R-:W-:Y:S01]  /*20360*/  IMAD.MOV.U32 R4, RZ, RZ, R97 ;  /* 0x000000ffff047224 */ /* 0x000fe200078e0061 */
[----:B------:R-:W-:Y:S01]  /*20370*/  MOV R7, R194 ;  /* 0x000000c200077202 */ /* 0x000fe20000000f00 */
[----:B------:R-:W-:Y:S02]  /*20380*/  IMAD.MOV.U32 R5, RZ, RZ, R90 ;  /* 0x000000ffff057224 */ /* 0x000fe400078e005a */
[----:B------:R-:W-:-:S07]  /*20390*/  IMAD.MOV.U32 R8, RZ, RZ, R188 ;  /* 0x000000ffff087224 */ /* 0x000fce00078e00bc */
.L_x_2810:
        /* <DEDUP_REMOVED lines=10> */
.L_x_2800:
[----:B------:R-:W-:Y:S01]  /*20440*/  IMAD R10, R188, 0x8, R18 ;  /* 0x00000008bc0a7824 */ /* 0x000fe200078e0212 */
[----:B------:R-:W-:-:S04]  /*20450*/  SHF.L.U32 R11, R194, 0x1f, RZ ;  /* 0x0000001fc20b7819 */ /* 0x000fc800000006ff */
[----:B------:R0:W1:Y:S01]  /*20460*/  SYNCS.PHASECHK.TRANS64.TRYWAIT P0, [R10+URZ+0x29830], R11 ;  /* 0x0298300b0a0075a7 */ /* 0x000062000800017f */
[----:B------:R-:W-:Y:S05]  /*20470*/  @!P1 BRA `(.L_x_2801) ;  /* 0x0000000000049947 */ /* 0x000fea0003800000 */
[----:B------:R-:W-:Y:S01]  /*20480*/  BPT.TRAP 0x1 ;  /* 0x000000040000795c */ /* 0x000fe20000300000 */
.L_x_2801:
[----:B------:R-:W-:Y:S04]  /*20490*/  BSSY B0, `(.L_x_2799) ;  /* 0x0000004000007945 */ /* 0x000fe80003800000 */
[----:B-1----:R-:W-:Y:S05]  /*204a0*/  @P0 BRA `(.L_x_2802) ;  /* 0x0000000000080947 */ /* 0x002fea0003800000 */
[----:B------:R-:W1:Y:S02]  /*204b0*/  SYNCS.PHASECHK.TRANS64.TRYWAIT P0, [R10+URZ+0x29830], R11 ;  /* 0x0298300b0a0075a7 */ /* 0x000e64000800017f */
[----:B-1----:R-:W-:Y:S05]  /*204c0*/  @!P0 BRA `(.L_x_2803) ;  /* 0x000000fc00048947 */ /* 0x002fea0003800000 */
.L_x_2802:
[----:B------:R-:W-:Y:S05]  /*204d0*/  BSYNC B0 ;  /* 0x0000000000007941 */ /* 0x000fea0003800000 */
.L_x_2799:
[----:B01----:R-:W0:Y:S01]  /*204e0*/  S2R R10, SR_TID.X ;  /* 0x00000000000a7919 */ /* 0x003e220000002100 */
[----:B------:R-:W-:Y:S05]  /*204f0*/  WARPSYNC.ALL ;  /* 0x0000000000007948 */ /* 0x000fea0003800000 */
[----:B------:R-:W-:Y:S01]  /*20500*/  IMAD.MOV.U32 R11, RZ, RZ, -0x7fffffe0 ;  /* 0x80000020ff0b7424 */ /* 0x000fe200078e00ff */
[----:B------:R-:W-:Y:S01]  /*20510*/  UMOV UR44, UR24 ;  /* 0x00000018002c7c82 */ /* 0x000fe20008000000 */
[----:B------:R-:W-:Y:S01]  /*20520*/  UMOV UR45, UR25 ;  /* 0x00000019002d7c82 */ /* 0x000fe20008000000 */
[----:B------:R-:W-:Y:S01]  /*20530*/  MOV R13, 0x80000020 ;  /* 0x80000020000d7802 */ /* 0x000fe20000000f00 */
[----:B------:R-:W-:Y:S01]  /*20540*/  UMOV UR40, UR24 ;  /* 0x0000001800287c82 */ /* 0x000fe20008000000 */
[----:B------:R-:W-:Y:S01]  /*20550*/  R2UR UR47, R11 ;  /* 0x000000000b2f72ca */ /* 0x000fe200000e0000 */
[----:B------:R-:W-:Y:S01]  /*20560*/  UMOV UR41, UR25 ;  /* 0x0000001900297c82 */ /* 0x000fe20008000000 */
[C---:B------:R-:W-:Y:S01]  /*20570*/  R2UR UR43, R13.reuse ;  /* 0x000000000d2b72ca */ /* 0x040fe200000e0000 */
[----:B------:R-:W-:Y:S01]  /*20580*/  IMAD.MOV.U32 R21, RZ, RZ, -0x7fffffe0 ;  /* 0x80000020ff157424 */ /* 0x000fe200078e00ff */
[----:B------:R-:W-:Y:S01]  /*20590*/  UMOV UR28, UR24 ;  /* 0x00000018001c7c82 */ /* 0x000fe20008000000 */
[----:B------:R-:W-:Y:S01]  /*205a0*/  IMAD.MOV.U32 R15, RZ, RZ, -0x7fffffe0 ;  /* 0x80000020ff0f7424 */ /* 0x000fe200078e00ff */
        /* <DEDUP_REMOVED lines=55> */
[----:B0-----:R-:W-:-:S06]  /*20920*/  WARPGROUP.ARRIVE ;  /* 0x00000000000079c5 */ /* 0x001fcc0000000000 */
        /* <DEDUP_REMOVED lines=195> */
.L_x_2805:
[----:B------:R-:W-:Y:S01]  /*21560*/  SHF.L.U32 R7, R7, 0x1f, RZ ;  /* 0x0000001f07077819 */ /* 0x000fe200000006ff */
[----:B------:R-:W-:-:S04]  /*21570*/  IMAD R10, R8, 0x8, R18 ;  /* 0x00000008080a7824 */ /* 0x000fc800078e0212 */
[----:B------:R0:W1:Y:S01]  /*21580*/  SYNCS.PHASECHK.TRANS64.TRYWAIT P0, [R10+URZ+0x29850], R7 ;  /* 0x029850070a0075a7 */ /* 0x000062000800017f */
[----:B------:R-:W-:Y:S05]  /*21590*/  @!P1 BRA `(.L_x_2806) ;  /* 0x0000000000049947 */ /* 0x000fea0003800000 */
[----:B------:R-:W-:Y:S01]  /*215a0*/  BPT.TRAP 0x1 ;  /* 0x000000040000795c */ /* 0x000fe20000300000 */
.L_x_2806:
[----:B-1----:R-:W-:Y:S05]  /*215b0*/  @P0 BRA `(.L_x_2804) ;  /* 0x0000000000080947 */ /* 0x002fea0003800000 */
[----:B------:R-:W1:Y:S02]  /*215c0*/  SYNCS.PHASECHK.TRANS64.TRYWAIT P0, [R10+URZ+0x29850], R7 ;  /* 0x029850070a0075a7 */ /* 0x000e64000800017f */
[----:B-1----:R-:W-:Y:S05]  /*215d0*/  @!P0 BRA `(.L_x_2807) ;  /* 0x000000e800d48947 */ /* 0x002fea0003800000 */
.L_x_2804:
        /* <DEDUP_REMOVED lines=46> */
.L_x_2808:
        /* <DEDUP_REMOVED lines=243> */
[----:B0-----:R-:W-:Y:S01]  /*227f0*/  FMNMX.FTZ R163, R161, R90, !PT ;  /* 0x0000005aa1a37209 */ /* 0x001fe20007810000 */
[----:B------:R-:W-:-:S04]  /*22800*/  IMAD.U32 R161, RZ, RZ, UR51 ;  /* 0x00000033ffa17e24 */ /* 0x000fc8000f8e00ff */
[----:B------:R-:W0:Y:S01]  /*22810*/  SHFL.BFLY PT, R90, R163, 0x1, 0x1f ;  /* 0x0c201f00a35a7f89 */ /* 0x000e2200000e0000 */
[----:B-1----:R-:W-:-:S05]  /*22820*/  FMNMX.FTZ R164, R162, R97, !PT ;  /* 0x00000061a2a47209 */ /* 0x002fca0007810000 */
        /* <DEDUP_REMOVED lines=16> */
[--C-:B------:R-:W-:Y:S01]  /*22930*/  FFMA.FTZ R14, R14, UR51, -R161.reuse ;  /* 0x000000330e0e7c23 */ /* 0x100fe200080108a1 */
[----:B------:R-:W-:Y:S01]  /*22940*/  FMUL.FTZ R5, R5, UR51 ;  /* 0x0000003305057c20 */ /* 0x000fe20008410000 */
[----:B------:R-:W-:Y:S01]  /*22950*/  FFMA.FTZ R164, R100, UR51, -R161 ;  /* 0x0000003364a47c23 */ /* 0x000fe200080108a1 */
        /* <DEDUP_REMOVED lines=9> */
[----:B------:R-:W-:-:S02]  /*229f0*/  IMAD R158, R188, 0x8, R18 ;  /* 0x00000008bc9e7824 */ /* 0x000fc400078e0212 */
        /* <DEDUP_REMOVED lines=26> */
[----:B------:R-:W-:-:S01]  /*22ba0*/  FFMA.FTZ R112, R112, UR51, -R161 ;  /* 0x0000003370707c23 */ /* 0x000fc200080108a1 */
[--C-:B------:R-:W-:Y:S01]  /*22bb0*/  FFMA.FTZ R113, R113, UR51, -R161.reuse ;  /* 0x0000003371717c23 */ /* 0x100fe200080108a1 */
[----:B------:R-:W-:-:S01]  /*22bc0*/  FFMA.FTZ R116, R116, UR51, -R161 ;  /* 0x0000003374747c23 */ /* 0x000fc200080108a1 */
[--C-:B------:R-:W-:Y:S01]  /*22bd0*/  FFMA.FTZ R117, R117, UR51, -R161.reuse ;  /* 0x0000003375757c23 */ /* 0x100fe200080108a1 */
[----:B------:R-:W-:-:S01]  /*22be0*/  FFMA.FTZ R88, R88, UR51, -R161 ;  /* 0x0000003358587c23 */ /* 0x000fc200080108a1 */
[--C-:B------:R-:W-:Y:S01]  /*22bf0*/  FFMA.FTZ R89, R89, UR51, -R161.reuse ;  /* 0x0000003359597c23 */ /* 0x100fe200080108a1 */
[----:B------:R-:W-:-:S01]  /*22c00*/  FFMA.FTZ R92, R92, UR51, -R161 ;  /* 0x000000335c5c7c23 */ /* 0x000fc200080108a1 */
[----:B------:R-:W4:Y:S01]  /*22c10*/  MUFU.EX2 R7, R7 ;  /* 0x0000000700077308 */ /* 0x000f220000000800 */
[----:B------:R-:W-:-:S01]  /*22c20*/  FFMA.FTZ R93, R93, UR51, -R161 ;  /* 0x000000335d5d7c23 */ /* 0x000fc200080108a1 */
[--C-:B------:R-:W-:Y:S01]  /*22c30*/  FFMA.FTZ R96, R96, UR51, -R161.reuse ;  /* 0x0000003360607c23 */ /* 0x100fe200080108a1 */
[----:B------:R-:W-:-:S01]  /*22c40*/  FFMA.FTZ R100, R101, UR51, -R161 ;  /* 0x0000003365647c23 */ /* 0x000fc200080108a1 */
[----:B------:R-:W-:Y:S01]  /*22c50*/  IMAD.U32 R161, RZ, RZ, UR38 ;  /* 0x00000026ffa17e24 */ /* 0x000fe2000f8e00ff */
[----:B------:R-:W-:Y:S01]  /*22c60*/  IADD3 R158, R158, 0x29840, RZ ;  /* 0x000298409e9e7810 */ /* 0x000fe20007ffe0ff */
[----:B0-----:R-:W-:Y:S01]  /*22c70*/  FFMA.FTZ R3, R4, R3, R163 ;  /* 0x0000000304037223 */ /* 0x001fe200000100a3 */
[----:B-1----:R-:W-:-:S01]  /*22c80*/  FFMA.FTZ R0, R5, R0, R162 ;  /* 0x0000000005007223 */ /* 0x002fc200000100a2 */
[----:B------:R-:W0:Y:S01]  /*22c90*/  MUFU.EX2 R12, R12 ;  /* 0x0000000c000c7308 */ /* 0x000e220000000800 */
[----:B------:R-:W-:Y:S01]  /*22ca0*/  PRMT R158, R161, 0x654, R158 ;  /* 0x00000654a19e7816 */ /* 0x000fe2000000009e */
[--C-:B------:R-:W-:Y:S01]  /*22cb0*/  FFMA.FTZ R138, R138, UR51, -R160.reuse ;  /* 0x000000338a8a7c23 */ /* 0x100fe200080108a0 */
[----:B------:R-:W-:-:S01]  /*22cc0*/  FFMA.FTZ R139, R139, UR51, -R160 ;  /* 0x000000338b8b7c23 */ /* 0x000fc200080108a0 */
[--C-:B------:R-:W-:Y:S01]  /*22cd0*/  FFMA.FTZ R142, R142, UR51, -R160.reuse ;  /* 0x000000338e8e7c23 */ /* 0x100fe200080108a0 */
[----:B------:R2:W-:Y:S01]  /*22ce0*/  SYNCS.ARRIVE.TRANS64.RED.A1T0 RZ, [R158+URZ], RZ ;  /* 0x000000ff9eff79a7 */ /* 0x0005e2000810043f */
[----:B------:R-:W-:-:S01]  /*22cf0*/  FFMA.FTZ R143, R143, UR51, -R160 ;  /* 0x000000338f8f7c23 */ /* 0x000fc200080108a0 */
[--C-:B------:R-:W-:Y:S01]  /*22d00*/  FFMA.FTZ R146, R146, UR51, -R160.reuse ;  /* 0x0000003392927c23 */ /* 0x100fe200080108a0 */
[----:B------:R-:W1:Y:S01]  /*22d10*/  MUFU.EX2 R14, R14 ;  /* 0x0000000e000e7308 */ /* 0x000e620000000800 */
[----:B------:R-:W-:-:S01]  /*22d20*/  FFMA.FTZ R147, R147, UR51, -R160 ;  /* 0x0000003393937c23 */ /* 0x000fc200080108a0 */
[--C-:B------:R-:W-:Y:S01]  /*22d30*/  FFMA.FTZ R150, R150, UR51, -R160.reuse ;  /* 0x0000003396967c23 */ /* 0x100fe200080108a0 */
[----:B------:R-:W-:-:S01]  /*22d40*/  FFMA.FTZ R151, R151, UR51, -R160 ;  /* 0x0000003397977c23 */ /* 0x000fc200080108a0 */
[----:B------:R-:W-:Y:S01]  /*22d50*/  FFMA.FTZ R122, R122, UR51, -R160 ;  /* 0x000000337a7a7c23 */ /* 0x000fe200080108a0 */
[----:B--2---:R-:W-:-:S01]  /*22d60*/  FADD.FTZ R158, R10, R3 ;  /* 0x000000030a9e7221 */ /* 0x004fc20000010000 */
[----:B---3--:R-:W-:Y:S01]  /*22d70*/  FADD.FTZ R3, R11, R0 ;  /* 0x000000000b037221 */ /* 0x008fe20000010000 */
[----:B------:R-:W-:-:S01]  /*22d80*/  FFMA.FTZ R123, R123, UR51, -R160 ;  /* 0x000000337b7b7c23 */ /* 0x000fc200080108a0 */
[----:B------:R-:W2:Y:S01]  /*22d90*/  MUFU.EX2 R15, R15 ;  /* 0x0000000f000f7308 */ /* 0x000ea20000000800 */
[----:B----4-:R-:W-:-:S01]  /*22da0*/  FADD.FTZ R161, R7, R158 ;  /* 0x0000009e07a17221 */ /* 0x010fc20000010000 */
[----:B0-----:R-:W-:Y:S01]  /*22db0*/  FADD.FTZ R0, R12, R3 ;  /* 0x000000030c007221 */ /* 0x001fe20000010000 */
[----:B------:R-:W-:-:S01]  /*22dc0*/  FFMA.FTZ R126, R126, UR51, -R160 ;  /* 0x000000337e7e7c23 */ /* 0x000fc200080108a0 */
[--C-:B------:R-:W-:Y:S01]  /*22dd0*/  FFMA.FTZ R127, R127, UR51, -R160.reuse ;  /* 0x000000337f7f7c23 */ /* 0x100fe200080108a0 */
[----:B------:R-:W-:-:S01]  /*22de0*/  FFMA.FTZ R130, R130, UR51, -R160 ;  /* 0x0000003382827c23 */ /* 0x000fc200080108a0 */
[--C-:B------:R-:W-:Y:S01]  /*22df0*/  FFMA.FTZ R131, R131, UR51, -R160.reuse ;  /* 0x0000003383837c23 */ /* 0x100fe200080108a0 */
[----:B------:R-:W-:-:S01]  /*22e00*/  FFMA.FTZ R134, R134, UR51, -R160 ;  /* 0x0000003386867c23 */ /* 0x000fc200080108a0 */
[----:B------:R-:W0:Y:S01]  /*22e10*/  MUFU.EX2 R13, R13 ;  /* 0x0000000d000d7308 */ /* 0x000e220000000800 */
[----:B-1----:R-:W-:-:S01]  /*22e20*/  FADD.FTZ R158, R14, R161 ;  /* 0x000000a10e9e7221 */ /* 0x002fc20000010000 */
[--C-:B------:R-:W-:Y:S01]  /*22e30*/  FFMA.FTZ R135, R135, UR51, -R160.reuse ;  /* 0x0000003387877c23 */ /* 0x100fe200080108a0 */
[----:B------:R-:W-:-:S01]  /*22e40*/  FFMA.FTZ R106, R106, UR51, -R160 ;  /* 0x000000336a6a7c23 */ /* 0x000fc200080108a0 */
[--C-:B------:R-:W-:Y:S01]  /*22e50*/  FFMA.FTZ R107, R107, UR51, -R160.reuse ;  /* 0x000000336b6b7c23 */ /* 0x100fe200080108a0 */
[----:B------:R-:W-:-:S01]  /*22e60*/  FFMA.FTZ R110, R110, UR51, -R160 ;  /* 0x000000336e6e7c23 */ /* 0x000fc200080108a0 */
[--C-:B------:R-:W-:Y:S01]  /*22e70*/  FFMA.FTZ R111, R111, UR51, -R160.reuse ;  /* 0x000000336f6f7c23 */ /* 0x100fe200080108a0 */
[----:B------:R-:W-:-:S01]  /*22e80*/  FFMA.FTZ R114, R114, UR51, -R160 ;  /* 0x0000003372727c23 */ /* 0x000fc200080108a0 */
[----:B------:R-:W1:Y:S01]  /*22e90*/  MUFU.EX2 R20, R20 ;  /* 0x0000001400147308 */ /* 0x000e620000000800 */
[----:B--2---:R-:W-:-:S01]  /*22ea0*/  FADD.FTZ R3, R15, R0 ;  /* 0x000000000f037221 */ /* 0x004fc20000010000 */
[--C-:B------:R-:W-:Y:S01]  /*22eb0*/  FFMA.FTZ R115, R115, UR51, -R160.reuse ;  /* 0x0000003373737c23 */ /* 0x100fe200080108a0 */
[----:B------:R-:W-:-:S01]  /*22ec0*/  FFMA.FTZ R118, R118, UR51, -R160 ;  /* 0x0000003376767c23 */ /* 0x000fc200080108a0 */
[--C-:B------:R-:W-:Y:S01]  /*22ed0*/  FFMA.FTZ R119, R119, UR51, -R160.reuse ;  /* 0x0000003377777c23 */ /* 0x100fe200080108a0 */
[----:B------:R-:W-:-:S01]  /*22ee0*/  FFMA.FTZ R159, R159, UR51, -R160 ;  /* 0x000000339f9f7c23 */ /* 0x000fc200080108a0 */
[--C-:B------:R-:W-:Y:S01]  /*22ef0*/  FFMA.FTZ R91, R91, UR51, -R160.reuse ;  /* 0x000000335b5b7c23 */ /* 0x100fe200080108a0 */
[----:B------:R-:W-:-:S01]  /*22f00*/  FFMA.FTZ R94, R94, UR51, -R160 ;  /* 0x000000335e5e7c23 */ /* 0x000fc200080108a0 */
[----:B------:R-:W2:Y:S01]  /*22f10*/  MUFU.EX2 R152, R152 ;  /* 0x0000009800987308 */ /* 0x000ea20000000800 */
[----:B0-----:R-:W-:-:S01]  /*22f20*/  FADD.FTZ R161, R13, R158 ;  /* 0x0000009e0da17221 */ /* 0x001fc20000010000 */
[--C-:B------:R-:W-:Y:S01]  /*22f30*/  FFMA.FTZ R95, R95, UR51, -R160.reuse ;  /* 0x000000335f5f7c23 */ /* 0x100fe200080108a0 */
[----:B------:R-:W-:-:S01]  /*22f40*/  FFMA.FTZ R98, R98, UR51, -R160 ;  /* 0x0000003362627c23 */ /* 0x000fc200080108a0 */
[--C-:B------:R-:W-:Y:S01]  /*22f50*/  FFMA.FTZ R99, R99, UR51, -R160.reuse ;  /* 0x0000003363637c23 */ /* 0x100fe200080108a0 */
[----:B------:R-:W-:-:S01]  /*22f60*/  FFMA.FTZ R102, R102, UR51, -R160 ;  /* 0x0000003366667c23 */ /* 0x000fc200080108a0 */
[----:B------:R-:W-:-:S02]  /*22f70*/  FFMA.FTZ R103, R103, UR51, -R160 ;  /* 0x0000003367677c23 */ /* 0x000fc400080108a0 */
        /* <DEDUP_REMOVED lines=90> */
[----:B------:R-:W0:Y:S01]  /*23520*/  MUFU.EX2 R112, R112 ;  /* 0x0000007000707308 */ /* 0x000e220000000800 */
[----:B-1----:R-:W-:-:S07]  /*23530*/  FADD.FTZ R3, R109, R0 ;  /* 0x000000006d037221 */ /* 0x002fce0000010000 */
        /* <DEDUP_REMOVED lines=50> */
.L_x_2809:
[----:B------:R-:W-:Y:S01]  /*23860*/  F2FP.SATFINITE.E4M3.F32.PACK_AB_MERGE_C R7, R14, R7, RZ ;  /* 0x000000070e07723e */ /* 0x000fe200048070ff */
[-C--:B------:R-:W-:Y:S01]  /*23870*/  FMUL.FTZ R24, R24, R4.reuse ;  /* 0x0000000418187220 */ /* 0x080fe20000410000 */
[----:B------:R-:W-:Y:S01]  /*23880*/  ISETP.GT.AND P0, PT, R6, RZ, PT ;  /* 0x000000ff0600720c */ /* 0x000fe20003f04270 */
        /* <DEDUP_REMOVED lines=111> */
[----:B0-----:R-:W-:Y:S01]  /*23f80*/  MOV R7, R194 ;  /* 0x000000c200077202 */ /* 0x001fe20000000f00 */
[----:B------:R-:W-:Y:S06]  /*23f90*/  @P0 BRA `(.L_x_2810) ;  /* 0xffffffc400000947 */ /* 0x000fec000383ffff */
.L_x_2798:
[----:B------:R-:W-:Y:S05]  /*23fa0*/  WARPSYNC.ALL ;  /* 0x0000000000007948 */ /* 0x000fea0003800000 */
[----:B------:R-:W-:Y:S06]  /*23fb0*/  BAR.ARV 0x8, 0x180 ;  /* 0x0206000000007b1d */ /* 0x000fec0000002000 */
[----:B------:R-:W-:Y:S05]  /*23fc0*/  @!P1 BRA `(.L_x_2811) ;  /* 0x0000000000049947 */ /* 0x000fea0003800000 */
[----:B------:R-:W-:Y:S01]  /*23fd0*/  BPT.TRAP 0x1 ;  /* 0x000000040000795c */ /* 0x000fe20000300000 */
.L_x_2811:
[----:B------:R-:W-:Y:S01]  /*23fe0*/  IMAD R11, R188, 0x8, R18 ;  /* 0x00000008bc0b7824 */ /* 0x000fe200078e0212 */
[----:B------:R-:W-:-:S04]  /*23ff0*/  SHF.L.U32 R2, R194, 0x1f, RZ ;  /* 0x0000001fc2027819 */ /* 0x000fc800000006ff */
[----:B------:R0:W1:Y:S01]  /*24000*/  SYNCS.PHASECHK.TRANS64.TRYWAIT P0, [R11+URZ+0x29850], R2 ;  /* 0x029850020b0075a7 */ /* 0x000062000800017f */
[----:B------:R-:W-:Y:S05]  /*24010*/  @!P1 BRA `(.L_x_2812) ;  /* 0x0000000000049947 */ /* 0x000fea0003800000 */
[----:B------:R-:W-:Y:S01]  /*24020*/  BPT.TRAP 0x1 ;  /* 0x000000040000795c */ /* 0x000fe20000300000 */
.L_x_2812:
[----:B------:R-:W-:-:S05]  /*24030*/  VIADD R18, R18, 0x400 ;  /* 0x0000040012127836 */ /* 0x000fca0000000000 */
[----:B------:R-:W-:-:S04]  /*24040*/  SHF.R.U32.HI R18, RZ, 0x4, R18 ;  /* 0x00000004ff127819 */ /* 0x000fc80000011612 */
[----:B------:R-:W-:-:S04]  /*24050*/  LOP3.LUT R18, R18, 0x3fff, RZ, 0xc0, !PT ;  /* 0x00003fff12127812 */ /* 0x000fc800078ec0ff */
[----:B------:R-:W-:Y:S01]  /*24060*/  LOP3.LUT R5, R18, 0x10000, RZ, 0xfc, !PT ;  /* 0x0001000012057812 */ /* 0x000fe200078efcff */
[----:B-1----:R-:W-:Y:S06]  /*24070*/  @P0 BRA `(.L_x_2813) ;  /* 0x0000000000080947 */ /* 0x002fec0003800000 */
[----:B------:R-:W1:Y:S02]  /*24080*/  SYNCS.PHASECHK.TRANS64.TRYWAIT P0, [R11+URZ+0x29850], R2 ;  /* 0x029850020b0075a7 */ /* 0x000e64000800017f */
[----:B-1----:R-:W-:Y:S05]  /*24090*/  @!P0 BRA `(.L_x_2814) ;  /* 0x000000c000388947 */ /* 0x002fea0003800000 */
.L_x_2813:
        /* <DEDUP_REMOVED lines=20> */
[-C--:B--2---:R-:W-:Y:S02]  /*241e0*/  @P0 IMAD R2, R13, R6.reuse, RZ ;  /* 0x000000060d020224 */ /* 0x084fe400078e02ff */
[----:B------:R-:W-:Y:S02]  /*241f0*/  @P0 IMAD.IADD R9, R9, 0x1, R5 ;  /* 0x0000000109090824 */ /* 0x000fe400078e0205 */
[C---:B------:R-:W-:Y:S02]  /*24200*/  @P0 IMAD R5, R22.reuse, R7, R2 ;  /* 0x0000000716050224 */ /* 0x040fe400078e0202 */
[----:B------:R-:W-:-:S04]  /*24210*/  @P0 IMAD.WIDE.U32 R6, R22, R6, R8 ;  /* 0x0000000616060225 */ /* 0x000fc800078e0008 */
[----:B------:R-:W-:Y:S01]  /*24220*/  IMAD.MOV.U32 R2, RZ, RZ, 0x3f800000 ;  /* 0x3f800000ff027424 */ /* 0x000fe200078e00ff */
[----:B------:R-:W-:Y:S02]  /*24230*/  @P0 IADD3 R5, R7, R5, RZ ;  /* 0x0000000507050210 */ /* 0x000fe40007ffe0ff */
[C---:B------:R-:W-:Y:S01]  /*24240*/  @P0 LEA R8, P2, R6.reuse, UR4, 0x2 ;  /* 0x0000000406080c11 */ /* 0x040fe2000f8410ff */
[----:B------:R-:W-:Y:S02]  /*24250*/  WARPGROUP.DEPBAR.LE gsb0, 0x0 ;  /* 0x00008000000079c5 */ /* 0x000fe40000010000 */
[----:B------:R-:W-:Y:S01]  /*24260*/  WARPGROUP.ARRIVE ;  /* 0x00000000000079c5 */ /* 0x000fe20000000000 */
[----:B------:R-:W-:Y:S01]  /*24270*/  @P0 LEA.HI.X R9, R6, UR5, R5, 0x2, P2 ;  /* 0x0000000506090c11 */ /* 0x000fe200090f1405 */
[----:B------:R-:W-:-:S04]  /*24280*/  VIADD R6, R4, 0x200 ;  /* 0x0000020004067836 */ /* 0x000fc80000000000 */
[----:B------:R-:W-:Y:S01]  /*24290*/  QGMMA.64x128x32.F32.E4M3.E4M3 R24, R180, gdesc[UR4], R24, gsb0 ;  /* 0x01e00004b4187df3 */ /* 0x000fe20008000818 */
[----:B------:R-:W-:Y:S01]  /*242a0*/  IMAD.MOV.U32 R7, RZ, RZ, -0x3ffffff0 ;  /* 0xc0000010ff077424 */ /* 0x000fe200078e00ff */
[----:B------:R-:W-:Y:S01]  /*242b0*/  R2UR UR6, R6 ;  /* 0x00000000060672ca */ /* 0x000fe200000e0000 */
[----:B------:R0:W2:Y:S03]  /*242c0*/  @P0 LDG.E R2, desc[UR52][R8.64] ;  /* 0x0000003408020981 */ /* 0x0000a6000c1e1900 */
[----:B------:R-:W-:Y:S01]  /*242d0*/  R2UR UR7, R7 ;  /* 0x00000000070772ca */ /* 0x000fe200000e0000 */
[----:B------:R-:W-:Y:S01]  /*242e0*/  IMAD.MOV.U32 R7, RZ, RZ, -0x3ffffff0 ;  /* 0xc0000010ff077424 */ /* 0x000fe200078e00ff */
[----:B------:R-:W-:Y:S01]  /*242f0*/  IADD3 R6, R4, 0x300, RZ ;  /* 0x0000030004067810 */ /* 0x000fe20007ffe0ff */
[----:B------:R-:W-:Y:S02]  /*24300*/  WARPGROUP.DEPBAR.LE gsb0, 0x0 ;  /* 0x00008000000079c5 */ /* 0x000fe40000010000 */
[----:B------:R-:W-:-:S08]  /*24310*/  WARPGROUP.ARRIVE ;  /* 0x00000000000079c5 */ /* 0x000fd00000000000 */
        /* <DEDUP_REMOVED lines=14> */
[----:B------:R-:W1:Y:S04]  /*24400*/  SHFL.BFLY PT, R5, R6, 0x1, 0x1f ;  /* 0x0c201f0006057f89 */ /* 0x000e6800000e0000 */
[----:B------:R-:W0:Y:S01]  /*24410*/  SHFL.BFLY PT, R4, R7, 0x1, 0x1f ;  /* 0x0c201f0007047f89 */ /* 0x000e2200000e0000 */
[----:B------:R-:W-:Y:S01]  /*24420*/  MOV R3, RZ ;  /* 0x000000ff00037202 */ /* 0x000fe20000000f00 */
        /* <DEDUP_REMOVED lines=16> */
[----:B------:R-:W-:-:S02]  /*24530*/  IMAD.U32 R6, RZ, RZ, UR51 ;  /* 0x00000033ff067e24 */ /* 0x000fc4000f8e00ff */
[----:B------:R-:W-:Y:S02]  /*24540*/  IMAD.U32 R13, RZ, RZ, UR51 ;  /* 0x00000033ff0d7e24 */ /* 0x000fe4000f8e00ff */
[----:B0-----:R-:W-:Y:S01]  /*24550*/  @P2 FMUL.FTZ R0, R0, 0.69314718246459960938 ;  /* 0x3f31721800002820 */ /* 0x001fe20000410000 */
[----:B------:R-:W-:Y:S01]  /*24560*/  @P2 FMUL.FTZ R5, R6, 0.69314718246459960938 ;  /* 0x3f31721806052820 */ /* 0x000fe20000410000 */
[----:B------:R-:W-:Y:S01]  /*24570*/  @P3 FMUL.FTZ R13, R13, 0.69314718246459960938 ;  /* 0x3f3172180d0d3820 */ /* 0x000fe20000410000 */
[----:B-1----:R-:W-:Y:S01]  /*24580*/  @P3 FMUL.FTZ R4, R4, 0.69314718246459960938 ;  /* 0x3f31721804043820 */ /* 0x002fe20000410000 */
[----:B------:R-:W-:Y:S01]  /*24590*/  MOV R89, 0xff800000 ;  /* 0xff80000000597802 */ /* 0x000fe20000000f00 */
[----:B------:R-:W-:Y:S02]  /*245a0*/  IMAD.MOV.U32 R88, RZ, RZ, -0x800000 ;  /* 0xff800000ff587424 */ /* 0x000fe400078e00ff */
[----:B--2---:R-:W-:Y:S01]  /*245b0*/  FMUL.FTZ R3, R3, R2 ;  /* 0x0000000203037220 */ /* 0x004fe20000410000 */
[----:B------:R-:W-:Y:S01]  /*245c0*/  @P2 FFMA.FTZ R89, R5, R90, R0 ;  /* 0x0000005a05592223 */ /* 0x000fe20000010000 */
[----:B------:R-:W-:-:S01]  /*245d0*/  @P3 FFMA.FTZ R88, R13, R97, R4 ;  /* 0x000000610d583223 */ /* 0x000fc20000010004 */
[----:B---3--:R-:W-:Y:S01]  /*245e0*/  FMUL.FTZ R2, R7, R2 ;  /* 0x0000000207027220 */ /* 0x008fe20000410000 */
[----:B------:R-:W-:-:S02]  /*245f0*/  WARPGROUP.DEPBAR.LE gsb0, 0x0 ;  /* 0x00008000000079c5 */ /* 0x000fc40000010000 */
[----:B------:R-:W-:Y:S05]  /*24600*/  @!P1 BRA `(.L_x_2815) ;  /* 0x0000000000049947 */ /* 0x000fea0003800000 */
[----:B------:R-:W-:Y:S01]  /*24610*/  BPT.TRAP 0x1 ;  /* 0x000000040000795c */ /* 0x000fe20000300000 */
.L_x_2815:
[----:B------:R-:W-:Y:S01]  /*24620*/  VIADD R0, R11, 0x29860 ;  /* 0x000298600b007836 */ /* 0x000fe20000000000 */
[----:B------:R-:W-:Y:S01]  /*24630*/  IADD3 R188, R188, 0x1, RZ ;  /* 0x00000001bcbc7810 */ /* 0x000fe20007ffe0ff */
[----:B------:R-:W-:Y:S02]  /*24640*/  IMAD.U32 R5, RZ, RZ, UR38 ;  /* 0x00000026ff057e24 */ /* 0x000fe4000f8e00ff */
[-C--:B------:R-:W-:Y:S01]  /*24650*/  FMUL.FTZ R96, R28, R3.reuse ;  /* 0x000000031c607220 */ /* 0x080fe20000410000 */
[-C--:B------:R-:W-:Y:S01]  /*24660*/  FMUL.FTZ R94, R29, R3.reuse ;  /* 0x000000031d5e7220 */ /* 0x080fe20000410000 */
[----:B------:R-:W-:Y:S01]  /*24670*/  ISETP.NE.AND P0, PT, R188, 0x2, PT ;  /* 0x00000002bc00780c */ /* 0x000fe20003f05270 */
[-C--:B------:R-:W-:Y:S01]  /*24680*/  FMUL.FTZ R93, R32, R3.reuse ;  /* 0x00000003205d7220 */ /* 0x080fe20000410000 */
[----:B------:R-:W-:Y:S01]  /*24690*/  PRMT R0, R5, 0x654, R0 ;  /* 0x0000065405007816 */ /* 0x000fe20000000000 */
[-C--:B------:R-:W-:Y:S01]  /*246a0*/  FMUL.FTZ R91, R33, R3.reuse ;  /* 0x00000003215b7220 */ /* 0x080fe20000410000 */
[-C--:B------:R-:W-:Y:S01]  /*246b0*/  FMUL.FTZ R92, R36, R3.reuse ;  /* 0x00000003245c7220 */ /* 0x080fe20000410000 */
        /* <DEDUP_REMOVED lines=28> */
[----:B------:R-:W-:Y:S01]  /*24880*/  SEL R3, RZ, 0x1, P0 ;  /* 0x00000001ff037807 */ /* 0x000fe20000000000 */
        /* <DEDUP_REMOVED lines=35> */
[----:B0-----:R-:W-:-:S11]  /*24ac0*/  SEL R188, R188, RZ, P0 ;  /* 0x000000ffbcbc7207 */ /* 0x001fd60000000000 */
.L_x_2744:
[----:B------:R-:W-:Y:S05]  /*24ad0*/  WARPSYNC.ALL ;  /* 0x0000000000007948 */ /* 0x000fea0003800000 */
[----:B------:R-:W0:Y:S08]  /*24ae0*/  S2UR UR38, SR_CgaCtaId ;  /* 0x00000000002679c3 */ /* 0x000e300000008800 */
[----:B------:R-:W-:Y:S06]  /*24af0*/  BAR.SYNC.DEFER_BLOCKING 0x5, 0x180 ;  /* 0x0146000000007b1d */ /* 0x000fec0000010000 */
[----:B------:R-:W-:Y:S01]  /*24b00*/  UMOV UR4, 0x400 ;  /* 0x0000040000047882 */ /* 0x000fe20000000000 */
[----:B------:R-:W-:Y:S01]  /*24b10*/  BSSY B0, `(.L_x_2816) ;  /* 0x0000279000007945 */ /* 0x000fe20003800000 */
[----:B0-----:R-:W-:-:S06]  /*24b20*/  ULEA UR4, UR38, UR4, 0x18 ;  /* 0x0000000426047291 */ /* 0x001fcc000f8ec03f */
[----:B------:R-:W-:-:S05]  /*24b30*/  IMAD.U32 R18, RZ, RZ, UR4 ;  /* 0x00000004ff127e24 */ /* 0x000fca000f8e00ff */
[----:B------:R0:W1:Y:S01]  /*24b40*/  LDS.128 R20, [R18+0x298d0] ;  /* 0x0298d00012147984 */ /* 0x0000620000000c00 */
[----:B------:R-:W-:Y:S06]  /*24b50*/  BAR.ARV 0x4, 0x180 ;  /* 0x0106000000007b1d */ /* 0x000fec0000002000 */
[----:B------:R-:W-:Y:S05]  /*24b60*/  @P1 BRA `(.L_x_2817) ;  /* 0x0000001800d81947 */ /* 0x000fea0003800000 */
[----:B------:R-:W2:Y:S01]  /*24b70*/  S2R R43, SR_TID.X ;  /* 0x00000000002b7919 */ /* 0x000ea20000002100 */
[----:B------:R-:W-:Y:S01]  /*24b80*/  ULDC.64 UR4, c[0x4][0x40] ;  /* 0x0100100000047ab9 */ /* 0x000fe20000000a00 */
[----:B----4-:R-:W3:Y:S01]  /*24b90*/  LDL R42, [R1+0x38] ;  /* 0x00003800012a7983 */ /* 0x010ee20000100800 */
        /* <DEDUP_REMOVED lines=24> */
[----:B-1----:R-:W-:-:S02]  /*24d20*/  F2FP.BF16.F32.PACK_AB R20, R40, R57 ;  /* 0x000000392814723e */ /* 0x002fc400000010ff */
[----:B------:R-:W-:Y:S02]  /*24d30*/  MOV R44, R18 ;  /* 0x00000012002c7202 */ /* 0x000fe40000000f00 */
[----:B0-----:R-:W-:Y:S02]  /*24d40*/  MOV R45, R39 ;  /* 0x00000027002d7202 */ /* 0x001fe40000000f00 */
[----:B------:R-:W-:Y:S02]  /*24d50*/  F2FP.BF16.F32.PACK_AB R67, R63, R24 ;  /* 0x000000183f43723e */ /* 0x000fe400000010ff */
[----:B------:R-:W-:Y:S02]  /*24d60*/  F2FP.BF16.F32.PACK_AB R34, R77, R10 ;  /* 0x0000000a4d22723e */ /* 0x000fe400000010ff */
[----:B------:R-:W-:Y:S02]  /*24d70*/  F2FP.BF16.F32.PACK_AB R40, R85, R8 ;  /* 0x000000085528723e */ /* 0x000fe400000010ff */
[----:B--2---:R-:W-:-:S02]  /*24d80*/  LOP3.LUT P0, R2, R43, 0x3, RZ, 0xc0, !PT ;  /* 0x000000032b027812 */ /* 0x004fc4000780c0ff */
[----:B------:R-:W-:Y:S02]  /*24d90*/  F2FP.BF16.F32.PACK_AB R96, R96, R97 ;  /* 0x000000616060723e */ /* 0x000fe400000010ff */
[----:B------:R-:W-:Y:S02]  /*24da0*/  F2FP.BF16.F32.PACK_AB R95, R94, R95 ;  /* 0x0000005f5e5f723e */ /* 0x000fe400000010ff */
[----:B------:R-:W-:Y:S02]  /*24db0*/  ISETP.EQ.OR P0, PT, R2, 0x3, !P0 ;  /* 0x000000030200780c */ /* 0x000fe40004702670 */
        /* <DEDUP_REMOVED lines=8> */
[----:B------:R-:W-:-:S02]  /*24e40*/  SEL R13, R96, R95, P0 ;  /* 0x0000005f600d7207 */ /* 0x000fc40000000000 */
[----:B------:R-:W-:Y:S01]  /*24e50*/  SEL R3, R95, R96, P0 ;  /* 0x000000605f037207 */ /* 0x000fe20000000000 */
[----:B---3--:R-:W-:Y:S01]  /*24e60*/  IMAD.WIDE R4, R42, 0x2, R44 ;  /* 0x000000022a047825 */ /* 0x008fe200078e022c */
[----:B------:R-:W-:Y:S02]  /*24e70*/  F2FP.BF16.F32.PACK_AB R42, R87, R6 ;  /* 0x00000006572a723e */ /* 0x000fe400000010ff */
[C---:B------:R-:W-:Y:S02]  /*24e80*/  IADD3 R27, P1, R4.reuse, 0x4040, RZ ;  /* 0x00004040041b7810 */ /* 0x040fe40007f3e0ff */
[----:B------:R-:W-:Y:S02]  /*24e90*/  IADD3 R29, P5, R4, 0x4060, RZ ;  /* 0x00004060041d7810 */ /* 0x000fe40007fbe0ff */
[----:B------:R-:W-:Y:S02]  /*24ea0*/  LOP3.LUT R26, R27, 0x380, RZ, 0xc0, !PT ;  /* 0x000003801b1a7812 */ /* 0x000fe400078ec0ff */
[----:B------:R-:W-:-:S02]  /*24eb0*/  LOP3.LUT R28, R29, 0x380, RZ, 0xc0, !PT ;  /* 0x000003801d1c7812 */ /* 0x000fc400078ec0ff */
[----:B------:R-:W-:Y:S02]  /*24ec0*/  IADD3 R7, P3, R4, 0x4000, RZ ;  /* 0x0000400004077810 */ /* 0x000fe40007f7e0ff */
[----:B------:R-:W-:Y:S02]  /*24ed0*/  SHF.R.U64 R26, R26, 0x3, RZ ;  /* 0x000000031a1a7819 */ /* 0x000fe400000012ff */
[----:B------:R-:W-:Y:S02]  /*24ee0*/  SHF.R.U64 R28, R28, 0x3, RZ ;  /* 0x000000031c1c7819 */ /* 0x000fe400000012ff */
[----:B------:R-:W-:Y:S02]  /*24ef0*/  LOP3.LUT R14, R7, 0x380, RZ, 0xc0, !PT ;  /* 0x00000380070e7812 */ /* 0x000fe400078ec0ff */
[----:B------:R-:W-:Y:S01]  /*24f00*/  LOP3.LUT R26, R26, R27, RZ, 0x3c, !PT ;  /* 0x0000001b1a1a7212 */ /* 0x000fe200078e3cff */
[----:B------:R-:W-:Y:S01]  /*24f10*/  IMAD.X R27, RZ, RZ, R5, P1 ;  /* 0x000000ffff1b7224 */ /* 0x000fe200008e0605 */
[----:B------:R-:W-:-:S02]  /*24f20*/  LOP3.LUT R28, R28, R29, RZ, 0x3c, !PT ;  /* 0x0000001d1c1c7212 */ /* 0x000fc400078e3cff */
[----:B------:R-:W-:Y:S02]  /*24f30*/  SHF.R.U64 R14, R14, 0x3, RZ ;  /* 0x000000030e0e7819 */ /* 0x000fe400000012ff */
[C---:B------:R-:W-:Y:S02]  /*24f40*/  IADD3 R25, P2, R4.reuse, 0x4020, RZ ;  /* 0x0000402004197810 */ /* 0x040fe40007f5e0ff */
[C---:B------:R-:W-:Y:S02]  /*24f50*/  IADD3 R15, P4, R4.reuse, 0x60, RZ ;  /* 0x00000060040f7810 */ /* 0x040fe40007f9e0ff */
[----:B------:R-:W-:Y:S02]  /*24f60*/  IADD3.X R29, RZ, R5, RZ, P5, !PT ;  /* 0x00000005ff1d7210 */ /* 0x000fe40002ffe4ff */
[C---:B------:R-:W-:Y:S02]  /*24f70*/  IADD3 R9, P1, R4.reuse, 0x20, RZ ;  /* 0x0000002004097810 */ /* 0x040fe40007f3e0ff */
[----:B------:R-:W-:-:S02]  /*24f80*/  IADD3 R11, P5, R4, 0x40, RZ ;  /* 0x00000040040b7810 */ /* 0x000fc40007fbe0ff */
[----:B------:R-:W-:Y:S02]  /*24f90*/  LOP3.LUT R14, R14, R7, RZ, 0x3c, !PT ;  /* 0x000000070e0e7212 */ /* 0x000fe400078e3cff */
[----:B------:R-:W-:Y:S02]  /*24fa0*/  LOP3.LUT R24, R25, 0x380, RZ, 0xc0, !PT ;  /* 0x0000038019187812 */ /* 0x000fe400078ec0ff */
[----:B------:R-:W-:Y:S02]  /*24fb0*/  LOP3.LUT R10, R15, 0x380, RZ, 0xc0, !PT ;  /* 0x000003800f0a7812 */ /* 0x000fe400078ec0ff */
[----:B------:R-:W-:Y:S02]  /*24fc0*/  LOP3.LUT R8, R9, 0x380, RZ, 0xc0, !PT ;  /* 0x0000038009087812 */ /* 0x000fe400078ec0ff */
[----:B------:R-:W-:Y:S02]  /*24fd0*/  LOP3.LUT R7, R4, 0x380, RZ, 0xc0, !PT ;  /* 0x0000038004077812 */ /* 0x000fe400078ec0ff */
[----:B------:R-:W-:-:S02]  /*24fe0*/  LOP3.LUT R6, R11, 0x380, RZ, 0xc0, !PT ;  /* 0x000003800b067812 */ /* 0x000fc400078ec0ff */
[----:B------:R-:W-:Y:S02]  /*24ff0*/  SHF.R.U64 R24, R24, 0x3, RZ ;  /* 0x0000000318187819 */ /* 0x000fe400000012ff */
[----:B------:R-:W-:Y:S02]  /*25000*/  SHF.R.U64 R10, R10, 0x3, RZ ;  /* 0x000000030a0a7819 */ /* 0x000fe400000012ff */
        /* <DEDUP_REMOVED lines=12> */
[-C--:B------:R-:W-:Y:S02]  /*250d0*/  IADD3.X R11, RZ, R5.reuse, RZ, P4, !PT ;  /* 0x00000005ff0b7210 */ /* 0x080fe400027fe4ff */
[----:B------:R-:W-:Y:S02]  /*250e0*/  MOV R81, R4 ;  /* 0x0000000400517202 */ /* 0x000fe40000000f00 */
[----:B------:R-:W-:Y:S02]  /*250f0*/  MOV R64, R28 ;  /* 0x0000001c00407202 */ /* 0x000fe40000000f00 */
[----:B------:R-:W-:Y:S02]  /*25100*/  MOV R66, R26 ;  /* 0x0000001a00427202 */ /* 0x000fe40000000f00 */
[----:B------:R-:W-:Y:S02]  /*25110*/  MOV R72, R24 ;  /* 0x0000001800487202 */ /* 0x000fe40000000f00 */
[----:B------:R-:W-:-:S02]  /*25120*/  MOV R74, R14 ;  /* 0x0000000e004a7202 */ /* 0x000fc40000000f00 */
        /* <DEDUP_REMOVED lines=30> */
[----:B------:R-:W1:Y:S01]  /*25310*/  SHFL.IDX PT, R10, R5, R0, 0x1c1f ;  /* 0x001c1f00050a7589 */ /* 0x000e6200000e0000 */
        /* <DEDUP_REMOVED lines=14> */
[----:B------:R-:W3:Y:S01]  /*25400*/  SHFL.IDX PT, R30, R31, R0, 0x1c1f ;  /* 0x001c1f001f1e7589 */ /* 0x000ee200000e0000 */
[----:B------:R-:W-:Y:S02]  /*25410*/  SEL R75, R38, R75, P0 ;  /* 0x0000004b264b7207 */ /* 0x000fe40000000000 */
[----:B------:R-:W-:Y:S01]  /*25420*/  SEL R77, R79, R42, P0 ;  /* 0x0000002a4f4d7207 */ /* 0x000fe20000000000 */
[----:B------:R-:W4:Y:S01]  /*25430*/  SHFL.IDX PT, R20, R25, R2, 0x1c1f ;  /* 0x001c1f0219147589 */ /* 0x000f2200000e0000 */
[----:B------:R-:W-:-:S02]  /*25440*/  SEL R79, R42, R79, P0 ;  /* 0x0000004f2a4f7207 */ /* 0x000fc40000000000 */
[----:B0-----:R-:W-:Y:S01]  /*25450*/  SEL R24, R26, R29, P0 ;  /* 0x0000001d1a187207 */ /* 0x001fe20000000000 */
[----:B------:R-:W0:Y:S01]  /*25460*/  SHFL.IDX PT, R38, R39, R0, 0x1c1f ;  /* 0x001c1f0027267589 */ /* 0x000e2200000e0000 */
[----:B-1----:R-:W-:Y:S02]  /*25470*/  SEL R8, R10, R7, P0 ;  /* 0x000000070a087207 */ /* 0x002fe40000000000 */
[----:B------:R-:W-:Y:S01]  /*25480*/  SEL R26, R29, R26, P0 ;  /* 0x0000001a1d1a7207 */ /* 0x000fe20000000000 */
[----:B------:R-:W1:Y:S01]  /*25490*/  SHFL.IDX PT, R42, R43, R0, 0x1c1f ;  /* 0x001c1f002b2a7589 */ /* 0x000e6200000e0000 */
[----:B--2---:R-:W-:Y:S02]  /*254a0*/  SEL R32, R34, R37, P0 ;  /* 0x0000002522207207 */ /* 0x004fe40000000000 */
[----:B------:R-:W-:Y:S01]  /*254b0*/  SEL R4, R6, R3, P0 ;  /* 0x0000000306047207 */ /* 0x000fe20000000000 */
[----:B------:R-:W-:Y:S01]  /*254c0*/  SHFL.IDX PT, R31, R65, R0, 0x1c1f ;  /* 0x001c1f00411f7589 */ /* 0x000fe200000e0000 */
[----:B------:R-:W-:-:S02]  /*254d0*/  SEL R10, R7, R10, P0 ;  /* 0x0000000a070a7207 */ /* 0x000fc40000000000 */
[----:B------:R-:W-:Y:S01]  /*254e0*/  SEL R34, R37, R34, P0 ;  /* 0x0000002225227207 */ /* 0x000fe20000000000 */
[----:B------:R-:W-:Y:S01]  /*254f0*/  SHFL.IDX PT, R35, R69, R0, 0x1c1f ;  /* 0x001c1f0045237589 */ /* 0x000fe200000e0000 */
[----:B------:R-:W-:-:S03]  /*25500*/  SEL R6, R3, R6, P0 ;  /* 0x0000000603067207 */ /* 0x000fc60000000000 */
[----:B------:R-:W2:Y:S01]  /*25510*/  SHFL.IDX PT, R52, R63, R2, 0x1c1f ;  /* 0x001c1f023f347589 */ /* 0x000ea200000e0000 */
[----:B---3--:R-:W-:Y:S02]  /*25520*/  SEL R28, R30, R33, P0 ;  /* 0x000000211e1c7207 */ /* 0x008fe40000000000 */
[----:B------:R-:W-:Y:S01]  /*25530*/  SEL R30, R33, R30, P0 ;  /* 0x0000001e211e7207 */ /* 0x000fe20000000000 */
[----:B------:R-:W3:Y:S01]  /*25540*/  SHFL.IDX PT, R54, R67, R2, 0x1c1f ;  /* 0x001c1f0243367589 */ /* 0x000ee200000e0000 */
[----:B----4-:R-:W-:Y:S02]  /*25550*/  SEL R12, R9, R20, P0 ;  /* 0x00000014090c7207 */ /* 0x010fe40000000000 */
[----:B------:R-:W-:Y:S01]  /*25560*/  SEL R14, R20, R9, P0 ;  /* 0x00000009140e7207 */ /* 0x000fe20000000000 */
[----:B------:R-:W4:Y:S01]  /*25570*/  SHFL.IDX PT, R56, R71, R2, 0x1c1f ;  /* 0x001c1f0247387589 */ /* 0x000f2200000e0000 */
[----:B0-----:R-:W-:Y:S02]  /*25580*/  SEL R36, R38, R41, P0 ;  /* 0x0000002926247207 */ /* 0x001fe40000000000 */
[----:B------:R-:W-:Y:S01]  /*25590*/  SEL R38, R41, R38, P0 ;  /* 0x0000002629267207 */ /* 0x000fe20000000000 */
[----:B------:R-:W-:Y:S01]  /*255a0*/  SHFL.IDX PT, R49, R49, R0, 0x1c1f ;  /* 0x001c1f0031317589 */ /* 0x000fe200000e0000 */
[----:B-1----:R-:W-:-:S02]  /*255b0*/  SEL R40, R42, R47, P0 ;  /* 0x0000002f2a287207 */ /* 0x002fc40000000000 */
[----:B------:R-:W-:Y:S01]  /*255c0*/  SEL R42, R47, R42, P0 ;  /* 0x0000002a2f2a7207 */ /* 0x000fe20000000000 */
[----:B------:R-:W-:Y:S04]  /*255d0*/  SHFL.IDX PT, R53, R53, R0, 0x1c1f ;  /* 0x001c1f0035357589 */ /* 0x000fe800000e0000 */
[----:B------:R-:W-:Y:S04]  /*255e0*/  SHFL.IDX PT, R57, R57, R0, 0x1c1f ;  /* 0x001c1f0039397589 */ /* 0x000fe800000e0000 */
[----:B------:R-:W-:Y:S01]  /*255f0*/  SHFL.IDX PT, R73, R73, R0, 0x1c1f ;  /* 0x001c1f0049497589 */ /* 0x000fe200000e0000 */
[----:B--2---:R-:W-:-:S02]  /*25600*/  SEL R25, R27, R52, P0 ;  /* 0x000000341b197207 */ /* 0x004fc40000000000 */
[----:B------:R-:W-:Y:S01]  /*25610*/  SEL R27, R52, R27, P0 ;  /* 0x0000001b341b7207 */ /* 0x000fe20000000000 */
[----:B------:R-:W0:Y:S01]  /*25620*/  SHFL.IDX PT, R46, R51, R2, 0x1c1f ;  /* 0x001c1f02332e7589 */ /* 0x000e2200000e0000 */
[----:B---3--:R-:W-:Y:S02]  /*25630*/  SEL R29, R31, R54, P0 ;  /* 0x000000361f1d7207 */ /* 0x008fe40000000000 */
[----:B------:R-:W-:Y:S01]  /*25640*/  SEL R31, R54, R31, P0 ;  /* 0x0000001f361f7207 */ /* 0x000fe20000000000 */
[----:B------:R-:W1:Y:S01]  /*25650*/  SHFL.IDX PT, R48, R55, R2, 0x1c1f ;  /* 0x001c1f0237307589 */ /* 0x000e6200000e0000 */
[----:B----4-:R-:W-:Y:S02]  /*25660*/  SEL R33, R35, R56, P0 ;  /* 0x0000003823217207 */ /* 0x010fe40000000000 */
[----:B------:R-:W-:Y:S01]  /*25670*/  SEL R35, R56, R35, P0 ;  /* 0x0000002338237207 */ /* 0x000fe20000000000 */
[----:B------:R-:W2:Y:S04]  /*25680*/  SHFL.IDX PT, R50, R59, R2, 0x1c1f ;  /* 0x001c1f023b327589 */ /* 0x000ea800000e0000 */
[----:B------:R-:W3:Y:S04]  /*25690*/  SHFL.IDX PT, R58, R75, R2, 0x1c1f ;  /* 0x001c1f024b3a7589 */ /* 0x000ee800000e0000 */
[----:B------:R-:W4:Y:S04]  /*256a0*/  SHFL.IDX PT, R77, R77, R0, 0x1c1f ;  /* 0x001c1f004d4d7589 */ /* 0x000f2800000e0000 */
[----:B------:R2:W4:Y:S01]  /*256b0*/  SHFL.IDX PT, R60, R79, R2, 0x1c1f ;  /* 0x001c1f024f3c7589 */ /* 0x00052200000e0000 */
[----:B0-----:R-:W-:-:S02]  /*256c0*/  SEL R5, R49, R46, P0 ;  /* 0x0000002e31057207 */ /* 0x001fc40000000000 */
[----:B------:R-:W-:Y:S02]  /*256d0*/  SEL R7, R46, R49, P0 ;  /* 0x000000312e077207 */ /* 0x000fe40000000000 */
[----:B-1----:R-:W-:Y:S02]  /*256e0*/  SEL R9, R53, R48, P0 ;  /* 0x0000003035097207 */ /* 0x002fe40000000000 */
[----:B------:R-:W-:Y:S01]  /*256f0*/  SEL R11, R48, R53, P0 ;  /* 0x00000035300b7207 */ /* 0x000fe20000000000 */
[----:B--2---:R-:W-:Y:S01]  /*25700*/  IMAD.MOV.U32 R2, RZ, RZ, RZ ;  /* 0x000000ffff027224 */ /* 0x004fe200078e00ff */
[----:B------:R-:W-:Y:S02]  /*25710*/  SEL R13, R57, R50, P0 ;  /* 0x00000032390d7207 */ /* 0x000fe40000000000 */
[----:B------:R-:W-:Y:S02]  /*25720*/  SEL R15, R50, R57, P0 ;  /* 0x00000039320f7207 */ /* 0x000fe40000000000 */
[----:B---3--:R-:W-:-:S02]  /*25730*/  SEL R37, R73, R58, P0 ;  /* 0x0000003a49257207 */ /* 0x008fc40000000000 */
[----:B------:R-:W-:-:S07]  /*25740*/  SEL R39, R58, R73, P0 ;  /* 0x000000493a277207 */ /* 0x000fce0000000000 */
.L_x_3058:
[----:B------:R-:W-:Y:S05]  /*25750*/  WARPSYNC.ALL ;  /* 0x0000000000007948 */ /* 0x000fea0003800000 */
[----:B------:R-:W-:Y:S01]  /*25760*/  BAR.SYNC.DEFER_BLOCKING 0x1, 0x100 ;  /* 0x0044000000007b1d */ /* 0x000fe20000010000 */
[----:B----4-:R-:W-:Y:S02]  /*25770*/  SEL R41, R77, R60, P0 ;  /* 0x0000003c4d297207 */ /* 0x010fe40000000000 */
[----:B------:R-:W-:-:S03]  /*25780*/  SEL R43, R60, R77, P0 ;  /* 0x0000004d3c2b7207 */ /* 0x000fc60000000000 */
[----:B------:R-:W-:Y:S02]  /*25790*/  ULDC.64 UR4, c[0x0][0xc00] ;  /* 0x0003000000047ab9 */ /* 0x000fe40000000a00 */
[----:B------:R-:W0:Y:S01]  /*257a0*/  LDC R51, c[0x0][0xbe8] ;  /* 0x0002fa00ff337b82 */ /* 0x000e220000000800 */
[----:B------:R-:W-:Y:S02]  /*257b0*/  ISETP.NE.U32.AND P1, PT, RZ, UR4, PT ;  /* 0x00000004ff007c0c */ /* 0x000fe4000bf25070 */
[----:B------:R-:W-:Y:S02]  /*257c0*/  IADD3 R46, P2, R225, UR4, RZ ;  /* 0x00000004e12e7c10 */ /* 0x000fe4000ff5e0ff */
[----:B------:R-:W-:Y:S02]  /*257d0*/  ISETP.NE.AND.EX P1, PT, RZ, UR5, PT, P1 ;  /* 0x00000005ff007c0c */ /* 0x000fe4000bf25310 */
[----:B------:R-:W-:Y:S01]  /*257e0*/  IADD3.X R47, R226, UR5, RZ, P2, !PT ;  /* 0x00000005e22f7c10 */ /* 0x000fe200097fe4ff */
[----:B------:R-:W-:-:S02]  /*257f0*/  ULDC.64 UR4, c[0x0][0xc08] ;  /* 0x0003020000047ab9 */ /* 0x000fc40000000a00 */
[----:B------:R-:W-:Y:S01]  /*25800*/  ISETP.NE.U32.AND P0, PT, RZ, UR4, PT ;  /* 0x00000004ff007c0c */ /* 0x000fe2000bf05070 */
[----:B------:R1:W-:Y:S04]  /*25810*/  STSM.16.M88.4 [R81], R4 ;  /* 0x0000000451007844 */ /* 0x0003e80000000200 */
[----:B------:R2:W-:Y:S04]  /*25820*/  STSM.16.M88.4 [R80], R8 ;  /* 0x0000000850007844 */ /* 0x0005e80000000200 */
        /* <DEDUP_REMOVED lines=8> */
[----:B-1----:R-:W-:Y:S01]  /*258b0*/  @P0 IADD3 R4, P3, R225, UR4, RZ ;  /* 0x00000004e1040c10 */ /* 0x002fe2000ff7e0ff */
[----:B------:R-:W-:-:S02]  /*258c0*/  ULDC UR4, c[0x0][0xa88] ;  /* 0x0002a20000047ab9 */ /* 0x000fc40000000800 */
[----:B------:R-:W-:Y:S02]  /*258d0*/  MOV R0, UR4 ;  /* 0x0000000400007c02 */ /* 0x000fe40008000f00 */
[----:B------:R-:W-:Y:S01]  /*258e0*/  @P0 IADD3.X R5, R226, UR5, RZ, P3, !PT ;  /* 0x00000005e2050c10 */ /* 0x000fe20009ffe4ff */
[----:B------:R3:W5:Y:S01]  /*258f0*/  @P1 LDG.E R2, desc[UR52][R46.64] ;  /* 0x000000342e021981 */ /* 0x000762000c1e1900 */
[----:B0-----:R-:W-:Y:S01]  /*25900*/  ISETP.NE.AND P2, PT, R51, 0x1, PT ;  /* 0x000000013300780c */ /* 0x001fe20003f45270 */
[----:B--2---:R-:W-:Y:S02]  /*25910*/  IMAD.IADD R8, R218, 0x1, R212 ;  /* 0x00000001da087824 */ /* 0x004fe400078e02d4 */
[----:B------:R3:W5:Y:S10]  /*25920*/  @P0 LDG.E R0, desc[UR52][R4.64] ;  /* 0x0000003404000981 */ /* 0x000774000c1e1900 */
[----:B------:R-:W0:Y:S08]  /*25930*/  @P2 LDC R3, c[0x0][0xbec] ;  /* 0x0002fb00ff032b82 */ /* 0x000e300000000800 */
[----:B------:R-:W1:Y:S01]  /*25940*/  @P2 LDC R11, c[0x0][0xbf0] ;  /* 0x0002fc00ff0b2b82 */ /* 0x000e620000000800 */
[----:B---3--:R-:W-:Y:S05]  /*25950*/  @P0 BRA `(.L_x_2819) ;  /* 0x0000000000100947 */ /* 0x008fea0003800000 */
[----:B------:R-:W-:Y:S05]  /*25960*/  @!P1 BRA `(.L_x_2819) ;  /* 0x00000000000c9947 */ /* 0x000fea0003800000 */
[----:B------:R-:W2:Y:S04]  /*25970*/  LDG.E R5, desc[UR52][R46.64] ;  /* 0x000000342e057981 */ /* 0x000ea8000c1e1900 */
[----:B-----5:R-:W2:Y:S02]  /*25980*/  LDG.E R0, desc[UR52][R46.64+0x4] ;  /* 0x000004342e007981 */ /* 0x020ea4000c1e1900 */
[----:B--2---:R-:W-:-:S07]  /*25990*/  IMAD.IADD R0, R0, 0x1, -R5 ;  /* 0x0000000100007824 */ /* 0x004fce00078e0a05 */
.L_x_2819:
[----:B------:R-:W2:Y:S01]  /*259a0*/  LDL R10, [R1+0x30] ;  /* 0x00003000010a7983 */ /* 0x000ea20000100800 */
[----:B------:R-:W-:Y:S01]  /*259b0*/  SHF.R.S32.HI R50, RZ, 0x1f, R224 ;  /* 0x0000001fff327819 */ /* 0x000fe200000114e0 */
[----:B0-----:R-:W-:Y:S01]  /*259c0*/  @P2 IMAD.HI.U32 R4, R8, R3, RZ ;  /* 0x0000000308042227 */ /* 0x001fe200078e00ff */
[----:B------:R-:W-:Y:S01]  /*259d0*/  ULDC.64 UR4, c[0x0][0xb90] ;  /* 0x0002e40000047ab9 */ /* 0x000fe20000000a00 */
[----:B------:R-:W0:Y:S01]  /*259e0*/  S2R R14, SR_TID.X ;  /* 0x00000000000e7919 */ /* 0x000e220000002100 */
[----:B-----5:R-:W-:Y:S01]  /*259f0*/  SHF.R.S32.HI R3, RZ, 0x1f, R2 ;  /* 0x0000001fff037819 */ /* 0x020fe20000011402 */
[----:B------:R-:W-:Y:S01]  /*25a00*/  IMAD R9, R50, UR4, RZ ;  /* 0x0000000432097c24 */ /* 0x000fe2000f8e02ff */
[----:B------:R-:W-:Y:S01]  /*25a10*/  SEL R20, R227, RZ, !P1 ;  /* 0x000000ffe3147207 */ /* 0x000fe20004800000 */
[----:B------:R-:W-:Y:S01]  /*25a20*/  IMAD.MOV.U32 R7, RZ, RZ, R8 ;  /* 0x000000ffff077224 */ /* 0x000fe200078e0008 */
[----:B-1----:R-:W-:Y:S01]  /*25a30*/  @P2 SHF.R.U32.HI R7, RZ, R11, R4 ;  /* 0x0000000bff072219 */ /* 0x002fe20000011604 */
[C---:B------:R-:W-:Y:S01]  /*25a40*/  IMAD.WIDE.U32 R4, R224.reuse, UR4, R2 ;  /* 0x00000004e0047c25 */ /* 0x040fe2000f8e0002 */
[----:B------:R-:W-:Y:S01]  /*25a50*/  SEL R221, R221, RZ, !P1 ;  /* 0x000000ffdddd7207 */ /* 0x000fe20004800000 */
[----:B------:R-:W1:Y:S01]  /*25a60*/  @P2 LDC R55, c[0x0][0xbec] ;  /* 0x0002fb00ff372b82 */ /* 0x000e620000000800 */
[----:B------:R-:W-:Y:S01]  /*25a70*/  LEA R11, R229, R215, 0x6 ;  /* 0x000000d7e50b7211 */ /* 0x000fe200078e30ff */
[----:B------:R-:W-:Y:S01]  /*25a80*/  IMAD R9, R224, UR5, R9 ;  /* 0x00000005e0097c24 */ /* 0x000fe2000f8e0209 */
[----:B------:R-:W-:Y:S01]  /*25a90*/  ULDC.64 UR4, c[0x0][0xb98] ;  /* 0x0002e60000047ab9 */ /* 0x000fe20000000a00 */
[----:B------:R-:W-:-:S02]  /*25aa0*/  IMAD.MOV R6, RZ, RZ, -R7 ;  /* 0x000000ffff067224 */ /* 0x000fc400078e0a07 */
        /* <DEDUP_REMOVED lines=14> */
[----:B0-----:R-:W-:-:S02]  /*25b90*/  IADD3 R15, R14, -0x80, RZ ;  /* 0xffffff800e0f7810 */ /* 0x001fc40007ffe0ff */
[C---:B------:R-:W-:Y:S01]  /*25ba0*/  IADD3 R13, P4, R44.reuse, 0x2000, RZ ;  /* 0x000020002c0d7810 */ /* 0x040fe20007f9e0ff */
[C---:B------:R-:W-:Y:S01]  /*25bb0*/  IMAD R11, R9.reuse, UR5, R6 ;  /* 0x00000005090b7c24 */ /* 0x040fe2000f8e0206 */
[----:B------:R-:W-:Y:S01]  /*25bc0*/  SHF.R.S32.HI R14, RZ, 0x1f, R15 ;  /* 0x0000001fff0e7819 */ /* 0x000fe2000001140f */
[----:B------:R-:W-:Y:S01]  /*25bd0*/  IMAD.WIDE.U32 R4, R9, UR4, R4 ;  /* 0x0000000409047c25 */ /* 0x000fe2000f8e0004 */
[----:B------:R-:W-:Y:S01]  /*25be0*/  ULDC.64 UR4, c[0x0][0xb50] ;  /* 0x0002d40000047ab9 */ /* 0x000fe20000000a00 */
[----:B------:R-:W-:Y:S02]  /*25bf0*/  IADD3 R29, P3, R44, 0x4000, RZ ;  /* 0x000040002c1d7810 */ /* 0x000fe40007f7e0ff */
[----:B------:R-:W-:Y:S01]  /*25c00*/  IMAD.IADD R5, R5, 0x1, R11 ;  /* 0x0000000105057824 */ /* 0x000fe200078e020b */
[----:B------:R-:W-:Y:S01]  /*25c10*/  LEA R6, P1, R4, UR4, 0x2 ;  /* 0x0000000404067c11 */ /* 0x000fe2000f8210ff */
[----:B------:R-:W-:Y:S01]  /*25c20*/  IMAD.X R9, RZ, RZ, R45, P0 ;  /* 0x000000ffff097224 */ /* 0x000fe200000e062d */
[----:B------:R-:W-:-:S02]  /*25c30*/  LEA.HI R14, R14, R15, RZ, 0x7 ;  /* 0x0000000f0e0e7211 */ /* 0x000fc400078f38ff */
[----:B------:R-:W-:Y:S01]  /*25c40*/  LEA.HI.X R4, R4, UR5, R5, 0x2, P1 ;  /* 0x0000000504047c11 */ /* 0x000fe200088f1405 */
[----:B------:R-:W-:Y:S01]  /*25c50*/  SHFL.IDX PT, R46, R6, RZ, 0x1c1f ;  /* 0x001c1fff062e7589 */ /* 0x000fe200000e0000 */
[----:B------:R-:W-:Y:S01]  /*25c60*/  IADD3 R25, P1, R44, 0x3000, RZ ;  /* 0x000030002c197810 */ /* 0x000fe20007f3e0ff */
[----:B------:R-:W-:Y:S01]  /*25c70*/  ULDC.64 UR4, c[0x0][0xaa0] ;  /* 0x0002a80000047ab9 */ /* 0x000fe20000000a00 */
[----:B------:R-:W-:Y:S01]  /*25c80*/  LOP3.LUT R14, R14, 0xffffff80, RZ, 0xc0, !PT ;  /* 0xffffff800e0e7812 */ /* 0x000fe200078ec0ff */
[----:B------:R-:W0:Y:S01]  /*25c90*/  SHFL.IDX PT, R47, R4, RZ, 0x1c1f ;  /* 0x001c1fff042f7589 */ /* 0x000e2200000e0000 */
[----:B------:R-:W-:Y:S02]  /*25ca0*/  LOP3.LUT R24, R25, 0x380, RZ, 0xc0, !PT ;  /* 0x0000038019187812 */ /* 0x000fe400078ec0ff */
[----:B------:R-:W-:Y:S01]  /*25cb0*/  LOP3.LUT R12, R13, 0x380, RZ, 0xc0, !PT ;  /* 0x000003800d0c7812 */ /* 0x000fe200078ec0ff */
[----:B------:R-:W-:Y:S01]  /*25cc0*/  SHFL.IDX PT, R48, R6, 0x1, 0x1c1f ;  /* 0x003c1f0006307f89 */ /* 0x000fe200000e0000 */
[----:B------:R-:W-:Y:S01]  /*25cd0*/  IMAD.IADD R14, R15, 0x1, -R14 ;  /* 0x000000010f0e7824 */ /* 0x000fe200078e0a0e */
[----:B------:R-:W-:-:S02]  /*25ce0*/  SHF.R.U64 R24, R24, 0x3, RZ ;  /* 0x0000000318187819 */ /* 0x000fc400000012ff */
[----:B------:R-:W3:Y:S01]  /*25cf0*/  SHFL.IDX PT, R49, R4, 0x1, 0x1c1f ;  /* 0x003c1f0004317f89 */ /* 0x000ee200000e0000 */
[----:B------:R-:W-:Y:S02]  /*25d00*/  LOP3.LUT R28, R29, 0x380, RZ, 0xc0, !PT ;  /* 0x000003801d1c7812 */ /* 0x000fe400078ec0ff */
[----:B------:R-:W-:Y:S02]  /*25d10*/  LOP3.LUT R8, R7, 0x380, RZ, 0xc0, !PT ;  /* 0x0000038007087812 */ /* 0x000fe400078ec0ff */
[----:B------:R-:W-:Y:S02]  /*25d20*/  LOP3.LUT P0, RZ, R14, 0x3, RZ, 0xc0, !PT ;  /* 0x000000030eff7812 */ /* 0x000fe4000780c0ff */
[----:B------:R-:W-:Y:S01]  /*25d30*/  LOP3.LUT R24, R24, R25, RZ, 0x3c, !PT ;  /* 0x0000001918187212 */ /* 0x000fe200078e3cff */
[----:B------:R-:W-:Y:S01]  /*25d40*/  IMAD.X R25, RZ, RZ, R45, P1 ;  /* 0x000000ffff197224 */ /* 0x000fe200008e062d */
[----:B------:R-:W-:Y:S02]  /*25d50*/  SHF.R.U64 R12, R12, 0x3, RZ ;  /* 0x000000030c0c7819 */ /* 0x000fe400000012ff */
[----:B------:R-:W-:-:S02]  /*25d60*/  SHF.R.U64 R28, R28, 0x3, RZ ;  /* 0x000000031c1c7819 */ /* 0x000fc400000012ff */
[----:B------:R-:W-:Y:S02]  /*25d70*/  SHF.R.U64 R8, R8, 0x3, RZ ;  /* 0x0000000308087819 */ /* 0x000fe400000012ff */
[----:B------:R-:W-:Y:S02]  /*25d80*/  LOP3.LUT R12, R12, R13, RZ, 0x3c, !PT ;  /* 0x0000000d0c0c7212 */ /* 0x000fe400078e3cff */
[----:B------:R-:W-:Y:S01]  /*25d90*/  LOP3.LUT R28, R28, R29, RZ, 0x3c, !PT ;  /* 0x0000001d1c1c7212 */ /* 0x000fe200078e3cff */
[----:B------:R-:W-:Y:S01]  /*25da0*/  IMAD.X R29, RZ, RZ, R45, P3 ;  /* 0x000000ffff1d7224 */ /* 0x000fe200018e062d */
[----:B------:R-:W-:Y:S02]  /*25db0*/  LOP3.LUT R8, R8, R7, RZ, 0x3c, !PT ;  /* 0x0000000708087212 */ /* 0x000fe400078e3cff */
[----:B------:R-:W-:Y:S02]  /*25dc0*/  IADD3.X R13, RZ, R45, RZ, P4, !PT ;  /* 0x0000002dff0d7210 */ /* 0x000fe400027fe4ff */
[----:B------:R-:W-:-:S02]  /*25dd0*/  IADD3 R33, P5, R44, 0x5000, RZ ;  /* 0x000050002c217810 */ /* 0x000fc40007fbe0ff */
[C---:B------:R-:W-:Y:S02]  /*25de0*/  IADD3 R37, P4, R44.reuse, 0x6000, RZ ;  /* 0x000060002c257810 */ /* 0x040fe40007f9e0ff */
[C---:B------:R-:W-:Y:S02]  /*25df0*/  LOP3.LUT R7, R44.reuse, 0x380, RZ, 0xc0, !PT ;  /* 0x000003802c077812 */ /* 0x040fe400078ec0ff */
[----:B------:R-:W-:Y:S02]  /*25e00*/  IADD3 R5, P3, R44, 0x7000, RZ ;  /* 0x000070002c057810 */ /* 0x000fe40007f7e0ff */
[----:B------:R-:W-:Y:S02]  /*25e10*/  LOP3.LUT R32, R33, 0x380, RZ, 0xc0, !PT ;  /* 0x0000038021207812 */ /* 0x000fe400078ec0ff */
[----:B------:R-:W-:Y:S01]  /*25e20*/  LOP3.LUT R36, R37, 0x380, RZ, 0xc0, !PT ;  /* 0x0000038025247812 */ /* 0x000fe200078ec0ff */
[----:B------:R-:W-:Y:S01]  /*25e30*/  IMAD R3, R3, UR4, RZ ;  /* 0x0000000403037c24 */ /* 0x000fe2000f8e02ff */
[----:B------:R-:W-:Y:S01]  /*25e40*/  SHF.R.U64 R7, R7, 0x3, RZ ;  /* 0x0000000307077819 */ /* 0x000fe200000012ff */
[----:B------:R-:W-:Y:S01]  /*25e50*/  IMAD.X R41, RZ, RZ, R45, P3 ;  /* 0x000000ffff297224 */ /* 0x000fe200018e062d */
[----:B------:R-:W-:-:S02]  /*25e60*/  SHF.R.U64 R32, R32, 0x3, RZ ;  /* 0x0000000320207819 */ /* 0x000fc400000012ff */
[----:B------:R-:W-:Y:S02]  /*25e70*/  SHF.R.U64 R36, R36, 0x3, RZ ;  /* 0x0000000324247819 */ /* 0x000fe400000012ff */
[----:B------:R-:W-:Y:S02]  /*25e80*/  LOP3.LUT R44, R7, R44, RZ, 0x3c, !PT ;  /* 0x0000002c072c7212 */ /* 0x000fe400078e3cff */
[----:B------:R-:W-:Y:S02]  /*25e90*/  LOP3.LUT R32, R32, R33, RZ, 0x3c, !PT ;  /* 0x0000002120207212 */ /* 0x000fe400078e3cff */
[----:B------:R-:W-:Y:S01]  /*25ea0*/  LOP3.LUT R36, R36, R37, RZ, 0x3c, !PT ;  /* 0x0000002524247212 */ /* 0x000fe200078e3cff */
[----:B------:R-:W-:Y:S01]  /*25eb0*/  IMAD.X R37, RZ, RZ, R45, P4 ;  /* 0x000000ffff257224 */ /* 0x000fe200020e062d */
[----:B------:R-:W-:Y:S01]  /*25ec0*/  IADD3.X R33, RZ, R45, RZ, P5, !PT ;  /* 0x0000002dff217210 */ /* 0x000fe20002ffe4ff */
[----:B------:R-:W-:Y:S01]  /*25ed0*/  BSSY B1, `(.L_x_2820) ;  /* 0x0000053000017945 */ /* 0x000fe20003800000 */
[----:B------:R-:W-:-:S02]  /*25ee0*/  SHF.R.S32.HI R52, RZ, 0x1f, R222 ;  /* 0x0000001fff347819 */ /* 0x000fc400000114de */
[----:B------:R-:W-:Y:S01]  /*25ef0*/  SHF.R.S32.HI R54, RZ, 0x1f, R215 ;  /* 0x0000001fff367819 */ /* 0x000fe200000114d7 */
[----:B--2---:R-:W-:-:S04]  /*25f00*/  IMAD.IADD R10, R10, 0x1, R212 ;  /* 0x000000010a0a7824 */ /* 0x004fc800078e02d4 */
[C---:B------:R-:W-:Y:S01]  /*25f10*/  VIADD R0, R10.reuse, 0x8 ;  /* 0x000000080a007836 */ /* 0x040fe20000000000 */
[----:B------:R-:W-:-:S04]  /*25f20*/  ISETP.GE.OR P1, PT, R10, R53, P0 ;  /* 0x000000350a00720c */ /* 0x000fc80000726670 */
[----:B------:R-:W-:Y:S02]  /*25f30*/  ISETP.GE.OR P0, PT, R0, R53, P0 ;  /* 0x000000350000720c */ /* 0x000fe40000706670 */
[----:B------:R-:W-:-:S04]  /*25f40*/  LOP3.LUT R0, R5, 0x380, RZ, 0xc0, !PT ;  /* 0x0000038005007812 */ /* 0x000fc800078ec0ff */
[----:B------:R-:W-:-:S03]  /*25f50*/  SHF.R.U64 R0, R0, 0x3, RZ ;  /* 0x0000000300007819 */ /* 0x000fc600000012ff */
[----:B0-----:R-:W-:Y:S01]  /*25f60*/  @!P1 ST.E desc[UR52][R46.64], R89 ;  /* 0x000000592e009985 */ /* 0x001fe2000c101934 */
[----:B------:R-:W-:-:S03]  /*25f70*/  LOP3.LUT R40, R0, R5, RZ, 0x3c, !PT ;  /* 0x0000000500287212 */ /* 0x000fc600078e3cff */
[----:B---3--:R0:W-:Y:S04]  /*25f80*/  @!P0 ST.E desc[UR52][R48.64], R88 ;  /* 0x0000005830008985 */ /* 0x0081e8000c101934 */
[----:B------:R2:W5:Y:S04]  /*25f90*/  LD.E.128 R4, desc[UR52][R44.64] ;  /* 0x000000342c047980 */ /* 0x000568000c101d00 */
[----:B------:R-:W5:Y:S01]  /*25fa0*/  LD.E.128 R8, desc[UR52][R8.64] ;  /* 0x0000003408087980 */ /* 0x000f62000c101d00 */
[----:B0-----:R-:W0:Y:S03]  /*25fb0*/  @P2 LDC R49, c[0x0][0xbf0] ;  /* 0x0002fc00ff312b82 */ /* 0x001e260000000800 */
[----:B------:R-:W5:Y:S01]  /*25fc0*/  LD.E.128 R12, desc[UR52][R12.64] ;  /* 0x000000340c0c7980 */ /* 0x000f62000c101d00 */
[----:B--2---:R-:W-:-:S02]  /*25fd0*/  IMAD R45, R2, UR5, R3 ;  /* 0x00000005022d7c24 */ /* 0x004fc4000f8e0203 */
[----:B------:R-:W-:Y:S01]  /*25fe0*/  IMAD.WIDE.U32 R2, R2, UR4, RZ ;  /* 0x0000000402027c25 */ /* 0x000fe2000f8e00ff */
[----:B------:R-:W-:Y:S01]  /*25ff0*/  ULDC.64 UR4, c[0x0][0xae8] ;  /* 0x0002ba0000047ab9 */ /* 0x000fe20000000a00 */
[----:B------:R-:W5:Y:S02]  /*26000*/  LD.E.128 R24, desc[UR52][R24.64] ;  /* 0x0000003418187980 */ /* 0x000f64000c101d00 */
[----:B------:R-:W-:Y:S01]  /*26010*/  IMAD.IADD R3, R3, 0x1, R45 ;  /* 0x0000000103037824 */ /* 0x000fe200078e022d */
[----:B------:R-:W-:Y:S01]  /*26020*/  LEA R45, R223, R229, 0x5 ;  /* 0x000000e5df2d7211 */ /* 0x000fe200078e28ff */
[----:B------:R-:W-:Y:S01]  /*26030*/  IMAD R47, R50, UR4, RZ ;  /* 0x00000004322f7c24 */ /* 0x000fe2000f8e02ff */
[----:B------:R-:W5:Y:S03]  /*26040*/  LD.E.128 R28, desc[UR52][R28.64] ;  /* 0x000000341c1c7980 */ /* 0x000f66000c101d00 */
[----:B------:R-:W-:Y:S01]  /*26050*/  IMAD.IADD R44, R212, 0x1, R45 ;  /* 0x00000001d42c7824 */ /* 0x000fe200078e022d */
[----:B------:R-:W5:Y:S01]  /*26060*/  LD.E.128 R32, desc[UR52][R32.64] ;  /* 0x0000003420207980 */ /* 0x000f62000c101d00 */
[----:B------:R-:W-:-:S02]  /*26070*/  IMAD R47, R224, UR5, R47 ;  /* 0x00000005e02f7c24 */ /* 0x000fc4000f8e022f */
[----:B-1----:R-:W-:Y:S01]  /*26080*/  @P2 IMAD.HI.U32 R0, R44, R55, RZ ;  /* 0x000000372c002227 */ /* 0x002fe200078e00ff */
[----:B------:R-:W5:Y:S03]  /*26090*/  LD.E.128 R36, desc[UR52][R36.64] ;  /* 0x0000003424247980 */ /* 0x000f66000c101d00 */
[----:B------:R-:W-:Y:S01]  /*260a0*/  IMAD.WIDE.U32 R2, R224, UR4, R2 ;  /* 0x00000004e0027c25 */ /* 0x000fe2000f8e0002 */
[----:B------:R-:W-:Y:S01]  /*260b0*/  ULDC.64 UR4, c[0x0][0xaf0] ;  /* 0x0002bc0000047ab9 */ /* 0x000fe20000000a00 */
[----:B------:R-:W5:Y:S02]  /*260c0*/  LD.E.128 R40, desc[UR52][R40.64] ;  /* 0x0000003428287980 */ /* 0x000f64000c101d00 */
[----:B------:R-:W-:Y:S01]  /*260d0*/  IMAD.MOV.U32 R45, RZ, RZ, R44 ;  /* 0x000000ffff2d7224 */ /* 0x000fe200078e002c */
[----:B0-----:R-:W-:Y:S01]  /*260e0*/  @P2 SHF.R.U32.HI R45, RZ, R49, R0 ;  /* 0x00000031ff2d2219 */ /* 0x001fe20000011600 */
[----:B------:R-:W-:Y:S01]  /*260f0*/  IMAD R20, R20, UR4, RZ ;  /* 0x0000000414147c24 */ /* 0x000fe2000f8e02ff */
[----:B------:R-:W-:Y:S01]  /*26100*/  @!PT LDS RZ, [RZ] ;  /* 0x00000000fffff984 */ /* 0x000fe20000000800 */
[----:B------:R-:W-:Y:S01]  /*26110*/  @!PT LDS RZ, [RZ] ;  /* 0x00000000fffff984 */ /* 0x000fe20000000800 */
[----:B------:R-:W-:Y:S01]  /*26120*/  @!PT LDS RZ, [RZ] ;  /* 0x00000000fffff984 */ /* 0x000fe20000000800 */
[----:B------:R-:W-:Y:S01]  /*26130*/  @!PT LDS RZ, [RZ] ;  /* 0x00000000fffff984 */ /* 0x000fe20000000800 */
[----:B------:R0:W-:Y:S06]  /*26140*/  MEMBAR.ALL.CTA ;  /* 0x0000000000007992 */ /* 0x0001ec0000008000 */
[----:B0-----:R-:W0:Y:S01]  /*26150*/  FENCE.VIEW.ASYNC.S ;  /* 0x00000000000073c6 */ /* 0x001e220000000000 */
        /* <DEDUP_REMOVED lines=14> */
[----:B------:R-:W-:Y:S02]  /*26240*/  IMAD.IADD R3, R3, 0x1, R49 ;  /* 0x0000000103037824 */ /* 0x000fe400078e0231 */
[----:B------:R-:W-:Y:S01]  /*26250*/  IMAD R20, R0, UR4, RZ ;  /* 0x0000000400147c24 */ /* 0x000fe2000f8e02ff */
[C---:B------:R-:W-:Y:S01]  /*26260*/  IADD3 R0, R212.reuse, 0x20, RZ ;  /* 0x00000020d4007810 */ /* 0x040fe20007ffe0ff */
[C---:B------:R-:W-:Y:S01]  /*26270*/  IMAD.WIDE.U32 R2, R47.reuse, UR4, R2 ;  /* 0x000000042f027c25 */ /* 0x040fe2000f8e0002 */
[-C--:B------:R-:W-:Y:S02]  /*26280*/  ISETP.GE.AND P2, PT, R212, R53.reuse, PT ;  /* 0x00000035d400720c */ /* 0x080fe40003f46270 */
[----:B------:R-:W-:Y:S01]  /*26290*/  ISETP.GE.AND P0, PT, R0, R53, PT ;  /* 0x000000350000720c */ /* 0x000fe20003f06270 */
[----:B------:R-:W-:Y:S01]  /*262a0*/  IMAD R45, R47, UR5, R20 ;  /* 0x000000052f2d7c24 */ /* 0x000fe2000f8e0214 */
[----:B------:R-:W-:Y:S01]  /*262b0*/  ULDC.64 UR4, c[0x0][0xa80] ;  /* 0x0002a00000047ab9 */ /* 0x000fe20000000a00 */
[----:B------:R-:W-:Y:S01]  /*262c0*/  VIADD R0, R18, 0x29820 ;  /* 0x0002982012007836 */ /* 0x000fe20000000000 */
[----:B------:R-:W-:Y:S01]  /*262d0*/  LEA R46, P3, R2, UR4, 0x1 ;  /* 0x00000004022e7c11 */ /* 0x000fe2000f8608ff */
[----:B------:R-:W-:-:S02]  /*262e0*/  VIADD R20, R212, 0x40 ;  /* 0x00000040d4147836 */ /* 0x000fc40000000000 */
[----:B------:R-:W-:Y:S01]  /*262f0*/  IMAD.IADD R3, R3, 0x1, R45 ;  /* 0x0000000103037824 */ /* 0x000fe200078e022d */
[----:B------:R-:W-:Y:S01]  /*26300*/  PRMT R0, RZ, 0x654, R0 ;  /* 0x00000654ff007816 */ /* 0x000fe20000000000 */
[----:B0-----:R0:W1:Y:S01]  /*26310*/  SHFL.IDX PT, R44, R46, RZ, 0x181f ;  /* 0x00181fff2e2c7589 */ /* 0x00106200000e0000 */
[----:B------:R-:W-:Y:S02]  /*26320*/  ISETP.GE.AND P1, PT, R20, R53, PT ;  /* 0x000000351400720c */ /* 0x000fe40003f26270 */
[----:B------:R-:W-:Y:S01]  /*26330*/  LEA.HI.X R20, R2, UR5, R3, 0x1, P3 ;  /* 0x0000000502147c11 */ /* 0x000fe200098f0c03 */
[----:B------:R2:W-:Y:S04]  /*26340*/  SYNCS.ARRIVE.TRANS64.RED.A1T0 RZ, [R0+URZ], RZ ;  /* 0x000000ff00ff79a7 */ /* 0x0005e8000810043f */
        /* <DEDUP_REMOVED lines=11> */
.L_x_2821:
[----:B------:R-:W-:Y:S05]  /*26400*/  BSYNC B1 ;  /* 0x0000000000017941 */ /* 0x000fea0003800000 */
.L_x_2820:
        /* <DEDUP_REMOVED lines=13> */
.L_x_2823:
[----:B------:R-:W-:Y:S05]  /*264e0*/  BSYNC B1 ;  /* 0x0000000000017941 */ /* 0x000fea0003800000 */
.L_x_2822:
        /* <DEDUP_REMOVED lines=13> */
.L_x_2825:
[----:B------:R-:W-:Y:S05]  /*265c0*/  BSYNC B1 ;  /* 0x0000000000017941 */ /* 0x000fea0003800000 */
.L_x_2824:
[----:B0-----:R-:W-:Y:S01]  /*265d0*/  IADD3 R0, R212, 0x60, RZ ;  /* 0x00000060d4007810 */ /* 0x001fe20007ffe0ff */
[----:B--2-4-:R-:W0:Y:S03]  /*265e0*/  SHFL.IDX PT, R20, R20, 0x3, 0x181f ;  /* 0x00781f0014147f89 */ /* 0x014e2600000e0000 */
        /* <DEDUP_REMOVED lines=14> */
.L_x_2817:
[----:B------:R-:W-:Y:S01]  /*266d0*/  ULDC.64 UR4, c[0x0][0xc00] ;  /* 0x0003000000047ab9 */ /* 0x000fe20000000a00 */
[----:B------:R-:W-:Y:S01]  /*266e0*/  IMAD.MOV.U32 R0, RZ, RZ, RZ ;  /* 0x000000ffff007224 */ /* 0x000fe200078e00ff */
[----:B------:R-:W-:Y:S01]  /*266f0*/  ISETP.NE.U32.AND P0, PT, RZ, UR4, PT ;  /* 0x00000004ff007c0c */ /* 0x000fe2000bf05070 */
[----:B------:R-:W2:Y:S01]  /*26700*/  LDC R25, c[0x0][0xbe8] ;  /* 0x0002fa00ff197b82 */ /* 0x000ea20000000800 */
[----:B------:R-:W-:Y:S02]  /*26710*/  IADD3 R2, P1, R225, UR4, RZ ;  /* 0x00000004e1027c10 */ /* 0x000fe4000ff3e0ff */
[----:B------:R-:W-:Y:S02]  /*26720*/  ISETP.NE.AND.EX P0, PT, RZ, UR5, PT, P0 ;  /* 0x00000005ff007c0c */ /* 0x000fe4000bf05300 */
[----:B------:R-:W-:Y:S01]  /*26730*/  IADD3.X R3, R226, UR5, RZ, P1, !PT ;  /* 0x00000005e2037c10 */ /* 0x000fe20008ffe4ff */
[----:B------:R-:W-:Y:S02]  /*26740*/  ULDC.64 UR4, c[0x0][0xc08] ;  /* 0x0003020000047ab9 */ /* 0x000fe40000000a00 */
        /* <DEDUP_REMOVED lines=19> */
.L_x_2827:
        /* <DEDUP_REMOVED lines=8> */
[----:B-----5:R-:W-:Y:S01]  /*26900*/  IMAD R2, R6, R9, RZ ;  /* 0x0000000906027224 */ /* 0x020fe200078e02ff */
[----:B---3--:R-:W-:-:S04]  /*26910*/  IADD3 R8, R212, -0x80, R3 ;  /* 0xffffff80d4087810 */ /* 0x008fc80007ffe003 */
        /* <DEDUP_REMOVED lines=9> */
[----:B------:R-:W3:Y:S01]  /*269b0*/  @P0 LDC R13, c[0x0][0xbec] ;  /* 0x0002fb00ff0d0b82 */ /* 0x000ee20000000800 */
[----:B------:R-:W-:Y:S01]  /*269c0*/  IMAD R7, R224, UR5, R7 ;  /* 0x00000005e0077c24 */ /* 0x000fe2000f8e0207 */
[----:B------:R-:W-:-:S04]  /*269d0*/  ULDC.64 UR4, c[0x0][0xb98] ;  /* 0x0002e60000047ab9 */ /* 0x000fc80000000a00 */
[----:B------:R-:W-:Y:S02]  /*269e0*/  IADD3 R3, R3, R7, RZ ;  /* 0x0000000703037210 */ /* 0x000fe40007ffe0ff */
[----:B------:R-:W5:Y:S01]  /*269f0*/  @P0 LDC R15, c[0x0][0xbf0] ;  /* 0x0002fc00ff0f0b82 */ /* 0x000f620000000800 */
[----:B------:R-:W-:-:S04]  /*26a00*/  IMAD.WIDE.U32 R2, R221, UR4, R2 ;  /* 0x00000004dd027c25 */ /* 0x000fc8000f8e0002 */
[----:B---3--:R-:W-:-:S05]  /*26a10*/  @P0 IMAD.HI.U32 R4, R8, R13, RZ ;  /* 0x0000000d08040227 */ /* 0x008fca00078e00ff */
        /* <DEDUP_REMOVED lines=19> */
.L_x_2829:
[----:B------:R-:W-:Y:S05]  /*26b50*/  BSYNC B1 ;  /* 0x0000000000017941 */ /* 0x000fea0003800000 */
.L_x_2828:
[----:B------:R-:W-:Y:S01]  /*26b60*/  ULDC.64 UR4, c[0x0][0xaa0] ;  /* 0x0002a80000047ab9 */ /* 0x000fe20000000a00 */
[----:B------:R-:W-:Y:S01]  /*26b70*/  LEA R7, R223, R229, 0x5 ;  /* 0x000000e5df077211 */ /* 0x000fe200078e28ff */
[----:B---3--:R-:W-:-:S04]  /*26b80*/  IMAD R3, R11, UR4, RZ ;  /* 0x000000040b037c24 */ /* 0x008fc8000f8e02ff */
[C---:B------:R-:W-:Y:S02]  /*26b90*/  IMAD R5, R0.reuse, UR5, R3 ;  /* 0x0000000500057c24 */ /* 0x040fe4000f8e0203 */
[----:B------:R-:W-:Y:S01]  /*26ba0*/  IMAD.WIDE.U32 R2, R0, UR4, RZ ;  /* 0x0000000400027c25 */ /* 0x000fe2000f8e00ff */
[----:B------:R-:W-:-:S03]  /*26bb0*/  ULDC.64 UR4, c[0x0][0xae8] ;  /* 0x0002ba0000047ab9 */ /* 0x000fc60000000a00 */
[----:B------:R-:W-:Y:S02]  /*26bc0*/  IMAD.IADD R9, R212, 0x1, R7 ;  /* 0x00000001d4097824 */ /* 0x000fe400078e0207 */
[----:B------:R-:W-:Y:S02]  /*26bd0*/  IMAD.IADD R3, R3, 0x1, R5 ;  /* 0x0000000103037824 */ /* 0x000fe400078e0205 */
[----:B------:R-:W-:Y:S02]  /*26be0*/  IMAD R7, R10, UR4, RZ ;  /* 0x000000040a077c24 */ /* 0x000fe4000f8e02ff */
[----:B------:R-:W-:-:S04]  /*26bf0*/  IMAD.WIDE.U32 R2, R224, UR4, R2 ;  /* 0x00000004e0027c25 */ /* 0x000fc8000f8e0002 */
[----:B------:R-:W-:Y:S01]  /*26c00*/  IMAD R7, R224, UR5, R7 ;  /* 0x00000005e0077c24 */ /* 0x000fe2000f8e0207 */
[----:B------:R-:W-:Y:S01]  /*26c10*/  ULDC.64 UR4, c[0x0][0xaf0] ;  /* 0x0002bc0000047ab9 */ /* 0x000fe20000000a00 */
[----:B--2---:R-:W-:-:S03]  /*26c20*/  @P2 IMAD.HI.U32 R0, R9, R12, RZ ;  /* 0x0000000c09002227 */ /* 0x004fc600078e00ff */
[----:B------:R-:W-:Y:S01]  /*26c30*/  IADD3 R3, R3, R7, RZ ;  /* 0x0000000703037210 */ /* 0x000fe20007ffe0ff */
[----:B------:R-:W-:Y:S01]  /*26c40*/  IMAD.MOV.U32 R5, RZ, RZ, R9 ;  /* 0x000000ffff057224 */ /* 0x000fe200078e0009 */
[----:B----4-:R-:W-:Y:S01]  /*26c50*/  @P2 SHF.R.U32.HI R5, RZ, R27, R0 ;  /* 0x0000001bff052219 */ /* 0x010fe20000011600 */
[----:B------:R-:W-:Y:S02]  /*26c60*/  IMAD R4, R227, UR4, RZ ;  /* 0x00000004e3047c24 */ /* 0x000fe4000f8e02ff */
        /* <DEDUP_REMOVED lines=24> */
.L_x_3061:
[----:B------:R-:W-:Y:S01]  /*26df0*/  IMAD R25, R6, R25, RZ ;  /* 0x0000001906197224 */ /* 0x000fe200078e02ff */
[----:B------:R-:W-:Y:S01]  /*26e00*/  BSSY B1, `(.L_x_2831) ;  /* 0x000000f000017945 */ /* 0x000fe20003800000 */
[----:B------:R-:W-:-:S05]  /*26e10*/  IMAD.IADD R212, R229, 0x1, R212 ;  /* 0x00000001e5d47824 */ /* 0x000fca00078e02d4 */
        /* <DEDUP_REMOVED lines=13> */
.L_x_2832:
[----:B------:R-:W-:Y:S05]  /*26ef0*/  BSYNC B1 ;  /* 0x0000000000017941 */ /* 0x000fea0003800000 */
.L_x_2831:
[----:B------:R-:W-:-:S03]  /*26f00*/  UMOV UR4, 0xffffffff ;  /* 0xffffffff00047882 */ /* 0x000fc60000000000 */
[----:B------:R-:W-:Y:S05]  /*26f10*/  BRA.DIV UR4, `(.L_x_2833) ;  /* 0x000000a204dc7947 */ /* 0x000fea000b800000 */
[----:B---3--:R3:W0:Y:S04]  /*26f20*/  SHFL.IDX PT, R0, R3, 0x1, 0x181f ;  /* 0x00381f0003007f89 */ /* 0x00862800000e0000 */
[----:B----4-:R3:W4:Y:S02]  /*26f30*/  SHFL.IDX PT, R14, R2, 0x1, 0x181f ;  /* 0x00381f00020e7f89 */ /* 0x01072400000e0000 */
.L_x_3065:
        /* <DEDUP_REMOVED lines=15> */
.L_x_2835:
[----:B------:R-:W-:Y:S05]  /*27030*/  BSYNC B1 ;  /* 0x0000000000017941 */ /* 0x000fea0003800000 */
.L_x_2834:
[----:B------:R-:W-:-:S03]  /*27040*/  UMOV UR4, 0xffffffff ;  /* 0xffffffff00047882 */ /* 0x000fc60000000000 */
[----:B------:R-:W-:Y:S05]  /*27050*/  BRA.DIV UR4, `(.L_x_2836) ;  /* 0x000000a204d47947 */ /* 0x000fea000b800000 */
[----:B0-----:R0:W0:Y:S04]  /*27060*/  SHFL.IDX PT, R0, R3, 0x2, 0x181f ;  /* 0x00581f0003007f89 */ /* 0x00102800000e0000 */
[----:B----4-:R4:W0:Y:S02]  /*27070*/  SHFL.IDX PT, R14, R2, 0x2, 0x181f ;  /* 0x00581f00020e7f89 */ /* 0x01082400000e0000 */
.L_x_3069:
        /* <DEDUP_REMOVED lines=15> */
.L_x_2838:
[----:B------:R-:W-:Y:S05]  /*27170*/  BSYNC B1 ;  /* 0x0000000000017941 */ /* 0x000fea0003800000 */
.L_x_2837:
[----:B------:R-:W-:-:S03]  /*27180*/  UMOV UR4, 0xffffffff ;  /* 0xffffffff00047882 */ /* 0x000fc60000000000 */
[----:B------:R-:W-:Y:S05]  /*27190*/  BRA.DIV UR4, `(.L_x_2839) ;  /* 0x000000a204cc7947 */ /* 0x000fea000b800000 */
[----:B0-----:R0:W0:Y:S04]  /*271a0*/  SHFL.IDX PT, R0, R3, 0x3, 0x181f ;  /* 0x00781f0003007f89 */ /* 0x00102800000e0000 */
[----:B------:R0:W0:Y:S02]  /*271b0*/  SHFL.IDX PT, R14, R2, 0x3, 0x181f ;  /* 0x00781f00020e7f89 */ /* 0x00002400000e0000 */
.L_x_3073:
[----:B0-234-:R-:W-:-:S04]  /*271c0*/  IADD3 R2, R212, 0x60, RZ ;  /* 0x00000060d4027810 */ /* 0x01dfc80007ffe0ff */
        /* <DEDUP_REMOVED lines=13> */
.L_x_2826:
[----:B------:R-:W-:Y:S05]  /*272a0*/  BSYNC B0 ;  /* 0x0000000000007941 */ /* 0x000fea0003800000 */
.L_x_2816:
[----:B------:R-:W-:Y:S02]  /*272b0*/  ULDC UR4, c[0x0][0xc3c] ;  /* 0x00030f0000047ab9 */ /* 0x000fe40000000800 */
[----:B-1----:R-:W-:-:S13]  /*272c0*/  ISETP.GE.AND P0, PT, R23, UR4, PT ;  /* 0x0000000417007c0c */ /* 0x002fda000bf06270 */
[----:B------:R-:W-:Y:S05]  /*272d0*/  @!P0 BRA `(.L_x_2840) ;  /* 0xfffffda000888947 */ /* 0x000fea000383ffff */
[----:B------:R-:W-:Y:S05]  /*272e0*/  BRA `(.L_x_2628) ;  /* 0x0000007c00dc7947 */ /* 0x000fea0003800000 */
.L_x_2626:
        /* <DEDUP_REMOVED lines=58> */
.L_x_2846:
[----:B------:R-:W-:Y:S01]  /*27690*/  UIADD3 UR4, UR4, 0x1f, URZ ;  /* 0x0000001f04047890 */ /* 0x000fe2000fffe03f */
[----:B------:R-:W-:-:S05]  /*276a0*/  IMAD.U32 R19, RZ, RZ, UR7 ;  /* 0x00000007ff137e24 */ /* 0x000fca000f8e00ff */
[----:B0-----:R-:W-:-:S13]  /*276b0*/  ISETP.LE.AND P6, PT, R10, UR4, PT ;  /* 0x000000040a007c0c */ /* 0x001fda000bfc3270 */
[----:B------:R-:W-:Y:S05]  /*276c0*/  @P6 BRA `(.L_x_2843) ;  /* 0x0000000400b06947 */ /* 0x000fea0003800000 */
[----:B------:R-:W-:Y:S01]  /*276d0*/  VIADD R7, R5, UR4 ;  /* 0x0000000405077c36 */ /* 0x000fe20008000000 */
[----:B------:R-:W-:Y:S01]  /*276e0*/  BSSY B0, `(.L_x_2844) ;  /* 0x0000007000007945 */ /* 0x000fe20003800000 */
[----:B------:R-:W-:-:S03]  /*276f0*/  MOV R0, RZ ;  /* 0x000000ff00007202 */ /* 0x000fc60000000f00 */
[----:B------:R-:W-:-:S13]  /*27700*/  ISETP.GE.OR P6, PT, R7, R10, !P0 ;  /* 0x0000000a0700720c */ /* 0x000fda00047c6670 */
[----:B------:R-:W-:Y:S05]  /*27710*/  @P6 BRA `(.L_x_2845) ;  /* 0x00000000000c6947 */ /* 0x000fea0003800000 */
[----:B------:R-:W0:Y:S02]  /*27720*/  LDC.64 R2, c[0x0][0xc80] ;  /* 0x00032000ff027b82 */ /* 0x000e240000000a00 */
[----:B0-----:R-:W-:-:S05]  /*27730*/  IMAD.WIDE R2, R7, 0x4, R2 ;  /* 0x0000000407027825 */ /* 0x001fca00078e0202 */
[----:B------:R0:W5:Y:S02]  /*27740*/  LDG.E R0, desc[UR52][R2.64] ;  /* 0x0000003402007981 */ /* 0x000164000c1e1900 */
.L_x_2845:
[----:B------:R-:W-:Y:S05]  /*27750*/  BSYNC B0 ;  /* 0x0000000000007941 */ /* 0x000fea0003800000 */
.L_x_2844:
        /* <DEDUP_REMOVED lines=20> */
.L_x_2842:
[----:B------:R-:W-:-:S04]  /*278a0*/  IMAD.IADD R11, R4, 0x1, -R3 ;  /* 0x00000001040b7824 */ /* 0x000fc800078e0a03 */
[----:B------:R-:W-:-:S05]  /*278b0*/  IMAD R2, R6, UR5, R11 ;  /* 0x0000000506027c24 */ /* 0x000fca000f8e020b */
[----:B------:R-:W-:Y:S02]  /*278c0*/  ISETP.GT.AND P0, PT, R2, UR6, PT ;  /* 0x0000000602007c0c */ /* 0x000fe4000bf04270 */
[----:B------:R-:W0:Y:S11]  /*278d0*/  LDC.64 R2, c[0x0][0xc90] ;  /* 0x00032400ff027b82 */ /* 0x000e360000000a00 */
[----:B------:R-:W-:-:S04]  /*278e0*/  VOTE.ANY R8, PT, !P0 ;  /* 0x0000000000087806 */ /* 0x000fc800040e0100 */
[----:B------:R-:W1:Y:S02]  /*278f0*/  POPC R13, R8 ;  /* 0x00000008000d7309 */ /* 0x000e640000000000 */
[----:B-1----:R-:W-:-:S05]  /*27900*/  IADD3 R19, R13, UR4, RZ ;  /* 0x000000040d137c10 */ /* 0x002fca000fffe0ff */
        /* <DEDUP_REMOVED lines=13> */
.L_x_2847:
[----:B-1----:R-:W-:Y:S02]  /*279e0*/  IMAD.MOV R2, RZ, RZ, -R3 ;  /* 0x000000ffff027224 */ /* 0x002fe400078e0a03 */
[----:B---3--:R-:W-:-:S03]  /*279f0*/  IMAD R16, R16, UR5, R11 ;  /* 0x0000000510107c24 */ /* 0x008fc6000f8e020b */
[----:B------:R-:W-:Y:S02]  /*27a00*/  MOV R11, R2 ;  /* 0x00000002000b7202 */ /* 0x000fe40000000f00 */
[----:B------:R-:W-:Y:S02]  /*27a10*/  IABS R2, R4 ;  /* 0x0000000400027213 */ /* 0x000fe40000000000 */
[----:B--2---:R-:W-:Y:S01]  /*27a20*/  IADD3 R9, -R16, UR6, RZ ;  /* 0x0000000610097c10 */ /* 0x004fe2000fffe1ff */
[----:B------:R-:W-:Y:S02]  /*27a30*/  IMAD R11, R11, R12, RZ ;  /* 0x0000000c0b0b7224 */ /* 0x000fe400078e02ff */
[----:B------:R-:W-:Y:S01]  /*27a40*/  IMAD.MOV R8, RZ, RZ, -R2 ;  /* 0x000000ffff087224 */ /* 0x000fe200078e0a02 */
[----:B------:R-:W-:Y:S01]  /*27a50*/  IABS R6, R9 ;  /* 0x0000000900067213 */ /* 0x000fe20000000000 */
[----:B------:R-:W-:-:S04]  /*27a60*/  IMAD.MOV.U32 R2, RZ, RZ, RZ ;  /* 0x000000ffff027224 */ /* 0x000fc800078e00ff */
[----:B------:R-:W-:-:S04]  /*27a70*/  IMAD.HI.U32 R2, R3, R11, R2 ;  /* 0x0000000b03027227 */ /* 0x000fc800078e0002 */
[----:B------:R-:W-:Y:S01]  /*27a80*/  IMAD.MOV.U32 R3, RZ, RZ, R6 ;  /* 0x000000ffff037224 */ /* 0x000fe200078e0006 */
[----:B------:R-:W-:-:S03]  /*27a90*/  MOV R6, R8 ;  /* 0x0000000800067202 */ /* 0x000fc60000000f00 */
        /* <DEDUP_REMOVED lines=10> */
[----:B------:R-:W-:Y:S02]  /*27b40*/  @!P2 IADD3 R2, -R2, RZ, RZ ;  /* 0x000000ff0202a210 */ /* 0x000fe40007ffe1ff */
        /* <DEDUP_REMOVED lines=8> */
[-C--:B------:R-:W-:Y:S02]  /*27bd0*/  IABS R8, R13.reuse ;  /* 0x0000000d00087213 */ /* 0x080fe40000000000 */
[----:B0-----:R-:W-:Y:S02]  /*27be0*/  IABS R10, R13 ;  /* 0x0000000d000a7213 */ /* 0x001fe40000000000 */
[----:B------:R-:W0:Y:S01]  /*27bf0*/  I2F.RP R6, R8 ;  /* 0x0000000800067306 */ /* 0x000e220000209400 */
[----:B------:R-:W-:-:S07]  /*27c00*/  IADD3 R18, -R13, RZ, RZ ;  /* 0x000000ff0d127210 */ /* 0x000fce0007ffe1ff */
[----:B0-----:R-:W0:Y:S02]  /*27c10*/  MUFU.RCP R6, R6 ;  /* 0x0000000600067308 */ /* 0x001e240000001000 */
[----:B0-----:R-:W-:-:S06]  /*27c20*/  VIADD R3, R6, 0xffffffe ;  /* 0x0ffffffe06037836 */ /* 0x001fcc0000000000 */
[----:B------:R-:W0:Y:S02]  /*27c30*/  F2I.FTZ.U32.TRUNC.NTZ R3, R3 ;  /* 0x0000000300037305 */ /* 0x000e24000021f000 */
[----:B0-----:R-:W-:-:S05]  /*27c40*/  IADD3 R7, RZ, -R3, RZ ;  /* 0x80000003ff077210 */ /* 0x001fca0007ffe0ff */
[----:B------:R-:W-:-:S04]  /*27c50*/  IMAD R7, R7, R8, RZ ;  /* 0x0000000807077224 */ /* 0x000fc800078e02ff */
[----:B------:R-:W-:-:S04]  /*27c60*/  IMAD.HI.U32 R2, R3, R7, R2 ;  /* 0x0000000703027227 */ /* 0x000fc800078e0002 */
        /* <DEDUP_REMOVED lines=18> */
.L_x_2843:
[----:B------:R-:W-:Y:S01]  /*27d90*/  IMAD.MOV.U32 R17, RZ, RZ, RZ ;  /* 0x000000ffff117224 */ /* 0x000fe200078e00ff */
[----:B------:R-:W-:Y:S01]  /*27da0*/  MOV R18, RZ ;  /* 0x000000ff00127202 */ /* 0x000fe20000000f00 */
[----:B------:R-:W-:-:S07]  /*27db0*/  IMAD.U32 R16, RZ, RZ, UR6 ;  /* 0x00000006ff107e24 */ /* 0x000fce000f8e00ff */
.L_x_2848:
[----:B------:R-:W-:-:S13]  /*27dc0*/  ISETP.NE.AND P0, PT, R5, RZ, PT ;  /* 0x000000ff0500720c */ /* 0x000fda0003f05270 */
[----:B------:R-:W0:Y:S01]  /*27dd0*/  @!P0 S2R R3, SR_CgaCtaId ;  /* 0x0000000000038919 */ /* 0x000e220000008800 */
[----:B------:R-:W-:-:S04]  /*27de0*/  @!P0 MOV R0, 0x400 ;  /* 0x0000040000008802 */ /* 0x000fc80000000f00 */
[----:B0-----:R-:W-:-:S05]  /*27df0*/  @!P0 LEA R0, R3, R0, 0x18 ;  /* 0x0000000003008211 */ /* 0x001fca00078ec0ff */
[----:B------:R2:W-:Y:S01]  /*27e00*/  @!P0 STS.128 [R0+0x298d0], R16 ;  /* 0x0298d01000008388 */ /* 0x0005e20000000c00 */
[----:B------:R-:W-:Y:S06]  /*27e10*/  BAR.ARV 0x5, 0x180 ;  /* 0x0146000000007b1d */ /* 0x000fec0000002000 */
.L_x_2841:
        /* <DEDUP_REMOVED lines=9> */
[----:B------:R-:W-:Y:S01]  /*27eb0*/  BSSY B7, `(.L_x_2849) ;  /* 0x00006fb000077945 */ /* 0x000fe20003800000 */
[----:B------:R-:W-:Y:S01]  /*27ec0*/  MOV R35, 0x1 ;  /* 0x0000000100237802 */ /* 0x000fe20000000f00 */
[----:B------:R-:W-:Y:S01]  /*27ed0*/  IMAD.MOV.U32 R28, RZ, RZ, RZ ;  /* 0x000000ffff1c7224 */ /* 0x000fe200078e00ff */
[----:B------:R-:W-:Y:S01]  /*27ee0*/  ULDC.64 UR40, c[0x0][0x198] ;  /* 0x0000660000287ab9 */ /* 0x000fe20000000a00 */
[----:B------:R-:W-:Y:S01]  /*27ef0*/  IMAD.MOV.U32 R23, RZ, RZ, RZ ;  /* 0x000000ffff177224 */ /* 0x000fe200078e00ff */
[----:B------:R-:W-:Y:S01]  /*27f00*/  ULOP3.LUT UR39, UR36, 0x2, URZ, 0xfc, !UPT ;  /* 0x0000000224277892 */ /* 0x000fe2000f8efc3f */
[----:B------:R-:W-:Y:S01]  /*27f10*/  IMAD.MOV.U32 R34, RZ, RZ, 0x1 ;  /* 0x00000001ff227424 */ /* 0x000fe200078e00ff */
[----:B------:R-:W-:Y:S01]  /*27f20*/  ULOP3.LUT UR37, UR36, 0x1, URZ, 0xfc, !UPT ;  /* 0x0000000124257892 */ /* 0x000fe2000f8efc3f */
[----:B------:R-:W-:Y:S01]  /*27f30*/  ULDC UR38, c[0x0][0xc] ;  /* 0x0000030000267ab9 */ /* 0x000fe20000000800 */
[C---:B-1----:R-:W-:Y:S01]  /*27f40*/  LOP3.LUT R10, R12.reuse, 0x7f, RZ, 0xc0, !PT ;  /* 0x0000007f0c0a7812 */ /* 0x042fe200078ec0ff */
[C---:B0-----:R-:W-:Y:S01]  /*27f50*/  IMAD.SHL.U32 R2, R12.reuse, 0x10, RZ ;  /* 0x000000100c027824 */ /* 0x041fe200078e00ff */
[C---:B------:R-:W-:Y:S01]  /*27f60*/  SHF.L.U32 R3, R12.reuse, 0x7, RZ ;  /* 0x000000070c037819 */ /* 0x040fe200000006ff */
[----:B------:R-:W-:Y:S01]  /*27f70*/  IMAD.SHL.U32 R11, R12, 0x2, RZ ;  /* 0x000000020c0b7824 */ /* 0x000fe200078e00ff */
[----:B------:R-:W-:-:S02]  /*27f80*/  SHF.R.U32.HI R7, RZ, 0x5, R10 ;  /* 0x00000005ff077819 */ /* 0x000fc4000001160a */
[----:B--2---:R-:W-:Y:S02]  /*27f90*/  LOP3.LUT R0, R2, 0x1b0, RZ, 0xc0, !PT ;  /* 0x000001b002007812 */ /* 0x004fe400078ec0ff */
[----:B------:R-:W-:Y:S01]  /*27fa0*/  SHF.R.U32.HI R5, RZ, 0x1, R12 ;  /* 0x00000001ff057819 */ /* 0x000fe2000001160c */
[----:B------:R-:W-:Y:S01]  /*27fb0*/  IMAD.SHL.U32 R9, R7, 0x200, RZ ;  /* 0x0000020007097824 */ /* 0x000fe200078e00ff */
[----:B------:R-:W-:Y:S01]  /*27fc0*/  LOP3.LUT R11, R0, 0x30, R11, 0x78, !PT ;  /* 0x00000030000b7812 */ /* 0x000fe200078e780b */
[----:B------:R-:W-:Y:S01]  /*27fd0*/  IMAD.SHL.U32 R0, R12, 0x20, RZ ;  /* 0x000000200c007824 */ /* 0x000fe200078e00ff */
[----:B------:R-:W-:Y:S02]  /*27fe0*/  LOP3.LUT R4, R3, 0x380, RZ, 0xc0, !PT ;  /* 0x0000038003047812 */ /* 0x000fe400078ec0ff */
[----:B------:R-:W-:Y:S02]  /*27ff0*/  LOP3.LUT R6, R9, 0x40, R2, 0xf8, !PT ;  /* 0x0000004009067812 */ /* 0x000fe400078ef802 */
[----:B------:R-:W-:-:S02]  /*28000*/  LOP3.LUT R5, R4, 0x30, R5, 0xf8, !PT ;  /* 0x0000003004057812 */ /* 0x000fc400078ef805 */
[----:B------:R-:W-:Y:S02]  /*28010*/  LOP3.LUT R4, R0, 0x80, RZ, 0xc0, !PT ;  /* 0x0000008000047812 */ /* 0x000fe400078ec0ff */
[----:B------:R-:W-:Y:S02]  /*28020*/  LOP3.LUT R8, R6, R11, RZ, 0xfc, !PT ;  /* 0x0000000b06087212 */ /* 0x000fe400078efcff */
[----:B------:R-:W-:Y:S02]  /*28030*/  SHF.L.U32 R37, R12, 0x2, RZ ;  /* 0x000000020c257819 */ /* 0x000fe400000006ff */
[----:B------:R-:W-:Y:S01]  /*28040*/  LOP3.LUT R6, R4, 0x10, R12, 0xf8, !PT ;  /* 0x0000001004067812 */ /* 0x000fe200078ef80c */
[----:B------:R-:W-:Y:S01]  /*28050*/  STL [R1+0x14], R8 ;  /* 0x0000140801007387 */ /* 0x000fe20000100800 */
[----:B------:R-:W-:Y:S02]  /*28060*/  LOP3.LUT R9, R9, 0x60, R0, 0xf8, !PT ;  /* 0x0000006009097812 */ /* 0x000fe400078ef800 */
[----:B------:R-:W-:-:S02]  /*28070*/  LOP3.LUT R4, R5, 0x70, R2, 0x78, !PT ;  /* 0x0000007005047812 */ /* 0x000fc400078e7802 */
[----:B------:R-:W-:Y:S02]  /*28080*/  LOP3.LUT R6, R6, 0x10, R37, 0x78, !PT ;  /* 0x0000001006067812 */ /* 0x000fe400078e7825 */
[----:B------:R-:W-:Y:S02]  /*28090*/  LOP3.LUT R9, R9, 0x100, R0, 0xf8, !PT ;  /* 0x0000010009097812 */ /* 0x000fe400078ef800 */
[----:B------:R-:W-:Y:S02]  /*280a0*/  LOP3.LUT R4, R4, 0xc00, R3, 0xf8, !PT ;  /* 0x00000c0004047812 */ /* 0x000fe400078ef803 */
[----:B------:R-:W-:Y:S01]  /*280b0*/  LOP3.LUT R3, R9, R6, RZ, 0xfc, !PT ;  /* 0x0000000609037212 */ /* 0x000fe200078efcff */
[----:B------:R-:W-:Y:S01]  /*280c0*/  IMAD.SHL.U32 R6, R7, 0x400, RZ ;  /* 0x0000040007067824 */ /* 0x000fe200078e00ff */
[----:B------:R-:W-:Y:S01]  /*280d0*/  R2P PR, R12, 0x14 ;  /* 0x000000140c007804 */ /* 0x000fe20000000000 */
[----:B------:R3:W-:Y:S01]  /*280e0*/  STL [R1+0x20], R4 ;  /* 0x0000200401007387 */ /* 0x0007e20000100800 */
[----:B------:R-:W-:-:S02]  /*280f0*/  LOP3.LUT R11, R0, 0x380, RZ, 0xc0, !PT ;  /* 0x00000380000b7812 */ /* 0x000fc400078ec0ff */
[----:B------:R-:W-:Y:S01]  /*28100*/  SHF.R.U32.HI R5, RZ, 0x2, R10 ;  /* 0x00000002ff057819 */ /* 0x000fe2000001160a */
[----:B------:R0:W-:Y:S01]  /*28110*/  STL [R1+0x1c], R3 ;  /* 0x00001c0301007387 */ /* 0x0001e20000100800 */
[----:B------:R-:W-:Y:S02]  /*28120*/  LOP3.LUT R11, R11, 0x30, R2, 0xf8, !PT ;  /* 0x000000300b0b7812 */ /* 0x000fe400078ef802 */
[----:B------:R-:W-:Y:S02]  /*28130*/  LOP3.LUT R2, R2, 0x30, RZ, 0xc0, !PT ;  /* 0x0000003002027812 */ /* 0x000fe400078ec0ff */
[----:B------:R-:W-:Y:S01]  /*28140*/  LOP3.LUT R0, R5, 0x60, R0, 0xf8, !PT ;  /* 0x0000006005007812 */ /* 0x000fe200078ef800 */
[----:B---3--:R-:W-:Y:S01]  /*28150*/  IMAD.U32 R4, RZ, RZ, UR4 ;  /* 0x00000004ff047e24 */ /* 0x008fe2000f8e00ff */
[----:B------:R-:W-:Y:S01]  /*28160*/  LOP3.LUT R37, R11, 0x70, R37, 0x78, !PT ;  /* 0x000000700b257812 */ /* 0x000fe200078e7825 */
[----:B0-----:R-:W-:-:S03]  /*28170*/  IMAD.MOV.U32 R3, RZ, RZ, 0x40 ;  /* 0x00000040ff037424 */ /* 0x001fc600078e00ff */
[----:B------:R-:W-:Y:S02]  /*28180*/  LEA R22, R4, R22, 0x18 ;  /* 0x0000001604167211 */ /* 0x000fe400078ec0ff */
        /* <DEDUP_REMOVED lines=11> */
.L_x_2965:
[----:B------:R-:W0:Y:S02]  /*28240*/  LDC.64 R24, c[0x0][0xc88] ;  /* 0x00032200ff187b82 */ /* 0x000e240000000a00 */
[----:B0-----:R-:W-:-:S06]  /*28250*/  IMAD.WIDE R24, R19, 0x4, R24 ;  /* 0x0000000413187825 */ /* 0x001fcc00078e0218 */
[----:B--2---:R-:W2:Y:S01]  /*28260*/  LDG.E R24, desc[UR52][R24.64] ;  /* 0x0000003418187981 */ /* 0x004ea2000c1e1900 */
[----:B------:R-:W-:Y:S05]  /*28270*/  YIELD ;  /* 0x0000000000007946 */ /* 0x000fea0003800000 */
[----:B------:R-:W-:Y:S01]  /*28280*/  ULDC.64 UR4, c[0x0][0xa28] ;  /* 0x00028a0000047ab9 */ /* 0x000fe20000000a00 */
[----:B------:R-:W-:Y:S01]  /*28290*/  IMAD.MOV.U32 R8, RZ, RZ, RZ ;  /* 0x000000ffff087224 */ /* 0x000fe200078e00ff */
[----:B------:R-:W-:Y:S01]  /*282a0*/  ISETP.NE.U32.AND P0, PT, RZ, UR4, PT ;  /* 0x00000004ff007c0c */ /* 0x000fe2000bf05070 */
[----:B------:R-:W-:Y:S01]  /*282b0*/  ULDC.64 UR6, c[0x0][0xa10] ;  /* 0x0002840000067ab9 */ /* 0x000fe20000000a00 */
[----:B------:R-:W-:Y:S01]  /*282c0*/  IMAD.MOV.U32 R29, RZ, RZ, RZ ;  /* 0x000000ffff1d7224 */ /* 0x000fe200078e00ff */
[----:B------:R-:W-:Y:S01]  /*282d0*/  ULDC.64 UR8, c[0x0][0xa18] ;  /* 0x0002860000087ab9 */ /* 0x000fe20000000a00 */
[----:B------:R-:W-:-:S02]  /*282e0*/  ISETP.NE.AND.EX P0, PT, RZ, UR5, PT, P0 ;  /* 0x00000005ff007c0c */ /* 0x000fc4000bf05300 */
[----:B-12---:R-:W-:-:S11]  /*282f0*/  SHF.R.S32.HI R0, RZ, 0x1f, R24 ;  /* 0x0000001fff007819 */ /* 0x006fd60000011418 */
[C---:B------:R-:W-:Y:S01]  /*28300*/  @P0 LEA R2, P1, R24.reuse, UR4, 0x2 ;  /* 0x0000000418020c11 */ /* 0x040fe2000f8210ff */
[C---:B------:R-:W-:Y:S01]  /*28310*/  IMAD.SHL.U32 R25, R24.reuse, 0x4, RZ ;  /* 0x0000000418197824 */ /* 0x040fe200078e00ff */
[C-C-:B------:R-:W-:Y:S01]  /*28320*/  SHF.L.U64.HI R26, R24.reuse, 0x2, R0.reuse ;  /* 0x00000002181a7819 */ /* 0x140fe20000010200 */
[----:B------:R0:W-:Y:S01]  /*28330*/  STL [R1+0x38], R0 ;  /* 0x0000380001007387 */ /* 0x0001e20000100800 */
[----:B------:R-:W-:Y:S01]  /*28340*/  @P0 LEA.HI.X R3, R24, UR5, R0, 0x2, P1 ;  /* 0x0000000518030c11 */ /* 0x000fe200088f1400 */
[----:B------:R-:W-:-:S04]  /*28350*/  ULDC.64 UR4, c[0x0][0xa00] ;  /* 0x0002800000047ab9 */ /* 0x000fc80000000a00 */
[----:B------:R1:W2:Y:S01]  /*28360*/  @P0 LDG.E R8, desc[UR52][R2.64] ;  /* 0x0000003402080981 */ /* 0x0002a2000c1e1900 */
[----:B------:R-:W-:Y:S02]  /*28370*/  ISETP.NE.U32.AND P0, PT, RZ, UR4, PT ;  /* 0x00000004ff007c0c */ /* 0x000fe4000bf05070 */
[----:B------:R-:W-:Y:S02]  /*28380*/  ISETP.NE.U32.AND P1, PT, RZ, UR6, PT ;  /* 0x00000006ff007c0c */ /* 0x000fe4000bf25070 */
[----:B------:R-:W-:Y:S02]  /*28390*/  ISETP.NE.AND.EX P0, PT, RZ, UR5, PT, P0 ;  /* 0x00000005ff007c0c */ /* 0x000fe4000bf05300 */
[----:B------:R-:W-:Y:S02]  /*283a0*/  ISETP.NE.AND.EX P1, PT, RZ, UR7, PT, P1 ;  /* 0x00000007ff007c0c */ /* 0x000fe4000bf25310 */
[C---:B------:R-:W-:Y:S02]  /*283b0*/  IADD3 R4, P4, R25.reuse, UR6, RZ ;  /* 0x0000000619047c10 */ /* 0x040fe4000ff9e0ff */
[----:B-1----:R-:W-:-:S02]  /*283c0*/  IADD3 R2, P3, R25, UR4, RZ ;  /* 0x0000000419027c10 */ /* 0x002fc4000ff7e0ff */
[----:B0-----:R-:W-:Y:S02]  /*283d0*/  MOV R0, RZ ;  /* 0x000000ff00007202 */ /* 0x001fe40000000f00 */
[C---:B------:R-:W-:Y:S02]  /*283e0*/  IADD3.X R3, R26.reuse, UR5, RZ, P3, !PT ;  /* 0x000000051a037c10 */ /* 0x040fe40009ffe4ff */
[----:B------:R-:W-:Y:S02]  /*283f0*/  IADD3.X R5, R26, UR7, RZ, P4, !PT ;  /* 0x000000071a057c10 */ /* 0x000fe4000a7fe4ff */
[----:B------:R-:W-:Y:S01]  /*28400*/  ISETP.NE.U32.AND P2, PT, RZ, UR8, PT ;  /* 0x00000008ff007c0c */ /* 0x000fe2000bf45070 */
[----:B------:R-:W5:Y:S01]  /*28410*/  @P0 LDG.E R29, desc[UR52][R2.64] ;  /* 0x00000034021d0981 */ /* 0x000f62000c1e1900 */
[----:B------:R-:W-:Y:S02]  /*28420*/  ULDC UR4, c[0x0][0x288] ;  /* 0x0000a20000047ab9 */ /* 0x000fe40000000800 */
[----:B------:R-:W-:Y:S01]  /*28430*/  ISETP.NE.AND.EX P2, PT, RZ, UR9, PT, P2 ;  /* 0x00000009ff007c0c */ /* 0x000fe2000bf45320 */
[----:B------:R-:W5:Y:S01]  /*28440*/  @P1 LDG.E R0, desc[UR52][R4.64] ;  /* 0x0000003404001981 */ /* 0x000f62000c1e1900 */
[----:B------:R-:W-:Y:S01]  /*28450*/  IMAD.U32 R30, RZ, RZ, UR4 ;  /* 0x00000004ff1e7e24 */ /* 0x000fe2000f8e00ff */
[----:B------:R-:W-:-:S02]  /*28460*/  ULDC.64 UR4, c[0x0][0x418] ;  /* 0x0001060000047ab9 */ /* 0x000fc40000000a00 */
[----:B------:R-:W-:-:S03]  /*28470*/  UISETP.NE.U32.AND UP0, UPT, UR4, URZ, UPT ;  /* 0x0000003f0400728c */ /* 0x000fc6000bf05070 */
[----:B------:R-:W-:Y:S01]  /*28480*/  ULDC UR4, c[0x0][0x424] ;  /* 0x0001090000047ab9 */ /* 0x000fe20000000800 */
[----:B------:R-:W-:-:S03]  /*28490*/  UISETP.NE.AND.EX UP0, UPT, UR5, URZ, UPT, UP0 ;  /* 0x0000003f0500728c */ /* 0x000fc6000bf05300 */
[----:B------:R-:W-:Y:S01]  /*284a0*/  ULDC UR5, c[0x0][0x2f0] ;  /* 0x0000bc0000057ab9 */ /* 0x000fe20000000800 */
[----:B------:R-:W-:Y:S01]  /*284b0*/  @P2 IADD3 R6, P3, R25, UR8, RZ ;  /* 0x0000000819062c10 */ /* 0x000fe2000ff7e0ff */
[----:B------:R-:W-:-:S03]  /*284c0*/  USEL UR4, UR4, 0x1, UP0 ;  /* 0x0000000104047887 */ /* 0x000fc60008000000 */
[----:B------:R-:W-:Y:S01]  /*284d0*/  @P2 IADD3.X R7, R26, UR9, RZ, P3, !PT ;  /* 0x000000091a072c10 */ /* 0x000fe20009ffe4ff */
[----:B------:R-:W-:-:S03]  /*284e0*/  UIMAD UR4, UR4, UR5, URZ ;  /* 0x00000005040472a4 */ /* 0x000fc6000f8e023f */
[----:B------:R-:W-:Y:S01]  /*284f0*/  ULDC UR5, c[0x0][0x348] ;  /* 0x0000d20000057ab9 */ /* 0x000fe20000000800 */
[----:B------:R0:W5:Y:S02]  /*28500*/  @P2 LDG.E R30, desc[UR52][R6.64] ;  /* 0x00000034061e2981 */ /* 0x000164000c1e1900 */
[----:B0-----:R-:W-:Y:S02]  /*28510*/  IMAD.U32 R6, RZ, RZ, UR5 ;  /* 0x00000005ff067e24 */ /* 0x001fe4000f8e00ff */
[----:B------:R-:W-:Y:S01]  /*28520*/  IMAD.U32 R7, RZ, RZ, UR4 ;  /* 0x00000004ff077e24 */ /* 0x000fe2000f8e00ff */
[----:B--2---:R0:W-:Y:S01]  /*28530*/  STL [R1+0x8], R8 ;  /* 0x0000080801007387 */ /* 0x0041e20000100800 */
[----:B------:R-:W-:Y:S05]  /*28540*/  @P2 BRA `(.L_x_2850) ;  /* 0x0000000000102947 */ /* 0x000fea0003800000 */
[----:B------:R-:W-:Y:S05]  /*28550*/  @!P0 BRA `(.L_x_2850) ;  /* 0x00000000000c8947 */ /* 0x000fea0003800000 */
[----:B-----5:R-:W2:Y:S04]  /*28560*/  LDG.E R30, desc[UR52][R2.64] ;  /* 0x00000034021e7981 */ /* 0x020ea8000c1e1900 */
[----:B------:R-:W2:Y:S02]  /*28570*/  LDG.E R2, desc[UR52][R2.64+0x4] ;  /* 0x0000043402027981 */ /* 0x000ea4000c1e1900 */
[----:B--2---:R-:W-:-:S07]  /*28580*/  IADD3 R30, -R30, R2, RZ ;  /* 0x000000021e1e7210 */ /* 0x004fce0007ffe1ff */
.L_x_2850:
        /* <DEDUP_REMOVED lines=9> */
.L_x_2851:
        /* <DEDUP_REMOVED lines=9> */
.L_x_2852:
[----:B-1----:R-:W2:Y:S01]  /*286b0*/  @P1 LDG.E R2, desc[UR52][R4.64] ;  /* 0x0000003404021981 */ /* 0x002ea2000c1e1900 */
[----:B------:R-:W1:Y:S03]  /*286c0*/  LDC R3, c[0x0][0x448] ;  /* 0x00011200ff037b82 */ /* 0x000e660000000800 */
[----:B------:R3:W2:Y:S01]  /*286d0*/  @P1 LDG.E R4, desc[UR52][R4.64+0x4] ;  /* 0x0000043404041981 */ /* 0x0006a2000c1e1900 */
[----:B-----5:R-:W-:Y:S01]  /*286e0*/  IMAD.IADD R7, R7, 0x1, -R8 ;  /* 0x0000000107077824 */ /* 0x020fe200078e0a08 */
[----:B------:R-:W-:Y:S01]  /*286f0*/  BSSY B0, `(.L_x_2853) ;  /* 0x0000125000007945 */ /* 0x000fe20003800000 */
[----:B-1----:R-:W-:-:S13]  /*28700*/  ISETP.NE.AND P0, PT, R3, 0x1, PT ;  /* 0x000000010300780c */ /* 0x002fda0003f05270 */
[----:B------:R-:W1:Y:S08]  /*28710*/  @P0 LDC R3, c[0x0][0x44c] ;  /* 0x00011300ff030b82 */ /* 0x000e700000000800 */
[----:B---3--:R-:W3:Y:S01]  /*28720*/  @P0 LDC R5, c[0x0][0x450] ;  /* 0x00011400ff050b82 */ /* 0x008ee20000000800 */
[----:B--2---:R-:W-:Y:S01]  /*28730*/  @P1 IMAD.IADD R6, R4, 0x1, -R2 ;  /* 0x0000000104061824 */ /* 0x004fe200078e0a02 */
[----:B------:R-:W-:-:S03]  /*28740*/  SHF.L.U32 R2, R17, 0x7, RZ ;  /* 0x0000000711027819 */ /* 0x000fc600000006ff */
[----:B------:R-:W-:Y:S02]  /*28750*/  IMAD.IADD R27, R7, 0x1, R6 ;  /* 0x00000001071b7824 */ /* 0x000fe400078e0206 */
[----:B------:R-:W-:-:S03]  /*28760*/  VIADD R2, R2, 0x7f ;  /* 0x0000007f02027836 */ /* 0x000fc60000000000 */
[C---:B------:R-:W-:Y:S01]  /*28770*/  IADD3 R32, R27.reuse, 0x9f, RZ ;  /* 0x0000009f1b207810 */ /* 0x040fe20007ffe0ff */
[----:B-1----:R-:W-:Y:S01]  /*28780*/  @P0 IMAD.HI.U32 R3, R2, R3, RZ ;  /* 0x0000000302030227 */ /* 0x002fe200078e00ff */
[----:B------:R-:W-:-:S03]  /*28790*/  IADD3 R20, R27, 0xa0, -R30 ;  /* 0x000000a01b147810 */ /* 0x000fc60007ffe81e */
[----:B------:R-:W-:Y:S01]  /*287a0*/  IMAD.HI R32, R32, 0x66666667, RZ ;  /* 0x6666666720207827 */ /* 0x000fe200078e02ff */
[----:B---3--:R-:W-:-:S04]  /*287b0*/  @P0 SHF.R.U32.HI R2, RZ, R5, R3 ;  /* 0x00000005ff020219 */ /* 0x008fc80000011603 */
[----:B------:R-:W-:Y:S01]  /*287c0*/  SHF.R.U32.HI R3, RZ, 0x1f, R32 ;  /* 0x0000001fff037819 */ /* 0x000fe20000011620 */
[----:B------:R-:W-:-:S03]  /*287d0*/  IMAD.IADD R2, R20, 0x1, R2 ;  /* 0x0000000114027824 */ /* 0x000fc600078e0202 */
[----:B------:R-:W-:Y:S01]  /*287e0*/  LEA.HI.SX32 R32, R32, R3, 0x1a ;  /* 0x0000000320207211 */ /* 0x000fe200078fd2ff */
[----:B------:R-:W-:-:S05]  /*287f0*/  IMAD.HI R2, R2, 0x66666667, RZ ;  /* 0x6666666702027827 */ /* 0x000fca00078e02ff */
[----:B------:R-:W-:-:S04]  /*28800*/  SHF.R.U32.HI R3, RZ, 0x1f, R2 ;  /* 0x0000001fff037819 */ /* 0x000fc80000011602 */
[----:B------:R-:W-:-:S04]  /*28810*/  LEA.HI.SX32 R3, R2, R3, 0x1a ;  /* 0x0000000302037211 */ /* 0x000fc800078fd2ff */
[----:B------:R-:W-:-:S05]  /*28820*/  VIMNMX R2, R32, R3, PT ;  /* 0x0000000320027248 */ /* 0x000fca0003fe0100 */
[--C-:B------:R-:W-:Y:S02]  /*28830*/  IMAD R2, R2, 0xa0, -R7.reuse ;  /* 0x000000a002027824 */ /* 0x100fe400078e0a07 */
[----:B------:R-:W-:-:S03]  /*28840*/  IMAD.MOV R7, RZ, RZ, -R7 ;  /* 0x000000ffff077224 */ /* 0x000fc600078e0a07 */
[----:B------:R-:W-:Y:S02]  /*28850*/  VIMNMX R2, R2, R6, PT ;  /* 0x0000000602027248 */ /* 0x000fe40003fe0100 */
[----:B------:R-:W-:-:S04]  /*28860*/  VIMNMX R7, RZ, R7, !PT ;  /* 0x00000007ff077248 */ /* 0x000fc80007fe0100 */
[----:B------:R-:W-:Y:S01]  /*28870*/  ISETP.GT.AND P0, PT, R2, R7, PT ;  /* 0x000000070200720c */ /* 0x000fe20003f04270 */
[----:B------:R-:W-:-:S05]  /*28880*/  IMAD.WIDE.U32 R4, R7, -0x33333333, RZ ;  /* 0xcccccccd07047825 */ /* 0x000fca00078e00ff */
[----:B------:R-:W-:-:S04]  /*28890*/  SHF.R.U32.HI R4, RZ, 0x7, R5 ;  /* 0x00000007ff047819 */ /* 0x000fc80000011605 */
[----:B------:R-:W-:-:S03]  /*288a0*/  MOV R3, R4 ;  /* 0x0000000400037202 */ /* 0x000fc60000000f00 */
        /* <DEDUP_REMOVED lines=14> */
.L_x_3076:
[----:B--2---:R-:W-:Y:S02]  /*28990*/  ISETP.NE.AND P0, PT, R14, RZ, PT ;  /* 0x000000ff0e00720c */ /* 0x004fe40003f05270 */
[----:B------:R-:W-:-:S11]  /*289a0*/  PLOP3.LUT P6, PT, PT, PT, PT, 0x8, 0x0 ;  /* 0x000000000000781c */ /* 0x000fd60003fce170 */
[----:B------:R-:W-:Y:S05]  /*289b0*/  @P0 BRA `(.L_x_2856) ;  /* 0x00000000000c0947 */ /* 0x000fea0003800000 */
[----:B------:R-:W-:-:S03]  /*289c0*/  UMOV UR4, 0xffffffff ;  /* 0xffffffff00047882 */ /* 0x000fc60000000000 */
[----:B------:R-:W-:Y:S05]  /*289d0*/  BRA.DIV UR4, `(.L_x_2857) ;  /* 0x0000008e04387947 */ /* 0x000fea000b800000 */
[----:B------:R-:W-:-:S13]  /*289e0*/  ELECT P6, URZ, PT ;  /* 0x00000000003f782f */ /* 0x000fda00038c0000 */
.L_x_2856:
[----:B-1----:R-:W2:Y:S01]  /*289f0*/  LDL R5, [R1+0x3c] ;  /* 0x00003c0001057983 */ /* 0x002ea20000100800 */
[----:B------:R-:W-:Y:S01]  /*28a00*/  BSSY B1, `(.L_x_2858) ;  /* 0x0000008000017945 */ /* 0x000fe20003800000 */
[----:B--2---:R-:W-:-:S05]  /*28a10*/  VIADD R5, R5, 0x1 ;  /* 0x0000000105057836 */ /* 0x004fca0000000000 */
[----:B------:R-:W-:-:S04]  /*28a20*/  LEA.HI R6, R5, R5, RZ, 0x1 ;  /* 0x0000000505067211 */ /* 0x000fc800078f08ff */
[----:B------:R-:W-:-:S05]  /*28a30*/  LOP3.LUT R6, R6, 0xfffffffe, RZ, 0xc0, !PT ;  /* 0xfffffffe06067812 */ /* 0x000fca00078ec0ff */
[----:B------:R-:W-:-:S05]  /*28a40*/  IMAD.IADD R5, R5, 0x1, -R6 ;  /* 0x0000000105057824 */ /* 0x000fca00078e0a06 */
[----:B------:R-:W-:-:S04]  /*28a50*/  SHF.L.U32 R5, R5, 0x1f, RZ ;  /* 0x0000001f05057819 */ /* 0x000fc800000006ff */
[----:B------:R-:W1:Y:S02]  /*28a60*/  SYNCS.PHASECHK.TRANS64.TRYWAIT P0, [R22+URZ+0x29820], R5 ;  /* 0x02982005160075a7 */ /* 0x000e64000800017f */
[----:B-1----:R-:W-:Y:S05]  /*28a70*/  @!P0 BRA `(.L_x_2859) ;  /* 0x0000008c00308947 */ /* 0x002fea0003800000 */
.L_x_3079:
[----:B------:R-:W-:Y:S05]  /*28a80*/  BSYNC B1 ;  /* 0x0000000000017941 */ /* 0x000fea0003800000 */
.L_x_2858:
[----:B------:R-:W-:Y:S04]  /*28a90*/  BSSY B1, `(.L_x_2860) ;  /* 0x000006c000017945 */ /* 0x000fe80003800000 */
[----:B------:R-:W-:Y:S05]  /*28aa0*/  @!P6 BRA `(.L_x_2861) ;  /* 0x0000000400a8e947 */ /* 0x000fea0003800000 */
[----:B------:R-:W-:Y:S01]  /*28ab0*/  IMAD R9, R28, 0x8, R22 ;  /* 0x000000081c097824 */ /* 0x000fe200078e0216 */
[----:B0-----:R-:W-:Y:S01]  /*28ac0*/  SHF.L.U32 R8, R35, 0x1f, RZ ;  /* 0x0000001f23087819 */ /* 0x001fe200000006ff */
[----:B------:R-:W0:Y:S01]  /*28ad0*/  S2R R6, SR_TID.X ;  /* 0x0000000000067919 */ /* 0x000e220000002100 */
[----:B------:R-:W-:Y:S02]  /*28ae0*/  BSSY B2, `(.L_x_2862) ;  /* 0x0000005000027945 */ /* 0x000fe40003800000 */
[----:B------:R-:W2:Y:S01]  /*28af0*/  SYNCS.PHASECHK.TRANS64.TRYWAIT P0, [R9+URZ+0x298a0], R8 ;  /* 0x0298a008090075a7 */ /* 0x000ea2000800017f */
[----:B0-----:R-:W-:-:S04]  /*28b00*/  LOP3.LUT R6, R6, 0x7f, RZ, 0xc0, !PT ;  /* 0x0000007f06067812 */ /* 0x001fc800078ec0ff */
[----:B------:R-:W-:Y:S01]  /*28b10*/  ISETP.NE.AND P1, PT, R6, RZ, PT ;  /* 0x000000ff0600720c */ /* 0x000fe20003f25270 */
[----:B--2---:R-:W-:-:S12]  /*28b20*/  @!P0 BRA `(.L_x_2863) ;  /* 0x0000008c00188947 */ /* 0x004fd80003800000 */
.L_x_3080:
[----:B------:R-:W-:Y:S05]  /*28b30*/  BSYNC B2 ;  /* 0x0000000000027941 */ /* 0x000fea0003800000 */
.L_x_2862:
        /* <DEDUP_REMOVED lines=9> */
.L_x_2865:
[----:B------:R-:W-:Y:S05]  /*28bd0*/  BSYNC B2 ;  /* 0x0000000000027941 */ /* 0x000fea0003800000 */
.L_x_2864:
[----:B------:R-:W-:Y:S01]  /*28be0*/  IMAD.MOV.U32 R11, RZ, RZ, RZ ;  /* 0x000000ffff0b7224 */ /* 0x000fe200078e00ff */
[----:B------:R-:W-:Y:S01]  /*28bf0*/  UIADD3 UR4, UP0, UR40, 0x570, URZ ;  /* 0x0000057028047890 */ /* 0x000fe2000ff1e03f */
[----:B------:R-:W-:Y:S01]  /*28c00*/  IMAD R7, R28, 0x7800, R22 ;  /* 0x000078001c077824 */ /* 0x000fe200078e0216 */
[----:B------:R-:W-:Y:S01]  /*28c10*/  PLOP3.LUT P0, PT, PT, PT, PT, 0x80, 0x0 ;  /* 0x000000000000781c */ /* 0x000fe20003f0f070 */
[----:B------:R-:W-:Y:S01]  /*28c20*/  IMAD R6, R3, 0xa0, R0 ;  /* 0x000000a003067824 */ /* 0x000fe200078e0200 */
[----:B------:R-:W-:Y:S01]  /*28c30*/  R2UR UR10, R11 ;  /* 0x000000000b0a72ca */ /* 0x000fe200000e0000 */
[----:B-1----:R-:W-:Y:S01]  /*28c40*/  VIADD R5, R9, 0x29890 ;  /* 0x0002989009057836 */ /* 0x002fe20000000000 */
[----:B------:R-:W-:Y:S01]  /*28c50*/  IADD3 R10, R7, 0x1a400, RZ ;  /* 0x0001a400070a7810 */ /* 0x000fe20007ffe0ff */
[----:B------:R-:W-:Y:S01]  /*28c60*/  VIADD R6, R6, 0xffffff60 ;  /* 0xffffff6006067836 */ /* 0x000fe20000000000 */
[----:B------:R-:W-:Y:S01]  /*28c70*/  UIADD3.X UR5, URZ, UR41, URZ, UP0, !UPT ;  /* 0x000000293f057290 */ /* 0x000fe200087fe43f */
[----:B------:R-:W-:Y:S01]  /*28c80*/  UMOV UR6, 0x0 ;  /* 0x0000000000067882 */ /* 0x000fe20000000000 */
[----:B------:R-:W-:-:S10]  /*28c90*/  UMOV UR7, 0x12f00000 ;  /* 0x12f0000000077882 */ /* 0x000fd40000000000 */
.L_x_2866:
        /* <DEDUP_REMOVED lines=15> */
.L_x_2867:
        /* <DEDUP_REMOVED lines=15> */
.L_x_2868:
        /* <DEDUP_REMOVED lines=13> */
.L_x_3081:
[----:B------:R-:W-:Y:S05]  /*28f50*/  BSYNC B2 ;  /* 0x0000000000027941 */ /* 0x000fea0003800000 */
.L_x_2869:
[----:B------:R-:W-:Y:S01]  /*28f60*/  BSSY B2, `(.L_x_2871) ;  /* 0x000000b000027945 */ /* 0x000fe20003800000 */
[----:B------:R-:W-:Y:S01]  /*28f70*/  IMAD.MOV.U32 R12, RZ, RZ, 0x0 ;  /* 0x00000000ff0c7424 */ /* 0x000fe200078e00ff */
[----:B------:R-:W-:Y:S02]  /*28f80*/  MOV R13, 0x12f00000 ;  /* 0x12f00000000d7802 */ /* 0x000fe40000000f00 */
[----:B------:R-:W-:Y:S05]  /*28f90*/  @P1 BRA `(.L_x_2872) ;  /* 0x00000000001c1947 */ /* 0x000fea0003800000 */
[----:B------:R-:W2:Y:S02]  /*28fa0*/  S2R R5, SR_TID.X ;  /* 0x0000000000057919 */ /* 0x000ea40000002100 */
[----:B--2---:R-:W-:Y:S01]  /*28fb0*/  LOP3.LUT R7, R5, 0x1f, RZ, 0xc0, !PT ;  /* 0x0000001f05077812 */ /* 0x004fe200078ec0ff */
[----:B------:R-:W-:-:S03]  /*28fc0*/  IMAD.MOV.U32 R5, RZ, RZ, 0x5000 ;  /* 0x00005000ff057424 */ /* 0x000fc600078e00ff */
[----:B------:R-:W-:Y:S01]  /*28fd0*/  ISETP.NE.AND P0, PT, R7, RZ, PT ;  /* 0x000000ff0700720c */ /* 0x000fe20003f05270 */
[----:B------:R2:W-:-:S12]  /*28fe0*/  SYNCS.ARRIVE.TRANS64 RZ, [R9+URZ+0x298b0], R5 ;  /* 0x0298b00509ff79a7 */ /* 0x0005d8000800003f */
[----:B--2---:R-:W-:Y:S05]  /*28ff0*/  @!P0 BRA `(.L_x_2872) ;  /* 0x0000000000048947 */ /* 0x004fea0003800000 */
[----:B------:R-:W-:Y:S01]  /*29000*/  BPT.TRAP 0x1 ;  /* 0x000000040000795c */ /* 0x000fe20000300000 */
.L_x_2872:
[----:B------:R-:W-:Y:S05]  /*29010*/  BSYNC B2 ;  /* 0x0000000000027941 */ /* 0x000fea0003800000 */
.L_x_2871:
        /* <DEDUP_REMOVED lines=9> */
.L_x_2873:
        /* <DEDUP_REMOVED lines=10> */
.L_x_2861:
[----:B------:R-:W-:Y:S05]  /*29150*/  BSYNC B1 ;  /* 0x0000000000017941 */ /* 0x000fea0003800000 */
.L_x_2860:
[----:B------:R-:W-:Y:S01]  /*29160*/  VIADD R9, R3, 0xfffffffe ;  /* 0xfffffffe03097836 */ /* 0x000fe20000000000 */
        /* <DEDUP_REMOVED lines=8> */
.L_x_2888:
[----:B------:R-:W-:Y:S05]  /*291f0*/  YIELD ;  /* 0x0000000000007946 */ /* 0x000fea0003800000 */
        /* <DEDUP_REMOVED lines=10> */
.L_x_3082:
[----:B------:R-:W-:Y:S05]  /*292a0*/  BSYNC B2 ;  /* 0x0000000000027941 */ /* 0x000fea0003800000 */
.L_x_2876:
[----:B------:R-:W-:Y:S04]  /*292b0*/  BSSY B2, `(.L_x_2878) ;  /* 0x0000009000027945 */ /* 0x000fe80003800000 */
[----:B------:R-:W-:Y:S05]  /*292c0*/  @P2 BRA `(.L_x_2879) ;  /* 0x00000000001c2947 */ /* 0x000fea0003800000 */
[----:B------:R-:W1:Y:S02]  /*292d0*/  S2R R3, SR_TID.X ;  /* 0x0000000000037919 */ /* 0x000e640000002100 */
[----:B-1----:R-:W-:Y:S01]  /*292e0*/  LOP3.LUT R5, R3, 0x1f, RZ, 0xc0, !PT ;  /* 0x0000001f03057812 */ /* 0x002fe200078ec0ff */
[----:B------:R-:W-:-:S03]  /*292f0*/  IMAD.MOV.U32 R3, RZ, RZ, 0x7800 ;  /* 0x00007800ff037424 */ /* 0x000fc600078e00ff */
[----:B------:R-:W-:Y:S01]  /*29300*/  ISETP.NE.AND P1, PT, R5, RZ, PT ;  /* 0x000000ff0500720c */ /* 0x000fe20003f25270 */
[----:B------:R2:W-:-:S12]  /*29310*/  SYNCS.ARRIVE.TRANS64 RZ, [R8+URZ+0x29890], R3 ;  /* 0x0298900308ff79a7 */ /* 0x0005d8000800003f */
[----:B--2---:R-:W-:Y:S05]  /*29320*/  @!P1 BRA `(.L_x_2879) ;  /* 0x0000000000049947 */ /* 0x004fea0003800000 */
[----:B------:R-:W-:Y:S01]  /*29330*/  BPT.TRAP 0x1 ;  /* 0x000000040000795c */ /* 0x000fe20000300000 */
.L_x_2879:
[----:B------:R-:W-:Y:S05]  /*29340*/  BSYNC B2 ;  /* 0x0000000000027941 */ /* 0x000fea0003800000 */
.L_x_2878:
[----:B------:R-:W-:Y:S01]  /*29350*/  MOV R11, RZ ;  /* 0x000000ff000b7202 */ /* 0x000fe20000000f00 */
[----:B------:R-:W-:Y:S01]  /*29360*/  IMAD R6, R28, 0x7800, R22 ;  /* 0x000078001c067824 */ /* 0x000fe200078e0216 */
[----:B------:R-:W-:Y:S01]  /*29370*/  UIADD3 UR4, UP0, UR40, 0x570, URZ ;  /* 0x0000057028047890 */ /* 0x000fe2000ff1e03f */
[----:B------:R-:W-:Y:S01]  /*29380*/  PLOP3.LUT P1, PT, PT, PT, PT, 0x80, 0x0 ;  /* 0x000000000000781c */ /* 0x000fe20003f2f070 */
[----:B-1----:R-:W-:Y:S01]  /*29390*/  IMAD R5, R9, 0xa0, R0 ;  /* 0x000000a009057824 */ /* 0x002fe200078e0200 */
[----:B------:R-:W-:Y:S01]  /*293a0*/  R2UR UR10, R11 ;  /* 0x000000000b0a72ca */ /* 0x000fe200000e0000 */
[----:B------:R-:W-:Y:S01]  /*293b0*/  VIADD R3, R8, 0x29890 ;  /* 0x0002989008037836 */ /* 0x000fe20000000000 */
[----:B------:R-:W-:Y:S01]  /*293c0*/  UIADD3.X UR5, URZ, UR41, URZ, UP0, !UPT ;  /* 0x000000293f057290 */ /* 0x000fe200087fe43f */
[----:B------:R-:W-:Y:S01]  /*293d0*/  VIADD R10, R6, 0x1a400 ;  /* 0x0001a400060a7836 */ /* 0x000fe20000000000 */
[----:B------:R-:W-:Y:S01]  /*293e0*/  UMOV UR6, 0x0 ;  /* 0x0000000000067882 */ /* 0x000fe20000000000 */
[----:B------:R-:W-:-:S10]  /*293f0*/  UMOV UR7, 0x12f00000 ;  /* 0x12f0000000077882 */ /* 0x000fd40000000000 */
.L_x_2880:
        /* <DEDUP_REMOVED lines=15> */
.L_x_2881:
        /* <DEDUP_REMOVED lines=15> */
.L_x_2882:
        /* <DEDUP_REMOVED lines=13> */
.L_x_3083:
[----:B------:R-:W-:Y:S05]  /*296b0*/  BSYNC B2 ;  /* 0x0000000000027941 */ /* 0x000fea0003800000 */
.L_x_2883:
[----:B------:R-:W-:Y:S01]  /*296c0*/  BSSY B2, `(.L_x_2885) ;  /* 0x000000b000027945 */ /* 0x000fe20003800000 */
[----:B------:R-:W-:Y:S02]  /*296d0*/  IMAD.MOV.U32 R6, RZ, RZ, 0x0 ;  /* 0x00000000ff067424 */ /* 0x000fe400078e00ff */
[----:B01----:R-:W-:Y:S01]  /*296e0*/  IMAD.MOV.U32 R7, RZ, RZ, 0x12f00000 ;  /* 0x12f00000ff077424 */ /* 0x003fe200078e00ff */
[----:B------:R-:W-:Y:S06]  /*296f0*/  @P2 BRA `(.L_x_2886) ;  /* 0x00000000001c2947 */ /* 0x000fec0003800000 */
[----:B------:R-:W0:Y:S02]  /*29700*/  S2R R3, SR_TID.X ;  /* 0x0000000000037919 */ /* 0x000e240000002100 */
[----:B0-----:R-:W-:Y:S01]  /*29710*/  LOP3.LUT R10, R3, 0x1f, RZ, 0xc0, !PT ;  /* 0x0000001f030a7812 */ /* 0x001fe200078ec0ff */
[----:B------:R-:W-:-:S03]  /*29720*/  IMAD.MOV.U32 R3, RZ, RZ, 0x5000 ;  /* 0x00005000ff037424 */ /* 0x000fc600078e00ff */
[----:B------:R-:W-:Y:S01]  /*29730*/  ISETP.NE.AND P1, PT, R10, RZ, PT ;  /* 0x000000ff0a00720c */ /* 0x000fe20003f25270 */
[----:B------:R0:W-:-:S12]  /*29740*/  SYNCS.ARRIVE.TRANS64 RZ, [R8+URZ+0x298b0], R3 ;  /* 0x0298b00308ff79a7 */ /* 0x0001d8000800003f */
[----:B0-----:R-:W-:Y:S05]  /*29750*/  @!P1 BRA `(.L_x_2886) ;  /* 0x0000000000049947 */ /* 0x001fea0003800000 */
[----:B------:R-:W-:Y:S01]  /*29760*/  BPT.TRAP 0x1 ;  /* 0x000000040000795c */ /* 0x000fe20000300000 */
.L_x_2886:
[----:B------:R-:W-:Y:S05]  /*29770*/  BSYNC B2 ;  /* 0x0000000000027941 */ /* 0x000fea0003800000 */
.L_x_2885:
        /* <DEDUP_REMOVED lines=9> */
.L_x_2887:
        /* <DEDUP_REMOVED lines=10> */
.L_x_2875:
[----:B------:R-:W-:Y:S05]  /*298b0*/  BSYNC B1 ;  /* 0x0000000000017941 */ /* 0x000fea0003800000 */
.L_x_2874:
        /* <DEDUP_REMOVED lines=8> */
.L_x_2854:
[----:B------:R-:W-:Y:S05]  /*29940*/  BSYNC B0 ;  /* 0x0000000000007941 */ /* 0x000fea0003800000 */
.L_x_2853:
[----:B------:R-:W2:Y:S01]  /*29950*/  LDC R0, c[0x0][0x448] ;  /* 0x00011200ff007b82 */ /* 0x000ea20000000800 */
[----:B------:R-:W-:Y:S01]  /*29960*/  LEA R2, R17, 0x7f, 0x7 ;  /* 0x0000007f11027811 */ /* 0x000fe200078e38ff */
[----:B------:R-:W-:Y:S06]  /*29970*/  @!P0 WARPSYNC.ALL ;  /* 0x0000000000008948 */ /* 0x000fec0003800000 */
[----:B------:R-:W-:Y:S01]  /*29980*/  @!P0 BAR.SYNC.DEFER_BLOCKING 0xc, 0x180 ;  /* 0x0306000000008b1d */ /* 0x000fe20000010000 */
[----:B--2---:R-:W-:-:S13]  /*29990*/  ISETP.NE.AND P1, PT, R0, 0x1, PT ;  /* 0x000000010000780c */ /* 0x004fda0003f25270 */
[----:B------:R-:W2:Y:S08]  /*299a0*/  @P1 LDC R3, c[0x0][0x44c] ;  /* 0x00011300ff031b82 */ /* 0x000eb00000000800 */
[----:B------:R-:W3:Y:S01]  /*299b0*/  @P1 LDC R0, c[0x0][0x450] ;  /* 0x00011400ff001b82 */ /* 0x000ee20000000800 */
[----:B--2---:R-:W-:-:S05]  /*299c0*/  @P1 IMAD.HI.U32 R3, R2, R3, RZ ;  /* 0x0000000302031227 */ /* 0x004fca00078e00ff */
[----:B---3--:R-:W-:-:S04]  /*299d0*/  @P1 SHF.R.U32.HI R2, RZ, R0, R3 ;  /* 0x00000000ff021219 */ /* 0x008fc80000011603 */
[----:B------:R-:W-:-:S05]  /*299e0*/  IADD3 R0, R20, R2, RZ ;  /* 0x0000000214007210 */ /* 0x000fca0007ffe0ff */
[----:B------:R-:W-:-:S05]  /*299f0*/  IMAD.HI R0, R0, 0x66666667, RZ ;  /* 0x6666666700007827 */ /* 0x000fca00078e02ff */
[----:B------:R-:W-:-:S04]  /*29a00*/  SHF.R.U32.HI R2, RZ, 0x1f, R0 ;  /* 0x0000001fff027819 */ /* 0x000fc80000011600 */
[----:B------:R-:W-:-:S04]  /*29a10*/  LEA.HI.SX32 R2, R0, R2, 0x1a ;  /* 0x0000000200027211 */ /* 0x000fc800078fd2ff */
[----:B------:R-:W-:-:S04]  /*29a20*/  VIMNMX R32, R32, R2, PT ;  /* 0x0000000220207248 */ /* 0x000fc80003fe0100 */
[----:B------:R-:W-:-:S13]  /*29a30*/  ISETP.GT.AND P0, PT, R32, RZ, PT ;  /* 0x000000ff2000720c */ /* 0x000fda0003f04270 */
[----:B------:R-:W-:Y:S05]  /*29a40*/  @P0 BRA `(.L_x_2889) ;  /* 0x0000000000440947 */ /* 0x000fea0003800000 */
[----:B-1----:R-:W1:Y:S02]  /*29a50*/  S2R R5, SR_TID.X ;  /* 0x0000000000057919 */ /* 0x002e640000002100 */
[----:B-1----:R-:W-:-:S04]  /*29a60*/  LOP3.LUT R5, R5, 0x7f, RZ, 0xc0, !PT ;  /* 0x0000007f05057812 */ /* 0x002fc800078ec0ff */
[----:B------:R-:W-:-:S13]  /*29a70*/  ISETP.NE.AND P0, PT, R5, RZ, PT ;  /* 0x000000ff0500720c */ /* 0x000fda0003f05270 */
        /* <DEDUP_REMOVED lines=14> */
.L_x_2889:
        /* <DEDUP_REMOVED lines=10> */
[----:B------:R-:W2:Y:S01]  /*29c00*/  LDC.64 R2, c[0x4][R2] ;  /* 0x0100000002027b82 */ /* 0x000ea20000000a00 */
[----:B-1----:R-:W-:Y:S01]  /*29c10*/  IMAD.U32 R5, RZ, RZ, UR7 ;  /* 0x00000007ff057e24 */ /* 0x002fe2000f8e00ff */
[----:B0-----:R-:W-:Y:S01]  /*29c20*/  MOV R8, 0x70 ;  /* 0x0000007000087802 */ /* 0x001fe20000000f00 */
[----:B------:R-:W-:Y:S02]  /*29c30*/  IMAD.U32 R7, RZ, RZ, UR9 ;  /* 0x00000009ff077e24 */ /* 0x000fe4000f8e00ff */
[----:B------:R-:W-:-:S02]  /*29c40*/  IMAD.U32 R10, RZ, RZ, UR4 ;  /* 0x00000004ff0a7e24 */ /* 0x000fc4000f8e00ff */
[----:B------:R-:W-:Y:S02]  /*29c50*/  IMAD.U32 R11, RZ, RZ, UR5 ;  /* 0x00000005ff0b7e24 */ /* 0x000fe4000f8e00ff */
[----:B------:R-:W-:Y:S02]  /*29c60*/  IMAD.MOV.U32 R12, RZ, RZ, 0x1 ;  /* 0x00000001ff0c7424 */ /* 0x000fe400078e00ff */
[----:B------:R-:W-:-:S07]  /*29c70*/  IMAD.MOV.U32 R13, RZ, RZ, RZ ;  /* 0x000000ffff0d7224 */ /* 0x000fce00078e00ff */
[----:B------:R-:W-:-:S07]  /*29c80*/  LEPC R20, `(.L_x_2892) ;  /* 0x000000001014794e */ /* 0x000fce0000000000 */
[----:B--2---:R-:W-:Y:S05]  /*29c90*/  CALL.ABS.NOINC R2 ;  /* 0x0000000002007343 */ /* 0x004fea0003c00000 */
.L_x_2892:
[----:B------:R-:W-:Y:S05]  /*29ca0*/  BSYNC B6 ;  /* 0x0000000000067941 */ /* 0x000fea0003800000 */
.L_x_2891:
        /* <DEDUP_REMOVED lines=18> */
[----:B------:R-:W-:Y:S01]  /*29dd0*/  MOV R13, RZ ;  /* 0x000000ff000d7202 */ /* 0x000fe20000000f00 */
[----:B------:R-:W-:-:S02]  /*29de0*/  IMAD.U32 R11, RZ, RZ, UR5 ;  /* 0x00000005ff0b7e24 */ /* 0x000fc4000f8e00ff */
[----:B0-----:R-:W-:Y:S02]  /*29df0*/  IMAD.MOV.U32 R8, RZ, RZ, 0x70 ;  /* 0x00000070ff087424 */ /* 0x001fe400078e00ff */
[----:B------:R-:W-:-:S07]  /*29e00*/  IMAD.MOV.U32 R12, RZ, RZ, 0x1 ;  /* 0x00000001ff0c7424 */ /* 0x000fce00078e00ff */
[----:B------:R-:W-:-:S07]  /*29e10*/  LEPC R20, `(.L_x_2894) ;  /* 0x000000001014794e */ /* 0x000fce0000000000 */
[----:B-12---:R-:W-:Y:S05]  /*29e20*/  CALL.ABS.NOINC R2 ;  /* 0x0000000002007343 */ /* 0x006fea0003c00000 */
.L_x_2894:
[----:B------:R-:W-:Y:S05]  /*29e30*/  BSYNC B6 ;  /* 0x0000000000067941 */ /* 0x000fea0003800000 */
.L_x_2893:
        /* <DEDUP_REMOVED lines=19> */
[----:B--23--:R-:W-:Y:S05]  /*29f70*/  CALL.ABS.NOINC R2 ;  /* 0x0000000002007343 */ /* 0x00cfea0003c00000 */
.L_x_2896:
[----:B------:R-:W-:Y:S05]  /*29f80*/  BSYNC B6 ;  /* 0x0000000000067941 */ /* 0x000fea0003800000 */
.L_x_2895:
        /* <DEDUP_REMOVED lines=12> */
[----:B------:R-:W-:Y:S02]  /*2a050*/  IMAD.U32 R7, RZ, RZ, UR7 ;  /* 0x00000007ff077e24 */ /* 0x000fe4000f8e00ff */
[----:B------:R-:W-:-:S02]  /*2a060*/  IMAD.U32 R10, RZ, RZ, UR8 ;  /* 0x00000008ff0a7e24 */ /* 0x000fc4000f8e00ff */
[----:B0-----:R-:W-:Y:S02]  /*2a070*/  IMAD.MOV.U32 R8, RZ, RZ, 0x70 ;  /* 0x00000070ff087424 */ /* 0x001fe400078e00ff */
[----:B------:R-:W-:Y:S02]  /*2a080*/  IMAD.MOV.U32 R12, RZ, RZ, 0x1 ;  /* 0x00000001ff0c7424 */ /* 0x000fe400078e00ff */
[----:B------:R-:W-:-:S07]  /*2a090*/  IMAD.MOV.U32 R13, RZ, RZ, RZ ;  /* 0x000000ffff0d7224 */ /* 0x000fce00078e00ff */
[----:B------:R-:W-:-:S07]  /*2a0a0*/  LEPC R20, `(.L_x_2898) ;  /* 0x000000001014794e */ /* 0x000fce0000000000 */
[----:B-12---:R-:W-:Y:S05]  /*2a0b0*/  CALL.ABS.NOINC R2 ;  /* 0x0000000002007343 */ /* 0x006fea0003c00000 */
.L_x_2898:
[----:B------:R-:W-:Y:S05]  /*2a0c0*/  BSYNC B6 ;  /* 0x0000000000067941 */ /* 0x000fea0003800000 */
.L_x_2897:
[----:B------:R-:W-:Y:S01]  /*2a0d0*/  ULDC.64 UR4, c[0x0][0x9f8] ;  /* 0x00027e0000047ab9 */ /* 0x000fe20000000a00 */
[----:B------:R-:W3:Y:S01]  /*2a0e0*/  S2R R20, SR_TID.X ;  /* 0x0000000000147919 */ /* 0x000ee20000002100 */
[----:B------:R-:W-:Y:S01]  /*2a0f0*/  ISETP.NE.U32.AND P0, PT, RZ, UR4, PT ;  /* 0x00000004ff007c0c */ /* 0x000fe2000bf05070 */
[----:B------:R-:W4:Y:S03]  /*2a100*/  LDC R14, c[0x0][0x430] ;  /* 0x00010c00ff0e7b82 */ /* 0x000f260000000800 */
[----:B------:R-:W-:-:S13]  /*2a110*/  ISETP.NE.AND.EX P0, PT, RZ, UR5, PT, P0 ;  /* 0x00000005ff007c0c */ /* 0x000fda000bf05300 */
[----:B------:R-:W-:Y:S01]  /*2a120*/  @P0 IADD3 R2, P1, R25, UR4, RZ ;  /* 0x0000000419020c10 */ /* 0x000fe2000ff3e0ff */
[----:B------:R-:W-:Y:S01]  /*2a130*/  IMAD.MOV.U32 R0, RZ, RZ, 0xa0 ;  /* 0x000000a0ff007424 */ /* 0x000fe200078e00ff */
[----:B------:R-:W4:Y:S01]  /*2a140*/  LDL R25, [R1+0x8] ;  /* 0x0000080001197983 */ /* 0x000f220000100800 */
[----:B------:R-:W-:Y:S01]  /*2a150*/  ULDC UR4, c[0x0][0x2f4] ;  /* 0x0000bd0000047ab9 */ /* 0x000fe20000000800 */
[----:B------:R-:W-:Y:S01]  /*2a160*/  @P0 IADD3.X R3, R26, UR5, RZ, P1, !PT ;  /* 0x000000051a030c10 */ /* 0x000fe20008ffe4ff */
[----:B------:R-:W-:Y:S01]  /*2a170*/  IMAD R0, R32, R0, -0xa0 ;  /* 0xffffff6020007424 */ /* 0x000fe200078e0200 */
[----:B--2---:R-:W-:Y:S01]  /*2a180*/  LOP3.LUT R31, R31, 0xffffffbf, RZ, 0xc0, !PT ;  /* 0xffffffbf1f1f7812 */ /* 0x004fe200078ec0ff */
[----:B------:R-:W-:Y:S02]  /*2a190*/  ULDC UR5, c[0x0][0x320] ;  /* 0x0000c80000057ab9 */ /* 0x000fe40000000800 */
[----:B------:R2:W2:Y:S01]  /*2a1a0*/  @P0 LDG.E R33, desc[UR52][R2.64] ;  /* 0x0000003402210981 */ /* 0x0004a2000c1e1900 */
[----:B---3--:R-:W-:-:S02]  /*2a1b0*/  LOP3.LUT R21, R20, 0x7f, RZ, 0xc0, !PT ;  /* 0x0000007f14157812 */ /* 0x008fc400078ec0ff */
[----:B------:R-:W-:Y:S02]  /*2a1c0*/  SHF.L.U32 R20, R20, 0x5, RZ ;  /* 0x0000000514147819 */ /* 0x000fe400000006ff */
[----:B------:R-:W-:Y:S02]  /*2a1d0*/  SHF.R.U32.HI R21, RZ, 0x2, R21 ;  /* 0x00000002ff157819 */ /* 0x000fe40000011615 */
[----:B----4-:R-:W-:Y:S02]  /*2a1e0*/  ISETP.NE.AND P2, PT, R14, 0x1, PT ;  /* 0x000000010e00780c */ /* 0x010fe40003f45270 */
[----:B------:R-:W-:-:S05]  /*2a1f0*/  LOP3.LUT R20, R21, 0x60, R20, 0xf8, !PT ;  /* 0x0000006015147812 */ /* 0x000fca00078ef814 */
[----:B------:R-:W-:Y:S02]  /*2a200*/  IMAD.IADD R10, R20, 0x1, R0 ;  /* 0x00000001140a7824 */ /* 0x000fe400078e0200 */
[----:B------:R-:W3:Y:S03]  /*2a210*/  S2R R20, SR_TID.X ;  /* 0x0000000000147919 */ /* 0x000ee60000002100 */
[----:B------:R-:W-:Y:S01]  /*2a220*/  ISETP.GE.AND P1, PT, R10, R27, PT ;  /* 0x0000001b0a00720c */ /* 0x000fe20003f26270 */
[----:B------:R-:W4:Y:S01]  /*2a230*/  S2R R21, SR_TID.X ;  /* 0x0000000000157919 */ /* 0x000f220000002100 */
[----:B------:R-:W4:Y:S08]  /*2a240*/  @P2 LDC R7, c[0x0][0x434] ;  /* 0x00010d00ff072b82 */ /* 0x000f300000000800 */
[----:B0-----:R-:W0:Y:S08]  /*2a250*/  @P2 LDC R8, c[0x0][0x438] ;  /* 0x00010e00ff082b82 */ /* 0x001e300000000800 */
[----:B--2---:R-:W2:Y:S08]  /*2a260*/  @!P1 LDC.64 R2, c[0x0][0x428] ;  /* 0x00010a00ff029b82 */ /* 0x004eb00000000a00 */
[----:B-1----:R-:W1:Y:S01]  /*2a270*/  @!P1 LDC.64 R4, c[0x0][0x418] ;  /* 0x00010600ff049b82 */ /* 0x002e620000000a00 */
[----:B---3--:R-:W-:-:S04]  /*2a280*/  LOP3.LUT R20, R20, 0x7f, RZ, 0xc0, !PT ;  /* 0x0000007f14147812 */ /* 0x008fc800078ec0ff */
[----:B------:R-:W-:Y:S01]  /*2a290*/  SHF.R.U32.HI R12, RZ, 0x2, R20 ;  /* 0x00000002ff0c7819 */ /* 0x000fe20000011614 */
[----:B----4-:R-:W-:-:S05]  /*2a2a0*/  IMAD.SHL.U32 R20, R21, 0x20, RZ ;  /* 0x0000002015147824 */ /* 0x010fca00078e00ff */
[----:B------:R-:W-:-:S04]  /*2a2b0*/  LOP3.LUT R20, R12, 0x60, R20, 0xf8, !PT ;  /* 0x000000600c147812 */ /* 0x000fc800078ef814 */
[----:B------:R-:W-:-:S05]  /*2a2c0*/  LOP3.LUT R20, R20, 0x80, RZ, 0xfc, !PT ;  /* 0x0000008014147812 */ /* 0x000fca00078efcff */
[----:B------:R-:W-:Y:S01]  /*2a2d0*/  IMAD.IADD R0, R20, 0x1, R0 ;  /* 0x0000000114007824 */ /* 0x000fe200078e0200 */
[----:B------:R-:W-:Y:S01]  /*2a2e0*/  UMOV UR6, 0xffffffff ;  /* 0xffffffff00067882 */ /* 0x000fe20000000000 */
[----:B------:R-:W-:-:S04]  /*2a2f0*/  IMAD.IADD R10, R10, 0x1, R25 ;  /* 0x000000010a0a7824 */ /* 0x000fc800078e0219 */
[----:B------:R-:W-:Y:S01]  /*2a300*/  @P2 IMAD.HI.U32 R7, R10, R7, RZ ;  /* 0x000000070a072227 */ /* 0x000fe200078e00ff */
[----:B------:R-:W-:Y:S02]  /*2a310*/  MOV R6, R10 ;  /* 0x0000000a00067202 */ /* 0x000fe40000000f00 */
[----:B------:R-:W-:Y:S02]  /*2a320*/  SHF.R.S32.HI R15, RZ, 0x1f, R33 ;  /* 0x0000001fff0f7819 */ /* 0x000fe40000011421 */
[----:B0-----:R-:W-:-:S04]  /*2a330*/  @P2 SHF.R.U32.HI R6, RZ, R8, R7 ;  /* 0x00000008ff062219 */ /* 0x001fc80000011607 */
[--C-:B------:R-:W-:Y:S01]  /*2a340*/  @!P1 SHF.R.S32.HI R7, RZ, 0x1f, R6.reuse ;  /* 0x0000001fff079819 */ /* 0x100fe20000011406 */
[-C--:B--2---:R-:W-:Y:S02]  /*2a350*/  @!P1 IMAD R11, R15, R2.reuse, RZ ;  /* 0x000000020f0b9224 */ /* 0x084fe400078e02ff */
[----:B------:R-:W-:-:S04]  /*2a360*/  @!P1 IMAD.WIDE.U32 R8, R33, R2, R6 ;  /* 0x0000000221089225 */ /* 0x000fc800078e0006 */
[----:B------:R-:W-:Y:S01]  /*2a370*/  @!P1 IMAD R2, R33, R3, R11 ;  /* 0x0000000321029224 */ /* 0x000fe200078e020b */
[----:B-1----:R-:W-:Y:S02]  /*2a380*/  @!P1 LEA R12, P0, R8, R4, 0x2 ;  /* 0x00000004080c9211 */ /* 0x002fe400078010ff */
[----:B------:R-:W0:Y:S01]  /*2a390*/  @P2 LDC R4, c[0x0][0x434] ;  /* 0x00010d00ff042b82 */ /* 0x000e220000000800 */
[----:B------:R-:W-:-:S05]  /*2a3a0*/  @!P1 IMAD.IADD R2, R9, 0x1, R2 ;  /* 0x0000000109029824 */ /* 0x000fca00078e0202 */
[----:B------:R-:W-:Y:S02]  /*2a3b0*/  @!P1 LEA.HI.X R13, R8, R5, R2, 0x2, P0 ;  /* 0x00000005080d9211 */ /* 0x000fe400000f1402 */
[----:B------:R-:W-:Y:S01]  /*2a3c0*/  ISETP.GE.AND P0, PT, R0, R27, PT ;  /* 0x0000001b0000720c */ /* 0x000fe20003f06270 */
[----:B------:R-:W1:Y:S03]  /*2a3d0*/  @P2 LDC R5, c[0x0][0x438] ;  /* 0x00010e00ff052b82 */ /* 0x000e660000000800 */
[----:B------:R-:W-:-:S13]  /*2a3e0*/  ISETP.GT.U32.OR P0, PT, R20, 0x9f, P0 ;  /* 0x0000009f1400780c */ /* 0x000fda0000704470 */
[----:B------:R-:W2:Y:S01]  /*2a3f0*/  @!P0 LDC.64 R2, c[0x0][0x428] ;  /* 0x00010a00ff028b82 */ /* 0x000ea20000000a00 */
[----:B------:R-:W-:Y:S01]  /*2a400*/  IADD3 R8, R0, R25, RZ ;  /* 0x0000001900087210 */ /* 0x000fe20007ffe0ff */
[----:B------:R-:W3:Y:S04]  /*2a410*/  S2R R11, SR_TID.X ;  /* 0x00000000000b7919 */ /* 0x000ee80000002100 */
[----:B0-----:R-:W-:-:S04]  /*2a420*/  @P2 IMAD.HI.U32 R4, R8, R4, RZ ;  /* 0x0000000408042227 */ /* 0x001fc800078e00ff */
[----:B------:R-:W-:Y:S01]  /*2a430*/  IMAD.MOV.U32 R0, RZ, RZ, R8 ;  /* 0x000000ffff007224 */ /* 0x000fe200078e0008 */
[----:B-1----:R-:W-:Y:S01]  /*2a440*/  @P2 SHF.R.U32.HI R0, RZ, R5, R4 ;  /* 0x00000005ff002219 */ /* 0x002fe20000011604 */
[----:B------:R-:W-:-:S03]  /*2a450*/  IMAD.MOV R9, RZ, RZ, -R6 ;  /* 0x000000ffff097224 */ /* 0x000fc600078e0a06 */
[----:B------:R-:W-:Y:S01]  /*2a460*/  @!P0 SHF.R.S32.HI R5, RZ, 0x1f, R0 ;  /* 0x0000001fff058819 */ /* 0x000fe20000011400 */
[----:B--2---:R-:W-:-:S04]  /*2a470*/  @!P0 IMAD R4, R15, R2, RZ ;  /* 0x000000020f048224 */ /* 0x004fc800078e02ff */
[----:B------:R-:W-:Y:S02]  /*2a480*/  @!P0 IMAD R6, R33, R3, R4 ;  /* 0x0000000321068224 */ /* 0x000fe400078e0204 */
[----:B------:R-:W-:-:S04]  /*2a490*/  @!P0 IMAD.MOV.U32 R4, RZ, RZ, R0 ;  /* 0x000000ffff048224 */ /* 0x000fc800078e0000 */
[----:B------:R-:W-:Y:S02]  /*2a4a0*/  @!P0 IMAD.WIDE.U32 R4, R33, R2, R4 ;  /* 0x0000000221048225 */ /* 0x000fe400078e0004 */
[----:B------:R-:W0:Y:S01]  /*2a4b0*/  @!P0 LDC.64 R2, c[0x0][0x418] ;  /* 0x00010600ff028b82 */ /* 0x000e220000000a00 */
[----:B------:R1:W-:Y:S02]  /*2a4c0*/  STL [R1+0xc], R15 ;  /* 0x00000c0f01007387 */ /* 0x0003e40000100800 */
[----:B------:R-:W-:Y:S01]  /*2a4d0*/  @!P0 IADD3 R5, R6, R5, RZ ;  /* 0x0000000506058210 */ /* 0x000fe20007ffe0ff */
[----:B-1----:R-:W-:Y:S01]  /*2a4e0*/  IMAD.U32 R15, RZ, RZ, UR39 ;  /* 0x00000027ff0f7e24 */ /* 0x002fe2000f8e00ff */
[----:B------:R-:W-:-:S04]  /*2a4f0*/  CS2R R6, SRZ ;  /* 0x0000000000067805 */ /* 0x000fc8000001ff00 */
[----:B------:R-:W-:Y:S01]  /*2a500*/  ISETP.NE.AND P3, PT, R15, 0x3, PT ;  /* 0x000000030f00780c */ /* 0x000fe20003f65270 */
[----:B---3--:R-:W-:Y:S01]  /*2a510*/  IMAD.SHL.U32 R15, R11, 0x10, RZ ;  /* 0x000000100b0f7824 */ /* 0x008fe200078e00ff */
[----:B------:R1:W5:Y:S04]  /*2a520*/  @!P1 LDG.E R6, desc[UR52][R12.64] ;  /* 0x000000340c069981 */ /* 0x000368000c1e1900 */
[----:B------:R-:W-:Y:S02]  /*2a530*/  LOP3.LUT R15, R15, 0x30, RZ, 0xc0, !PT ;  /* 0x000000300f0f7812 */ /* 0x000fe400078ec0ff */
[----:B0-----:R-:W-:Y:S02]  /*2a540*/  @!P0 LEA R2, P2, R4, R2, 0x2 ;  /* 0x0000000204028211 */ /* 0x001fe400078410ff */
[----:B------:R-:W-:-:S02]  /*2a550*/  ISETP.GE.AND P1, PT, R15, UR4, PT ;  /* 0x000000040f007c0c */ /* 0x000fc4000bf26270 */
[----:B------:R-:W-:Y:S02]  /*2a560*/  @!P0 LEA.HI.X R3, R4, R3, R5, 0x2, P2 ;  /* 0x0000000304038211 */ /* 0x000fe400010f1405 */
[----:B------:R-:W-:Y:S02]  /*2a570*/  SHF.L.U32 R25, R11, 0x4, RZ ;  /* 0x000000040b197819 */ /* 0x000fe400000006ff */
[----:B------:R-:W-:Y:S01]  /*2a580*/  LOP3.LUT R11, R15, 0x40, RZ, 0xfc, !PT ;  /* 0x000000400f0b7812 */ /* 0x000fe200078efcff */
[----:B------:R1:W5:Y:S01]  /*2a590*/  @!P0 LDG.E R7, desc[UR52][R2.64] ;  /* 0x0000003402078981 */ /* 0x000362000c1e1900 */
[----:B------:R-:W-:Y:S02]  /*2a5a0*/  @P3 LOP3.LUT R31, R31, 0x40, RZ, 0xfc, !PT ;  /* 0x000000401f1f3812 */ /* 0x000fe400078efcff */
[----:B------:R-:W-:Y:S02]  /*2a5b0*/  LOP3.LUT R25, R25, 0x30, RZ, 0xc0, !PT ;  /* 0x0000003019197812 */ /* 0x000fe400078ec0ff */
[----:B------:R-:W-:-:S02]  /*2a5c0*/  ISETP.GE.AND P0, PT, R11, UR4, PT ;  /* 0x000000040b007c0c */ /* 0x000fc4000bf06270 */
[----:B------:R-:W-:Y:S02]  /*2a5d0*/  LOP3.LUT R31, R31, 0xffffffef, RZ, 0xc0, !PT ;  /* 0xffffffef1f1f7812 */ /* 0x000fe400078ec0ff */
[----:B------:R-:W-:Y:S02]  /*2a5e0*/  LOP3.LUT R25, R25, 0x80, RZ, 0xfc, !PT ;  /* 0x0000008019197812 */ /* 0x000fe400078efcff */
[----:B------:R-:W-:Y:S02]  /*2a5f0*/  @P1 LOP3.LUT R31, R31, 0x10, RZ, 0xfc, !PT ;  /* 0x000000101f1f1812 */ /* 0x000fe400078efcff */
[----:B------:R-:W-:Y:S02]  /*2a600*/  ISETP.GE.AND P2, PT, R25, UR4, PT ;  /* 0x0000000419007c0c */ /* 0x000fe4000bf46270 */
        /* <DEDUP_REMOVED lines=11> */
[----:B------:R-:W-:Y:S02]  /*2a6c0*/  IMAD R9, R14, R9, R10 ;  /* 0x000000090e097224 */ /* 0x000fe400078e020a */
[----:B------:R-:W-:-:S04]  /*2a6d0*/  IMAD.MOV R10, RZ, RZ, -R0 ;  /* 0x000000ffff0a7224 */ /* 0x000fc800078e0a00 */
[----:B------:R-:W-:Y:S01]  /*2a6e0*/  IMAD R10, R14, R10, R8 ;  /* 0x0000000a0e0a7224 */ /* 0x000fe200078e0208 */
[----:B------:R-:W-:Y:S06]  /*2a6f0*/  BRA.DIV UR6, `(.L_x_2899) ;  /* 0x0000007206747947 */ /* 0x000fec000b800000 */
.L_x_3086:
[----:B------:R-:W-:Y:S01]  /*2a700*/  ISETP.GT.U32.AND P0, PT, R20, 0x9f, PT ;  /* 0x0000009f1400780c */ /* 0x000fe20003f04070 */
[----:B------:R-:W-:Y:S01]  /*2a710*/  IMAD.MOV.U32 R0, RZ, RZ, R31 ;  /* 0x000000ffff007224 */ /* 0x000fe200078e001f */
[----:B------:R-:W-:Y:S01]  /*2a720*/  SHF.R.S32.HI R36, RZ, 0x1f, R18 ;  /* 0x0000001fff247819 */ /* 0x000fe20000011412 */
[----:B------:R-:W-:-:S03]  /*2a730*/  VIADD R5, R32, 0xffffffff ;  /* 0xffffffff20057836 */ /* 0x000fc60000000000 */
[----:B------:R-:W-:-:S07]  /*2a740*/  LOP3.LUT R0, R0, 0xffffffdf, RZ, 0xc0, !PT ;  /* 0xffffffdf00007812 */ /* 0x000fce00078ec0ff */
[----:B------:R-:W-:-:S05]  /*2a750*/  @P0 LOP3.LUT R0, R0, 0x20, RZ, 0xfc, !PT ;  /* 0x0000002000000812 */ /* 0x000fca00078efcff */
[----:B------:R0:W-:Y:S01]  /*2a760*/  STL [R1], R0 ;  /* 0x0000000001007387 */ /* 0x0001e20000100800 */
[----:B------:R-:W-:Y:S05]  /*2a770*/  @!P3 BRA `(.L_x_2900) ;  /* 0x000000000004b947 */ /* 0x000fea0003800000 */
[----:B------:R-:W-:Y:S01]  /*2a780*/  BPT.TRAP 0x1 ;  /* 0x000000040000795c */ /* 0x000fe20000300000 */
.L_x_2900:
[----:B0-----:R-:W-:Y:S01]  /*2a790*/  IMAD R0, R23, 0x8, R22 ;  /* 0x0000000817007824 */ /* 0x001fe200078e0216 */
[----:B-1----:R-:W-:Y:S01]  /*2a7a0*/  SHF.L.U32 R2, R34, 0x1f, RZ ;  /* 0x0000001f22027819 */ /* 0x002fe200000006ff */
[----:B------:R-:W-:Y:S01]  /*2a7b0*/  BSSY B0, `(.L_x_2901) ;  /* 0x0000006000007945 */ /* 0x000fe20003800000 */
[----:B------:R-:W-:Y:S02]  /*2a7c0*/  SHF.R.S32.HI R3, RZ, 0x1f, R9 ;  /* 0x0000001fff037819 */ /* 0x000fe40000011409 */
[----:B------:R-:W0:Y:S01]  /*2a7d0*/  SYNCS.PHASECHK.TRANS64.TRYWAIT P0, [R0+URZ+0x29880], R2 ;  /* 0x02988002000075a7 */ /* 0x000e22000800017f */
[----:B------:R1:W-:Y:S04]  /*2a7e0*/  STL [R1+0x34], R2 ;  /* 0x0000340201007387 */ /* 0x0003e80000100800 */
[----:B------:R1:W-:Y:S02]  /*2a7f0*/  STL [R1+0x2c], R3 ;  /* 0x00002c0301007387 */ /* 0x0003e40000100800 */
[----:B01----:R-:W-:Y:S05]  /*2a800*/  @!P0 BRA `(.L_x_2902) ;  /* 0x0000007000608947 */ /* 0x003fea0003800000 */
.L_x_3087:
[----:B------:R-:W-:Y:S05]  /*2a810*/  BSYNC B0 ;  /* 0x0000000000007941 */ /* 0x000fea0003800000 */
.L_x_2901:
[----:B0-----:R-:W2:Y:S01]  /*2a820*/  LDL R2, [R1+0x2c] ;  /* 0x00002c0001027983 */ /* 0x001ea20000100800 */
[----:B------:R-:W-:-:S03]  /*2a830*/  ULDC.64 UR4, c[0x0][0x328] ;  /* 0x0000ca0000047ab9 */ /* 0x000fc60000000a00 */
[----:B------:R-:W3:Y:S01]  /*2a840*/  LDL R20, [R1] ;  /* 0x0000000001147983 */ /* 0x000ee20000100800 */
[----:B-----5:R-:W-:Y:S01]  /*2a850*/  SHF.R.S32.HI R8, RZ, 0x1f, R6 ;  /* 0x0000001fff087819 */ /* 0x020fe20000011406 */
[----:B------:R-:W-:Y:S01]  /*2a860*/  ULDC.64 UR6, c[0x0][0x338] ;  /* 0x0000ce0000067ab9 */ /* 0x000fe20000000a00 */
[----:B------:R-:W-:Y:S01]  /*2a870*/  IMAD R12, R5, -0xa0, R27 ;  /* 0xffffff60050c7824 */ /* 0x000fe200078e021b */
[----:B------:R-:W0:Y:S01]  /*2a880*/  S2R R13, SR_TID.X ;  /* 0x00000000000d7919 */ /* 0x000e220000002100 */
[----:B------:R-:W-:Y:S01]  /*2a890*/  SHF.R.S32.HI R27, RZ, 0x1f, R10 ;  /* 0x0000001fff1b7819 */ /* 0x000fe2000001140a */
[----:B------:R-:W-:Y:S01]  /*2a8a0*/  ULDC.64 UR8, c[0x0][0x330] ;  /* 0x0000cc0000087ab9 */ /* 0x000fe20000000a00 */
[----:B------:R-:W-:Y:S01]  /*2a8b0*/  SHF.R.S32.HI R31, RZ, 0x1f, R7 ;  /* 0x0000001fff1f7819 */ /* 0x000fe20000011407 */
[----:B------:R1:W-:Y:S01]  /*2a8c0*/  STL [R1+0x30], R8 ;  /* 0x0000300801007387 */ /* 0x0003e20000100800 */
[----:B------:R-:W-:Y:S01]  /*2a8d0*/  ULDC.64 UR10, c[0x0][0x318] ;  /* 0x0000c600000a7ab9 */ /* 0x000fe20000000a00 */
[----:B0-----:R-:W-:-:S04]  /*2a8e0*/  LOP3.LUT R13, R13, 0x7f, RZ, 0xc0, !PT ;  /* 0x0000007f0d0d7812 */ /* 0x001fc800078ec0ff */
[--C-:B------:R-:W-:Y:S02]  /*2a8f0*/  SHF.R.U32.HI R14, RZ, 0x2, R13.reuse ;  /* 0x00000002ff0e7819 */ /* 0x100fe4000001160d */
[----:B------:R-:W-:-:S04]  /*2a900*/  SHF.R.U32.HI R13, RZ, 0x5, R13 ;  /* 0x00000005ff0d7819 */ /* 0x000fc8000001160d */
[----:B------:R-:W-:Y:S01]  /*2a910*/  SHF.L.U32 R13, R13, 0xa, RZ ;  /* 0x0000000a0d0d7819 */ /* 0x000fe200000006ff */
[----:B--2---:R-:W-:-:S04]  /*2a920*/  IMAD R2, R2, UR4, RZ ;  /* 0x0000000402027c24 */ /* 0x004fc8000f8e02ff */
[C---:B------:R-:W-:Y:S01]  /*2a930*/  IMAD R4, R9.reuse, UR5, R2 ;  /* 0x0000000509047c24 */ /* 0x040fe2000f8e0202 */
[----:B---3--:R-:W-:Y:S01]  /*2a940*/  LOP3.LUT P1, RZ, R20, 0x1, RZ, 0xc0, !PT ;  /* 0x0000000114ff7812 */ /* 0x008fe2000782c0ff */
[----:B------:R-:W-:-:S05]  /*2a950*/  IMAD.WIDE.U32 R2, R9, UR4, RZ ;  /* 0x0000000409027c25 */ /* 0x000fca000f8e00ff */
[----:B------:R-:W-:Y:S01]  /*2a960*/  IADD3 R3, R3, R4, RZ ;  /* 0x0000000403037210 */ /* 0x000fe20007ffe0ff */
[----:B------:R-:W-:Y:S02]  /*2a970*/  IMAD R4, R8, UR6, RZ ;  /* 0x0000000608047c24 */ /* 0x000fe4000f8e02ff */
[----:B-1----:R-:W-:Y:S02]  /*2a980*/  IMAD R8, R36, UR8, RZ ;  /* 0x0000000824087c24 */ /* 0x002fe4000f8e02ff */
[C---:B------:R-:W-:Y:S02]  /*2a990*/  IMAD R4, R6.reuse, UR7, R4 ;  /* 0x0000000706047c24 */ /* 0x040fe4000f8e0204 */
[----:B------:R-:W-:-:S04]  /*2a9a0*/  IMAD.WIDE.U32 R2, R6, UR6, R2 ;  /* 0x0000000606027c25 */ /* 0x000fc8000f8e0002 */
[----:B------:R-:W-:Y:S02]  /*2a9b0*/  IMAD.IADD R3, R3, 0x1, R4 ;  /* 0x0000000103037824 */ /* 0x000fe400078e0204 */
[----:B------:R-:W-:Y:S02]  /*2a9c0*/  IMAD R4, R27, UR4, RZ ;  /* 0x000000041b047c24 */ /* 0x000fe4000f8e02ff */
[----:B------:R-:W-:-:S04]  /*2a9d0*/  IMAD.WIDE.U32 R2, R18, UR8, R2 ;  /* 0x0000000812027c25 */ /* 0x000fc8000f8e0002 */
[----:B------:R-:W-:Y:S01]  /*2a9e0*/  IMAD R11, R10, UR5, R4 ;  /* 0x000000050a0b7c24 */ /* 0x000fe2000f8e0204 */
[----:B------:R-:W-:Y:S01]  /*2a9f0*/  IADD3 R2, P0, R2, UR10, RZ ;  /* 0x0000000a02027c10 */ /* 0x000fe2000ff1e0ff */
[----:B------:R-:W-:Y:S01]  /*2aa00*/  IMAD.WIDE.U32 R4, R10, UR4, RZ ;  /* 0x000000040a047c25 */ /* 0x000fe2000f8e00ff */
[----:B------:R-:W-:-:S03]  /*2aa10*/  UMOV UR4, 0xffffffff ;  /* 0xffffffff00047882 */ /* 0x000fc60000000000 */
[----:B------:R-:W-:Y:S02]  /*2aa20*/  IMAD.IADD R5, R5, 0x1, R11 ;  /* 0x0000000105057824 */ /* 0x000fe400078e020b */
[----:B------:R-:W-:Y:S02]  /*2aa30*/  IMAD R11, R31, UR6, RZ ;  /* 0x000000061f0b7c24 */ /* 0x000fe4000f8e02ff */
[----:B------:R-:W-:-:S04]  /*2aa40*/  IMAD.WIDE.U32 R4, R7, UR6, R4 ;  /* 0x0000000607047c25 */ /* 0x000fc8000f8e0004 */
[----:B------:R-:W-:Y:S02]  /*2aa50*/  IMAD R11, R7, UR7, R11 ;  /* 0x00000007070b7c24 */ /* 0x000fe4000f8e020b */
[----:B------:R-:W-:Y:S02]  /*2aa60*/  IMAD R8, R18, UR9, R8 ;  /* 0x0000000912087c24 */ /* 0x000fe4000f8e0208 */
[----:B------:R-:W-:-:S03]  /*2aa70*/  IMAD.IADD R5, R5, 0x1, R11 ;  /* 0x0000000105057824 */ /* 0x000fc600078e020b */
[----:B------:R-:W-:Y:S01]  /*2aa80*/  IADD3.X R3, R3, UR11, R8, P0, !PT ;  /* 0x0000000b03037c10 */ /* 0x000fe200087fe408 */
[----:B------:R-:W-:-:S03]  /*2aa90*/  IMAD.WIDE.U32 R4, R18, UR8, R4 ;  /* 0x0000000812047c25 */ /* 0x000fc6000f8e0004 */
[----:B------:R-:W-:-:S04]  /*2aaa0*/  IADD3 R26, P0, R4, UR10, RZ ;  /* 0x0000000a041a7c10 */ /* 0x000fc8000ff1e0ff */
[----:B------:R-:W-:Y:S01]  /*2aab0*/  IADD3.X R25, R8, UR11, R5, P0, !PT ;  /* 0x0000000b08197c10 */ /* 0x000fe200087fe405 */
[----:B------:R-:W-:Y:S02]  /*2aac0*/  IMAD.IADD R8, R12, 0x1, -R14 ;  /* 0x000000010c087824 */ /* 0x000fe400078e0a0e */
[----:B------:R-:W-:-:S03]  /*2aad0*/  IMAD R5, R23, 0x5000, R13 ;  /* 0x0000500017057824 */ /* 0x000fc600078e020d */
        /* <DEDUP_REMOVED lines=39> */
[----:B-1----:R-:W-:-:S05]  /*2ad50*/  IADD3 R2, P0, R14, R2, RZ ;  /* 0x000000020e027210 */ /* 0x002fca0007f1e0ff */
[----:B--2---:R-:W-:Y:S01]  /*2ad60*/  IMAD.X R3, RZ, RZ, R3, P0 ;  /* 0x000000ffff037224 */ /* 0x004fe200000e0603 */
        /* <DEDUP_REMOVED lines=10> */
.L_x_3099:
[----:B------:R-:W4:Y:S01]  /*2ae10*/  LDL R12, [R1] ;  /* 0x00000000010c7983 */ /* 0x000f220000100800 */
[----:B0-----:R-:W0:Y:S02]  /*2ae20*/  S2R R11, SR_TID.X ;  /* 0x00000000000b7919 */ /* 0x001e240000002100 */
[----:B0-----:R-:W-:-:S04]  /*2ae30*/  SHF.L.U32 R11, R11, 0x4, RZ ;  /* 0x000000040b0b7819 */ /* 0x001fc800000006ff */
        /* <DEDUP_REMOVED lines=13> */
.L_x_2904:
        /* <DEDUP_REMOVED lines=11> */
.L_x_2905:
[----:B------:R0:W-:Y:S01]  /*2afc0*/  SYNCS.ARRIVE.TRANS64.A1T0 RZ, [R0+URZ+0x29870], RZ ;  /* 0x029870ff00ff79a7 */ /* 0x0001e2000810003f */
[----:B------:R-:W-:Y:S05]  /*2afd0*/  @!P6 BRA `(.L_x_2906) ;  /* 0x000000000004e947 */ /* 0x000fea0003800000 */
[----:B------:R-:W-:Y:S01]  /*2afe0*/  BPT.TRAP 0x1 ;  /* 0x000000040000795c */ /* 0x000fe20000300000 */
.L_x_2906:
[----:B------:R-:W2:Y:S01]  /*2aff0*/  LDL R2, [R1+0x34] ;  /* 0x0000340001027983 */ /* 0x000ea20000100800 */
[----:B------:R-:W-:Y:S01]  /*2b000*/  BSSY B0, `(.L_x_2907) ;  /* 0x0000003000007945 */ /* 0x000fe20003800000 */
[----:B--2---:R-:W1:Y:S03]  /*2b010*/  SYNCS.PHASECHK.TRANS64.TRYWAIT P0, [R0+URZ+0x29840], R2 ;  /* 0x02984002000075a7 */ /* 0x004e66000800017f */
[----:B-1----:R-:W-:Y:S05]  /*2b020*/  @!P0 BRA `(.L_x_2908) ;  /* 0x0000007000608947 */ /* 0x002fea0003800000 */
.L_x_3100:
[----:B------:R-:W-:Y:S05]  /*2b030*/  BSYNC B0 ;  /* 0x0000000000007941 */ /* 0x000fea0003800000 */
.L_x_2907:
        /* <DEDUP_REMOVED lines=15> */
[----:B------:R-:W-:-:S03]  /*2b130*/  IMAD R6, R27, UR4, RZ ;  /* 0x000000041b067c24 */ /* 0x000fc6000f8e02ff */
[----:B------:R-:W-:Y:S01]  /*2b140*/  IADD3 R5, R3, R4, RZ ;  /* 0x0000000403057210 */ /* 0x000fe20007ffe0ff */
[----:B------:R-:W-:Y:S02]  /*2b150*/  IMAD.MOV.U32 R4, RZ, RZ, R2 ;  /* 0x000000ffff047224 */ /* 0x000fe400078e0002 */
        /* <DEDUP_REMOVED lines=19> */
[C---:B-----5:R-:W-:Y:S02]  /*2b290*/  LOP3.LUT P6, RZ, R20.reuse, 0x8, RZ, 0xc0, !PT ;  /* 0x0000000814ff7812 */ /* 0x060fe400078cc0ff */
[----:B------:R-:W-:Y:S01]  /*2b2a0*/  LOP3.LUT P1, RZ, R20, 0x4, RZ, 0xc0, !PT ;  /* 0x0000000414ff7812 */ /* 0x000fe2000782c0ff */
[----:B------:R-:W2:Y:S01]  /*2b2b0*/  SHFL.IDX PT, R3, R5, RZ, 0x1c1f ;  /* 0x001c1fff05037589 */ /* 0x000ea200000e0000 */
[----:B------:R-:W-:-:S03]  /*2b2c0*/  @P4 IADD3 R21, R22, R4, RZ ;  /* 0x0000000416154210 */ /* 0x000fc60007ffe0ff */
        /* <DEDUP_REMOVED lines=16> */
[----:B------:R-:W-:-:S03]  /*2b3d0*/  @P3 IMAD.IADD R9, R22, 0x1, R4 ;  /* 0x0000000116093824 */ /* 0x000fc600078e0204 */
[----:B------:R-:W2:Y:S01]  /*2b3e0*/  SHFL.IDX PT, R2, R6, 0x1, 0x1c1f ;  /* 0x003c1f0006027f89 */ /* 0x000ea200000e0000 */
        /* <DEDUP_REMOVED lines=8> */
[----:B-1----:R-:W1:Y:S01]  /*2b470*/  SHFL.IDX PT, R3, R5, 0x2, 0x1c1f ;  /* 0x005c1f0005037f89 */ /* 0x002e6200000e0000 */
[----:B------:R-:W-:-:S03]  /*2b480*/  @P2 IADD3 R21, R22, R4, RZ ;  /* 0x0000000416152210 */ /* 0x000fc60007ffe0ff */
        /* <DEDUP_REMOVED lines=18> */
.L_x_3112:
[----:B------:R-:W-:Y:S01]  /*2b5b0*/  LOP3.LUT P0, RZ, R20, 0x80, RZ, 0xc0, !PT ;  /* 0x0000008014ff7812 */ /* 0x000fe2000780c0ff */
[----:B------:R-:W-:-:S12]  /*2b5c0*/  BSSY B0, `(.L_x_2910) ;  /* 0x0000011000007945 */ /* 0x000fd80003800000 */
[----:B------:R-:W-:Y:S05]  /*2b5d0*/  @!P0 BRA `(.L_x_2911) ;  /* 0x00000000003c8947 */ /* 0x000fea0003800000 */
[----:B------:R-:W4:Y:S01]  /*2b5e0*/  S2R R5, SR_TID.X ;  /* 0x0000000000057919 */ /* 0x000f220000002100 */
[----:B------:R-:W-:Y:S01]  /*2b5f0*/  LOP3.LUT P3, RZ, R20, 0x10, RZ, 0xc0, !PT ;  /* 0x0000001014ff7812 */ /* 0x000fe2000786c0ff */
[----:B------:R-:W-:Y:S01]  /*2b600*/  IMAD.IADD R4, R22, 0x1, R4 ;  /* 0x0000000116047824 */ /* 0x000fe200078e0204 */
[C---:B------:R-:W-:Y:S02]  /*2b610*/  LOP3.LUT P2, RZ, R20.reuse, 0x8, RZ, 0xc0, !PT ;  /* 0x0000000814ff7812 */ /* 0x040fe4000784c0ff */
[----:B------:R-:W-:Y:S01]  /*2b620*/  LOP3.LUT P1, RZ, R20, 0x4, RZ, 0xc0, !PT ;  /* 0x0000000414ff7812 */ /* 0x000fe2000782c0ff */
[----:B----4-:R-:W-:-:S05]  /*2b630*/  IMAD.SHL.U32 R5, R5, 0x10, RZ ;  /* 0x0000001005057824 */ /* 0x010fca00078e00ff */
        /* <DEDUP_REMOVED lines=9> */
.L_x_2911:
[----:B------:R-:W-:Y:S05]  /*2b6d0*/  BSYNC B0 ;  /* 0x0000000000007941 */ /* 0x000fea0003800000 */
.L_x_2910:
[----:B------:R-:W-:Y:S01]  /*2b6e0*/  NOP ;  /* 0x0000000000007918 */ /* 0x000fe20000000000 */
[----:B------:R-:W-:-:S13]  /*2b6f0*/  PLOP3.LUT P0, PT, PT, PT, PT, 0x80, 0x0 ;  /* 0x000000000000781c */ /* 0x000fda0003f0f070 */
.L_x_2912:
        /* <DEDUP_REMOVED lines=11> */
.L_x_2913:
[----:B------:R3:W5:Y:S01]  /*2b7b0*/  LDL.LU R2, [R1+0x38] ;  /* 0x0000380001027983 */ /* 0x0007620000300800 */
[----:B------:R3:W-:Y:S02]  /*2b7c0*/  SYNCS.ARRIVE.TRANS64.A1T0 RZ, [R0+URZ+0x29830], RZ ;  /* 0x029830ff00ff79a7 */ /* 0x0007e4000810003f */
[----:B------:R-:W-:Y:S05]  /*2b7d0*/  WARPSYNC.ALL ;  /* 0x0000000000007948 */ /* 0x000fea0003800000 */
[----:B------:R-:W-:Y:S01]  /*2b7e0*/  ULDC.64 UR4, c[0x0][0xa00] ;  /* 0x0002800000047ab9 */ /* 0x000fe20000000a00 */
[----:B------:R-:W-:Y:S01]  /*2b7f0*/  SHF.R.S32.HI R27, RZ, 0x1f, R29 ;  /* 0x0000001fff1b7819 */ /* 0x000fe2000001141d */
[----:B0--3--:R-:W-:Y:S01]  /*2b800*/  VIADD R0, R22, 0x14400 ;  /* 0x0001440016007836 */ /* 0x009fe20000000000 */
[----:B------:R-:W-:Y:S01]  /*2b810*/  BAR.SYNC.DEFER_BLOCKING 0x8, 0x180 ;  /* 0x0206000000007b1d */ /* 0x000fe20000010000 */
[----:B------:R-:W-:-:S04]  /*2b820*/  ISETP.NE.U32.AND P0, PT, RZ, UR4, PT ;  /* 0x00000004ff007c0c */ /* 0x000fc8000bf05070 */
[----:B------:R-:W-:Y:S01]  /*2b830*/  ISETP.NE.AND.EX P0, PT, RZ, UR5, PT, P0 ;  /* 0x00000005ff007c0c */ /* 0x000fe2000bf05300 */
[----:B------:R-:W-:Y:S01]  /*2b840*/  ULDC.64 UR4, c[0x0][0x298] ;  /* 0x0000a60000047ab9 */ /* 0x000fe20000000a00 */
[----:B------:R-:W-:Y:S01]  /*2b850*/  BSSY B6, `(.L_x_2914) ;  /* 0x0000019000067945 */ /* 0x000fe20003800000 */
[----:B------:R-:W-:Y:S01]  /*2b860*/  IMAD R27, R27, UR4, RZ ;  /* 0x000000041b1b7c24 */ /* 0x000fe2000f8e02ff */
[----:B------:R-:W-:Y:S01]  /*2b870*/  SEL R26, R24, RZ, !P0 ;  /* 0x000000ff181a7207 */ /* 0x000fe20004000000 */
[----:B------:R-:W-:-:S04]  /*2b880*/  IMAD.WIDE.U32 R24, R29, UR4, RZ ;  /* 0x000000041d187c25 */ /* 0x000fc8000f8e00ff */
[----:B------:R-:W-:-:S04]  /*2b890*/  IMAD R27, R29, UR5, R27 ;  /* 0x000000051d1b7c24 */ /* 0x000fc8000f8e021b */
[----:B------:R-:W-:Y:S01]  /*2b8a0*/  IMAD.IADD R27, R25, 0x1, R27 ;  /* 0x00000001191b7824 */ /* 0x000fe200078e021b */
[----:B-----5:R-:W-:Y:S02]  /*2b8b0*/  SEL R31, R2, RZ, !P0 ;  /* 0x000000ff021f7207 */ /* 0x020fe40004000000 */
        /* <DEDUP_REMOVED lines=8> */
[----:B--2---:R-:W0:Y:S01]  /*2b940*/  LDC.64 R2, c[0x4][R2] ;  /* 0x0100000002027b82 */ /* 0x004e220000000a00 */
[----:B------:R-:W-:Y:S01]  /*2b950*/  IMAD.U32 R6, RZ, RZ, UR6 ;  /* 0x00000006ff067e24 */ /* 0x000fe2000f8e00ff */
[----:B------:R-:W-:Y:S01]  /*2b960*/  MOV R11, UR9 ;  /* 0x00000009000b7c02 */ /* 0x000fe20008000f00 */
[----:B-1----:R-:W-:Y:S02]  /*2b970*/  IMAD.U32 R7, RZ, RZ, UR7 ;  /* 0x00000007ff077e24 */ /* 0x002fe4000f8e00ff */
[----:B------:R-:W-:-:S02]  /*2b980*/  IMAD.U32 R10, RZ, RZ, UR8 ;  /* 0x00000008ff0a7e24 */ /* 0x000fc4000f8e00ff */
[----:B------:R-:W-:Y:S02]  /*2b990*/  IMAD.MOV.U32 R8, RZ, RZ, 0x70 ;  /* 0x00000070ff087424 */ /* 0x000fe400078e00ff */
[----:B------:R-:W-:Y:S02]  /*2b9a0*/  IMAD.MOV.U32 R12, RZ, RZ, 0x1 ;  /* 0x00000001ff0c7424 */ /* 0x000fe400078e00ff */
[----:B------:R-:W-:-:S07]  /*2b9b0*/  IMAD.MOV.U32 R13, RZ, RZ, RZ ;  /* 0x000000ffff0d7224 */ /* 0x000fce00078e00ff */
[----:B------:R-:W-:-:S07]  /*2b9c0*/  LEPC R20, `(.L_x_2915) ;  /* 0x000000001014794e */ /* 0x000fce0000000000 */
[----:B0-----:R-:W-:Y:S05]  /*2b9d0*/  CALL.ABS.NOINC R2 ;  /* 0x0000000002007343 */ /* 0x001fea0003c00000 */
.L_x_2915:
[----:B------:R-:W-:Y:S05]  /*2b9e0*/  BSYNC B6 ;  /* 0x0000000000067941 */ /* 0x000fea0003800000 */
.L_x_2914:
[----:B-1----:R0:W5:Y:S01]  /*2b9f0*/  LDL R8, [R1+0x28] ;  /* 0x0000280001087983 */ /* 0x0021620000100800 */
[----:B------:R-:W1:Y:S01]  /*2ba00*/  LDC R7, c[0x0][0x448] ;  /* 0x00011200ff077b82 */ /* 0x000e620000000800 */
[----:B------:R-:W-:Y:S01]  /*2ba10*/  ULDC.64 UR4, c[0x0][0x2d8] ;  /* 0x0000b60000047ab9 */ /* 0x000fe20000000a00 */
[----:B------:R-:W-:Y:S01]  /*2ba20*/  MOV R2, R24 ;  /* 0x0000001800027202 */ /* 0x000fe20000000f00 */
[----:B------:R-:W3:Y:S01]  /*2ba30*/  S2R R20, SR_TID.X ;  /* 0x0000000000147919 */ /* 0x000ee20000002100 */
[----:B--2---:R-:W-:Y:S02]  /*2ba40*/  IMAD.MOV.U32 R3, RZ, RZ, R27 ;  /* 0x000000ffff037224 */ /* 0x004fe400078e001b */
[----:B------:R-:W-:Y:S02]  /*2ba50*/  IMAD R0, R36, UR4, RZ ;  /* 0x0000000424007c24 */ /* 0x000fe4000f8e02ff */
[----:B------:R-:W-:-:S04]  /*2ba60*/  IMAD.WIDE.U32 R2, R18, UR4, R2 ;  /* 0x0000000412027c25 */ /* 0x000fc8000f8e0002 */
[----:B------:R-:W-:Y:S01]  /*2ba70*/  IMAD R0, R18, UR5, R0 ;  /* 0x0000000512007c24 */ /* 0x000fe2000f8e0200 */
[----:B------:R-:W-:-:S03]  /*2ba80*/  ULDC.64 UR4, c[0x0][0x2e0] ;  /* 0x0000b80000047ab9 */ /* 0x000fc60000000a00 */
[----:B------:R-:W-:Y:S02]  /*2ba90*/  IMAD.IADD R3, R3, 0x1, R0 ;  /* 0x0000000103037824 */ /* 0x000fe400078e0200 */
[----:B------:R-:W-:Y:S02]  /*2baa0*/  IMAD R0, R31, UR4, RZ ;  /* 0x000000041f007c24 */ /* 0x000fe4000f8e02ff */
[----:B------:R-:W-:Y:S01]  /*2bab0*/  IMAD.WIDE.U32 R2, R26, UR4, R2 ;  /* 0x000000041a027c25 */ /* 0x000fe2000f8e0002 */
[----:B-1----:R-:W-:-:S03]  /*2bac0*/  ISETP.NE.AND P0, PT, R7, 0x1, PT ;  /* 0x000000010700780c */ /* 0x002fc60003f05270 */
[----:B------:R-:W-:Y:S01]  /*2bad0*/  IMAD R0, R26, UR5, R0 ;  /* 0x000000051a007c24 */ /* 0x000fe2000f8e0200 */
[----:B------:R-:W1:Y:S01]  /*2bae0*/  S2R R29, SR_TID.X ;  /* 0x00000000001d7919 */ /* 0x000e620000002100 */
[----:B------:R-:W-:Y:S02]  /*2baf0*/  ULDC.64 UR4, c[0x0][0x2d0] ;  /* 0x0000b40000047ab9 */ /* 0x000fe40000000a00 */
[----:B------:R-:W-:Y:S01]  /*2bb00*/  IMAD.IADD R3, R3, 0x1, R0 ;  /* 0x0000000103037824 */ /* 0x000fe200078e0200 */
[----:B---3--:R-:W-:-:S05]  /*2bb10*/  LOP3.LUT R21, R20, 0x7f, RZ, 0xc0, !PT ;  /* 0x0000007f14157812 */ /* 0x008fca00078ec0ff */
[----:B------:R-:W2:Y:S01]  /*2bb20*/  @P0 LDC R6, c[0x0][0x44c] ;  /* 0x00011300ff060b82 */ /* 0x000ea20000000800 */
[----:B------:R-:W-:Y:S02]  /*2bb30*/  SHF.L.U32 R20, R20, 0x5, RZ ;  /* 0x0000000514147819 */ /* 0x000fe400000006ff */
[----:B------:R-:W-:-:S04]  /*2bb40*/  SHF.R.U32.HI R21, RZ, 0x2, R21 ;  /* 0x00000002ff157819 */ /* 0x000fc80000011615 */
[----:B------:R-:W-:Y:S01]  /*2bb50*/  LOP3.LUT R20, R21, 0x60, R20, 0xf8, !PT ;  /* 0x0000006015147812 */ /* 0x000fe200078ef814 */
[----:B------:R-:W3:Y:S04]  /*2bb60*/  @P0 LDC R0, c[0x0][0x450] ;  /* 0x00011400ff000b82 */ /* 0x000ee80000000800 */
[----:B------:R-:W-:-:S04]  /*2bb70*/  IMAD R5, R17, 0x80, R20 ;  /* 0x0000008011057824 */ /* 0x000fc800078e0214 */
[----:B------:R-:W-:Y:S02]  /*2bb80*/  IMAD.MOV.U32 R4, RZ, RZ, R5 ;  /* 0x000000ffff047224 */ /* 0x000fe400078e0005 */
[----:B--2---:R-:W-:-:S05]  /*2bb90*/  @P0 IMAD.HI.U32 R6, R5, R6, RZ ;  /* 0x0000000605060227 */ /* 0x004fca00078e00ff */
[----:B---3--:R-:W-:-:S05]  /*2bba0*/  @P0 SHF.R.U32.HI R4, RZ, R0, R6 ;  /* 0x00000000ff040219 */ /* 0x008fca0000011606 */
[----:B------:R-:W-:-:S04]  /*2bbb0*/  IMAD.MOV R0, RZ, RZ, -R4 ;  /* 0x000000ffff007224 */ /* 0x000fc800078e0a04 */
[----:B------:R-:W-:Y:S01]  /*2bbc0*/  IMAD R0, R7, R0, R5 ;  /* 0x0000000007007224 */ /* 0x000fe200078e0205 */
[----:B------:R-:W-:Y:S01]  /*2bbd0*/  SHF.R.S32.HI R5, RZ, 0x1f, R4 ;  /* 0x0000001fff057819 */ /* 0x000fe20000011404 */
[----:B------:R-:W-:-:S04]  /*2bbe0*/  IMAD.WIDE.U32 R2, R4, UR4, R2 ;  /* 0x0000000404027c25 */ /* 0x000fc8000f8e0002 */
[----:B------:R-:W-:-:S04]  /*2bbf0*/  IMAD R5, R5, UR4, RZ ;  /* 0x0000000405057c24 */ /* 0x000fc8000f8e02ff */
[----:B------:R-:W-:Y:S01]  /*2bc00*/  IMAD R5, R4, UR5, R5 ;  /* 0x0000000504057c24 */ /* 0x000fe2000f8e0205 */
[----:B------:R-:W-:Y:S01]  /*2bc10*/  SHF.R.S32.HI R4, RZ, 0x1f, R0 ;  /* 0x0000001fff047819 */ /* 0x000fe20000011400 */
[----:B------:R-:W-:-:S03]  /*2bc20*/  ULDC.64 UR4, c[0x0][0x2c8] ;  /* 0x0000b20000047ab9 */ /* 0x000fc60000000a00 */
[----:B------:R-:W-:Y:S01]  /*2bc30*/  IADD3 R3, R3, R5, RZ ;  /* 0x0000000503037210 */ /* 0x000fe20007ffe0ff */
[----:B------:R-:W-:Y:S02]  /*2bc40*/  IMAD R4, R4, UR4, RZ ;  /* 0x0000000404047c24 */ /* 0x000fe4000f8e02ff */
[----:B-1----:R-:W-:Y:S02]  /*2bc50*/  IMAD.SHL.U32 R21, R29, 0x10, RZ ;  /* 0x000000101d157824 */ /* 0x002fe400078e00ff */
[----:B------:R-:W-:-:S03]  /*2bc60*/  IMAD.WIDE.U32 R2, R0, UR4, R2 ;  /* 0x0000000400027c25 */ /* 0x000fc6000f8e0002 */
[----:B------:R-:W-:Y:S01]  /*2bc70*/  LOP3.LUT R21, R21, 0x30, RZ, 0xc0, !PT ;  /* 0x0000003015157812 */ /* 0x000fe200078ec0ff */
[----:B------:R-:W-:Y:S01]  /*2bc80*/  IMAD R0, R0, UR5, R4 ;  /* 0x0000000500007c24 */ /* 0x000fe2000f8e0204 */
[----:B------:R-:W-:Y:S01]  /*2bc90*/  ULDC.64 UR4, c[0x0][0x280] ;  /* 0x0000a00000047ab9 */ /* 0x000fe20000000a00 */
[----:B------:R-:W-:Y:S01]  /*2bca0*/  IMAD.SHL.U32 R20, R29, 0x10, RZ ;  /* 0x000000101d147824 */ /* 0x000fe200078e00ff */
        /* <DEDUP_REMOVED lines=14> */
[----:B------:R-:W-:Y:S02]  /*2bd90*/  IMAD R5, R30, R7, RZ ;  /* 0x000000071e057224 */ /* 0x000fe400078e02ff */
[----:B------:R-:W-:Y:S01]  /*2bda0*/  IMAD R17, R17, 0x80, R9 ;  /* 0x0000008011117824 */ /* 0x000fe200078e0209 */
        /* <DEDUP_REMOVED lines=28> */
[----:B0-----:R-:W-:-:S04]  /*2bf70*/  @!P0 IADD3 R3, P4, R20, R3, RZ ;  /* 0x0000000314038210 */ /* 0x001fc80007f9e0ff */
[----:B-1----:R-:W-:-:S04]  /*2bf80*/  @!P0 IADD3.X R2, RZ, R2, RZ, P4, !PT ;  /* 0x00000002ff028210 */ /* 0x002fc800027fe4ff */
[----:B------:R-:W-:-:S04]  /*2bf90*/  @!P0 LOP3.LUT R3, R3, R2, RZ, 0x3c, !PT ;  /* 0x0000000203038212 */ /* 0x000fc800078e3cff */
[----:B------:R-:W-:-:S04]  /*2bfa0*/  @!P0 LOP3.LUT R2, R3, R2, RZ, 0x3c, !PT ;  /* 0x0000000203028212 */ /* 0x000fc800078e3cff */
[----:B------:R-:W-:-:S05]  /*2bfb0*/  @!P0 LOP3.LUT R3, R3, R2, RZ, 0x3c, !PT ;  /* 0x0000000203038212 */ /* 0x000fca00078e3cff */
[----:B------:R-:W-:Y:S04]  /*2bfc0*/  @!P0 LDGSTS.E.BYPASS.LTC128B.128 [R8+0x15400], desc[UR52][R2.64], !P3 ;  /* 0x1540000002088fae */ /* 0x000fe8000d901d74 */
[----:B------:R-:W-:Y:S04]  /*2bfd0*/  @!P0 LDGSTS.E.BYPASS.LTC128B.128 [R8+0x17400], desc[UR52][R2.64+0x40], !P2 ;  /* 0x1740004002088fae */ /* 0x000fe8000d101d74 */
[----:B------:R0:W-:Y:S04]  /*2bfe0*/  @!P0 LDGSTS.E.BYPASS.LTC128B.128 [R8+0x19400], desc[UR52][R2.64+0x80], !P1 ;  /* 0x1940008002088fae */ /* 0x0001e8000c901d74 */
[----:B0-2---:R0:W1:Y:S02]  /*2bff0*/  SHFL.IDX PT, R2, R4, 0x3, 0x1c1f ;  /* 0x007c1f0004027f89 */ /* 0x00506400000e0000 */
.L_x_3121:
        /* <DEDUP_REMOVED lines=12> */
.L_x_2918:
[----:B------:R-:W-:Y:S05]  /*2c0c0*/  BSYNC B0 ;  /* 0x0000000000007941 */ /* 0x000fea0003800000 */
.L_x_2917:
[----:B------:R-:W-:Y:S01]  /*2c0d0*/  NOP ;  /* 0x0000000000007918 */ /* 0x000fe20000000000 */
[----:B------:R-:W-:-:S13]  /*2c0e0*/  PLOP3.LUT P0, PT, PT, PT, PT, 0x80, 0x0 ;  /* 0x000000000000781c */ /* 0x000fda0003f0f070 */
.L_x_2919:
        /* <DEDUP_REMOVED lines=10> */
[----:B------:R-:W-:-:S04]  /*2c190*/  LOP3.LUT R0, R0, 0xfffffffe, RZ, 0xc0, !PT ;  /* 0xfffffffe00007812 */ /* 0x000fc800078ec0ff */
[----:B------:R-:W-:-:S04]  /*2c1a0*/  IADD3 R0, R2, -R0, RZ ;  /* 0x8000000002007210 */ /* 0x000fc80007ffe0ff */
[----:B------:R-:W-:Y:S01]  /*2c1b0*/  SHF.L.U32 R3, R0, 0x1f, RZ ;  /* 0x0000001f00037819 */ /* 0x000fe200000006ff */
[----:B------:R-:W-:Y:S01]  /*2c1c0*/  NOP ;  /* 0x0000000000007918 */ /* 0x000fe20000000000 */
[----:B------:R1:W-:Y:S01]  /*2c1d0*/  SYNCS.ARRIVE.TRANS64.A1T0 RZ, [R22+URZ+0x29800], RZ ;  /* 0x029800ff16ff79a7 */ /* 0x0003e2000810003f */
[----:B------:R-:W-:Y:S01]  /*2c1e0*/  BSSY B0, `(.L_x_2920) ;  /* 0x0000003000007945 */ /* 0x000fe20003800000 */
[----:B------:R-:W2:Y:S03]  /*2c1f0*/  SYNCS.PHASECHK.TRANS64.TRYWAIT P0, [R22+URZ+0x29820], R3 ;  /* 0x02982003160075a7 */ /* 0x000ea6000800017f */
[----:B-12---:R-:W-:Y:S05]  /*2c200*/  @!P0 BRA `(.L_x_2921) ;  /* 0x0000006c00608947 */ /* 0x006fea0003800000 */
.L_x_3122:
[----:B------:R-:W-:Y:S05]  /*2c210*/  BSYNC B0 ;  /* 0x0000000000007941 */ /* 0x000fea0003800000 */
.L_x_2920:
[----:B------:R-:W-:-:S13]  /*2c220*/  ISETP.GE.AND P0, PT, R32, 0x2, PT ;  /* 0x000000022000780c */ /* 0x000fda0003f06270 */
[----:B------:R-:W-:Y:S05]  /*2c230*/  @!P0 BRA `(.L_x_2922) ;  /* 0x0000001400f08947 */ /* 0x000fea0003800000 */
[----:B------:R-:W-:Y:S02]  /*2c240*/  VIADD R32, R32, 0xfffffffe ;  /* 0xfffffffe20207836 */ /* 0x000fe40000000000 */
[----:B------:R-:W-:Y:S02]  /*2c250*/  IMAD.MOV.U32 R20, RZ, RZ, R23 ;  /* 0x000000ffff147224 */ /* 0x000fe400078e0017 */
[----:B------:R-:W-:-:S07]  /*2c260*/  IMAD.MOV.U32 R21, RZ, RZ, R34 ;  /* 0x000000ffff157224 */ /* 0x000fce00078e0022 */
.L_x_2942:
[----:B--2---:R-:W2:Y:S01]  /*2c270*/  LDL R0, [R1+0x8] ;  /* 0x0000080001007983 */ /* 0x004ea20000100800 */
[----:B0-----:R-:W0:Y:S03]  /*2c280*/  LDC R4, c[0x0][0x430] ;  /* 0x00010c00ff047b82 */ /* 0x001e260000000800 */
[----:B------:R-:W3:Y:S01]  /*2c290*/  LDL R9, [R1+0xc] ;  /* 0x00000c0001097983 */ /* 0x000ee20000100800 */
[----:B------:R-:W1:Y:S01]  /*2c2a0*/  S2R R2, SR_TID.X ;  /* 0x0000000000027919 */ /* 0x000e620000002100 */
[----:B0-----:R-:W-:Y:S01]  /*2c2b0*/  ISETP.NE.AND P0, PT, R4, 0x1, PT ;  /* 0x000000010400780c */ /* 0x001fe20003f05270 */
[----:B------:R-:W0:-:S12]  /*2c2c0*/  S2R R7, SR_TID.X ;  /* 0x0000000000077919 */ /* 0x000e180000002100 */
[----:B------:R-:W4:Y:S01]  /*2c2d0*/  @P0 LDC R6, c[0x0][0x434] ;  /* 0x00010d00ff060b82 */ /* 0x000f220000000800 */
[C---:B-1----:R-:W-:Y:S02]  /*2c2e0*/  LOP3.LUT R3, R2.reuse, 0x7f, RZ, 0xc0, !PT ;  /* 0x0000007f02037812 */ /* 0x042fe400078ec0ff */
[----:B------:R-:W-:Y:S02]  /*2c2f0*/  SHF.L.U32 R5, R2, 0x5, RZ ;  /* 0x0000000502057819 */ /* 0x000fe400000006ff */
[----:B------:R-:W-:-:S04]  /*2c300*/  SHF.R.U32.HI R3, RZ, 0x2, R3 ;  /* 0x00000002ff037819 */ /* 0x000fc80000011603 */
[----:B------:R-:W-:Y:S02]  /*2c310*/  LOP3.LUT R5, R3, 0x60, R5, 0xf8, !PT ;  /* 0x0000006003057812 */ /* 0x000fe400078ef805 */
[----:B------:R-:W1:Y:S01]  /*2c320*/  @P0 LDC R3, c[0x0][0x438] ;  /* 0x00010e00ff030b82 */ /* 0x000e620000000800 */
[----:B------:R-:W-:-:S04]  /*2c330*/  LOP3.LUT R2, R2, 0x7f, RZ, 0xc0, !PT ;  /* 0x0000007f02027812 */ /* 0x000fc800078ec0ff */
[----:B------:R-:W-:Y:S01]  /*2c340*/  SHF.R.U32.HI R8, RZ, 0x2, R2 ;  /* 0x00000002ff087819 */ /* 0x000fe20000011602 */
[----:B0-----:R-:W-:-:S05]  /*2c350*/  IMAD.SHL.U32 R7, R7, 0x20, RZ ;  /* 0x0000002007077824 */ /* 0x001fca00078e00ff */
        /* <DEDUP_REMOVED lines=8> */
[----:B----4-:R-:W-:-:S04]  /*2c3e0*/  @P0 IMAD.HI.U32 R6, R5, R6, RZ ;  /* 0x0000000605060227 */ /* 0x010fc800078e00ff */
[----:B------:R-:W-:Y:S01]  /*2c3f0*/  IMAD.MOV.U32 R2, RZ, RZ, R5 ;  /* 0x000000ffff027224 */ /* 0x000fe200078e0005 */
[----:B-1----:R-:W-:Y:S02]  /*2c400*/  @P0 SHF.R.U32.HI R2, RZ, R3, R6 ;  /* 0x00000003ff020219 */ /* 0x002fe40000011606 */
[----:B------:R-:W0:Y:S08]  /*2c410*/  @P0 LDC R6, c[0x0][0x434] ;  /* 0x00010d00ff060b82 */ /* 0x000e300000000800 */
[----:B------:R-:W1:Y:S01]  /*2c420*/  @P0 LDC R3, c[0x0][0x438] ;  /* 0x00010e00ff030b82 */ /* 0x000e620000000800 */
[----:B------:R-:W-:-:S05]  /*2c430*/  IADD3 R0, R7, R0, RZ ;  /* 0x0000000007007210 */ /* 0x000fca0007ffe0ff */
[----:B------:R-:W-:Y:S02]  /*2c440*/  IMAD.MOV.U32 R8, RZ, RZ, R0 ;  /* 0x000000ffff087224 */ /* 0x000fe400078e0000 */
[----:B0-----:R-:W-:-:S05]  /*2c450*/  @P0 IMAD.HI.U32 R6, R0, R6, RZ ;  /* 0x0000000600060227 */ /* 0x001fca00078e00ff */
[----:B-1----:R-:W-:Y:S01]  /*2c460*/  @P0 SHF.R.U32.HI R8, RZ, R3, R6 ;  /* 0x00000003ff080219 */ /* 0x002fe20000011606 */
[----:B------:R-:W-:-:S04]  /*2c470*/  IMAD.MOV R6, RZ, RZ, -R2 ;  /* 0x000000ffff067224 */ /* 0x000fc800078e0a02 */
[----:B------:R-:W-:Y:S02]  /*2c480*/  IMAD.MOV R3, RZ, RZ, -R8 ;  /* 0x000000ffff037224 */ /* 0x000fe400078e0a08 */
[C---:B------:R-:W-:Y:S02]  /*2c490*/  IMAD R5, R4.reuse, R6, R5 ;  /* 0x0000000604057224 */ /* 0x040fe400078e0205 */
[----:B------:R-:W-:Y:S01]  /*2c4a0*/  IMAD R4, R4, R3, R0 ;  /* 0x0000000304047224 */ /* 0x000fe200078e0200 */
[----:B------:R-:W-:Y:S01]  /*2c4b0*/  SHF.R.S32.HI R3, RZ, 0x1f, R2 ;  /* 0x0000001fff037819 */ /* 0x000fe20000011402 */
[----:B---3--:R-:W-:-:S04]  /*2c4c0*/  IMAD R0, R9, UR4, RZ ;  /* 0x0000000409007c24 */ /* 0x008fc8000f8e02ff */
[C---:B------:R-:W-:Y:S02]  /*2c4d0*/  IMAD R0, R33.reuse, UR5, R0 ;  /* 0x0000000521007c24 */ /* 0x040fe4000f8e0200 */
[----:B------:R-:W-:-:S05]  /*2c4e0*/  IMAD.WIDE.U32 R2, R33, UR4, R2 ;  /* 0x0000000421027c25 */ /* 0x000fca000f8e0002 */
[----:B------:R-:W-:Y:S02]  /*2c4f0*/  IADD3 R3, R0, R3, RZ ;  /* 0x0000000300037210 */ /* 0x000fe40007ffe0ff */
[----:B------:R-:W-:-:S04]  /*2c500*/  LEA R6, P0, R2, UR6, 0x2 ;  /* 0x0000000602067c11 */ /* 0x000fc8000f8010ff */
[----:B------:R-:W-:-:S05]  /*2c510*/  LEA.HI.X R7, R2, UR7, R3, 0x2, P0 ;  /* 0x0000000702077c11 */ /* 0x000fca00080f1403 */
[----:B------:R-:W2:Y:S01]  /*2c520*/  LDG.E R6, desc[UR52][R6.64] ;  /* 0x0000003406067981 */ /* 0x000ea2000c1e1900 */
[--C-:B------:R-:W-:Y:S01]  /*2c530*/  @!P1 SHF.R.S32.HI R3, RZ, 0x1f, R8.reuse ;  /* 0x0000001fff039819 */ /* 0x100fe20000011408 */
[----:B------:R-:W-:-:S04]  /*2c540*/  @!P1 IMAD.MOV.U32 R2, RZ, RZ, R8 ;  /* 0x000000ffff029224 */ /* 0x000fc800078e0008 */
        /* <DEDUP_REMOVED lines=11> */
[----:B------:R-:W-:Y:S01]  /*2c600*/  SEL R34, RZ, 0x1, P0 ;  /* 0x00000001ff227807 */ /* 0x000fe20000000000 */
[----:B------:R-:W-:Y:S01]  /*2c610*/  VIADD R32, R32, 0xffffffff ;  /* 0xffffffff20207836 */ /* 0x000fe20000000000 */
[----:B------:R-:W-:Y:S02]  /*2c620*/  SEL R23, R23, RZ, P0 ;  /* 0x000000ff17177207 */ /* 0x000fe40000000000 */
[----:B------:R-:W-:Y:S02]  /*2c630*/  LOP3.LUT R34, R21, R34, RZ, 0x3c, !PT ;  /* 0x0000002215227212 */ /* 0x000fe400078e3cff */
[----:B------:R-:W-:Y:S02]  /*2c640*/  ISETP.GT.AND P2, PT, R0, RZ, PT ;  /* 0x000000ff0000720c */ /* 0x000fe40003f44270 */
[----:B--2---:R-:W-:Y:S01]  /*2c650*/  SHF.R.S32.HI R30, RZ, 0x1f, R6 ;  /* 0x0000001fff1e7819 */ /* 0x004fe20000011406 */
[----:B0-----:R-:W-:Y:S10]  /*2c660*/  @!P1 BRA `(.L_x_2923) ;  /* 0x0000000000049947 */ /* 0x001ff40003800000 */
[----:B------:R-:W-:Y:S01]  /*2c670*/  BPT.TRAP 0x1 ;  /* 0x000000040000795c */ /* 0x000fe20000300000 */
.L_x_2923:
[----:B------:R-:W-:Y:S01]  /*2c680*/  LEA R0, R23, R22, 0x3 ;  /* 0x0000001617007211 */ /* 0x000fe200078e18ff */
[----:B------:R-:W-:Y:S01]  /*2c690*/  BSSY B0, `(.L_x_2924) ;  /* 0x0000005000007945 */ /* 0x000fe20003800000 */
[----:B------:R-:W-:Y:S02]  /*2c6a0*/  SHF.L.U32 R31, R34, 0x1f, RZ ;  /* 0x0000001f221f7819 */ /* 0x000fe400000006ff */
[----:B------:R-:W-:Y:S02]  /*2c6b0*/  SHF.R.S32.HI R29, RZ, 0x1f, R5 ;  /* 0x0000001fff1d7819 */ /* 0x000fe40000011405 */
[----:B------:R-:W0:Y:S02]  /*2c6c0*/  SYNCS.PHASECHK.TRANS64.TRYWAIT P0, [R0+URZ+0x29880], R31 ;  /* 0x0298801f000075a7 */ /* 0x000e24000800017f */
[----:B0-----:R-:W-:Y:S05]  /*2c6d0*/  @!P0 BRA `(.L_x_2925) ;  /* 0x0000006800408947 */ /* 0x001fea0003800000 */
.L_x_3123:
[----:B------:R-:W-:Y:S05]  /*2c6e0*/  BSYNC B0 ;  /* 0x0000000000007941 */ /* 0x000fea0003800000 */
.L_x_2924:
        /* <DEDUP_REMOVED lines=15> */
[----:B------:R-:W-:-:S05]  /*2c7e0*/  SHF.R.U32.HI R11, RZ, 0x5, R11 ;  /* 0x00000005ff0b7819 */ /* 0x000fca000001160b */
[----:B------:R-:W-:Y:S01]  /*2c7f0*/  IMAD.SHL.U32 R11, R11, 0x400, RZ ;  /* 0x000004000b0b7824 */ /* 0x000fe200078e00ff */
[C---:B--2---:R-:W-:Y:S02]  /*2c800*/  LOP3.LUT P3, RZ, R2.reuse, 0x2, RZ, 0xc0, !PT ;  /* 0x0000000202ff7812 */ /* 0x044fe4000786c0ff */
[----:B------:R-:W-:Y:S01]  /*2c810*/  LOP3.LUT P1, RZ, R2, 0x1, RZ, 0xc0, !PT ;  /* 0x0000000102ff7812 */ /* 0x000fe2000782c0ff */
[----:B------:R-:W-:-:S04]  /*2c820*/  IMAD.WIDE.U32 R2, R5, UR4, RZ ;  /* 0x0000000405027c25 */ /* 0x000fc8000f8e00ff */
        /* <DEDUP_REMOVED lines=13> */
[----:B------:R-:W-:-:S05]  /*2c900*/  IMAD R10, R8, UR7, R10 ;  /* 0x00000007080a7c24 */ /* 0x000fca000f8e020a */
[----:B------:R-:W-:Y:S01]  /*2c910*/  IADD3 R3, R3, R10, RZ ;  /* 0x0000000a03037210 */ /* 0x000fe20007ffe0ff */
        /* <DEDUP_REMOVED lines=31> */
[----:B------:R-:W-:Y:S04]  /*2cb10*/  SHFL.IDX PT, R9, R9, 0x3, 0x1c1f ;  /* 0x007c1f0009097f89 */ /* 0x000fe800000e0000 */
[----:B-1----:R-:W1:Y:S02]  /*2cb20*/  SHFL.IDX PT, R2, R7, 0x3, 0x1c1f ;  /* 0x007c1f0007027f89 */ /* 0x002e6400000e0000 */
[----:B-1----:R-:W-:-:S05]  /*2cb30*/  IADD3 R2, P0, R11, R2, RZ ;  /* 0x000000020b027210 */ /* 0x002fca0007f1e0ff */
[----:B------:R-:W-:-:S05]  /*2cb40*/  IMAD.X R3, RZ, RZ, R9, P0 ;  /* 0x000000ffff037224 */ /* 0x000fca00000e0609 */
[----:B------:R-:W-:Y:S04]  /*2cb50*/  LDGSTS.E.BYPASS.LTC128B.128 [R10+0xd400], desc[UR52][R2.64], !P3 ;  /* 0x0d400000020a7fae */ /* 0x000fe8000d901d74 */
[----:B------:R1:W-:Y:S04]  /*2cb60*/  LDGSTS.E.BYPASS.LTC128B.128 [R17+0xd400], desc[UR52][R2.64+0x40], !P1 ;  /* 0x0d40004002117fae */ /* 0x0003e8000c901d74 */
[----:B-1----:R1:W2:Y:S02]  /*2cb70*/  SHFL.IDX PT, R2, R25, RZ, 0x1c1f ;  /* 0x001c1fff19027589 */ /* 0x0022a400000e0000 */
.L_x_3135:
[----:B------:R-:W3:Y:S02]  /*2cb80*/  S2R R3, SR_TID.X ;  /* 0x0000000000037919 */ /* 0x000ee40000002100 */
[----:B---3--:R-:W-:-:S04]  /*2cb90*/  SHF.L.U32 R3, R3, 0x4, RZ ;  /* 0x0000000403037819 */ /* 0x008fc800000006ff */
        /* <DEDUP_REMOVED lines=10> */
.L_x_2927:
        /* <DEDUP_REMOVED lines=11> */
.L_x_2928:
[----:B------:R2:W-:Y:S01]  /*2ccf0*/  SYNCS.ARRIVE.TRANS64.A1T0 RZ, [R0+URZ+0x29870], RZ ;  /* 0x029870ff00ff79a7 */ /* 0x0005e2000810003f */
[----:B------:R-:W-:Y:S05]  /*2cd00*/  @!P3 BRA `(.L_x_2929) ;  /* 0x000000000004b947 */ /* 0x000fea0003800000 */
[----:B------:R-:W-:Y:S01]  /*2cd10*/  BPT.TRAP 0x1 ;  /* 0x000000040000795c */ /* 0x000fe20000300000 */
.L_x_2929:
[----:B------:R-:W3:Y:S01]  /*2cd20*/  SYNCS.PHASECHK.TRANS64.TRYWAIT P0, [R0+URZ+0x29840], R31 ;  /* 0x0298401f000075a7 */ /* 0x000ee2000800017f */
[----:B------:R-:W-:Y:S04]  /*2cd30*/  BSSY B0, `(.L_x_2930) ;  /* 0x0000002000007945 */ /* 0x000fe80003800000 */
[----:B---3--:R-:W-:Y:S05]  /*2cd40*/  @!P0 BRA `(.L_x_2931) ;  /* 0x00000068006c8947 */ /* 0x008fea0003800000 */
.L_x_3136:
[----:B------:R-:W-:Y:S05]  /*2cd50*/  BSYNC B0 ;  /* 0x0000000000007941 */ /* 0x000fea0003800000 */
.L_x_2930:
        /* <DEDUP_REMOVED lines=52> */
[----:B0-----:R-:W-:-:S05]  /*2d0a0*/  IADD3 R2, P0, R10, R2, RZ ;  /* 0x000000020a027210 */ /* 0x001fca0007f1e0ff */
[----:B----4-:R-:W-:-:S05]  /*2d0b0*/  IMAD.X R3, RZ, RZ, R3, P0 ;  /* 0x000000ffff037224 */ /* 0x010fca00000e0603 */
[----:B------:R-:W-:Y:S04]  /*2d0c0*/  LDGSTS.E.BYPASS.LTC128B.128 [R7+0x1ac00], desc[UR52][R2.64], !P4 ;  /* 0x1ac0000002077fae */ /* 0x000fe8000e101d74 */
[----:B------:R-:W-:Y:S04]  /*2d0d0*/  LDGSTS.E.BYPASS.LTC128B.128 [R7+0x1d400], desc[UR52][R2.64+0x40], !P3 ;  /* 0x1d40004002077fae */ /* 0x000fe8000d901d74 */
[----:B------:R0:W-:Y:S04]  /*2d0e0*/  LDGSTS.E.BYPASS.LTC128B.128 [R7+0x1fc00], desc[UR52][R2.64+0x80], !P1 ;  /* 0x1fc0008002077fae */ /* 0x0001e8000c901d74 */
[----:B0-----:R-:W0:Y:S02]  /*2d0f0*/  SHFL.IDX PT, R2, R4, 0x2, 0x1c1f ;  /* 0x005c1f0004027f89 */ /* 0x001e2400000e0000 */
[----:B0-----:R-:W-:-:S04]  /*2d100*/  IADD3 R2, P0, R10, R2, RZ ;  /* 0x000000020a027210 */ /* 0x001fc80007f1e0ff */
[----:B------:R-:W-:Y:S02]  /*2d110*/  IADD3.X R3, RZ, R9, RZ, P0, !PT ;  /* 0x00000009ff037210 */ /* 0x000fe400007fe4ff */
        /* <DEDUP_REMOVED lines=11> */
.L_x_3148:
        /* <DEDUP_REMOVED lines=10> */
.L_x_2933:
        /* <DEDUP_REMOVED lines=11> */
.L_x_2934:
[----:B------:R2:W-:Y:S02]  /*2d320*/  SYNCS.ARRIVE.TRANS64.A1T0 RZ, [R0+URZ+0x29830], RZ ;  /* 0x029830ff00ff79a7 */ /* 0x0005e4000810003f */
[----:B--23--:R-:W-:-:S04]  /*2d330*/  MOV R0, UR37 ;  /* 0x0000002500007c02 */ /* 0x00cfc80008000f00 */
[----:B------:R-:W-:-:S13]  /*2d340*/  ISETP.NE.AND P1, PT, R0, 0x3, PT ;  /* 0x000000030000780c */ /* 0x000fda0003f25270 */
[----:B------:R-:W-:Y:S05]  /*2d350*/  @!P1 BRA `(.L_x_2935) ;  /* 0x0000000000049947 */ /* 0x000fea0003800000 */
[----:B------:R-:W-:Y:S01]  /*2d360*/  BPT.TRAP 0x1 ;  /* 0x000000040000795c */ /* 0x000fe20000300000 */
.L_x_2935:
[----:B------:R-:W-:Y:S01]  /*2d370*/  LOP3.LUT R0, R21, 0x1, RZ, 0x3c, !PT ;  /* 0x0000000115007812 */ /* 0x000fe200078e3cff */
[----:B------:R-:W-:Y:S01]  /*2d380*/  IMAD R3, R20, 0x8, R22 ;  /* 0x0000000814037824 */ /* 0x000fe200078e0216 */
[----:B------:R-:W-:Y:S02]  /*2d390*/  BSSY B0, `(.L_x_2936) ;  /* 0x0000004000007945 */ /* 0x000fe40003800000 */
[----:B------:R-:W-:-:S04]  /*2d3a0*/  SHF.L.U32 R0, R0, 0x1f, RZ ;  /* 0x0000001f00007819 */ /* 0x000fc800000006ff */
[----:B------:R-:W2:Y:S02]  /*2d3b0*/  SYNCS.PHASECHK.TRANS64.TRYWAIT P0, [R3+URZ+0x29870], R0 ;  /* 0x02987000030075a7 */ /* 0x000ea4000800017f */
[----:B--2---:R-:W-:Y:S05]  /*2d3c0*/  @!P0 BRA `(.L_x_2937) ;  /* 0x0000006800608947 */ /* 0x004fea0003800000 */
.L_x_3149:
[----:B------:R-:W-:Y:S05]  /*2d3d0*/  BSYNC B0 ;  /* 0x0000000000007941 */ /* 0x000fea0003800000 */
.L_x_2936:
[----:B------:R-:W-:-:S05]  /*2d3e0*/  IMAD.U32 R2, RZ, RZ, UR39 ;  /* 0x00000027ff027e24 */ /* 0x000fca000f8e00ff */
[----:B------:R-:W-:-:S13]  /*2d3f0*/  ISETP.NE.AND P0, PT, R2, 0x3, PT ;  /* 0x000000030200780c */ /* 0x000fda0003f05270 */
[----:B------:R-:W-:Y:S05]  /*2d400*/  @!P0 BRA `(.L_x_2938) ;  /* 0x0000000000048947 */ /* 0x000fea0003800000 */
[----:B------:R-:W-:Y:S01]  /*2d410*/  BPT.TRAP 0x1 ;  /* 0x000000040000795c */ /* 0x000fe20000300000 */
.L_x_2938:
[----:B--2---:R-:W-:Y:S01]  /*2d420*/  SHF.L.U32 R0, R21, 0x1f, RZ ;  /* 0x0000001f15007819 */ /* 0x004fe200000006ff */
[----:B------:R-:W-:-:S03]  /*2d430*/  IMAD R12, R20, 0x5000, RZ ;  /* 0x00005000140c7824 */ /* 0x000fc600078e02ff */
[----:B------:R-:W2:Y:S02]  /*2d440*/  SYNCS.PHASECHK.TRANS64.TRYWAIT P0, [R3+URZ+0x29860], R0 ;  /* 0x02986000030075a7 */ /* 0x000ea4000800017f */
[----:B--2---:R-:W-:Y:S05]  /*2d450*/  @!P0 BRA `(.L_x_2939) ;  /* 0x0000006800508947 */ /* 0x004fea0003800000 */
.L_x_3150:
        /* <DEDUP_REMOVED lines=79> */
.L_x_2940:
[----:B-1----:R1:W-:Y:S01]  /*2d950*/  SYNCS.ARRIVE.TRANS64.A1T0 RZ, [R3+URZ+0x29850], RZ ;  /* 0x029850ff03ff79a7 */ /* 0x0023e2000810003f */
[----:B------:R-:W-:Y:S06]  /*2d960*/  BAR.SYNC.DEFER_BLOCKING 0x2, 0x80 ;  /* 0x0082000000007b1d */ /* 0x000fec0000010000 */
[----:B------:R-:W-:Y:S05]  /*2d970*/  @!P1 BRA `(.L_x_2941) ;  /* 0x0000000000049947 */ /* 0x000fea0003800000 */
[----:B------:R-:W-:Y:S01]  /*2d980*/  BPT.TRAP 0x1 ;  /* 0x000000040000795c */ /* 0x000fe20000300000 */
.L_x_2941:
[----:B------:R-:W2:Y:S01]  /*2d990*/  LDL R0, [R1+0x10] ;  /* 0x0000100001007983 */ /* 0x000ea20000100800 */
[----:B-1----:R-:W-:Y:S01]  /*2d9a0*/  VIADD R3, R3, 0x29880 ;  /* 0x0002988003037836 */ /* 0x002fe20000000000 */
[----:B------:R-:W-:Y:S01]  /*2d9b0*/  MOV R20, R23 ;  /* 0x0000001700147202 */ /* 0x000fe20000000f00 */
[----:B------:R-:W-:-:S03]  /*2d9c0*/  IMAD.MOV.U32 R21, RZ, RZ, R34 ;  /* 0x000000ffff157224 */ /* 0x000fc600078e0022 */
[----:B--2---:R-:W-:-:S04]  /*2d9d0*/  PRMT R3, R0, 0x654, R3 ;  /* 0x0000065400037816 */ /* 0x004fc80000000003 */
[----:B------:R2:W-:Y:S01]  /*2d9e0*/  SYNCS.ARRIVE.TRANS64.RED.A1T0 RZ, [R3+URZ], RZ ;  /* 0x000000ff03ff79a7 */ /* 0x0005e2000810043f */
[----:B------:R-:W-:Y:S05]  /*2d9f0*/  @P2 BRA `(.L_x_2942) ;  /* 0xffffffe8001c2947 */ /* 0x000fea000383ffff */
.L_x_2922:
[----:B------:R-:W3:Y:S01]  /*2da00*/  S2R R0, SR_TID.X ;  /* 0x0000000000007919 */ /* 0x000ee20000002100 */
[----:B------:R-:W-:Y:S01]  /*2da10*/  BSSY B0, `(.L_x_2943) ;  /* 0x0000012000007945 */ /* 0x000fe20003800000 */
[----:B---3--:R-:W-:Y:S01]  /*2da20*/  LOP3.LUT R2, R0, 0x7f, RZ, 0xc0, !PT ;  /* 0x0000007f00027812 */ /* 0x008fe200078ec0ff */
[----:B------:R-:W-:-:S03]  /*2da30*/  IMAD.U32 R0, RZ, RZ, UR37 ;  /* 0x00000025ff007e24 */ /* 0x000fc6000f8e00ff */
[----:B------:R-:W-:Y:S02]  /*2da40*/  ISETP.NE.AND P1, PT, R2, RZ, PT ;  /* 0x000000ff0200720c */ /* 0x000fe40003f25270 */
[----:B------:R-:W-:-:S11]  /*2da50*/  ISETP.NE.AND P0, PT, R0, 0x3, PT ;  /* 0x000000030000780c */ /* 0x000fd60003f05270 */
[----:B------:R-:W-:Y:S05]  /*2da60*/  @P1 BRA `(.L_x_2944) ;  /* 0x0000000000301947 */ /* 0x000fea0003800000 */
[----:B------:R-:W3:Y:S01]  /*2da70*/  S2R R5, SR_LANEID ;  /* 0x0000000000057919 */ /* 0x000ee20000000000 */
[----:B------:R-:W-:Y:S01]  /*2da80*/  VOTEU.ANY UR4, UPT, PT ;  /* 0x0000000000047886 */ /* 0x000fe200038e0100 */
[----:B-12---:R-:W1:Y:S01]  /*2da90*/  LDC.64 R2, c[0x0][0xc60] ;  /* 0x00031800ff027b82 */ /* 0x006e620000000a00 */
[----:B------:R-:W3:Y:S02]  /*2daa0*/  FLO.U32 R0, UR4 ;  /* 0x0000000400007d00 */ /* 0x000ee400080e0000 */
[----:B---3--:R-:W-:-:S06]  /*2dab0*/  ISETP.EQ.U32.AND P1, PT, R0, R5, PT ;  /* 0x000000050000720c */ /* 0x008fcc0003f22070 */
[----:B------:R-:W1:Y:S07]  /*2dac0*/  POPC R5, UR4 ;  /* 0x0000000400057d09 */ /* 0x000e6e0008000000 */
[----:B-1----:R-:W2:Y:S01]  /*2dad0*/  @P1 ATOMG.E.ADD.STRONG.GPU PT, R3, desc[UR52][R2.64], R5 ;  /* 0x00000005020319a8 */ /* 0x002ea200081ee1f4 */
[----:B0-----:R-:W0:Y:S02]  /*2dae0*/  S2R R4, SR_LTMASK ;  /* 0x0000000000047919 */ /* 0x001e240000003900 */
[----:B0-----:R-:W-:-:S04]  /*2daf0*/  LOP3.LUT R4, R4, UR4, RZ, 0xc0, !PT ;  /* 0x0000000404047c12 */ /* 0x001fc8000f8ec0ff */
[----:B------:R-:W0:Y:S01]  /*2db00*/  POPC R7, R4 ;  /* 0x0000000400077309 */ /* 0x000e220000000000 */
[----:B--2---:R-:W0:Y:S02]  /*2db10*/  SHFL.IDX PT, R0, R3, R0, 0x1f ;  /* 0x00001f0003007589 */ /* 0x004e2400000e0000 */
[----:B0-----:R-:W-:-:S07]  /*2db20*/  IADD3 R16, R0, UR38, R7 ;  /* 0x0000002600107c10 */ /* 0x001fce000fffe007 */
.L_x_2944:
[----:B------:R-:W-:Y:S05]  /*2db30*/  BSYNC B0 ;  /* 0x0000000000007941 */ /* 0x000fea0003800000 */
.L_x_2943:
[----:B------:R-:W-:Y:S05]  /*2db40*/  @!P0 BRA `(.L_x_2945) ;  /* 0x0000000000048947 */ /* 0x000fea0003800000 */
[----:B------:R-:W-:Y:S01]  /*2db50*/  BPT.TRAP 0x1 ;  /* 0x000000040000795c */ /* 0x000fe20000300000 */
.L_x_2945:
[----:B------:R-:W-:Y:S01]  /*2db60*/  LOP3.LUT R0, R34, 0x1, RZ, 0x3c, !PT ;  /* 0x0000000122007812 */ /* 0x000fe200078e3cff */
[----:B0-----:R-:W-:Y:S01]  /*2db70*/  IMAD R17, R23, 0x8, R22 ;  /* 0x0000000817117824 */ /* 0x001fe200078e0216 */
[----:B------:R-:W-:Y:S02]  /*2db80*/  BSSY B0, `(.L_x_2946) ;  /* 0x0000004000007945 */ /* 0x000fe40003800000 */
[----:B------:R-:W-:-:S04]  /*2db90*/  SHF.L.U32 R0, R0, 0x1f, RZ ;  /* 0x0000001f00007819 */ /* 0x000fc800000006ff */
[----:B------:R-:W0:Y:S02]  /*2dba0*/  SYNCS.PHASECHK.TRANS64.TRYWAIT P1, [R17+URZ+0x29870], R0 ;  /* 0x02987000110075a7 */ /* 0x000e24000802017f */
[----:B0-----:R-:W-:Y:S05]  /*2dbb0*/  @!P1 BRA `(.L_x_2947) ;  /* 0x00000060008c9947 */ /* 0x001fea0003800000 */
.L_x_3151:
[----:B------:R-:W-:Y:S05]  /*2dbc0*/  BSYNC B0 ;  /* 0x0000000000007941 */ /* 0x000fea0003800000 */
.L_x_2946:
[----:B------:R-:W-:-:S04]  /*2dbd0*/  MOV R2, UR39 ;  /* 0x0000002700027c02 */ /* 0x000fc80008000f00 */
[----:B------:R-:W-:-:S13]  /*2dbe0*/  ISETP.NE.AND P1, PT, R2, 0x3, PT ;  /* 0x000000030200780c */ /* 0x000fda0003f25270 */
[----:B------:R-:W-:Y:S05]  /*2dbf0*/  @!P1 BRA `(.L_x_2948) ;  /* 0x0000000000049947 */ /* 0x000fea0003800000 */
[----:B------:R-:W-:Y:S01]  /*2dc00*/  BPT.TRAP 0x1 ;  /* 0x000000040000795c */ /* 0x000fe20000300000 */
.L_x_2948:
[----:B0-----:R-:W-:-:S04]  /*2dc10*/  SHF.L.U32 R0, R34, 0x1f, RZ ;  /* 0x0000001f22007819 */ /* 0x001fc800000006ff */
[----:B------:R-:W0:Y:S02]  /*2dc20*/  SYNCS.PHASECHK.TRANS64.TRYWAIT P1, [R17+URZ+0x29860], R0 ;  /* 0x02986000110075a7 */ /* 0x000e24000802017f */
[----:B0-----:R-:W-:Y:S05]  /*2dc30*/  @!P1 BRA `(.L_x_2949) ;  /* 0x0000006000809947 */ /* 0x001fea0003800000 */
.L_x_3152:
[----:B------:R-:W1:Y:S04]  /*2dc40*/  LDL R2, [R1+0x20] ;  /* 0x0000200001027983 */ /* 0x000e680000100800 */
[----:B------:R-:W3:Y:S04]  /*2dc50*/  LDL R13, [R1+0x24] ;  /* 0x00002400010d7983 */ /* 0x000ee80000100800 */
[----:B------:R-:W4:Y:S01]  /*2dc60*/  LDL R12, [R1+0x1c] ;  /* 0x00001c00010c7983 */ /* 0x000f220000100800 */
[----:B0-----:R-:W-:Y:S01]  /*2dc70*/  IMAD R0, R23, 0x5000, RZ ;  /* 0x0000500017007824 */ /* 0x001fe200078e02ff */
[----:B------:R-:W-:Y:S05]  /*2dc80*/  WARPSYNC.ALL ;  /* 0x0000000000007948 */ /* 0x000fea0003800000 */
[----:B------:R-:W-:-:S04]  /*2dc90*/  MOV R18, UR39 ;  /* 0x0000002700127c02 */ /* 0x000fc80008000f00 */
[----:B------:R-:W-:Y:S02]  /*2dca0*/  ISETP.NE.AND P1, PT, R18, 0x3, PT ;  /* 0x000000031200780c */ /* 0x000fe40003f25270 */
[----:B-12---:R-:W-:-:S05]  /*2dcb0*/  LOP3.LUT R3, R0, R2, RZ, 0xfc, !PT ;  /* 0x0000000200037212 */ /* 0x006fca00078efcff */
[----:B------:R-:W-:Y:S01]  /*2dcc0*/  IMAD.IADD R2, R22, 0x1, R3 ;  /* 0x0000000116027824 */ /* 0x000fe200078e0203 */
        /* <DEDUP_REMOVED lines=71> */
.L_x_2950:
[----:B0-----:R0:W-:Y:S01]  /*2e140*/  SYNCS.ARRIVE.TRANS64.A1T0 RZ, [R17+URZ+0x29850], RZ ;  /* 0x029850ff11ff79a7 */ /* 0x0011e2000810003f */
[----:B------:R-:W-:Y:S06]  /*2e150*/  BAR.SYNC.DEFER_BLOCKING 0x2, 0x80 ;  /* 0x0082000000007b1d */ /* 0x000fec0000010000 */
[----:B------:R-:W-:Y:S05]  /*2e160*/  @!P0 BRA `(.L_x_2951) ;  /* 0x0000000000048947 */ /* 0x000fea0003800000 */
[----:B------:R-:W-:Y:S01]  /*2e170*/  BPT.TRAP 0x1 ;  /* 0x000000040000795c */ /* 0x000fe20000300000 */
.L_x_2951:
        /* <DEDUP_REMOVED lines=9> */
.L_x_2890:
[----:B------:R-:W2:Y:S02]  /*2e210*/  LDL R0, [R1] ;  /* 0x0000000001007983 */ /* 0x000ea40000100800 */
[----:B--2---:R-:W-:-:S13]  /*2e220*/  LOP3.LUT P0, RZ, R0, 0x100, RZ, 0xc0, !PT ;  /* 0x0000010000ff7812 */ /* 0x004fda000780c0ff */
[----:B------:R-:W-:Y:S05]  /*2e230*/  @!P0 BRA `(.L_x_2952) ;  /* 0x0000000000288947 */ /* 0x000fea0003800000 */
[----:B------:R-:W-:Y:S05]  /*2e240*/  WARPSYNC.ALL ;  /* 0x0000000000007948 */ /* 0x000fea0003800000 */
[----:B------:R-:W1:Y:S08]  /*2e250*/  S2UR UR4, SR_CgaCtaId ;  /* 0x00000000000479c3 */ /* 0x000e700000008800 */
[----:B------:R-:W-:Y:S01]  /*2e260*/  BAR.SYNC.DEFER_BLOCKING 0x5, 0x180 ;  /* 0x0146000000007b1d */ /* 0x000fe20000010000 */
[----:B------:R-:W-:Y:S01]  /*2e270*/  MOV R22, 0x400 ;  /* 0x0000040000167802 */ /* 0x000fe20000000f00 */
[----:B-1----:R-:W-:-:S05]  /*2e280*/  IMAD.U32 R0, RZ, RZ, UR4 ;  /* 0x00000004ff007e24 */ /* 0x002fca000f8e00ff */
[----:B------:R-:W-:Y:S01]  /*2e290*/  LEA R22, R0, R22, 0x18 ;  /* 0x0000001600167211 */ /* 0x000fe200078ec0ff */
[----:B------:R1:W-:Y:S04]  /*2e2a0*/  STL [R1+0x10], R0 ;  /* 0x0000100001007387 */ /* 0x0003e80000100800 */
[----:B0-----:R1:W0:Y:S01]  /*2e2b0*/  LDS.128 R16, [R22+0x298d0] ;  /* 0x0298d00016107984 */ /* 0x0012220000000c00 */
[----:B------:R-:W-:Y:S06]  /*2e2c0*/  BAR.ARV 0x4, 0x180 ;  /* 0x0106000000007b1d */ /* 0x000fec0000002000 */
[----:B------:R-:W-:Y:S05]  /*2e2d0*/  BRA `(.L_x_2953) ;  /* 0x0000000800d47947 */ /* 0x000fea0003800000 */
.L_x_2952:
[----:B------:R-:W1:Y:S01]  /*2e2e0*/  S2R R0, SR_TID.X ;  /* 0x0000000000007919 */ /* 0x000e620000002100 */
[----:B------:R-:W-:Y:S01]  /*2e2f0*/  UMOV UR4, 0xffffffff ;  /* 0xffffffff00047882 */ /* 0x000fe20000000000 */
[----:B-1----:R-:W-:-:S04]  /*2e300*/  LOP3.LUT R7, R0, 0x1f, RZ, 0xc0, !PT ;  /* 0x0000001f00077812 */ /* 0x002fc800078ec0ff */
[----:B------:R-:W-:Y:S01]  /*2e310*/  ISETP.NE.AND P0, PT, R7, 0x1f, PT ;  /* 0x0000001f0700780c */ /* 0x000fe20003f05270 */
[----:B------:R-:W-:-:S12]  /*2e320*/  BRA.DIV UR4, `(.L_x_2954) ;  /* 0x0000005a04d87947 */ /* 0x000fd8000b800000 */
[----:B------:R-:W-:Y:S01]  /*2e330*/  IADD3 R5, R19, R7, RZ ;  /* 0x0000000713057210 */ /* 0x000fe20007ffe0ff */
[----:B------:R-:W-:-:S03]  /*2e340*/  ULDC UR4, c[0x0][0xc3c] ;  /* 0x00030f0000047ab9 */ /* 0x000fc60000000800 */
[----:B------:R-:W-:-:S13]  /*2e350*/  ISETP.GE.OR P1, PT, R5, UR4, !P0 ;  /* 0x0000000405007c0c */ /* 0x000fda000c726670 */
[----:B------:R-:W1:Y:S02]  /*2e360*/  @!P1 LDC.64 R2, c[0x0][0xc80] ;  /* 0x00032000ff029b82 */ /* 0x000e640000000a00 */
[----:B-1----:R-:W-:-:S06]  /*2e370*/  @!P1 IMAD.WIDE R2, R5, 0x4, R2 ;  /* 0x0000000405029825 */ /* 0x002fcc00078e0202 */
[----:B------:R1:W2:Y:S01]  /*2e380*/  @!P1 LDG.E R3, desc[UR52][R2.64] ;  /* 0x0000003402039981 */ /* 0x0002a2000c1e1900 */
[C---:B------:R-:W-:Y:S02]  /*2e390*/  ISETP.GE.U32.AND P2, PT, R7.reuse, 0x2, PT ;  /* 0x000000020700780c */ /* 0x040fe40003f46070 */
[C---:B------:R-:W-:Y:S01]  /*2e3a0*/  ISETP.GE.U32.AND P3, PT, R7.reuse, 0x4, PT ;  /* 0x000000040700780c */ /* 0x040fe20003f66070 */
[----:B------:R-:W-:Y:S01]  /*2e3b0*/  SHFL.IDX PT, R0, R16, RZ, 0x1f ;  /* 0x00001fff10007589 */ /* 0x000fe200000e0000 */
[C---:B------:R-:W-:Y:S02]  /*2e3c0*/  ISETP.GE.U32.AND P4, PT, R7.reuse, 0x8, PT ;  /* 0x000000080700780c */ /* 0x040fe40003f86070 */
[C---:B------:R-:W-:Y:S01]  /*2e3d0*/  ISETP.GE.U32.AND P5, PT, R7.reuse, 0x10, PT ;  /* 0x000000100700780c */ /* 0x040fe20003fa6070 */
[----:B------:R-:W-:Y:S01]  /*2e3e0*/  SHFL.IDX PT, R16, R16, 0x1, 0x1f ;  /* 0x00201f0010107f89 */ /* 0x000fe200000e0000 */
[----:B-1----:R-:W-:Y:S02]  /*2e3f0*/  IMAD.MOV.U32 R2, RZ, RZ, RZ ;  /* 0x000000ffff027224 */ /* 0x002fe400078e00ff */
[----:B--2---:R-:W-:Y:S01]  /*2e400*/  @!P1 IMAD.MOV.U32 R2, RZ, RZ, R3 ;  /* 0x000000ffff029224 */ /* 0x004fe200078e0003 */
[----:B------:R-:W-:-:S04]  /*2e410*/  ISETP.NE.AND P1, PT, R7, RZ, PT ;  /* 0x000000ff0700720c */ /* 0x000fc80003f25270 */
[----:B------:R-:W1:Y:S02]  /*2e420*/  SHFL.UP PT, R14, R2, 0x1, RZ ;  /* 0x04200000020e7989 */ /* 0x000e6400000e00ff */
[----:B-1----:R-:W-:-:S05]  /*2e430*/  SEL R5, R14, RZ, P1 ;  /* 0x000000ff0e057207 */ /* 0x002fca0000800000 */
[----:B------:R-:W-:-:S05]  /*2e440*/  IMAD.IADD R4, R2, 0x1, R5 ;  /* 0x0000000102047824 */ /* 0x000fca00078e0205 */
[----:B------:R-:W1:Y:S02]  /*2e450*/  SHFL.UP PT, R14, R4, 0x2, RZ ;  /* 0x04400000040e7989 */ /* 0x000e6400000e00ff */
        /* <DEDUP_REMOVED lines=11> */
[----:B------:R1:W2:Y:S02]  /*2e510*/  SHFL.IDX PT, R14, R3, 0x1f, 0x1f ;  /* 0x03e01f00030e7f89 */ /* 0x0002a400000e0000 */
.L_x_3162:
[----:B------:R-:W-:Y:S02]  /*2e520*/  ULDC UR4, c[0x0][0xc38] ;  /* 0x00030e0000047ab9 */ /* 0x000fe40000000800 */
[----:B------:R-:W-:-:S05]  /*2e530*/  MOV R4, UR4 ;  /* 0x0000000400047c02 */ /* 0x000fca0008000f00 */
[----:B--2---:R-:W-:-:S04]  /*2e540*/  IMAD R5, R14, R4, RZ ;  /* 0x000000040e057224 */ /* 0x004fc800078e02ff */
[----:B------:R-:W-:-:S05]  /*2e550*/  IMAD.IADD R16, R16, 0x1, R5 ;  /* 0x0000000110107824 */ /* 0x000fca00078e0205 */
[----:B------:R-:W-:-:S13]  /*2e560*/  ISETP.GT.AND P6, PT, R16, R0, PT ;  /* 0x000000001000720c */ /* 0x000fda0003fc4270 */
[----:B------:R-:W-:Y:S05]  /*2e570*/  @P6 BRA `(.L_x_2955) ;  /* 0x00000000009c6947 */ /* 0x000fea0003800000 */
.L_x_2960:
[----:B------:R-:W2:Y:S01]  /*2e580*/  LDC R4, c[0x0][0xc3c] ;  /* 0x00030f00ff047b82 */ /* 0x000ea20000000800 */
[----:B------:R-:W-:-:S05]  /*2e590*/  VIADD R19, R19, 0x1f ;  /* 0x0000001f13137836 */ /* 0x000fca0000000000 */
[----:B--2---:R-:W-:-:S13]  /*2e5a0*/  ISETP.GE.AND P6, PT, R19, R4, PT ;  /* 0x000000041300720c */ /* 0x004fda0003fc6270 */
[----:B------:R-:W-:Y:S05]  /*2e5b0*/  @P6 BRA `(.L_x_2956) ;  /* 0x0000000400d06947 */ /* 0x000fea0003800000 */
[----:B------:R-:W2:Y:S01]  /*2e5c0*/  S2R R2, SR_TID.X ;  /* 0x0000000000027919 */ /* 0x000ea20000002100 */
[----:B------:R-:W-:Y:S01]  /*2e5d0*/  BSSY B0, `(.L_x_2957) ;  /* 0x0000009000007945 */ /* 0x000fe20003800000 */
[----:B--2---:R-:W-:-:S05]  /*2e5e0*/  LOP3.LUT R2, R2, 0x1f, RZ, 0xc0, !PT ;  /* 0x0000001f02027812 */ /* 0x004fca00078ec0ff */
[----:B------:R-:W-:Y:S01]  /*2e5f0*/  IMAD.IADD R5, R19, 0x1, R2 ;  /* 0x0000000113057824 */ /* 0x000fe200078e0202 */
[----:B------:R-:W-:-:S04]  /*2e600*/  MOV R2, RZ ;  /* 0x000000ff00027202 */ /* 0x000fc80000000f00 */
[----:B------:R-:W-:-:S13]  /*2e610*/  ISETP.GE.OR P6, PT, R5, R4, !P0 ;  /* 0x000000040500720c */ /* 0x000fda00047c6670 */
[----:B------:R-:W-:Y:S05]  /*2e620*/  @P6 BRA `(.L_x_2958) ;  /* 0x00000000000c6947 */ /* 0x000fea0003800000 */
[----:B-1----:R-:W1:Y:S02]  /*2e630*/  LDC.64 R2, c[0x0][0xc80] ;  /* 0x00032000ff027b82 */ /* 0x002e640000000a00 */
[----:B-1----:R-:W-:-:S06]  /*2e640*/  IMAD.WIDE R2, R5, 0x4, R2 ;  /* 0x0000000405027825 */ /* 0x002fcc00078e0202 */
[----:B------:R2:W5:Y:S02]  /*2e650*/  LDG.E R2, desc[UR52][R2.64] ;  /* 0x0000003402027981 */ /* 0x000564000c1e1900 */
.L_x_2958:
[----:B------:R-:W-:Y:S05]  /*2e660*/  BSYNC B0 ;  /* 0x0000000000007941 */ /* 0x000fea0003800000 */
.L_x_2957:
[----:B------:R-:W-:-:S03]  /*2e670*/  UMOV UR4, 0xffffffff ;  /* 0xffffffff00047882 */ /* 0x000fc60000000000 */
[----:B------:R-:W-:Y:S05]  /*2e680*/  BRA.DIV UR4, `(.L_x_2959) ;  /* 0x0000005e04247947 */ /* 0x000fea000b800000 */
[----:B-----5:R-:W3:Y:S02]  /*2e690*/  SHFL.UP PT, R14, R2, 0x1, RZ ;  /* 0x04200000020e7989 */ /* 0x020ee400000e00ff */
[----:B---3--:R-:W-:-:S05]  /*2e6a0*/  SEL R13, R14, RZ, P1 ;  /* 0x000000ff0e0d7207 */ /* 0x008fca0000800000 */
[----:B------:R-:W-:-:S05]  /*2e6b0*/  IMAD.IADD R13, R2, 0x1, R13 ;  /* 0x00000001020d7824 */ /* 0x000fca00078e020d */
[----:B------:R-:W3:Y:S02]  /*2e6c0*/  SHFL.UP PT, R14, R13, 0x2, RZ ;  /* 0x044000000d0e7989 */ /* 0x000ee400000e00ff */
[----:B---3--:R-:W-:-:S05]  /*2e6d0*/  SEL R14, R14, RZ, P2 ;  /* 0x000000ff0e0e7207 */ /* 0x008fca0001000000 */
[----:B-12---:R-:W-:-:S05]  /*2e6e0*/  IMAD.IADD R3, R13, 0x1, R14 ;  /* 0x000000010d037824 */ /* 0x006fca00078e020e */
        /* <DEDUP_REMOVED lines=9> */
[----:B------:R1:W2:Y:S02]  /*2e780*/  SHFL.IDX PT, R14, R3, 0x1f, 0x1f ;  /* 0x03e01f00030e7f89 */ /* 0x0002a400000e0000 */
.L_x_3170:
[----:B------:R-:W-:Y:S02]  /*2e790*/  ULDC UR4, c[0x0][0xc38] ;  /* 0x00030e0000047ab9 */ /* 0x000fe40000000800 */
[----:B------:R-:W-:-:S04]  /*2e7a0*/  IMAD.U32 R4, RZ, RZ, UR4 ;  /* 0x00000004ff047e24 */ /* 0x000fc8000f8e00ff */
[----:B--2---:R-:W-:-:S04]  /*2e7b0*/  IMAD R5, R14, R4, RZ ;  /* 0x000000040e057224 */ /* 0x004fc800078e02ff */
[----:B------:R-:W-:-:S05]  /*2e7c0*/  IMAD.IADD R16, R5, 0x1, R16 ;  /* 0x0000000105107824 */ /* 0x000fca00078e0210 */
[----:B------:R-:W-:-:S13]  /*2e7d0*/  ISETP.GT.AND P6, PT, R16, R0, PT ;  /* 0x000000001000720c */ /* 0x000fda0003fc4270 */
[----:B------:R-:W-:Y:S05]  /*2e7e0*/  @!P6 BRA `(.L_x_2960) ;  /* 0xfffffffc0064e947 */ /* 0x000fea000383ffff */
.L_x_2955:
[----:B------:R-:W-:Y:S01]  /*2e7f0*/  IADD3 R16, -R5, R16, RZ ;  /* 0x0000001005107210 */ /* 0x000fe20007ffe1ff */
[----:B------:R-:W-:-:S04]  /*2e800*/  UMOV UR4, 0xffffffff ;  /* 0xffffffff00047882 */ /* 0x000fc80000000000 */
[----:B------:R-:W-:-:S05]  /*2e810*/  IMAD R5, R3, R4, R16 ;  /* 0x0000000403057224 */ /* 0x000fca00078e0210 */
[----:B------:R-:W-:Y:S01]  /*2e820*/  ISETP.GT.AND P6, PT, R5, R0, PT ;  /* 0x000000000500720c */ /* 0x000fe20003fc4270 */
[----:B------:R-:W-:-:S12]  /*2e830*/  BRA.DIV UR4, `(.L_x_2961) ;  /* 0x0000005e04747947 */ /* 0x000fd8000b800000 */
[----:B------:R-:W-:-:S04]  /*2e840*/  VOTE.ANY R5, PT, !P6 ;  /* 0x0000000000057806 */ /* 0x000fc800070e0100 */
[----:B------:R-:W0:Y:S02]  /*2e850*/  POPC R6, R5 ;  /* 0x0000000500067309 */ /* 0x000e240000000000 */
[----:B0-----:R0:W2:Y:S02]  /*2e860*/  SHFL.IDX PT, R17, R2, R6, 0x1f ;  /* 0x00001f0602117589 */ /* 0x0010a400000e0000 */
.L_x_3174:
[----:B------:R-:W-:Y:S01]  /*2e870*/  ISETP.NE.AND P0, PT, R5, RZ, PT ;  /* 0x000000ff0500720c */ /* 0x000fe20003f05270 */
[----:B------:R-:W-:-:S12]  /*2e880*/  IMAD.MOV.U32 R5, RZ, RZ, RZ ;  /* 0x000000ffff057224 */ /* 0x000fd800078e00ff */
[----:B------:R-:W-:Y:S05]  /*2e890*/  @!P0 BRA `(.L_x_2962) ;  /* 0x0000000000108947 */ /* 0x000fea0003800000 */
[----:B------:R-:W-:Y:S01]  /*2e8a0*/  UMOV UR4, 0xffffffff ;  /* 0xffffffff00047882 */ /* 0x000fe20000000000 */
[----:B------:R-:W-:Y:S02]  /*2e8b0*/  VIADD R12, R6, 0xffffffff ;  /* 0xffffffff060c7836 */ /* 0x000fe40000000000 */
[----:B------:R-:W-:Y:S05]  /*2e8c0*/  BRA.DIV UR4, `(.L_x_2963) ;  /* 0x0000005e04987947 */ /* 0x000fea000b800000 */
[----:B------:R3:W4:Y:S02]  /*2e8d0*/  SHFL.IDX PT, R5, R3, R12, 0x1f ;  /* 0x00001f0c03057589 */ /* 0x00072400000e0000 */
.L_x_2962:
        /* <DEDUP_REMOVED lines=17> */
[----:B------:R-:W-:Y:S02]  /*2e9f0*/  IABS R3, R5 ;  /* 0x0000000500037213 */ /* 0x000fe40000000000 */
[----:B------:R-:W-:-:S03]  /*2ea00*/  IADD3 R0, RZ, -R0, RZ ;  /* 0x80000000ff007210 */ /* 0x000fc60007ffe0ff */
        /* <DEDUP_REMOVED lines=9> */
[----:B------:R-:W-:-:S05]  /*2eaa0*/  @P0 VIADD R2, R2, 0x1 ;  /* 0x0000000102020836 */ /* 0x000fca0000000000 */
[----:B------:R-:W-:Y:S02]  /*2eab0*/  @!P2 IADD3 R2, -R2, RZ, RZ ;  /* 0x000000ff0202a210 */ /* 0x000fe40007ffe1ff */
[----:B------:R-:W-:-:S05]  /*2eac0*/  @!P1 LOP3.LUT R2, RZ, R6, RZ, 0x33, !PT ;  /* 0x00000006ff029212 */ /* 0x000fca00078e33ff */
[----:B------:R-:W-:Y:S02]  /*2ead0*/  IMAD R0, R7, R2, RZ ;  /* 0x0000000207007224 */ /* 0x000fe400078e02ff */
[----:B------:R-:W-:Y:S02]  /*2eae0*/  IMAD.MOV R2, RZ, RZ, -R2 ;  /* 0x000000ffff027224 */ /* 0x000fe400078e0a02 */
[----:B------:R-:W-:Y:S02]  /*2eaf0*/  IMAD.MOV R3, RZ, RZ, -R0 ;  /* 0x000000ffff037224 */ /* 0x000fe400078e0a00 */
[----:B------:R-:W-:-:S03]  /*2eb00*/  IMAD R5, R6, R2, R5 ;  /* 0x0000000206057224 */ /* 0x000fc600078e0205 */
[----:B------:R-:W-:Y:S01]  /*2eb10*/  VIADDMNMX R4, R3, R4, R7, PT ;  /* 0x0000000403047246 */ /* 0x000fe20003800107 */
[----:B------:R-:W-:-:S03]  /*2eb20*/  IMAD.IADD R0, R5, 0x1, R0 ;  /* 0x0000000105007824 */ /* 0x000fc600078e0200 */
        /* <DEDUP_REMOVED lines=23> */
[----:B------:R-:W-:Y:S02]  /*2eca0*/  @!P1 LOP3.LUT R3, RZ, R4, RZ, 0x33, !PT ;  /* 0x00000004ff039212 */ /* 0x000fe400078e33ff */
[----:B------:R-:W-:-:S05]  /*2ecb0*/  IADD3 R4, -R4, RZ, RZ ;  /* 0x000000ff04047210 */ /* 0x000fca0007ffe1ff */
[----:B------:R-:W-:Y:S01]  /*2ecc0*/  IMAD R18, R3, R4, R0 ;  /* 0x0000000403127224 */ /* 0x000fe200078e0200 */
[----:B------:R-:W-:-:S05]  /*2ecd0*/  LOP3.LUT R0, RZ, R3, RZ, 0x33, !PT ;  /* 0x00000003ff007212 */ /* 0x000fca00078e33ff */
[----:B------:R-:W-:Y:S01]  /*2ece0*/  IMAD.IADD R17, R17, 0x1, R0 ;  /* 0x0000000111117824 */ /* 0x000fe200078e0200 */
[----:B------:R-:W-:Y:S06]  /*2ecf0*/  BRA `(.L_x_2964) ;  /* 0x00000000001c7947 */ /* 0x000fec0003800000 */
.L_x_2956:
[----:B------:R-:W-:Y:S01]  /*2ed00*/  UMOV UR4, URZ ;  /* 0x0000003f00047c82 */ /* 0x000fe20008000000 */
[----:B------:R-:W-:Y:S01]  /*2ed10*/  UMOV UR5, URZ ;  /* 0x0000003f00057c82 */ /* 0x000fe20008000000 */
[----:B------:R-:W-:Y:S01]  /*2ed20*/  ULDC UR6, c[0x0][0xc3c] ;  /* 0x00030f0000067ab9 */ /* 0x000fe20000000800 */
[----:B------:R-:W-:Y:S01]  /*2ed30*/  IMAD.MOV.U32 R16, RZ, RZ, R0 ;  /* 0x000000ffff107224 */ /* 0x000fe200078e0000 */
[----:B------:R-:W-:Y:S01]  /*2ed40*/  MOV R18, UR5 ;  /* 0x0000000500127c02 */ /* 0x000fe20008000f00 */
[----:B0-----:R-:W-:Y:S02]  /*2ed50*/  IMAD.U32 R17, RZ, RZ, UR4 ;  /* 0x00000004ff117e24 */ /* 0x001fe4000f8e00ff */
[----:B------:R-:W-:-:S07]  /*2ed60*/  IMAD.U32 R19, RZ, RZ, UR6 ;  /* 0x00000006ff137e24 */ /* 0x000fce000f8e00ff */
.L_x_2964:
[----:B------:R2:W3:Y:S01]  /*2ed70*/  LDL R2, [R1+0x10] ;  /* 0x0000100001027983 */ /* 0x0004e20000100800 */
[----:B------:R-:W0:Y:S01]  /*2ed80*/  S2R R0, SR_TID.X ;  /* 0x0000000000007919 */ /* 0x000e220000002100 */
[----:B------:R-:W-:Y:S05]  /*2ed90*/  WARPSYNC.ALL ;  /* 0x0000000000007948 */ /* 0x000fea0003800000 */
[----:B0-----:R-:W-:Y:S01]  /*2eda0*/  LOP3.LUT R0, R0, 0x1f, RZ, 0xc0, !PT ;  /* 0x0000001f00007812 */ /* 0x001fe200078ec0ff */
[----:B------:R-:W-:Y:S03]  /*2edb0*/  BAR.SYNC.DEFER_BLOCKING 0x4, 0x180 ;  /* 0x0106000000007b1d */ /* 0x000fe60000010000 */
[----:B------:R-:W-:-:S13]  /*2edc0*/  ISETP.NE.AND P0, PT, R0, RZ, PT ;  /* 0x000000ff0000720c */ /* 0x000fda0003f05270 */
[----:B------:R-:W-:Y:S01]  /*2edd0*/  @!P0 MOV R0, 0x400 ;  /* 0x0000040000008802 */ /* 0x000fe20000000f00 */
[----:B---3--:R-:W0:Y:S03]  /*2ede0*/  @!P0 S2R R2, SR_CgaCtaId ;  /* 0x0000000000028919 */ /* 0x008e260000008800 */
[----:B0-----:R-:W-:Y:S01]  /*2edf0*/  @!P0 LEA R22, R2, R0, 0x18 ;  /* 0x0000000002168211 */ /* 0x001fe200078ec0ff */
[----:B------:R2:W-:Y:S04]  /*2ee00*/  @!P0 STL [R1+0x10], R2 ;  /* 0x0000100201008387 */ /* 0x0005e80000100800 */
[----:B------:R2:W-:Y:S01]  /*2ee10*/  @!P0 STS.128 [R22+0x298d0], R16 ;  /* 0x0298d01016008388 */ /* 0x0005e20000000c00 */
[----:B------:R-:W-:Y:S06]  /*2ee20*/  BAR.ARV 0x5, 0x180 ;  /* 0x0146000000007b1d */ /* 0x000fec0000002000 */
.L_x_2953:
[----:B------:R-:W-:Y:S02]  /*2ee30*/  ULDC UR4, c[0x0][0xc3c] ;  /* 0x00030f0000047ab9 */ /* 0x000fe40000000800 */
[----:B0-----:R-:W-:-:S13]  /*2ee40*/  ISETP.GE.AND P0, PT, R19, UR4, PT ;  /* 0x0000000413007c0c */ /* 0x001fda000bf06270 */
[----:B------:R-:W-:Y:S05]  /*2ee50*/  @!P0 BRA `(.L_x_2965) ;  /* 0xffffff9000f88947 */ /* 0x000fea000383ffff */
[----:B------:R-:W-:Y:S05]  /*2ee60*/  BSYNC B7 ;  /* 0x0000000000077941 */ /* 0x000fea0003800000 */
.L_x_2849:
[----:B-12---:R-:W2:Y:S01]  /*2ee70*/  LDL.LU R0, [R1+0x3c] ;  /* 0x00003c0001007983 */ /* 0x006ea20000300800 */
[----:B------:R-:W-:Y:S01]  /*2ee80*/  BSSY B0, `(.L_x_2966) ;  /* 0x000000b000007945 */ /* 0x000fe20003800000 */
[----:B------:R-:W1:Y:S01]  /*2ee90*/  S2R R5, SR_CgaCtaId ;  /* 0x0000000000057919 */ /* 0x000e620000008800 */
[----:B--2---:R-:W-:-:S05]  /*2eea0*/  VIADD R0, R0, 0x1 ;  /* 0x0000000100007836 */ /* 0x004fca0000000000 */
[----:B0-----:R-:W-:-:S04]  /*2eeb0*/  LEA.HI R2, R0, R0, RZ, 0x1 ;  /* 0x0000000000027211 */ /* 0x001fc800078f08ff */
[----:B------:R-:W-:Y:S02]  /*2eec0*/  LOP3.LUT R3, R2, 0xfffffffe, RZ, 0xc0, !PT ;  /* 0xfffffffe02037812 */ /* 0x000fe400078ec0ff */
[----:B------:R-:W-:-:S03]  /*2eed0*/  MOV R2, 0x400 ;  /* 0x0000040000027802 */ /* 0x000fc60000000f00 */
[----:B------:R-:W-:Y:S01]  /*2eee0*/  IMAD.IADD R0, R0, 0x1, -R3 ;  /* 0x0000000100007824 */ /* 0x000fe200078e0a03 */
[----:B-1----:R-:W-:-:S04]  /*2eef0*/  LEA R4, R5, R2, 0x18 ;  /* 0x0000000205047211 */ /* 0x002fc800078ec0ff */
[----:B------:R-:W-:-:S04]  /*2ef00*/  SHF.L.U32 R0, R0, 0x1f, RZ ;  /* 0x0000001f00007819 */ /* 0x000fc800000006ff */
[----:B------:R-:W0:Y:S02]  /*2ef10*/  SYNCS.PHASECHK.TRANS64.TRYWAIT P0, [R4+URZ+0x29820], R0 ;  /* 0x02982000040075a7 */ /* 0x000e24000800017f */
[----:B0-----:R-:W-:Y:S05]  /*2ef20*/  @!P0 BRA `(.L_x_2967) ;  /* 0x0000005800288947 */ /* 0x001fea0003800000 */
.L_x_3177:
[----:B------:R-:W-:Y:S05]  /*2ef30*/  BSYNC B0 ;  /* 0x0000000000007941 */ /* 0x000fea0003800000 */
.L_x_2966:
[----:B------:R-:W-:-:S03]  /*2ef40*/  UMOV UR4, 0xffffffff ;  /* 0xffffffff00047882 */ /* 0x000fc60000000000 */
[----:B------:R-:W-:Y:S05]  /*2ef50*/  BRA.DIV UR4, `(.L_x_2968) ;  /* 0x0000005a04307947 */ /* 0x000fea000b800000 */
[----:B0-----:R-:W0:Y:S02]  /*2ef60*/  S2R R0, SR_TID.X ;  /* 0x0000000000007919 */ /* 0x001e240000002100 */
[----:B0-----:R-:W-:-:S04]  /*2ef70*/  SHF.R.U32.HI R0, RZ, 0x5, R0 ;  /* 0x00000005ff007819 */ /* 0x001fc80000011600 */
[----:B------:R-:W-:-:S05]  /*2ef80*/  LOP3.LUT R0, R0, 0x3, RZ, 0xc0, !PT ;  /* 0x0000000300007812 */ /* 0x000fca00078ec0ff */
[----:B------:R0:W1:Y:S02]  /*2ef90*/  SHFL.IDX PT, R14, R0, RZ, 0x1f ;  /* 0x00001fff000e7589 */ /* 0x00006400000e0000 */
.L_x_3180:
[----:B-1----:R-:W-:-:S13]  /*2efa0*/  ISETP.NE.AND P0, PT, R14, RZ, PT ;  /* 0x000000ff0e00720c */ /* 0x002fda0003f05270 */
[----:B------:R-:W-:Y:S05]  /*2efb0*/  @P0 BRA `(.L_x_2628) ;  /* 0x0000000000a80947 */ /* 0x000fea0003800000 */
[----:B------:R-:W-:-:S03]  /*2efc0*/  UMOV UR4, 0xffffffff ;  /* 0xffffffff00047882 */ /* 0x000fc60000000000 */
[----:B------:R-:W-:Y:S05]  /*2efd0*/  BRA.DIV UR4, `(.L_x_2969) ;  /* 0x0000005a04447947 */ /* 0x000fea000b800000 */
[----:B------:R-:W-:-:S13]  /*2efe0*/  ELECT P6, URZ, PT ;  /* 0x00000000003f782f */ /* 0x000fda00038c0000 */
.L_x_3183:
[----:B------:R-:W-:Y:S05]  /*2eff0*/  @!P6 BRA `(.L_x_2628) ;  /* 0x000000000098e947 */ /* 0x000fea0003800000 */
[----:B------:R-:W-:-:S06]  /*2f000*/  ULOP3.LUT UR4, UR36, 0x2, URZ, 0xfc, !UPT ;  /* 0x0000000224047892 */ /* 0x000fcc000f8efc3f */
[----:B0-----:R-:W-:-:S04]  /*2f010*/  MOV R0, UR4 ;  /* 0x0000000400007c02 */ /* 0x001fc80008000f00 */
[----:B------:R-:W-:-:S13]  /*2f020*/  ISETP.NE.AND P0, PT, R0, 0x3, PT ;  /* 0x000000030000780c */ /* 0x000fda0003f05270 */
[----:B------:R-:W-:Y:S05]  /*2f030*/  @!P0 BRA `(.L_x_2970) ;  /* 0x0000000000048947 */ /* 0x000fea0003800000 */
[----:B------:R-:W-:Y:S01]  /*2f040*/  BPT.TRAP 0x1 ;  /* 0x000000040000795c */ /* 0x000fe20000300000 */
.L_x_2970:
[C---:B------:R-:W-:Y:S01]  /*2f050*/  IMAD R5, R23.reuse, 0x8, R4 ;  /* 0x0000000817057824 */ /* 0x040fe200078e0204 */
[----:B------:R-:W-:Y:S01]  /*2f060*/  SHF.L.U32 R0, R34, 0x1f, RZ ;  /* 0x0000001f22007819 */ /* 0x000fe200000006ff */
[----:B------:R-:W-:-:S03]  /*2f070*/  VIADD R23, R23, 0x1 ;  /* 0x0000000117177836 */ /* 0x000fc60000000000 */
[----:B------:R-:W0:Y:S02]  /*2f080*/  SYNCS.PHASECHK.TRANS64.TRYWAIT P1, [R5+URZ+0x29840], R0 ;  /* 0x02984000050075a7 */ /* 0x000e24000802017f */
[----:B------:R-:W-:-:S04]  /*2f090*/  ISETP.NE.AND P2, PT, R23, 0x2, PT ;  /* 0x000000021700780c */ /* 0x000fc80003f45270 */
[----:B------:R-:W-:Y:S01]  /*2f0a0*/  SEL R3, RZ, 0x1, P2 ;  /* 0x00000001ff037807 */ /* 0x000fe20001000000 */
[----:B0-----:R-:W-:Y:S08]  /*2f0b0*/  @!P1 BRA `(.L_x_2971) ;  /* 0x00000058002c9947 */ /* 0x001ff00003800000 */
.L_x_3184:
[----:B------:R-:W-:Y:S02]  /*2f0c0*/  SEL R23, R23, RZ, P2 ;  /* 0x000000ff17177207 */ /* 0x000fe40001000000 */
[----:B------:R-:W-:Y:S01]  /*2f0d0*/  LOP3.LUT R2, R34, R3, RZ, 0x3c, !PT ;  /* 0x0000000322027212 */ /* 0x000fe200078e3cff */
[----:B------:R-:W-:Y:S06]  /*2f0e0*/  @!P0 BRA `(.L_x_2972) ;  /* 0x0000000000048947 */ /* 0x000fec0003800000 */
[----:B------:R-:W-:Y:S01]  /*2f0f0*/  BPT.TRAP 0x1 ;  /* 0x000000040000795c */ /* 0x000fe20000300000 */
.L_x_2972:
[----:B------:R-:W-:Y:S01]  /*2f100*/  IMAD R23, R23, 0x8, R4 ;  /* 0x0000000817177824 */ /* 0x000fe200078e0204 */
[----:B------:R-:W-:-:S04]  /*2f110*/  SHF.L.U32 R2, R2, 0x1f, RZ ;  /* 0x0000001f02027819 */ /* 0x000fc800000006ff */
[----:B------:R-:W1:Y:S02]  /*2f120*/  SYNCS.PHASECHK.TRANS64.TRYWAIT P1, [R23+URZ+0x29840], R2 ;  /* 0x02984002170075a7 */ /* 0x000e64000802017f */
[----:B-1----:R-:W-:Y:S05]  /*2f130*/  @!P1 BRA `(.L_x_2973) ;  /* 0x0000005800209947 */ /* 0x002fea0003800000 */
.L_x_3185:
[----:B------:R-:W-:Y:S05]  /*2f140*/  @!P0 BRA `(.L_x_2974) ;  /* 0x0000000000048947 */ /* 0x000fea0003800000 */
[----:B------:R-:W-:Y:S01]  /*2f150*/  BPT.TRAP 0x1 ;  /* 0x000000040000795c */ /* 0x000fe20000300000 */
.L_x_2974:
[----:B------:R-:W2:Y:S02]  /*2f160*/  SYNCS.PHASECHK.TRANS64.TRYWAIT P1, [R5+URZ+0x29860], R0 ;  /* 0x02986000050075a7 */ /* 0x000ea4000802017f */
[----:B--2---:R-:W-:Y:S05]  /*2f170*/  @!P1 BRA `(.L_x_2975) ;  /* 0x0000005800249947 */ /* 0x004fea0003800000 */
.L_x_3186:
[----:B------:R-:W-:Y:S05]  /*2f180*/  @!P0 BRA `(.L_x_2976) ;  /* 0x0000000000048947 */ /* 0x000fea0003800000 */
[----:B------:R-:W-:Y:S01]  /*2f190*/  BPT.TRAP 0x1 ;  /* 0x000000040000795c */ /* 0x000fe20000300000 */
.L_x_2976:
[----:B------:R-:W3:Y:S02]  /*2f1a0*/  SYNCS.PHASECHK.TRANS64.TRYWAIT P1, [R23+URZ+0x29860], R2 ;  /* 0x02986002170075a7 */ /* 0x000ee4000802017f */
[----:B---3--:R-:W-:Y:S05]  /*2f1b0*/  @!P1 BRA `(.L_x_2977) ;  /* 0x0000005800289947 */ /* 0x008fea0003800000 */
.L_x_3187:
[----:B------:R-:W-:Y:S05]  /*2f1c0*/  @!P0 BRA `(.L_x_2978) ;  /* 0x0000000000048947 */ /* 0x000fea0003800000 */
[----:B------:R-:W-:Y:S01]  /*2f1d0*/  BPT.TRAP 0x1 ;  /* 0x000000040000795c */ /* 0x000fe20000300000 */
.L_x_2978:
[----:B------:R-:W4:Y:S02]  /*2f1e0*/  SYNCS.PHASECHK.TRANS64.TRYWAIT P1, [R5+URZ+0x29880], R0 ;  /* 0x02988000050075a7 */ /* 0x000f24000802017f */
[----:B----4-:R-:W-:Y:S05]  /*2f1f0*/  @!P1 BRA `(.L_x_2979) ;  /* 0x00000058002c9947 */ /* 0x010fea0003800000 */
.L_x_3188:
[----:B------:R-:W-:Y:S05]  /*2f200*/  @!P0 BRA `(.L_x_2980) ;  /* 0x0000000000048947 */ /* 0x000fea0003800000 */
[----:B------:R-:W-:Y:S01]  /*2f210*/  BPT.TRAP 0x1 ;  /* 0x000000040000795c */ /* 0x000fe20000300000 */
.L_x_2980:
[----:B------:R0:W0:Y:S02]  /*2f220*/  SYNCS.PHASECHK.TRANS64.TRYWAIT P0, [R23+URZ+0x29880], R2 ;  /* 0x02988002170075a7 */ /* 0x000024000800017f */
[----:B0-----:R-:W-:Y:S05]  /*2f230*/  @!P0 NANOSLEEP.SYNCS 0x989680 ;  /* 0x009896800000895d */ /* 0x001fea0003900000 */
[----:B------:R-:W0:Y:S02]  /*2f240*/  @!P0 SYNCS.PHASECHK.TRANS64 P0, [R23+URZ+0x29880], R2 ;  /* 0x02988002170085a7 */ /* 0x000e24000800007f */
[----:B0-----:R-:W-:Y:S05]  /*2f250*/  @!P0 BRA `(.L_x_2980) ;  /* 0xfffffffc00f08947 */ /* 0x001fea000383ffff */
.L_x_2628:
[----:B------:R-:W-:Y:S05]  /*2f260*/  BSYNC B8 ;  /* 0x0000000000087941 */ /* 0x000fea0003800000 */
.L_x_2625:
[----:B------:R-:W-:Y:S05]  /*2f270*/  EXIT ;  /* 0x000000000000794d */ /* 0x000fea0003800000 */
.L_x_2646:
[----:B-1----:R1:W2:Y:S02]  /*2f280*/  SYNCS.PHASECHK.TRANS64.TRYWAIT P5, [R94+URZ+0x29890], R95 ;  /* 0x0298905f5e0075a7 */ /* 0x0022a400080a017f */
[----:B--2---:R-:W-:Y:S05]  /*2f290*/  @!P5 NANOSLEEP.SYNCS 0x989680 ;  /* 0x009896800000d95d */ /* 0x004fea0003900000 */
[----:B------:R-:W2:Y:S02]  /*2f2a0*/  @!P5 SYNCS.PHASECHK.TRANS64 P5, [R94+URZ+0x29890], R95 ;  /* 0x0298905f5e00d5a7 */ /* 0x000ea400080a007f */
[----:B--2---:R-:W-:Y:S05]  /*2f2b0*/  @!P5 BRA `(.L_x_2646) ;  /* 0xfffffffc00f0d947 */ /* 0x004fea000383ffff */
[----:B------:R-:W-:Y:S05]  /*2f2c0*/  BRA `(.L_x_2981) ;  /* 0xfffffd4000f87947 */ /* 0x000fea000383ffff */
.L_x_2647:
[----:B------:R-:W-:Y:S01]  /*2f2d0*/  BSSY B1, `(.L_x_2982) ;  /* 0x0000008000017945 */ /* 0x000fe20003800000 */
[----:B0-----:R-:W-:Y:S01]  /*2f2e0*/  MOV R13, R119 ;  /* 0x00000077000d7202 */ /* 0x001fe20000000f00 */
[----:B------:R-:W-:Y:S02]  /*2f2f0*/  IMAD.MOV.U32 R12, RZ, RZ, RZ ;  /* 0x000000ffff0c7224 */ /* 0x000fe400078e00ff */
[----:B------:R-:W-:Y:S02]  /*2f300*/  IMAD.MOV.U32 R11, RZ, RZ, 0x1e1f ;  /* 0x00001e1fff0b7424 */ /* 0x000fe400078e00ff */
[----:B------:R-:W-:-:S07]  /*2f310*/  IMAD.MOV.U32 R15, RZ, RZ, -0x1 ;  /* 0xffffffffff0f7424 */ /* 0x000fce00078e00ff */
[----:B-1----:R-:W-:Y:S05]  /*2f320*/  WARPSYNC.COLLECTIVE R15, `(.L_x_2983) ;  /* 0x000000000f087348 */ /* 0x002fea0003c00000 */
[----:B------:R0:W2:Y:S02]  /*2f330*/  SHFL.IDX P6, R14, R13, R12, R11 ;  /* 0x0000000c0d0e7389 */ /* 0x0000a400000c000b */
[----:B012---:R-:W-:Y:S01]  /*2f340*/  ENDCOLLECTIVE ;  /* 0x000000000000791b */ /* 0x007fe20003800000 */
.L_x_2983:
[----:B------:R-:W-:Y:S05]  /*2f350*/  BSYNC B1 ;  /* 0x0000000000017941 */ /* 0x000fea0003800000 */
.L_x_2982:
[----:B------:R-:W-:Y:S01]  /*2f360*/  IMAD.MOV.U32 R13, RZ, RZ, R120 ;  /* 0x000000ffff0d7224 */ /* 0x000fe200078e0078 */
[----:B------:R-:W-:Y:S01]  /*2f370*/  MOV R15, 0xffffffff ;  /* 0xffffffff000f7802 */ /* 0x000fe20000000f00 */
[----:B------:R-:W-:Y:S01]  /*2f380*/  IMAD.MOV.U32 R12, RZ, RZ, RZ ;  /* 0x000000ffff0c7224 */ /* 0x000fe200078e00ff */
[----:B------:R-:W-:Y:S01]  /*2f390*/  MOV R149, R14 ;  /* 0x0000000e00957202 */ /* 0x000fe20000000f00 */
[----:B------:R-:W-:-:S07]  /*2f3a0*/  IMAD.MOV.U32 R11, RZ, RZ, 0x1e1f ;  /* 0x00001e1fff0b7424 */ /* 0x000fce00078e00ff */
[----:B------:R-:W-:Y:S05]  /*2f3b0*/  WARPSYNC.COLLECTIVE R15, `(.L_x_2984) ;  /* 0x000000000f087348 */ /* 0x000fea0003c00000 */
[----:B------:R0:W1:Y:S02]  /*2f3c0*/  SHFL.IDX P6, R14, R13, R12, R11 ;  /* 0x0000000c0d0e7389 */ /* 0x00006400000c000b */
[----:B01----:R-:W-:Y:S01]  /*2f3d0*/  ENDCOLLECTIVE ;  /* 0x000000000000791b */ /* 0x003fe20003800000 */
.L_x_2984:
[----:B------:R-:W-:Y:S01]  /*2f3e0*/  IMAD.MOV.U32 R11, RZ, RZ, R14 ;  /* 0x000000ffff0b7224 */ /* 0x000fe200078e000e */
[----:B------:R-:W-:Y:S06]  /*2f3f0*/  BRA `(.L_x_2985) ;  /* 0xfffffd4000c07947 */ /* 0x000fec000383ffff */
.L_x_2672:
        /* <DEDUP_REMOVED lines=8> */
.L_x_2987:
[----:B------:R-:W-:Y:S05]  /*2f480*/  BSYNC B1 ;  /* 0x0000000000017941 */ /* 0x000fea0003800000 */
.L_x_2986:
        /* <DEDUP_REMOVED lines=8> */
.L_x_2988:
[----:B------:R-:W-:Y:S01]  /*2f510*/  IMAD.MOV.U32 R120, RZ, RZ, R14 ;  /* 0x000000ffff787224 */ /* 0x000fe200078e000e */
[----:B------:R-:W-:Y:S06]  /*2f520*/  BRA `(.L_x_2989) ;  /* 0xfffffd6c008c7947 */ /* 0x000fec000383ffff */
.L_x_2702:
[----:B--2---:R2:W3:Y:S02]  /*2f530*/  SYNCS.PHASECHK.TRANS64.TRYWAIT P5, [R94+URZ+0x29890], R95 ;  /* 0x0298905f5e0075a7 */ /* 0x0044e400080a017f */
[----:B---3--:R-:W-:Y:S05]  /*2f540*/  @!P5 NANOSLEEP.SYNCS 0x989680 ;  /* 0x009896800000d95d */ /* 0x008fea0003900000 */
[----:B------:R-:W3:Y:S02]  /*2f550*/  @!P5 SYNCS.PHASECHK.TRANS64 P5, [R94+URZ+0x29890], R95 ;  /* 0x0298905f5e00d5a7 */ /* 0x000ee400080a007f */
[----:B---3--:R-:W-:Y:S05]  /*2f560*/  @!P5 BRA `(.L_x_2702) ;  /* 0xfffffffc00f0d947 */ /* 0x008fea000383ffff */
[----:B------:R-:W-:Y:S05]  /*2f570*/  BRA `(.L_x_2990) ;  /* 0xfffffda0004c7947 */ /* 0x000fea000383ffff */
.L_x_2703:
[----:B------:R-:W-:Y:S01]  /*2f580*/  BSSY B1, `(.L_x_2991) ;  /* 0x0000008000017945 */ /* 0x000fe20003800000 */
[----:B0-----:R-:W-:Y:S01]  /*2f590*/  MOV R13, R119 ;  /* 0x00000077000d7202 */ /* 0x001fe20000000f00 */
[----:B------:R-:W-:Y:S02]  /*2f5a0*/  IMAD.MOV.U32 R12, RZ, RZ, RZ ;  /* 0x000000ffff0c7224 */ /* 0x000fe400078e00ff */
[----:B------:R-:W-:Y:S02]  /*2f5b0*/  IMAD.MOV.U32 R11, RZ, RZ, 0x1e1f ;  /* 0x00001e1fff0b7424 */ /* 0x000fe400078e00ff */
[----:B------:R-:W-:-:S07]  /*2f5c0*/  IMAD.MOV.U32 R15, RZ, RZ, -0x1 ;  /* 0xffffffffff0f7424 */ /* 0x000fce00078e00ff */
[----:B--2---:R-:W-:Y:S05]  /*2f5d0*/  WARPSYNC.COLLECTIVE R15, `(.L_x_2992) ;  /* 0x000000000f087348 */ /* 0x004fea0003c00000 */
[----:B------:R0:W1:Y:S02]  /*2f5e0*/  SHFL.IDX P6, R14, R13, R12, R11 ;  /* 0x0000000c0d0e7389 */ /* 0x00006400000c000b */
[----:B012---:R-:W-:Y:S01]  /*2f5f0*/  ENDCOLLECTIVE ;  /* 0x000000000000791b */ /* 0x007fe20003800000 */
.L_x_2992:
[----:B------:R-:W-:Y:S05]  /*2f600*/  BSYNC B1 ;  /* 0x0000000000017941 */ /* 0x000fea0003800000 */
.L_x_2991:
        /* <DEDUP_REMOVED lines=8> */
.L_x_2993:
[----:B------:R-:W-:Y:S01]  /*2f690*/  IMAD.MOV.U32 R11, RZ, RZ, R14 ;  /* 0x000000ffff0b7224 */ /* 0x000fe200078e000e */
[----:B------:R-:W-:Y:S06]  /*2f6a0*/  BRA `(.L_x_2994) ;  /* 0xfffffda000187947 */ /* 0x000fec000383ffff */
.L_x_2716:
        /* <DEDUP_REMOVED lines=8> */
.L_x_2996:
[----:B------:R-:W-:Y:S05]  /*2f730*/  BSYNC B1 ;  /* 0x0000000000017941 */ /* 0x000fea0003800000 */
.L_x_2995:
        /* <DEDUP_REMOVED lines=8> */
.L_x_2997:
[----:B------:R-:W-:Y:S01]  /*2f7c0*/  IMAD.MOV.U32 R45, RZ, RZ, R14 ;  /* 0x000000ffff2d7224 */ /* 0x000fe200078e000e */
[----:B------:R-:W-:Y:S06]  /*2f7d0*/  BRA `(.L_x_2998) ;  /* 0xfffffdcc00487947 */ /* 0x000fec000383ffff */
.L_x_2729:
[----:B-1----:R1:W2:Y:S02]  /*2f7e0*/  SYNCS.PHASECHK.TRANS64.TRYWAIT P2, [R94+URZ+0x29890], R95 ;  /* 0x0298905f5e0075a7 */ /* 0x0022a4000804017f */
[----:B--2---:R-:W-:Y:S05]  /*2f7f0*/  @!P2 NANOSLEEP.SYNCS 0x989680 ;  /* 0x009896800000a95d */ /* 0x004fea0003900000 */
[----:B------:R-:W2:Y:S02]  /*2f800*/  @!P2 SYNCS.PHASECHK.TRANS64 P2, [R94+URZ+0x29890], R95 ;  /* 0x0298905f5e00a5a7 */ /* 0x000ea4000804007f */
[----:B--2---:R-:W-:Y:S05]  /*2f810*/  @!P2 BRA `(.L_x_2729) ;  /* 0xfffffffc00f0a947 */ /* 0x004fea000383ffff */
[----:B------:R-:W-:Y:S05]  /*2f820*/  BRA `(.L_x_2999) ;  /* 0xfffffdf800d47947 */ /* 0x000fea000383ffff */
.L_x_2730:
[----:B------:R-:W-:Y:S01]  /*2f830*/  BSSY B1, `(.L_x_3000) ;  /* 0x0000008000017945 */ /* 0x000fe20003800000 */
[----:B------:R-:W-:Y:S01]  /*2f840*/  MOV R13, R47 ;  /* 0x0000002f000d7202 */ /* 0x000fe20000000f00 */
[----:B------:R-:W-:Y:S02]  /*2f850*/  IMAD.MOV.U32 R12, RZ, RZ, RZ ;  /* 0x000000ffff0c7224 */ /* 0x000fe400078e00ff */
[----:B------:R-:W-:Y:S02]  /*2f860*/  IMAD.MOV.U32 R11, RZ, RZ, 0x1e1f ;  /* 0x00001e1fff0b7424 */ /* 0x000fe400078e00ff */
[----:B------:R-:W-:-:S07]  /*2f870*/  IMAD.MOV.U32 R15, RZ, RZ, -0x1 ;  /* 0xffffffffff0f7424 */ /* 0x000fce00078e00ff */
[----:B-1----:R-:W-:Y:S05]  /*2f880*/  WARPSYNC.COLLECTIVE R15, `(.L_x_3001) ;  /* 0x000000000f087348 */ /* 0x002fea0003c00000 */
[----:B------:R0:W2:Y:S02]  /*2f890*/  SHFL.IDX P6, R14, R13, R12, R11 ;  /* 0x0000000c0d0e7389 */ /* 0x0000a400000c000b */
[----:B012---:R-:W-:Y:S01]  /*2f8a0*/  ENDCOLLECTIVE ;  /* 0x000000000000791b */ /* 0x007fe20003800000 */
.L_x_3001:
[----:B------:R-:W-:Y:S05]  /*2f8b0*/  BSYNC B1 ;  /* 0x0000000000017941 */ /* 0x000fea0003800000 */
.L_x_3000:
        /* <DEDUP_REMOVED lines=8> */
.L_x_3002:
[----:B------:R-:W-:Y:S01]  /*2f940*/  IMAD.MOV.U32 R45, RZ, RZ, R14 ;  /* 0x000000ffff2d7224 */ /* 0x000fe200078e000e */
[----:B------:R-:W-:Y:S06]  /*2f950*/  BRA `(.L_x_3003) ;  /* 0xfffffdf800f47947 */ /* 0x000fec000383ffff */
.L_x_2733:
[----:B------:R-:W-:Y:S01]  /*2f960*/  BSSY B1, `(.L_x_3004) ;  /* 0x0000008000017945 */ /* 0x000fe20003800000 */
[----:B----4-:R-:W-:Y:S01]  /*2f970*/  IMAD.MOV.U32 R13, RZ, RZ, R47 ;  /* 0x000000ffff0d7224 */ /* 0x010fe200078e002f */
[----:B------:R-:W-:Y:S01]  /*2f980*/  MOV R11, 0x1e1f ;  /* 0x00001e1f000b7802 */ /* 0x000fe20000000f00 */
[----:B------:R-:W-:Y:S02]  /*2f990*/  IMAD.MOV.U32 R12, RZ, RZ, 0x1 ;  /* 0x00000001ff0c7424 */ /* 0x000fe400078e00ff */
[----:B------:R-:W-:-:S07]  /*2f9a0*/  IMAD.MOV.U32 R15, RZ, RZ, -0x1 ;  /* 0xffffffffff0f7424 */ /* 0x000fce00078e00ff */
[----:B0123--:R-:W-:Y:S05]  /*2f9b0*/  WARPSYNC.COLLECTIVE R15, `(.L_x_3005) ;  /* 0x000000000f087348 */ /* 0x00ffea0003c00000 */
[----:B------:R4:W0:Y:S02]  /*2f9c0*/  SHFL.IDX P6, R14, R13, R12, R11 ;  /* 0x0000000c0d0e7389 */ /* 0x00082400000c000b */
[----:B01234-:R-:W-:Y:S01]  /*2f9d0*/  ENDCOLLECTIVE ;  /* 0x000000000000791b */ /* 0x01ffe20003800000 */
.L_x_3005:
[----:B------:R-:W-:Y:S05]  /*2f9e0*/  BSYNC B1 ;  /* 0x0000000000017941 */ /* 0x000fea0003800000 */
.L_x_3004:
        /* <DEDUP_REMOVED lines=8> */
.L_x_3006:
[----:B------:R-:W-:Y:S01]  /*2fa70*/  IMAD.MOV.U32 R45, RZ, RZ, R14 ;  /* 0x000000ffff2d7224 */ /* 0x000fe200078e000e */
[----:B------:R-:W-:Y:S06]  /*2fa80*/  BRA `(.L_x_3007) ;  /* 0xfffffdfc00487947 */ /* 0x000fec000383ffff */
.L_x_2737:
[----:B------:R0:W0:Y:S02]  /*2fa90*/  SYNCS.PHASECHK.TRANS64.TRYWAIT P1, [R94+URZ+0x298b0], R95 ;  /* 0x0298b05f5e0075a7 */ /* 0x000024000802017f */
[----:B0-----:R-:W-:Y:S05]  /*2faa0*/  @!P1 NANOSLEEP.SYNCS 0x989680 ;  /* 0x009896800000995d */ /* 0x001fea0003900000 */
[----:B------:R-:W0:Y:S02]  /*2fab0*/  @!P1 SYNCS.PHASECHK.TRANS64 P1, [R94+URZ+0x298b0], R95 ;  /* 0x0298b05f5e0095a7 */ /* 0x000e24000802007f */
[----:B0-----:R-:W-:Y:S05]  /*2fac0*/  @!P1 BRA `(.L_x_2737) ;  /* 0xfffffffc00f09947 */ /* 0x001fea000383ffff */
[----:B------:R-:W-:Y:S05]  /*2fad0*/  BRA `(.L_x_3008) ;  /* 0xfffffe0000147947 */ /* 0x000fea000383ffff */
.L_x_2745:
[----:B------:R-:W0:Y:S01]  /*2fae0*/  S2R R0, SR_TID.X ;  /* 0x0000000000007919 */ /* 0x000e220000002100 */
[----:B------:R-:W-:Y:S01]  /*2faf0*/  BSSY B0, `(.L_x_3009) ;  /* 0x000000c000007945 */ /* 0x000fe20003800000 */
[----:B------:R-:W-:Y:S01]  /*2fb00*/  IMAD.MOV.U32 R12, RZ, RZ, RZ ;  /* 0x000000ffff0c7224 */ /* 0x000fe200078e00ff */
[----:B------:R-:W-:Y:S01]  /*2fb10*/  MOV R15, 0xffffffff ;  /* 0xffffffff000f7802 */ /* 0x000fe20000000f00 */
[----:B------:R-:W-:Y:S01]  /*2fb20*/  IMAD.MOV.U32 R11, RZ, RZ, 0x1f ;  /* 0x0000001fff0b7424 */ /* 0x000fe200078e00ff */
[----:B0-----:R-:W-:-:S04]  /*2fb30*/  IADD3 R2, R0, -0x80, RZ ;  /* 0xffffff8000027810 */ /* 0x001fc80007ffe0ff */
[----:B------:R-:W-:-:S04]  /*2fb40*/  SHF.R.S32.HI R0, RZ, 0x1f, R2 ;  /* 0x0000001fff007819 */ /* 0x000fc80000011402 */
[----:B------:R-:W-:-:S04]  /*2fb50*/  LEA.HI R0, R0, R2, RZ, 0x7 ;  /* 0x0000000200007211 */ /* 0x000fc800078f38ff */
[----:B------:R-:W-:-:S05]  /*2fb60*/  SHF.R.S32.HI R0, RZ, 0x7, R0 ;  /* 0x00000007ff007819 */ /* 0x000fca0000011400 */
[----:B------:R-:W-:-:S07]  /*2fb70*/  IMAD.MOV.U32 R13, RZ, RZ, R0 ;  /* 0x000000ffff0d7224 */ /* 0x000fce00078e0000 */
[----:B----45:R-:W-:Y:S05]  /*2fb80*/  WARPSYNC.COLLECTIVE R15, `(.L_x_3010) ;  /* 0x000000000f087348 */ /* 0x030fea0003c00000 */
[----:B------:R0:W1:Y:S02]  /*2fb90*/  SHFL.IDX P6, R14, R13, R12, R11 ;  /* 0x0000000c0d0e7389 */ /* 0x00006400000c000b */
[----:B01--45:R-:W-:Y:S01]  /*2fba0*/  ENDCOLLECTIVE ;  /* 0x000000000000791b */ /* 0x033fe20003800000 */
.L_x_3010:
[----:B------:R-:W-:Y:S05]  /*2fbb0*/  BSYNC B0 ;  /* 0x0000000000007941 */ /* 0x000fea0003800000 */
.L_x_3009:
[----:B------:R-:W-:Y:S01]  /*2fbc0*/  IMAD.MOV.U32 R23, RZ, RZ, R14 ;  /* 0x000000ffff177224 */ /* 0x000fe200078e000e */
[----:B------:R-:W-:Y:S06]  /*2fbd0*/  BRA `(.L_x_3011) ;  /* 0xfffffe0800687947 */ /* 0x000fec000383ffff */
.L_x_2755:
[----:B------:R-:W-:Y:S01]  /*2fbe0*/  BSSY B1, `(.L_x_3012) ;  /* 0x0000007000017945 */ /* 0x000fe20003800000 */
[----:B------:R-:W-:Y:S01]  /*2fbf0*/  IMAD.MOV.U32 R12, RZ, RZ, RZ ;  /* 0x000000ffff0c7224 */ /* 0x000fe200078e00ff */
[----:B------:R-:W-:Y:S01]  /*2fc00*/  MOV R15, 0xffffffff ;  /* 0xffffffff000f7802 */ /* 0x000fe20000000f00 */
[----:B------:R-:W-:-:S07]  /*2fc10*/  IMAD.MOV.U32 R11, RZ, RZ, 0x1e1f ;  /* 0x00001e1fff0b7424 */ /* 0x000fce00078e00ff */
[----:B----4-:R-:W-:Y:S05]  /*2fc20*/  WARPSYNC.COLLECTIVE R15, `(.L_x_3013) ;  /* 0x000000000f087348 */ /* 0x010fea0003c00000 */
[----:B------:R0:W1:Y:S02]  /*2fc30*/  SHFL.IDX P6, R14, R13, R12, R11 ;  /* 0x0000000c0d0e7389 */ /* 0x00006400000c000b */
[----:B01--4-:R-:W-:Y:S01]  /*2fc40*/  ENDCOLLECTIVE ;  /* 0x000000000000791b */ /* 0x013fe20003800000 */
.L_x_3013:
[----:B------:R-:W-:Y:S05]  /*2fc50*/  BSYNC B1 ;  /* 0x0000000000017941 */ /* 0x000fea0003800000 */
.L_x_3012:
        /* <DEDUP_REMOVED lines=8> */
.L_x_3014:
[----:B------:R-:W-:Y:S02]  /*2fce0*/  IMAD.MOV.U32 R13, RZ, RZ, R4 ;  /* 0x000000ffff0d7224 */ /* 0x000fe400078e0004 */
[----:B------:R-:W-:-:S07]  /*2fcf0*/  IMAD.MOV.U32 R3, RZ, RZ, R14 ;  /* 0x000000ffff037224 */ /* 0x000fce00078e000e */
[----:B------:R-:W-:Y:S05]  /*2fd00*/  WARPSYNC.COLLECTIVE R15, `(.L_x_3015) ;  /* 0x000000000f087348 */ /* 0x000fea0003c00000 */
[----:B------:R0:W1:Y:S02]  /*2fd10*/  SHFL.IDX P6, R14, R13, R12, R11 ;  /* 0x0000000c0d0e7389 */ /* 0x00006400000c000b */
[----:B01----:R-:W-:Y:S01]  /*2fd20*/  ENDCOLLECTIVE ;  /* 0x000000000000791b */ /* 0x003fe20003800000 */
.L_x_3015:
[----:B------:R-:W-:Y:S01]  /*2fd30*/  IMAD.MOV.U32 R13, RZ, RZ, R5 ;  /* 0x000000ffff0d7224 */ /* 0x000fe200078e0005 */
[----:B------:R-:W-:-:S07]  /*2fd40*/  MOV R4, R14 ;  /* 0x0000000e00047202 */ /* 0x000fce0000000f00 */
[----:B------:R-:W-:Y:S05]  /*2fd50*/  WARPSYNC.COLLECTIVE R15, `(.L_x_3016) ;  /* 0x000000000f087348 */ /* 0x000fea0003c00000 */
[----:B------:R0:W1:Y:S02]  /*2fd60*/  SHFL.IDX P6, R14, R13, R12, R11 ;  /* 0x0000000c0d0e7389 */ /* 0x00006400000c000b */
[----:B01----:R-:W-:Y:S01]  /*2fd70*/  ENDCOLLECTIVE ;  /* 0x000000000000791b */ /* 0x003fe20003800000 */
.L_x_3016:
[----:B------:R-:W-:Y:S05]  /*2fd80*/  BRA `(.L_x_3017) ;  /* 0xfffffe1000547947 */ /* 0x000fea000383ffff */
.L_x_2759:
[----:B0-----:R0:W2:Y:S02]  /*2fd90*/  SYNCS.PHASECHK.TRANS64.TRYWAIT P0, [R18+URZ+0x29800], R5 ;  /* 0x02980005120075a7 */ /* 0x0010a4000800017f */
[----:B--2---:R-:W-:Y:S05]  /*2fda0*/  @!P0 NANOSLEEP.SYNCS 0x989680 ;  /* 0x009896800000895d */ /* 0x004fea0003900000 */
[----:B------:R-:W2:Y:S02]  /*2fdb0*/  @!P0 SYNCS.PHASECHK.TRANS64 P0, [R18+URZ+0x29800], R5 ;  /* 0x02980005120085a7 */ /* 0x000ea4000800007f */
[----:B--2---:R-:W-:Y:S05]  /*2fdc0*/  @!P0 BRA `(.L_x_2759) ;  /* 0xfffffffc00f08947 */ /* 0x004fea000383ffff */
[----:B------:R-:W-:Y:S05]  /*2fdd0*/  BRA `(.L_x_3018) ;  /* 0xfffffe1400a07947 */ /* 0x000fea000383ffff */
.L_x_2771:
[----:B------:R-:W-:Y:S01]  /*2fde0*/  BSSY B1, `(.L_x_3019) ;  /* 0x0000007000017945 */ /* 0x000fe20003800000 */
[----:B------:R-:W-:Y:S01]  /*2fdf0*/  IMAD.MOV.U32 R12, RZ, RZ, RZ ;  /* 0x000000ffff0c7224 */ /* 0x000fe200078e00ff */
[----:B------:R-:W-:Y:S01]  /*2fe00*/  MOV R15, 0xffffffff ;  /* 0xffffffff000f7802 */ /* 0x000fe20000000f00 */
[----:B------:R-:W-:-:S07]  /*2fe10*/  IMAD.MOV.U32 R11, RZ, RZ, 0x1e1f ;  /* 0x00001e1fff0b7424 */ /* 0x000fce00078e00ff */
[----:B----4-:R-:W-:Y:S05]  /*2fe20*/  WARPSYNC.COLLECTIVE R15, `(.L_x_3020) ;  /* 0x000000000f087348 */ /* 0x010fea0003c00000 */
[----:B------:R0:W1:Y:S02]  /*2fe30*/  SHFL.IDX P6, R14, R13, R12, R11 ;  /* 0x0000000c0d0e7389 */ /* 0x00006400000c000b */
[----:B01--4-:R-:W-:Y:S01]  /*2fe40*/  ENDCOLLECTIVE ;  /* 0x000000000000791b */ /* 0x013fe20003800000 */
.L_x_3020:
[----:B------:R-:W-:Y:S05]  /*2fe50*/  BSYNC B1 ;  /* 0x0000000000017941 */ /* 0x000fea0003800000 */
.L_x_3019:
        /* <DEDUP_REMOVED lines=8> */
.L_x_3021:
[----:B------:R-:W-:Y:S02]  /*2fee0*/  IMAD.MOV.U32 R13, RZ, RZ, R37 ;  /* 0x000000ffff0d7224 */ /* 0x000fe400078e0025 */
[----:B------:R-:W-:-:S07]  /*2fef0*/  IMAD.MOV.U32 R21, RZ, RZ, R14 ;  /* 0x000000ffff157224 */ /* 0x000fce00078e000e */
[----:B------:R-:W-:Y:S05]  /*2ff00*/  WARPSYNC.COLLECTIVE R15, `(.L_x_3022) ;  /* 0x000000000f087348 */ /* 0x000fea0003c00000 */
[----:B------:R0:W1:Y:S02]  /*2ff10*/  SHFL.IDX P6, R14, R13, R12, R11 ;  /* 0x0000000c0d0e7389 */ /* 0x00006400000c000b */
[----:B01----:R-:W-:Y:S01]  /*2ff20*/  ENDCOLLECTIVE ;  /* 0x000000000000791b */ /* 0x003fe20003800000 */
.L_x_3022:
[----:B------:R-:W-:Y:S01]  /*2ff30*/  IMAD.MOV.U32 R13, RZ, RZ, R39 ;  /* 0x000000ffff0d7224 */ /* 0x000fe200078e0027 */
[----:B------:R-:W-:-:S07]  /*2ff40*/  MOV R37, R14 ;  /* 0x0000000e00257202 */ /* 0x000fce0000000f00 */
[----:B------:R-:W-:Y:S05]  /*2ff50*/  WARPSYNC.COLLECTIVE R15, `(.L_x_3023) ;  /* 0x000000000f087348 */ /* 0x000fea0003c00000 */
[----:B------:R0:W1:Y:S02]  /*2ff60*/  SHFL.IDX P6, R14, R13, R12, R11 ;  /* 0x0000000c0d0e7389 */ /* 0x00006400000c000b */
[----:B01----:R-:W-:Y:S01]  /*2ff70*/  ENDCOLLECTIVE ;  /* 0x000000000000791b */ /* 0x003fe20003800000 */
.L_x_3023:
[----:B------:R-:W-:Y:S01]  /*2ff80*/  IMAD.MOV.U32 R39, RZ, RZ, R14 ;  /* 0x000000ffff277224 */ /* 0x000fe200078e000e */
[----:B------:R-:W-:Y:S06]  /*2ff90*/  BRA `(.L_x_3024) ;  /* 0xfffffe44005c7947 */ /* 0x000fec000383ffff */
.L_x_2775:
[----:B0-----:R0:W1:Y:S02]  /*2ffa0*/  SYNCS.PHASECHK.TRANS64.TRYWAIT P0, [R18+URZ+0x29800], R21 ;  /* 0x02980015120075a7 */ /* 0x001064000800017f */
[----:B-1----:R-:W-:Y:S05]  /*2ffb0*/  @!P0 NANOSLEEP.SYNCS 0x989680 ;  /* 0x009896800000895d */ /* 0x002fea0003900000 */
[----:B------:R-:W1:Y:S02]  /*2ffc0*/  @!P0 SYNCS.PHASECHK.TRANS64 P0, [R18+URZ+0x29800], R21 ;  /* 0x02980015120085a7 */ /* 0x000e64000800007f */
[----:B-1----:R-:W-:Y:S05]  /*2ffd0*/  @!P0 BRA `(.L_x_2775) ;  /* 0xfffffffc00f08947 */ /* 0x002fea000383ffff */
[----:B------:R-:W-:Y:S05]  /*2ffe0*/  BRA `(.L_x_3025) ;  /* 0xfffffe4800547947 */ /* 0x000fea000383ffff */
.L_x_2783:
[----:B-1----:R1:W2:Y:S02]  /*2fff0*/  SYNCS.PHASECHK.TRANS64.TRYWAIT P0, [R0+URZ+0x29830], R3 ;  /* 0x02983003000075a7 */ /* 0x0022a4000800017f */
[----:B--2---:R-:W-:Y:S05]  /*30000*/  @!P0 NANOSLEEP.SYNCS 0x989680 ;  /* 0x009896800000895d */ /* 0x004fea0003900000 */
[----:B------:R-:W2:Y:S02]  /*30010*/  @!P0 SYNCS.PHASECHK.TRANS64 P0, [R0+URZ+0x29830], R3 ;  /* 0x02983003000085a7 */ /* 0x000ea4000800007f */
[----:B--2---:R-:W-:Y:S05]  /*30020*/  @!P0 BRA `(.L_x_2783) ;  /* 0xfffffffc00f08947 */ /* 0x004fea000383ffff */
[----:B------:R-:W-:Y:S05]  /*30030*/  BRA `(.L_x_2782) ;  /* 0xfffffe7800987947 */ /* 0x000fea000383ffff */
.L_x_2790:
[----:B-1----:R1:W2:Y:S02]  /*30040*/  SYNCS.PHASECHK.TRANS64.TRYWAIT P3, [R11+URZ+0x29830], R10 ;  /* 0x0298300a0b0075a7 */ /* 0x0022a4000806017f */
[----:B--2---:R-:W-:Y:S05]  /*30050*/  @!P3 NANOSLEEP.SYNCS 0x989680 ;  /* 0x009896800000b95d */ /* 0x004fea0003900000 */
[----:B------:R-:W2:Y:S02]  /*30060*/  @!P3 SYNCS.PHASECHK.TRANS64 P3, [R11+URZ+0x29830], R10 ;  /* 0x0298300a0b00b5a7 */ /* 0x000ea4000806007f */
[----:B--2---:R-:W-:Y:S05]  /*30070*/  @!P3 BRA `(.L_x_2790) ;  /* 0xfffffffc00f0b947 */ /* 0x004fea000383ffff */
[----:B------:R-:W-:Y:S05]  /*30080*/  BRA `(.L_x_2789) ;  /* 0xfffffebc00207947 */ /* 0x000fea000383ffff */
.L_x_2794:
[----:B-1----:R1:W2:Y:S02]  /*30090*/  SYNCS.PHASECHK.TRANS64.TRYWAIT P2, [R10+URZ+0x29850], R7 ;  /* 0x029850070a0075a7 */ /* 0x0022a4000804017f */
[----:B--2---:R-:W-:Y:S05]  /*300a0*/  @!P2 NANOSLEEP.SYNCS 0x989680 ;  /* 0x009896800000a95d */ /* 0x004fea0003900000 */
[----:B------:R-:W2:Y:S02]  /*300b0*/  @!P2 SYNCS.PHASECHK.TRANS64 P2, [R10+URZ+0x29850], R7 ;  /* 0x029850070a00a5a7 */ /* 0x000ea4000804007f */
[----:B--2---:R-:W-:Y:S05]  /*300c0*/  @!P2 BRA `(.L_x_2794) ;  /* 0xfffffffc00f0a947 */ /* 0x004fea000383ffff */
[----:B------:R-:W-:Y:S05]  /*300d0*/  BRA `(.L_x_2791) ;  /* 0xfffffecc005c7947 */ /* 0x000fea000383ffff */
.L_x_2803:
[----:B-1----:R1:W2:Y:S02]  /*300e0*/  SYNCS.PHASECHK.TRANS64.TRYWAIT P0, [R10+URZ+0x29830], R11 ;  /* 0x0298300b0a0075a7 */ /* 0x0022a4000800017f */
[----:B--2---:R-:W-:Y:S05]  /*300f0*/  @!P0 NANOSLEEP.SYNCS 0x989680 ;  /* 0x009896800000895d */ /* 0x004fea0003900000 */
[----:B------:R-:W2:Y:S02]  /*30100*/  @!P0 SYNCS.PHASECHK.TRANS64 P0, [R10+URZ+0x29830], R11 ;  /* 0x0298300b0a0085a7 */ /* 0x000ea4000800007f */
[----:B--2---:R-:W-:Y:S05]  /*30110*/  @!P0 BRA `(.L_x_2803) ;  /* 0xfffffffc00f08947 */ /* 0x004fea000383ffff */
[----:B------:R-:W-:Y:S05]  /*30120*/  BRA `(.L_x_2802) ;  /* 0xffffff0000e87947 */ /* 0x000fea000383ffff */
.L_x_2807:
[----:B-1----:R1:W2:Y:S02]  /*30130*/  SYNCS.PHASECHK.TRANS64.TRYWAIT P0, [R10+URZ+0x29850], R7 ;  /* 0x029850070a0075a7 */ /* 0x0022a4000800017f */
[----:B--2---:R-:W-:Y:S05]  /*30140*/  @!P0 NANOSLEEP.SYNCS 0x989680 ;  /* 0x009896800000895d */ /* 0x004fea0003900000 */
[----:B------:R-:W2:Y:S02]  /*30150*/  @!P0 SYNCS.PHASECHK.TRANS64 P0, [R10+URZ+0x29850], R7 ;  /* 0x029850070a0085a7 */ /* 0x000ea4000800007f */
[----:B--2---:R-:W-:Y:S05]  /*30160*/  @!P0 BRA `(.L_x_2807) ;  /* 0xfffffffc00f08947 */ /* 0x004fea000383ffff */
[----:B------:R-:W-:Y:S05]  /*30170*/  BRA `(.L_x_2804) ;  /* 0xffffff1400187947 */ /* 0x000fea000383ffff */
.L_x_2814:
[----:B-1----:R1:W2:Y:S02]  /*30180*/  SYNCS.PHASECHK.TRANS64.TRYWAIT P0, [R11+URZ+0x29850], R2 ;  /* 0x029850020b0075a7 */ /* 0x0022a4000800017f */
[----:B--2---:R-:W-:Y:S05]  /*30190*/  @!P0 NANOSLEEP.SYNCS 0x989680 ;  /* 0x009896800000895d */ /* 0x004fea0003900000 */
[----:B------:R-:W2:Y:S02]  /*301a0*/  @!P0 SYNCS.PHASECHK.TRANS64 P0, [R11+URZ+0x29850], R2 ;  /* 0x029850020b0085a7 */ /* 0x000ea4000800007f */
[----:B--2---:R-:W-:Y:S05]  /*301b0*/  @!P0 BRA `(.L_x_2814) ;  /* 0xfffffffc00f08947 */ /* 0x004fea000383ffff */
[----:B------:R-:W-:Y:S05]  /*301c0*/  BRA `(.L_x_2813) ;  /* 0xffffff3c00b47947 */ /* 0x000fea000383ffff */
.L_x_2818:
[----:B------:R-:W-:Y:S01]  /*301d0*/  IMAD.MOV.U32 R12, RZ, RZ, R0 ;  /* 0x000000ffff0c7224 */ /* 0x000fe200078e0000 */
[----:B------:R-:W-:Y:S01]  /*301e0*/  MOV R11, 0x1c1f ;  /* 0x00001c1f000b7802 */ /* 0x000fe20000000f00 */
[----:B------:R-:W-:Y:S01]  /*301f0*/  IMAD.MOV.U32 R15, RZ, RZ, -0x1 ;  /* 0xffffffffff0f7424 */ /* 0x000fe200078e00ff */
[----:B------:R-:W-:Y:S02]  /*30200*/  SEL R5, R92, R91, P0 ;  /* 0x0000005b5c057207 */ /* 0x000fe40000000000 */
[----:B------:R-:W-:-:S07]  /*30210*/  SEL R7, R91, R92, P0 ;  /* 0x0000005c5b077207 */ /* 0x000fce0000000000 */
[----:B-----5:R-:W-:Y:S05]  /*30220*/  WARPSYNC.COLLECTIVE R15, `(.L_x_3026) ;  /* 0x000000000f087348 */ /* 0x020fea0003c00000 */
[----:B------:R0:W1:Y:S02]  /*30230*/  SHFL.IDX P6, R14, R13, R12, R11 ;  /* 0x0000000c0d0e7389 */ /* 0x00006400000c000b */
[----:B01---5:R-:W-:Y:S01]  /*30240*/  ENDCOLLECTIVE ;  /* 0x000000000000791b */ /* 0x023fe20003800000 */
.L_x_3026:
        /* <DEDUP_REMOVED lines=18> */
.L_x_3027:
        /* <DEDUP_REMOVED lines=19> */
.L_x_3028:
[----:B------:R-:W-:Y:S02]  /*304a0*/  SEL R67, R67, R62, P0 ;  /* 0x0000003e43437207 */ /* 0x000fe40000000000 */
[----:B------:R-:W-:Y:S02]  /*304b0*/  SEL R69, R70, R71, P0 ;  /* 0x0000004746457207 */ /* 0x000fe40000000000 */
[----:B------:R-:W-:Y:S02]  /*304c0*/  SEL R71, R71, R70, P0 ;  /* 0x0000004647477207 */ /* 0x000fe40000000000 */
[----:B------:R-:W-:Y:S02]  /*304d0*/  SEL R4, R6, R3, P0 ;  /* 0x0000000306047207 */ /* 0x000fe40000000000 */
[----:B------:R-:W-:Y:S01]  /*304e0*/  SEL R6, R3, R6, P0 ;  /* 0x0000000603067207 */ /* 0x000fe20000000000 */
[----:B------:R-:W-:Y:S02]  /*304f0*/  IMAD.MOV.U32 R13, RZ, RZ, R7 ;  /* 0x000000ffff0d7224 */ /* 0x000fe400078e0007 */
[----:B------:R-:W-:Y:S01]  /*30500*/  IMAD.MOV.U32 R12, RZ, RZ, R2 ;  /* 0x000000ffff0c7224 */ /* 0x000fe200078e0002 */
[----:B------:R-:W-:-:S07]  /*30510*/  MOV R10, R14 ;  /* 0x0000000e000a7202 */ /* 0x000fce0000000f00 */
[----:B------:R-:W-:Y:S05]  /*30520*/  WARPSYNC.COLLECTIVE R15, `(.L_x_3029) ;  /* 0x000000000f087348 */ /* 0x000fea0003c00000 */
[----:B------:R0:W1:Y:S02]  /*30530*/  SHFL.IDX P6, R14, R13, R12, R11 ;  /* 0x0000000c0d0e7389 */ /* 0x00006400000c000b */
[----:B01----:R-:W-:Y:S01]  /*30540*/  ENDCOLLECTIVE ;  /* 0x000000000000791b */ /* 0x003fe20003800000 */
.L_x_3029:
[----:B------:R-:W-:Y:S01]  /*30550*/  MOV R13, R9 ;  /* 0x00000009000d7202 */ /* 0x000fe20000000f00 */
[----:B------:R-:W-:Y:S02]  /*30560*/  IMAD.MOV.U32 R12, RZ, RZ, R0 ;  /* 0x000000ffff0c7224 */ /* 0x000fe400078e0000 */
[----:B------:R-:W-:-:S07]  /*30570*/  IMAD.MOV.U32 R7, RZ, RZ, R14 ;  /* 0x000000ffff077224 */ /* 0x000fce00078e000e */
[----:B------:R-:W-:Y:S05]  /*30580*/  WARPSYNC.COLLECTIVE R15, `(.L_x_3030) ;  /* 0x000000000f087348 */ /* 0x000fea0003c00000 */
[----:B------:R0:W1:Y:S02]  /*30590*/  SHFL.IDX P6, R14, R13, R12, R11 ;  /* 0x0000000c0d0e7389 */ /* 0x00006400000c000b */
[----:B01----:R-:W-:Y:S01]  /*305a0*/  ENDCOLLECTIVE ;  /* 0x000000000000791b */ /* 0x003fe20003800000 */
.L_x_3030:
        /* <DEDUP_REMOVED lines=8> */
.L_x_3031:
[----:B------:R-:W-:Y:S02]  /*30630*/  IMAD.MOV.U32 R13, RZ, RZ, R27 ;  /* 0x000000ffff0d7224 */ /* 0x000fe400078e001b */
[----:B------:R-:W-:Y:S02]  /*30640*/  IMAD.MOV.U32 R12, RZ, RZ, R0 ;  /* 0x000000ffff0c7224 */ /* 0x000fe400078e0000 */
[----:B------:R-:W-:-:S07]  /*30650*/  IMAD.MOV.U32 R20, RZ, RZ, R14 ;  /* 0x000000ffff147224 */ /* 0x000fce00078e000e */
[----:B------:R-:W-:Y:S05]  /*30660*/  WARPSYNC.COLLECTIVE R15, `(.L_x_3032) ;  /* 0x000000000f087348 */ /* 0x000fea0003c00000 */
[----:B------:R0:W1:Y:S02]  /*30670*/  SHFL.IDX P6, R14, R13, R12, R11 ;  /* 0x0000000c0d0e7389 */ /* 0x00006400000c000b */
[----:B01----:R-:W-:Y:S01]  /*30680*/  ENDCOLLECTIVE ;  /* 0x000000000000791b */ /* 0x003fe20003800000 */
.L_x_3032:
[----:B------:R-:W-:Y:S02]  /*30690*/  IMAD.MOV.U32 R13, RZ, RZ, R29 ;  /* 0x000000ffff0d7224 */ /* 0x000fe400078e001d */
[----:B------:R-:W-:Y:S01]  /*306a0*/  IMAD.MOV.U32 R12, RZ, RZ, R2 ;  /* 0x000000ffff0c7224 */ /* 0x000fe200078e0002 */
[----:B------:R-:W-:-:S07]  /*306b0*/  MOV R26, R14 ;  /* 0x0000000e001a7202 */ /* 0x000fce0000000f00 */
[----:B------:R-:W-:Y:S05]  /*306c0*/  WARPSYNC.COLLECTIVE R15, `(.L_x_3033) ;  /* 0x000000000f087348 */ /* 0x000fea0003c00000 */
[----:B------:R0:W1:Y:S02]  /*306d0*/  SHFL.IDX P6, R14, R13, R12, R11 ;  /* 0x0000000c0d0e7389 */ /* 0x00006400000c000b */
[----:B01----:R-:W-:Y:S01]  /*306e0*/  ENDCOLLECTIVE ;  /* 0x000000000000791b */ /* 0x003fe20003800000 */
.L_x_3033:
[----:B------:R-:W-:Y:S01]  /*306f0*/  MOV R13, R31 ;  /* 0x0000001f000d7202 */ /* 0x000fe20000000f00 */
[----:B------:R-:W-:Y:S02]  /*30700*/  IMAD.MOV.U32 R12, RZ, RZ, R0 ;  /* 0x000000ffff0c7224 */ /* 0x000fe400078e0000 */
[----:B------:R-:W-:-:S07]  /*30710*/  IMAD.MOV.U32 R29, RZ, RZ, R14 ;  /* 0x000000ffff1d7224 */ /* 0x000fce00078e000e */
[----:B------:R-:W-:Y:S05]  /*30720*/  WARPSYNC.COLLECTIVE R15, `(.L_x_3034) ;  /* 0x000000000f087348 */ /* 0x000fea0003c00000 */
[----:B------:R0:W1:Y:S02]  /*30730*/  SHFL.IDX P6, R14, R13, R12, R11 ;  /* 0x0000000c0d0e7389 */ /* 0x00006400000c000b */
[----:B01----:R-:W-:Y:S01]  /*30740*/  ENDCOLLECTIVE ;  /* 0x000000000000791b */ /* 0x003fe20003800000 */
.L_x_3034:
        /* <DEDUP_REMOVED lines=8> */
.L_x_3035:
[----:B------:R-:W-:Y:S02]  /*307d0*/  IMAD.MOV.U32 R13, RZ, RZ, R35 ;  /* 0x000000ffff0d7224 */ /* 0x000fe400078e0023 */
[----:B------:R-:W-:Y:S02]  /*307e0*/  IMAD.MOV.U32 R12, RZ, RZ, R0 ;  /* 0x000000ffff0c7224 */ /* 0x000fe400078e0000 */
[----:B------:R-:W-:-:S07]  /*307f0*/  IMAD.MOV.U32 R33, RZ, RZ, R14 ;  /* 0x000000ffff217224 */ /* 0x000fce00078e000e */
[----:B------:R-:W-:Y:S05]  /*30800*/  WARPSYNC.COLLECTIVE R15, `(.L_x_3036) ;  /* 0x000000000f087348 */ /* 0x000fea0003c00000 */
[----:B------:R0:W1:Y:S02]  /*30810*/  SHFL.IDX P6, R14, R13, R12, R11 ;  /* 0x0000000c0d0e7389 */ /* 0x00006400000c000b */
[----:B01----:R-:W-:Y:S01]  /*30820*/  ENDCOLLECTIVE ;  /* 0x000000000000791b */ /* 0x003fe20003800000 */
.L_x_3036:
        /* <DEDUP_REMOVED lines=8> */
.L_x_3037:
[----:B------:R-:W-:Y:S01]  /*308b0*/  MOV R13, R39 ;  /* 0x00000027000d7202 */ /* 0x000fe20000000f00 */
[----:B------:R-:W-:Y:S02]  /*308c0*/  IMAD.MOV.U32 R12, RZ, RZ, R0 ;  /* 0x000000ffff0c7224 */ /* 0x000fe400078e0000 */
[----:B------:R-:W-:-:S07]  /*308d0*/  IMAD.MOV.U32 R37, RZ, RZ, R14 ;  /* 0x000000ffff257224 */ /* 0x000fce00078e000e */
[----:B------:R-:W-:Y:S05]  /*308e0*/  WARPSYNC.COLLECTIVE R15, `(.L_x_3038) ;  /* 0x000000000f087348 */ /* 0x000fea0003c00000 */
[----:B------:R0:W1:Y:S02]  /*308f0*/  SHFL.IDX P6, R14, R13, R12, R11 ;  /* 0x0000000c0d0e7389 */ /* 0x00006400000c000b */
[----:B01----:R-:W-:Y:S01]  /*30900*/  ENDCOLLECTIVE ;  /* 0x000000000000791b */ /* 0x003fe20003800000 */
.L_x_3038:
        /* <DEDUP_REMOVED lines=8> */
.L_x_3039:
[----:B------:R-:W-:Y:S02]  /*30990*/  IMAD.MOV.U32 R13, RZ, RZ, R43 ;  /* 0x000000ffff0d7224 */ /* 0x000fe400078e002b */
[----:B------:R-:W-:Y:S02]  /*309a0*/  IMAD.MOV.U32 R12, RZ, RZ, R0 ;  /* 0x000000ffff0c7224 */ /* 0x000fe400078e0000 */
[----:B------:R-:W-:-:S07]  /*309b0*/  IMAD.MOV.U32 R41, RZ, RZ, R14 ;  /* 0x000000ffff297224 */ /* 0x000fce00078e000e */
[----:B------:R-:W-:Y:S05]  /*309c0*/  WARPSYNC.COLLECTIVE R15, `(.L_x_3040) ;  /* 0x000000000f087348 */ /* 0x000fea0003c00000 */
[----:B------:R0:W1:Y:S02]  /*309d0*/  SHFL.IDX P6, R14, R13, R12, R11 ;  /* 0x0000000c0d0e7389 */ /* 0x00006400000c000b */
[----:B01----:R-:W-:Y:S01]  /*309e0*/  ENDCOLLECTIVE ;  /* 0x000000000000791b */ /* 0x003fe20003800000 */
.L_x_3040:
        /* <DEDUP_REMOVED lines=8> */
.L_x_3041:
[----:B------:R-:W-:Y:S01]  /*30a70*/  MOV R13, R49 ;  /* 0x00000031000d7202 */ /* 0x000fe20000000f00 */
[----:B------:R-:W-:Y:S02]  /*30a80*/  IMAD.MOV.U32 R12, RZ, RZ, R0 ;  /* 0x000000ffff0c7224 */ /* 0x000fe400078e0000 */
[----:B------:R-:W-:-:S07]  /*30a90*/  IMAD.MOV.U32 R47, RZ, RZ, R14 ;  /* 0x000000ffff2f7224 */ /* 0x000fce00078e000e */
[----:B------:R-:W-:Y:S05]  /*30aa0*/  WARPSYNC.COLLECTIVE R15, `(.L_x_3042) ;  /* 0x000000000f087348 */ /* 0x000fea0003c00000 */
[----:B------:R0:W1:Y:S02]  /*30ab0*/  SHFL.IDX P6, R14, R13, R12, R11 ;  /* 0x0000000c0d0e7389 */ /* 0x00006400000c000b */
[----:B01----:R-:W-:Y:S01]  /*30ac0*/  ENDCOLLECTIVE ;  /* 0x000000000000791b */ /* 0x003fe20003800000 */
.L_x_3042:
        /* <DEDUP_REMOVED lines=8> */
.L_x_3043:
[----:B------:R-:W-:Y:S02]  /*30b50*/  IMAD.MOV.U32 R13, RZ, RZ, R53 ;  /* 0x000000ffff0d7224 */ /* 0x000fe400078e0035 */
[----:B------:R-:W-:Y:S02]  /*30b60*/  IMAD.MOV.U32 R12, RZ, RZ, R0 ;  /* 0x000000ffff0c7224 */ /* 0x000fe400078e0000 */
[----:B------:R-:W-:-:S07]  /*30b70*/  IMAD.MOV.U32 R46, RZ, RZ, R14 ;  /* 0x000000ffff2e7224 */ /* 0x000fce00078e000e */
[----:B------:R-:W-:Y:S05]  /*30b80*/  WARPSYNC.COLLECTIVE R15, `(.L_x_3044) ;  /* 0x000000000f087348 */ /* 0x000fea0003c00000 */
[----:B------:R0:W1:Y:S02]  /*30b90*/  SHFL.IDX P6, R14, R13, R12, R11 ;  /* 0x0000000c0d0e7389 */ /* 0x00006400000c000b */
[----:B01----:R-:W-:Y:S01]  /*30ba0*/  ENDCOLLECTIVE ;  /* 0x000000000000791b */ /* 0x003fe20003800000 */
.L_x_3044:
        /* <DEDUP_REMOVED lines=8> */
.L_x_3045:
[----:B------:R-:W-:Y:S01]  /*30c30*/  MOV R13, R57 ;  /* 0x00000039000d7202 */ /* 0x000fe20000000f00 */
[----:B------:R-:W-:Y:S02]  /*30c40*/  IMAD.MOV.U32 R12, RZ, RZ, R0 ;  /* 0x000000ffff0c7224 */ /* 0x000fe400078e0000 */
[----:B------:R-:W-:-:S07]  /*30c50*/  IMAD.MOV.U32 R48, RZ, RZ, R14 ;  /* 0x000000ffff307224 */ /* 0x000fce00078e000e */
[----:B------:R-:W-:Y:S05]  /*30c60*/  WARPSYNC.COLLECTIVE R15, `(.L_x_3046) ;  /* 0x000000000f087348 */ /* 0x000fea0003c00000 */
[----:B------:R0:W1:Y:S02]  /*30c70*/  SHFL.IDX P6, R14, R13, R12, R11 ;  /* 0x0000000c0d0e7389 */ /* 0x00006400000c000b */
[----:B01----:R-:W-:Y:S01]  /*30c80*/  ENDCOLLECTIVE ;  /* 0x000000000000791b */ /* 0x003fe20003800000 */
.L_x_3046:
[----:B------:R-:W-:Y:S01]  /*30c90*/  IMAD.MOV.U32 R13, RZ, RZ, R59 ;  /* 0x000000ffff0d7224 */ /* 0x000fe200078e003b */
[----:B------:R-:W-:Y:S01]  /*30ca0*/  MOV R12, R2 ;  /* 0x00000002000c7202 */ /* 0x000fe20000000f00 */
[----:B------:R-:W-:-:S07]  /*30cb0*/  IMAD.MOV.U32 R57, RZ, RZ, R14 ;  /* 0x000000ffff397224 */ /* 0x000fce00078e000e */
[----:B------:R-:W-:Y:S05]  /*30cc0*/  WARPSYNC.COLLECTIVE R15, `(.L_x_3047) ;  /* 0x000000000f087348 */ /* 0x000fea0003c00000 */
[----:B------:R0:W1:Y:S02]  /*30cd0*/  SHFL.IDX P6, R14, R13, R12, R11 ;  /* 0x0000000c0d0e7389 */ /* 0x00006400000c000b */
[----:B01----:R-:W-:Y:S01]  /*30ce0*/  ENDCOLLECTIVE ;  /* 0x000000000000791b */ /* 0x003fe20003800000 */
.L_x_3047:
[----:B------:R-:W-:Y:S02]  /*30cf0*/  IMAD.MOV.U32 R13, RZ, RZ, R61 ;  /* 0x000000ffff0d7224 */ /* 0x000fe400078e003d */
[----:B------:R-:W-:Y:S02]  /*30d00*/  IMAD.MOV.U32 R12, RZ, RZ, R0 ;  /* 0x000000ffff0c7224 */ /* 0x000fe400078e0000 */
[----:B------:R-:W-:-:S07]  /*30d10*/  IMAD.MOV.U32 R50, RZ, RZ, R14 ;  /* 0x000000ffff327224 */ /* 0x000fce00078e000e */
[----:B------:R-:W-:Y:S05]  /*30d20*/  WARPSYNC.COLLECTIVE R15, `(.L_x_3048) ;  /* 0x000000000f087348 */ /* 0x000fea0003c00000 */
[----:B------:R0:W1:Y:S02]  /*30d30*/  SHFL.IDX P6, R14, R13, R12, R11 ;  /* 0x0000000c0d0e7389 */ /* 0x00006400000c000b */
[----:B01----:R-:W-:Y:S01]  /*30d40*/  ENDCOLLECTIVE ;  /* 0x000000000000791b */ /* 0x003fe20003800000 */
.L_x_3048:
[----:B------:R-:W-:Y:S02]  /*30d50*/  IMAD.MOV.U32 R13, RZ, RZ, R63 ;  /* 0x000000ffff0d7224 */ /* 0x000fe400078e003f */
[----:B------:R-:W-:Y:S01]  /*30d60*/  IMAD.MOV.U32 R12, RZ, RZ, R2 ;  /* 0x000000ffff0c7224 */ /* 0x000fe200078e0002 */
[----:B------:R-:W-:-:S07]  /*30d70*/  MOV R27, R14 ;  /* 0x0000000e001b7202 */ /* 0x000fce0000000f00 */
[----:B------:R-:W-:Y:S05]  /*30d80*/  WARPSYNC.COLLECTIVE R15, `(.L_x_3049) ;  /* 0x000000000f087348 */ /* 0x000fea0003c00000 */
[----:B------:R0:W1:Y:S02]  /*30d90*/  SHFL.IDX P6, R14, R13, R12, R11 ;  /* 0x0000000c0d0e7389 */ /* 0x00006400000c000b */
[----:B01----:R-:W-:Y:S01]  /*30da0*/  ENDCOLLECTIVE ;  /* 0x000000000000791b */ /* 0x003fe20003800000 */
.L_x_3049:
[----:B------:R-:W-:Y:S01]  /*30db0*/  MOV R13, R65 ;  /* 0x00000041000d7202 */ /* 0x000fe20000000f00 */
[----:B------:R-:W-:Y:S02]  /*30dc0*/  IMAD.MOV.U32 R12, RZ, RZ, R0 ;  /* 0x000000ffff0c7224 */ /* 0x000fe400078e0000 */
[----:B------:R-:W-:-:S07]  /*30dd0*/  IMAD.MOV.U32 R52, RZ, RZ, R14 ;  /* 0x000000ffff347224 */ /* 0x000fce00078e000e */
[----:B------:R-:W-:Y:S05]  /*30de0*/  WARPSYNC.COLLECTIVE R15, `(.L_x_3050) ;  /* 0x000000000f087348 */ /* 0x000fea0003c00000 */
[----:B------:R0:W1:Y:S02]  /*30df0*/  SHFL.IDX P6, R14, R13, R12, R11 ;  /* 0x0000000c0d0e7389 */ /* 0x00006400000c000b */
[----:B01----:R-:W-:Y:S01]  /*30e00*/  ENDCOLLECTIVE ;  /* 0x000000000000791b */ /* 0x003fe20003800000 */
.L_x_3050:
        /* <DEDUP_REMOVED lines=8> */
.L_x_3051:
[----:B------:R-:W-:Y:S02]  /*30e90*/  IMAD.MOV.U32 R13, RZ, RZ, R69 ;  /* 0x000000ffff0d7224 */ /* 0x000fe400078e0045 */
[----:B------:R-:W-:Y:S02]  /*30ea0*/  IMAD.MOV.U32 R12, RZ, RZ, R0 ;  /* 0x000000ffff0c7224 */ /* 0x000fe400078e0000 */
[----:B------:R-:W-:-:S07]  /*30eb0*/  IMAD.MOV.U32 R54, RZ, RZ, R14 ;  /* 0x000000ffff367224 */ /* 0x000fce00078e000e */
[----:B------:R-:W-:Y:S05]  /*30ec0*/  WARPSYNC.COLLECTIVE R15, `(.L_x_3052) ;  /* 0x000000000f087348 */ /* 0x000fea0003c00000 */
[----:B------:R0:W1:Y:S02]  /*30ed0*/  SHFL.IDX P6, R14, R13, R12, R11 ;  /* 0x0000000c0d0e7389 */ /* 0x00006400000c000b */
[----:B01----:R-:W-:Y:S01]  /*30ee0*/  ENDCOLLECTIVE ;  /* 0x000000000000791b */ /* 0x003fe20003800000 */
.L_x_3052:
        /* <DEDUP_REMOVED lines=8> */
.L_x_3053:
[----:B------:R-:W-:Y:S02]  /*30f70*/  IMAD.MOV.U32 R13, RZ, RZ, R73 ;  /* 0x000000ffff0d7224 */ /* 0x000fe400078e0049 */
[----:B------:R-:W-:Y:S01]  /*30f80*/  IMAD.MOV.U32 R12, RZ, RZ, R0 ;  /* 0x000000ffff0c7224 */ /* 0x000fe200078e0000 */
[----:B------:R-:W-:-:S07]  /*30f90*/  MOV R56, R14 ;  /* 0x0000000e00387202 */ /* 0x000fce0000000f00 */
[----:B------:R-:W-:Y:S05]  /*30fa0*/  WARPSYNC.COLLECTIVE R15, `(.L_x_3054) ;  /* 0x000000000f087348 */ /* 0x000fea0003c00000 */
[----:B------:R0:W1:Y:S02]  /*30fb0*/  SHFL.IDX P6, R14, R13, R12, R11 ;  /* 0x0000000c0d0e7389 */ /* 0x00006400000c000b */
[----:B01----:R-:W-:Y:S01]  /*30fc0*/  ENDCOLLECTIVE ;  /* 0x000000000000791b */ /* 0x003fe20003800000 */
.L_x_3054:
        /* <DEDUP_REMOVED lines=8> */
.L_x_3055:
[----:B------:R-:W-:Y:S02]  /*31050*/  IMAD.MOV.U32 R13, RZ, RZ, R77 ;  /* 0x000000ffff0d7224 */ /* 0x000fe400078e004d */
[----:B------:R-:W-:Y:S01]  /*31060*/  IMAD.MOV.U32 R12, RZ, RZ, R0 ;  /* 0x000000ffff0c7224 */ /* 0x000fe200078e0000 */
[----:B------:R-:W-:-:S07]  /*31070*/  MOV R58, R14 ;  /* 0x0000000e003a7202 */ /* 0x000fce0000000f00 */
[----:B------:R-:W-:Y:S05]  /*31080*/  WARPSYNC.COLLECTIVE R15, `(.L_x_3056) ;  /* 0x000000000f087348 */ /* 0x000fea0003c00000 */
[----:B------:R0:W1:Y:S02]  /*31090*/  SHFL.IDX P6, R14, R13, R12, R11 ;  /* 0x0000000c0d0e7389 */ /* 0x00006400000c000b */
[----:B01----:R-:W-:Y:S01]  /*310a0*/  ENDCOLLECTIVE ;  /* 0x000000000000791b */ /* 0x003fe20003800000 */
.L_x_3056:
[----:B------:R-:W-:Y:S02]  /*310b0*/  SEL R37, R73, R58, P0 ;  /* 0x0000003a49257207 */ /* 0x000fe40000000000 */
[----:B------:R-:W-:Y:S01]  /*310c0*/  SEL R39, R58, R73, P0 ;  /* 0x000000493a277207 */ /* 0x000fe20000000000 */
[----:B------:R-:W-:Y:S02]  /*310d0*/  IMAD.MOV.U32 R13, RZ, RZ, R79 ;  /* 0x000000ffff0d7224 */ /* 0x000fe400078e004f */
[----:B------:R-:W-:Y:S02]  /*310e0*/  IMAD.MOV.U32 R12, RZ, RZ, R2 ;  /* 0x000000ffff0c7224 */ /* 0x000fe400078e0002 */
[----:B------:R-:W-:Y:S01]  /*310f0*/  IMAD.MOV.U32 R2, RZ, RZ, RZ ;  /* 0x000000ffff027224 */ /* 0x000fe200078e00ff */
[----:B------:R-:W-:-:S07]  /*31100*/  MOV R77, R14 ;  /* 0x0000000e004d7202 */ /* 0x000fce0000000f00 */
[----:B------:R-:W-:Y:S05]  /*31110*/  WARPSYNC.COLLECTIVE R15, `(.L_x_3057) ;  /* 0x000000000f087348 */ /* 0x000fea0003c00000 */
[----:B------:R0:W1:Y:S02]  /*31120*/  SHFL.IDX P6, R14, R13, R12, R11 ;  /* 0x0000000c0d0e7389 */ /* 0x00006400000c000b */
[----:B01----:R-:W-:Y:S01]  /*31130*/  ENDCOLLECTIVE ;  /* 0x000000000000791b */ /* 0x003fe20003800000 */
.L_x_3057:
[----:B------:R-:W-:Y:S02]  /*31140*/  SEL R12, R9, R20, P0 ;  /* 0x00000014090c7207 */ /* 0x000fe40000000000 */
[----:B------:R-:W-:Y:S02]  /*31150*/  SEL R11, R48, R53, P0 ;  /* 0x00000035300b7207 */ /* 0x000fe40000000000 */
[----:B------:R-:W-:Y:S02]  /*31160*/  SEL R13, R57, R50, P0 ;  /* 0x00000032390d7207 */ /* 0x000fe40000000000 */
[----:B------:R-:W-:Y:S02]  /*31170*/  SEL R15, R50, R57, P0 ;  /* 0x00000039320f7207 */ /* 0x000fe40000000000 */
[----:B------:R-:W-:Y:S02]  /*31180*/  MOV R60, R14 ;  /* 0x0000000e003c7202 */ /* 0x000fe40000000f00 */
[----:B------:R-:W-:-:S02]  /*31190*/  SEL R14, R20, R9, P0 ;  /* 0x00000009140e7207 */ /* 0x000fc40000000000 */
[----:B------:R-:W-:Y:S01]  /*311a0*/  SEL R9, R53, R48, P0 ;  /* 0x0000003035097207 */ /* 0x000fe20000000000 */
[----:B------:R-:W-:Y:S06]  /*311b0*/  BRA `(.L_x_3058) ;  /* 0xffffff4400647947 */ /* 0x000fec000383ffff */
.L_x_2830:
[----:B------:R-:W-:Y:S01]  /*311c0*/  IMAD.MOV.U32 R13, RZ, RZ, R3 ;  /* 0x000000ffff0d7224 */ /* 0x000fe200078e0003 */
[----:B------:R-:W-:Y:S01]  /*311d0*/  MOV R12, RZ ;  /* 0x000000ff000c7202 */ /* 0x000fe20000000f00 */
[----:B------:R-:W-:Y:S02]  /*311e0*/  IMAD.MOV.U32 R11, RZ, RZ, 0x181f ;  /* 0x0000181fff0b7424 */ /* 0x000fe400078e00ff */
[----:B------:R-:W-:-:S07]  /*311f0*/  IMAD.MOV.U32 R15, RZ, RZ, -0x1 ;  /* 0xffffffffff0f7424 */ /* 0x000fce00078e00ff */
[----:B01----:R-:W-:Y:S05]  /*31200*/  WARPSYNC.COLLECTIVE R15, `(.L_x_3059) ;  /* 0x000000000f087348 */ /* 0x003fea0003c00000 */
[----:B------:R2:W3:Y:S02]  /*31210*/  SHFL.IDX P6, R14, R13, R12, R11 ;  /* 0x0000000c0d0e7389 */ /* 0x0004e400000c000b */
[----:B0123--:R-:W-:Y:S01]  /*31220*/  ENDCOLLECTIVE ;  /* 0x000000000000791b */ /* 0x00ffe20003800000 */
.L_x_3059:
[----:B------:R-:W-:Y:S01]  /*31230*/  IMAD.MOV.U32 R13, RZ, RZ, R2 ;  /* 0x000000ffff0d7224 */ /* 0x000fe200078e0002 */
[----:B------:R-:W-:-:S07]  /*31240*/  MOV R0, R14 ;  /* 0x0000000e00007202 */ /* 0x000fce0000000f00 */
[----:B------:R-:W-:Y:S05]  /*31250*/  WARPSYNC.COLLECTIVE R15, `(.L_x_3060) ;  /* 0x000000000f087348 */ /* 0x000fea0003c00000 */
[----:B------:R0:W1:Y:S02]  /*31260*/  SHFL.IDX P6, R14, R13, R12, R11 ;  /* 0x0000000c0d0e7389 */ /* 0x00006400000c000b */
[----:B01----:R-:W-:Y:S01]  /*31270*/  ENDCOLLECTIVE ;  /* 0x000000000000791b */ /* 0x003fe20003800000 */
.L_x_3060:
[----:B------:R-:W-:Y:S05]  /*31280*/  BRA `(.L_x_3061) ;  /* 0xffffff5800d87947 */ /* 0x000fea000383ffff */
.L_x_2833:
[----:B------:R-:W-:Y:S01]  /*31290*/  BSSY B1, `(.L_x_3062) ;  /* 0x0000008000017945 */ /* 0x000fe20003800000 */
[----:B------:R-:W-:Y:S01]  /*312a0*/  IMAD.MOV.U32 R13, RZ, RZ, R3 ;  /* 0x000000ffff0d7224 */ /* 0x000fe200078e0003 */
[----:B------:R-:W-:Y:S01]  /*312b0*/  MOV R12, 0x1 ;  /* 0x00000001000c7802 */ /* 0x000fe20000000f00 */
[----:B------:R-:W-:Y:S02]  /*312c0*/  IMAD.MOV.U32 R11, RZ, RZ, 0x181f ;  /* 0x0000181fff0b7424 */ /* 0x000fe400078e00ff */
[----:B---3--:R-:W-:-:S07]  /*312d0*/  IMAD.MOV.U32 R15, RZ, RZ, -0x1 ;  /* 0xffffffffff0f7424 */ /* 0x008fce00078e00ff */
[----:B012-4-:R-:W-:Y:S05]  /*312e0*/  WARPSYNC.COLLECTIVE R15, `(.L_x_3063) ;  /* 0x000000000f087348 */ /* 0x017fea0003c00000 */
[----:B----4-:R3:W4:Y:S02]  /*312f0*/  SHFL.IDX P6, R14, R13, R12, R11 ;  /* 0x0000000c0d0e7389 */ /* 0x01072400000c000b */
[----:B01234-:R-:W-:Y:S01]  /*31300*/  ENDCOLLECTIVE ;  /* 0x000000000000791b */ /* 0x01ffe20003800000 */
.L_x_3063:
[----:B------:R-:W-:Y:S05]  /*31310*/  BSYNC B1 ;  /* 0x0000000000017941 */ /* 0x000fea0003800000 */
.L_x_3062:
        /* <DEDUP_REMOVED lines=8> */
.L_x_3064:
[----:B------:R-:W-:Y:S05]  /*313a0*/  BRA `(.L_x_3065) ;  /* 0xffffff5800e47947 */ /* 0x000fea000383ffff */
.L_x_2836:
[----:B------:R-:W-:Y:S01]  /*313b0*/  BSSY B1, `(.L_x_3066) ;  /* 0x0000008000017945 */ /* 0x000fe20003800000 */
[----:B------:R-:W-:Y:S01]  /*313c0*/  IMAD.MOV.U32 R13, RZ, RZ, R3 ;  /* 0x000000ffff0d7224 */ /* 0x000fe200078e0003 */
[----:B------:R-:W-:Y:S01]  /*313d0*/  MOV R12, 0x2 ;  /* 0x00000002000c7802 */ /* 0x000fe20000000f00 */
[----:B------:R-:W-:Y:S02]  /*313e0*/  IMAD.MOV.U32 R11, RZ, RZ, 0x181f ;  /* 0x0000181fff0b7424 */ /* 0x000fe400078e00ff */
[----:B0-----:R-:W-:-:S07]  /*313f0*/  IMAD.MOV.U32 R15, RZ, RZ, -0x1 ;  /* 0xffffffffff0f7424 */ /* 0x001fce00078e00ff */
[----:B-1234-:R-:W-:Y:S05]  /*31400*/  WARPSYNC.COLLECTIVE R15, `(.L_x_3067) ;  /* 0x000000000f087348 */ /* 0x01efea0003c00000 */
[----:B----4-:R0:W4:Y:S02]  /*31410*/  SHFL.IDX P6, R14, R13, R12, R11 ;  /* 0x0000000c0d0e7389 */ /* 0x01012400000c000b */
[----:B01234-:R-:W-:Y:S01]  /*31420*/  ENDCOLLECTIVE ;  /* 0x000000000000791b */ /* 0x01ffe20003800000 */
.L_x_3067:
[----:B------:R-:W-:Y:S05]  /*31430*/  BSYNC B1 ;  /* 0x0000000000017941 */ /* 0x000fea0003800000 */
.L_x_3066:
        /* <DEDUP_REMOVED lines=8> */
.L_x_3068:
[----:B------:R-:W-:Y:S05]  /*314c0*/  BRA `(.L_x_3069) ;  /* 0xffffff5800ec7947 */ /* 0x000fea000383ffff */
.L_x_2839:
        /* <DEDUP_REMOVED lines=8> */
.L_x_3071:
[----:B------:R-:W-:Y:S05]  /*31550*/  BSYNC B1 ;  /* 0x0000000000017941 */ /* 0x000fea0003800000 */
.L_x_3070:
        /* <DEDUP_REMOVED lines=8> */
.L_x_3072:
[----:B------:R-:W-:Y:S05]  /*315e0*/  BRA `(.L_x_3073) ;  /* 0xffffff5800f47947 */ /* 0x000fea000383ffff */
.L_x_2855:
[----:B0-----:R-:W0:Y:S01]  /*315f0*/  S2R R8, SR_TID.X ;  /* 0x0000000000087919 */ /* 0x001e220000002100 */
[----:B------:R-:W-:Y:S01]  /*31600*/  BSSY B1, `(.L_x_3074) ;  /* 0x000000a000017945 */ /* 0x000fe20003800000 */
[----:B------:R-:W-:Y:S01]  /*31610*/  MOV R12, RZ ;  /* 0x000000ff000c7202 */ /* 0x000fe20000000f00 */
        /* <DEDUP_REMOVED lines=8> */
.L_x_3075:
[----:B------:R-:W-:Y:S05]  /*316a0*/  BSYNC B1 ;  /* 0x0000000000017941 */ /* 0x000fea0003800000 */
.L_x_3074:
[----:B------:R-:W-:Y:S05]  /*316b0*/  BRA `(.L_x_3076) ;  /* 0xffffff7000b47947 */ /* 0x000fea000383ffff */
.L_x_2857:
[----:B------:R-:W-:Y:S01]  /*316c0*/  BSSY B1, `(.L_x_3077) ;  /* 0x0000006000017945 */ /* 0x000fe20003800000 */
[----:B------:R-:W-:-:S07]  /*316d0*/  MOV R15, 0xffffffff ;  /* 0xffffffff000f7802 */ /* 0x000fce0000000f00 */
[----:B01----:R-:W-:Y:S05]  /*316e0*/  WARPSYNC.COLLECTIVE R15, `(.L_x_3078) ;  /* 0x000000000f0c7348 */ /* 0x003fea0003c00000 */
[----:B------:R-:W-:Y:S02]  /*316f0*/  ELECT P6, UR62, PT ;  /* 0x00000000003e782f */ /* 0x000fe400038c0000 */
[----:B------:R-:W-:Y:S01]  /*31700*/  MOV R14, UR62 ;  /* 0x0000003e000e7c02 */ /* 0x000fe20008000f00 */
[----:B01----:R-:W-:Y:S10]  /*31710*/  ENDCOLLECTIVE ;  /* 0x000000000000791b */ /* 0x003ff40003800000 */
.L_x_3078:
[----:B------:R-:W-:Y:S05]  /*31720*/  BSYNC B1 ;  /* 0x0000000000017941 */ /* 0x000fea0003800000 */
.L_x_3077:
[----:B------:R-:W-:Y:S05]  /*31730*/  BRA `(.L_x_2856) ;  /* 0xffffff7000ac7947 */ /* 0x000fea000383ffff */
.L_x_2859:
[----:B-1----:R1:W2:Y:S02]  /*31740*/  SYNCS.PHASECHK.TRANS64.TRYWAIT P0, [R22+URZ+0x29820], R5 ;  /* 0x02982005160075a7 */ /* 0x0022a4000800017f */
[----:B--2---:R-:W-:Y:S05]  /*31750*/  @!P0 NANOSLEEP.SYNCS 0x989680 ;  /* 0x009896800000895d */ /* 0x004fea0003900000 */
[----:B------:R-:W2:Y:S02]  /*31760*/  @!P0 SYNCS.PHASECHK.TRANS64 P0, [R22+URZ+0x29820], R5 ;  /* 0x02982005160085a7 */ /* 0x000ea4000800007f */
[----:B--2---:R-:W-:Y:S05]  /*31770*/  @!P0 BRA `(.L_x_2859) ;  /* 0xfffffffc00f08947 */ /* 0x004fea000383ffff */
[----:B------:R-:W-:Y:S05]  /*31780*/  BRA `(.L_x_3079) ;  /* 0xffffff7000bc7947 */ /* 0x000fea000383ffff */
.L_x_2863:
[----:B0-----:R0:W2:Y:S02]  /*31790*/  SYNCS.PHASECHK.TRANS64.TRYWAIT P0, [R9+URZ+0x298a0], R8 ;  /* 0x0298a008090075a7 */ /* 0x0010a4000800017f */
[----:B--2---:R-:W-:Y:S05]  /*317a0*/  @!P0 NANOSLEEP.SYNCS 0x989680 ;  /* 0x009896800000895d */ /* 0x004fea0003900000 */
[----:B------:R-:W2:Y:S02]  /*317b0*/  @!P0 SYNCS.PHASECHK.TRANS64 P0, [R9+URZ+0x298a0], R8 ;  /* 0x0298a008090085a7 */ /* 0x000ea4000800007f */
[----:B--2---:R-:W-:Y:S05]  /*317c0*/  @!P0 BRA `(.L_x_2863) ;  /* 0xfffffffc00f08947 */ /* 0x004fea000383ffff */
[----:B------:R-:W-:Y:S05]  /*317d0*/  BRA `(.L_x_3080) ;  /* 0xffffff7000d47947 */ /* 0x000fea000383ffff */
.L_x_2870:
[----:B-1----:R1:W2:Y:S02]  /*317e0*/  SYNCS.PHASECHK.TRANS64.TRYWAIT P0, [R9+URZ+0x298c0], R8 ;  /* 0x0298c008090075a7 */ /* 0x0022a4000800017f */
[----:B--2---:R-:W-:Y:S05]  /*317f0*/  @!P0 NANOSLEEP.SYNCS 0x989680 ;  /* 0x009896800000895d */ /* 0x004fea0003900000 */
[----:B------:R-:W2:Y:S02]  /*31800*/  @!P0 SYNCS.PHASECHK.TRANS64 P0, [R9+URZ+0x298c0], R8 ;  /* 0x0298c008090085a7 */ /* 0x000ea4000800007f */
[----:B--2---:R-:W-:Y:S05]  /*31810*/  @!P0 BRA `(.L_x_2870) ;  /* 0xfffffffc00f08947 */ /* 0x004fea000383ffff */
[----:B------:R-:W-:Y:S05]  /*31820*/  BRA `(.L_x_3081) ;  /* 0xffffff7400c87947 */ /* 0x000fea000383ffff */
.L_x_2877:
[----:B0-----:R0:W2:Y:S02]  /*31830*/  SYNCS.PHASECHK.TRANS64.TRYWAIT P1, [R8+URZ+0x298a0], R7 ;  /* 0x0298a007080075a7 */ /* 0x0010a4000802017f */
[----:B--2---:R-:W-:Y:S05]  /*31840*/  @!P1 NANOSLEEP.SYNCS 0x989680 ;  /* 0x009896800000995d */ /* 0x004fea0003900000 */
[----:B------:R-:W2:Y:S02]  /*31850*/  @!P1 SYNCS.PHASECHK.TRANS64 P1, [R8+URZ+0x298a0], R7 ;  /* 0x0298a007080095a7 */ /* 0x000ea4000802007f */
[----:B--2---:R-:W-:Y:S05]  /*31860*/  @!P1 BRA `(.L_x_2877) ;  /* 0xfffffffc00f09947 */ /* 0x004fea000383ffff */
[----:B------:R-:W-:Y:S05]  /*31870*/  BRA `(.L_x_3082) ;  /* 0xffffff7800887947 */ /* 0x000fea000383ffff */
.L_x_2884:
[----:B-1----:R1:W2:Y:S02]  /*31880*/  SYNCS.PHASECHK.TRANS64.TRYWAIT P1, [R8+URZ+0x298c0], R7 ;  /* 0x0298c007080075a7 */ /* 0x0022a4000802017f */
[----:B--2---:R-:W-:Y:S05]  /*31890*/  @!P1 NANOSLEEP.SYNCS 0x989680 ;  /* 0x009896800000995d */ /* 0x004fea0003900000 */
[----:B------:R-:W2:Y:S02]  /*318a0*/  @!P1 SYNCS.PHASECHK.TRANS64 P1, [R8+URZ+0x298c0], R7 ;  /* 0x0298c007080095a7 */ /* 0x000ea4000802007f */
[----:B--2---:R-:W-:Y:S05]  /*318b0*/  @!P1 BRA `(.L_x_2884) ;  /* 0xfffffffc00f09947 */ /* 0x004fea000383ffff */
[----:B------:R-:W-:Y:S05]  /*318c0*/  BRA `(.L_x_3083) ;  /* 0xffffff7c00787947 */ /* 0x000fea000383ffff */
.L_x_2899:
[----:B------:R-:W-:Y:S01]  /*318d0*/  SHF.R.U32.HI R11, RZ, 0x5, R21 ;  /* 0x00000005ff0b7819 */ /* 0x000fe20000011615 */
[----:B------:R-:W-:Y:S01]  /*318e0*/  BSSY B0, `(.L_x_3084) ;  /* 0x0000009000007945 */ /* 0x000fe20003800000 */
[----:B-1----:R-:W-:Y:S02]  /*318f0*/  IMAD.MOV.U32 R12, RZ, RZ, RZ ;  /* 0x000000ffff0c7224 */ /* 0x002fe400078e00ff */
[----:B------:R-:W-:Y:S01]  /*31900*/  LOP3.LUT R11, R11, 0x3, RZ, 0xc0, !PT ;  /* 0x000000030b0b7812 */ /* 0x000fe200078ec0ff */
[----:B------:R-:W-:-:S04]  /*31910*/  IMAD.MOV.U32 R15, RZ, RZ, -0x1 ;  /* 0xffffffffff0f7424 */ /* 0x000fc800078e00ff */
[----:B------:R-:W-:Y:S01]  /*31920*/  IMAD.MOV.U32 R13, RZ, RZ, R11 ;  /* 0x000000ffff0d7224 */ /* 0x000fe200078e000b */
[----:B------:R-:W-:-:S07]  /*31930*/  MOV R11, 0x1f ;  /* 0x0000001f000b7802 */ /* 0x000fce0000000f00 */
[----:B-----5:R-:W-:Y:S05]  /*31940*/  WARPSYNC.COLLECTIVE R15, `(.L_x_3085) ;  /* 0x000000000f087348 */ /* 0x020fea0003c00000 */
[----:B------:R0:W1:Y:S02]  /*31950*/  SHFL.IDX P6, R14, R13, R12, R11 ;  /* 0x0000000c0d0e7389 */ /* 0x00006400000c000b */
[----:B01---5:R-:W-:Y:S01]  /*31960*/  ENDCOLLECTIVE ;  /* 0x000000000000791b */ /* 0x023fe20003800000 */
.L_x_3085:
[----:B------:R-:W-:Y:S05]  /*31970*/  BSYNC B0 ;  /* 0x0000000000007941 */ /* 0x000fea0003800000 */
.L_x_3084:
[----:B------:R-:W-:Y:S05]  /*31980*/  BRA `(.L_x_3086) ;  /* 0xffffff8c005c7947 */ /* 0x000fea000383ffff */
.L_x_2902:
[----:B0-----:R-:W2:Y:S02]  /*31990*/  LDL R2, [R1+0x34] ;  /* 0x0000340001027983 */ /* 0x001ea40000100800 */
[----:B--2---:R0:W1:Y:S02]  /*319a0*/  SYNCS.PHASECHK.TRANS64.TRYWAIT P0, [R0+URZ+0x29880], R2 ;  /* 0x02988002000075a7 */ /* 0x004064000800017f */
[----:B-1----:R-:W-:Y:S05]  /*319b0*/  @!P0 NANOSLEEP.SYNCS 0x989680 ;  /* 0x009896800000895d */ /* 0x002fea0003900000 */
[----:B------:R-:W1:Y:S02]  /*319c0*/  @!P0 SYNCS.PHASECHK.TRANS64 P0, [R0+URZ+0x29880], R2 ;  /* 0x02988002000085a7 */ /* 0x000e64000800007f */
[----:B-1----:R-:W-:Y:S05]  /*319d0*/  @!P0 BRA `(.L_x_2902) ;  /* 0xfffffffc00ec8947 */ /* 0x002fea000383ffff */
[----:B------:R-:W-:Y:S05]  /*319e0*/  BRA `(.L_x_3087) ;  /* 0xffffff8c00887947 */ /* 0x000fea000383ffff */
.L_x_2903:
        /* <DEDUP_REMOVED lines=8> */
.L_x_3089:
[----:B------:R-:W-:Y:S05]  /*31a70*/  BSYNC B0 ;  /* 0x0000000000007941 */ /* 0x000fea0003800000 */
.L_x_3088:
[----:B------:R-:W-:Y:S01]  /*31a80*/  IMAD.MOV.U32 R13, RZ, RZ, R2 ;  /* 0x000000ffff0d7224 */ /* 0x000fe200078e0002 */
[----:B------:R-:W-:Y:S01]  /*31a90*/  MOV R11, 0x1c1f ;  /* 0x00001c1f000b7802 */ /* 0x000fe20000000f00 */
[----:B------:R-:W-:Y:S01]  /*31aa0*/  IMAD.MOV.U32 R12, RZ, RZ, RZ ;  /* 0x000000ffff0c7224 */ /* 0x000fe200078e00ff */
[----:B------:R-:W-:Y:S01]  /*31ab0*/  MOV R4, R14 ;  /* 0x0000000e00047202 */ /* 0x000fe20000000f00 */
[----:B------:R-:W-:Y:S01]  /*31ac0*/  IMAD.MOV.U32 R15, RZ, RZ, -0x1 ;  /* 0xffffffffff0f7424 */ /* 0x000fe200078e00ff */
[----:B------:R-:W-:Y:S02]  /*31ad0*/  LOP3.LUT P2, RZ, R20, 0x2, RZ, 0xc0, !PT ;  /* 0x0000000214ff7812 */ /* 0x000fe4000784c0ff */
[----:B------:R-:W0:Y:S11]  /*31ae0*/  S2R R20, SR_TID.X ;  /* 0x0000000000147919 */ /* 0x000e360000002100 */
[----:B0-----:R-:W-:Y:S05]  /*31af0*/  WARPSYNC.COLLECTIVE R15, `(.L_x_3090) ;  /* 0x000000000f087348 */ /* 0x001fea0003c00000 */
[----:B------:R1:W2:Y:S02]  /*31b00*/  SHFL.IDX P6, R14, R13, R12, R11 ;  /* 0x0000000c0d0e7389 */ /* 0x0002a400000c000b */
[----:B012---:R-:W-:Y:S01]  /*31b10*/  ENDCOLLECTIVE ;  /* 0x000000000000791b */ /* 0x007fe20003800000 */
.L_x_3090:
[----:B------:R-:W2:Y:S01]  /*31b20*/  LDL R15, [R1+0x4] ;  /* 0x00000400010f7983 */ /* 0x000ea20000100800 */
[----:B------:R-:W-:Y:S01]  /*31b30*/  IMAD.SHL.U32 R20, R20, 0x10, RZ ;  /* 0x0000001014147824 */ /* 0x000fe200078e00ff */
[----:B------:R-:W-:-:S04]  /*31b40*/  MOV R12, R14 ;  /* 0x0000000e000c7202 */ /* 0x000fc80000000f00 */
[----:B------:R-:W-:-:S04]  /*31b50*/  LOP3.LUT R20, R20, 0x30, RZ, 0xc0, !PT ;  /* 0x0000003014147812 */ /* 0x000fc800078ec0ff */
[----:B------:R-:W-:-:S05]  /*31b60*/  IADD3 R20, P0, R20, R12, RZ ;  /* 0x0000000c14147210 */ /* 0x000fca0007f1e0ff */
[----:B------:R-:W-:Y:S01]  /*31b70*/  IMAD.X R21, RZ, RZ, R4, P0 ;  /* 0x000000ffff157224 */ /* 0x000fe200000e0604 */
[----:B------:R-:W-:Y:S02]  /*31b80*/  ISETP.LT.OR P0, PT, R8, 0x1, P2 ;  /* 0x000000010800780c */ /* 0x000fe40001701670 */
[----:B------:R-:W-:Y:S01]  /*31b90*/  IADD3 R4, R22, R5, R37 ;  /* 0x0000000516047210 */ /* 0x000fe20007ffe025 */
[----:B------:R-:W-:Y:S01]  /*31ba0*/  IMAD.MOV.U32 R12, RZ, RZ, 0x1 ;  /* 0x00000001ff0c7424 */ /* 0x000fe200078e00ff */
[----:B------:R-:W-:-:S09]  /*31bb0*/  MOV R13, R3 ;  /* 0x00000003000d7202 */ /* 0x000fd20000000f00 */
[----:B------:R-:W-:Y:S01]  /*31bc0*/  @!PT LDS RZ, [RZ] ;  /* 0x00000000fffff984 */ /* 0x000fe20000000800 */
[----:B------:R-:W-:Y:S01]  /*31bd0*/  @!PT LDS RZ, [RZ] ;  /* 0x00000000fffff984 */ /* 0x000fe20000000800 */
[----:B------:R-:W-:Y:S01]  /*31be0*/  @!PT LDS RZ, [RZ] ;  /* 0x00000000fffff984 */ /* 0x000fe20000000800 */
[----:B------:R0:W-:Y:S01]  /*31bf0*/  LDGSTS.E.BYPASS.LTC128B.128 [R4+0xa400], desc[UR52][R20.64], !P0 ;  /* 0x0a40000014047fae */ /* 0x0001e2000c101d74 */
[----:B------:R-:W-:Y:S01]  /*31c00*/  ISETP.LT.OR P0, PT, R8, 0x1, P1 ;  /* 0x000000010800780c */ /* 0x000fe20000f01670 */
[----:B--2---:R-:W-:Y:S02]  /*31c10*/  IMAD.IADD R5, R15, 0x1, R4 ;  /* 0x000000010f057824 */ /* 0x004fe400078e0204 */
[----:B------:R-:W-:-:S10]  /*31c20*/  IMAD.MOV.U32 R15, RZ, RZ, -0x1 ;  /* 0xffffffffff0f7424 */ /* 0x000fd400078e00ff */
[----:B------:R0:W-:Y:S02]  /*31c30*/  LDGSTS.E.BYPASS.LTC128B.128 [R5+0xa400], desc[UR52][R20.64+0x40], !P0 ;  /* 0x0a40004014057fae */ /* 0x0001e4000c101d74 */
[----:B0-----:R-:W-:Y:S05]  /*31c40*/  WARPSYNC.COLLECTIVE R15, `(.L_x_3091) ;  /* 0x000000000f087348 */ /* 0x001fea0003c00000 */
[----:B------:R1:W2:Y:S02]  /*31c50*/  SHFL.IDX P6, R14, R13, R12, R11 ;  /* 0x0000000c0d0e7389 */ /* 0x0002a400000c000b */
[----:B012---:R-:W-:Y:S01]  /*31c60*/  ENDCOLLECTIVE ;  /* 0x000000000000791b */ /* 0x007fe20003800000 */
.L_x_3091:
[----:B------:R-:W0:Y:S01]  /*31c70*/  S2R R20, SR_TID.X ;  /* 0x0000000000147919 */ /* 0x000e220000002100 */
[----:B------:R-:W-:Y:S01]  /*31c80*/  IMAD.MOV.U32 R13, RZ, RZ, R2 ;  /* 0x000000ffff0d7224 */ /* 0x000fe200078e0002 */
[----:B------:R-:W-:-:S07]  /*31c90*/  MOV R21, R14 ;  /* 0x0000000e00157202 */ /* 0x000fce0000000f00 */
[----:B0-----:R-:W-:Y:S05]  /*31ca0*/  WARPSYNC.COLLECTIVE R15, `(.L_x_3092) ;  /* 0x000000000f087348 */ /* 0x001fea0003c00000 */
[----:B------:R1:W2:Y:S02]  /*31cb0*/  SHFL.IDX P6, R14, R13, R12, R11 ;  /* 0x0000000c0d0e7389 */ /* 0x0002a400000c000b */
[----:B012---:R-:W-:Y:S01]  /*31cc0*/  ENDCOLLECTIVE ;  /* 0x000000000000791b */ /* 0x007fe20003800000 */
.L_x_3092:
[----:B------:R-:W-:-:S05]  /*31cd0*/  IMAD.SHL.U32 R20, R20, 0x10, RZ ;  /* 0x0000001014147824 */ /* 0x000fca00078e00ff */
[----:B------:R-:W-:Y:S02]  /*31ce0*/  LOP3.LUT R20, R20, 0x30, RZ, 0xc0, !PT ;  /* 0x0000003014147812 */ /* 0x000fe400078ec0ff */
[----:B------:R-:W-:-:S04]  /*31cf0*/  MOV R12, R14 ;  /* 0x0000000e000c7202 */ /* 0x000fc80000000f00 */
[----:B------:R-:W-:-:S05]  /*31d00*/  IADD3 R20, P0, R20, R12, RZ ;  /* 0x0000000c14147210 */ /* 0x000fca0007f1e0ff */
[----:B------:R-:W-:Y:S01]  /*31d10*/  IMAD.X R21, RZ, RZ, R21, P0 ;  /* 0x000000ffff157224 */ /* 0x000fe200000e0615 */
[----:B------:R-:W-:Y:S01]  /*31d20*/  ISETP.LT.OR P0, PT, R8, 0x21, P2 ;  /* 0x000000210800780c */ /* 0x000fe20001701670 */
[----:B------:R-:W-:Y:S01]  /*31d30*/  IMAD.MOV.U32 R13, RZ, RZ, R3 ;  /* 0x000000ffff0d7224 */ /* 0x000fe200078e0003 */
[----:B------:R-:W-:-:S11]  /*31d40*/  MOV R12, 0x2 ;  /* 0x00000002000c7802 */ /* 0x000fd60000000f00 */
[----:B------:R-:W-:Y:S05]  /*31d50*/  WARPSYNC.COLLECTIVE R15, `(.L_x_3093) ;  /* 0x000000000f087348 */ /* 0x000fea0003c00000 */
[----:B------:R0:W1:Y:S02]  /*31d60*/  SHFL.IDX P6, R14, R13, R12, R11 ;  /* 0x0000000c0d0e7389 */ /* 0x00006400000c000b */
[----:B01----:R-:W-:Y:S01]  /*31d70*/  ENDCOLLECTIVE ;  /* 0x000000000000791b */ /* 0x003fe20003800000 */
.L_x_3093:
[----:B------:R-:W-:Y:S01]  /*31d80*/  @!PT LDS RZ, [RZ] ;  /* 0x00000000fffff984 */ /* 0x000fe20000000800 */
[----:B------:R-:W-:Y:S01]  /*31d90*/  @!PT LDS RZ, [RZ] ;  /* 0x00000000fffff984 */ /* 0x000fe20000000800 */
[----:B------:R-:W-:Y:S01]  /*31da0*/  @!PT LDS RZ, [RZ] ;  /* 0x00000000fffff984 */ /* 0x000fe20000000800 */
[----:B------:R-:W-:Y:S01]  /*31db0*/  LDGSTS.E.BYPASS.LTC128B.128 [R4+0xb400], desc[UR52][R20.64], !P0 ;  /* 0x0b40000014047fae */ /* 0x000fe2000c101d74 */
[----:B------:R-:W-:-:S13]  /*31dc0*/  ISETP.LT.OR P0, PT, R8, 0x21, P1 ;  /* 0x000000210800780c */ /* 0x000fda0000f01670 */
[----:B------:R0:W-:Y:S01]  /*31dd0*/  LDGSTS.E.BYPASS.LTC128B.128 [R5+0xb400], desc[UR52][R20.64+0x40], !P0 ;  /* 0x0b40004014057fae */ /* 0x0001e2000c101d74 */
[----:B------:R-:W-:Y:S01]  /*31de0*/  IMAD.MOV.U32 R13, RZ, RZ, R2 ;  /* 0x000000ffff0d7224 */ /* 0x000fe200078e0002 */
[----:B0-----:R-:W0:Y:S01]  /*31df0*/  S2R R20, SR_TID.X ;  /* 0x0000000000147919 */ /* 0x001e220000002100 */
[----:B------:R-:W-:-:S07]  /*31e00*/  IMAD.MOV.U32 R21, RZ, RZ, R14 ;  /* 0x000000ffff157224 */ /* 0x000fce00078e000e */
[----:B0-----:R-:W-:Y:S05]  /*31e10*/  WARPSYNC.COLLECTIVE R15, `(.L_x_3094) ;  /* 0x000000000f087348 */ /* 0x001fea0003c00000 */
[----:B------:R1:W2:Y:S02]  /*31e20*/  SHFL.IDX P6, R14, R13, R12, R11 ;  /* 0x0000000c0d0e7389 */ /* 0x0002a400000c000b */
[----:B012---:R-:W-:Y:S01]  /*31e30*/  ENDCOLLECTIVE ;  /* 0x000000000000791b */ /* 0x007fe20003800000 */
.L_x_3094:
[----:B------:R-:W-:Y:S01]  /*31e40*/  IMAD.MOV.U32 R12, RZ, RZ, R14 ;  /* 0x000000ffff0c7224 */ /* 0x000fe200078e000e */
[----:B------:R-:W-:-:S04]  /*31e50*/  SHF.L.U32 R20, R20, 0x4, RZ ;  /* 0x0000000414147819 */ /* 0x000fc800000006ff */
[----:B------:R-:W-:-:S04]  /*31e60*/  LOP3.LUT R20, R20, 0x30, RZ, 0xc0, !PT ;  /* 0x0000003014147812 */ /* 0x000fc800078ec0ff */
[----:B------:R-:W-:-:S05]  /*31e70*/  IADD3 R20, P0, R20, R12, RZ ;  /* 0x0000000c14147210 */ /* 0x000fca0007f1e0ff */
[----:B------:R-:W-:Y:S01]  /*31e80*/  IMAD.X R21, RZ, RZ, R21, P0 ;  /* 0x000000ffff157224 */ /* 0x000fe200000e0615 */
        /* <DEDUP_REMOVED lines=8> */
[----:B------:R-:W-:Y:S01]  /*31f10*/  MOV R13, R3 ;  /* 0x00000003000d7202 */ /* 0x000fe20000000f00 */
[----:B------:R-:W-:-:S07]  /*31f20*/  IMAD.MOV.U32 R12, RZ, RZ, 0x3 ;  /* 0x00000003ff0c7424 */ /* 0x000fce00078e00ff */
[----:B0----5:R-:W-:Y:S05]  /*31f30*/  WARPSYNC.COLLECTIVE R15, `(.L_x_3095) ;  /* 0x000000000f087348 */ /* 0x021fea0003c00000 */
[----:B------:R1:W2:Y:S02]  /*31f40*/  SHFL.IDX P6, R14, R13, R12, R11 ;  /* 0x0000000c0d0e7389 */ /* 0x0002a400000c000b */
[----:B012--5:R-:W-:Y:S01]  /*31f50*/  ENDCOLLECTIVE ;  /* 0x000000000000791b */ /* 0x027fe20003800000 */
.L_x_3095:
[----:B------:R-:W0:Y:S01]  /*31f60*/  S2R R20, SR_TID.X ;  /* 0x0000000000147919 */ /* 0x000e220000002100 */
[----:B------:R-:W-:Y:S01]  /*31f70*/  MOV R13, R2 ;  /* 0x00000002000d7202 */ /* 0x000fe20000000f00 */
[----:B------:R-:W-:-:S07]  /*31f80*/  IMAD.MOV.U32 R3, RZ, RZ, R14 ;  /* 0x000000ffff037224 */ /* 0x000fce00078e000e */
[----:B0-----:R-:W-:Y:S05]  /*31f90*/  WARPSYNC.COLLECTIVE R15, `(.L_x_3096) ;  /* 0x000000000f087348 */ /* 0x001fea0003c00000 */
[----:B------:R1:W2:Y:S02]  /*31fa0*/  SHFL.IDX P6, R14, R13, R12, R11 ;  /* 0x0000000c0d0e7389 */ /* 0x0002a400000c000b */
[----:B012---:R-:W-:Y:S01]  /*31fb0*/  ENDCOLLECTIVE ;  /* 0x000000000000791b */ /* 0x007fe20003800000 */
.L_x_3096:
[----:B------:R-:W-:-:S05]  /*31fc0*/  IMAD.SHL.U32 R20, R20, 0x10, RZ ;  /* 0x0000001014147824 */ /* 0x000fca00078e00ff */
[----:B------:R-:W-:Y:S01]  /*31fd0*/  LOP3.LUT R20, R20, 0x30, RZ, 0xc0, !PT ;  /* 0x0000003014147812 */ /* 0x000fe200078ec0ff */
[----:B------:R-:W-:-:S05]  /*31fe0*/  IMAD.MOV.U32 R2, RZ, RZ, R14 ;  /* 0x000000ffff027224 */ /* 0x000fca00078e000e */
[----:B------:R-:W-:-:S04]  /*31ff0*/  IADD3 R2, P0, R20, R2, RZ ;  /* 0x0000000214027210 */ /* 0x000fc80007f1e0ff */
[----:B------:R-:W-:Y:S02]  /*32000*/  IADD3.X R3, RZ, R3, RZ, P0, !PT ;  /* 0x00000003ff037210 */ /* 0x000fe400007fe4ff */
[----:B------:R-:W-:Y:S01]  /*32010*/  ISETP.LT.OR P0, PT, R8, 0x61, P2 ;  /* 0x000000610800780c */ /* 0x000fe20001701670 */
[----:B------:R-:W-:Y:S02]  /*32020*/  IMAD.MOV.U32 R13, RZ, RZ, R25 ;  /* 0x000000ffff0d7224 */ /* 0x000fe400078e0019 */
[----:B------:R-:W-:-:S10]  /*32030*/  IMAD.MOV.U32 R12, RZ, RZ, RZ ;  /* 0x000000ffff0c7224 */ /* 0x000fd400078e00ff */
[----:B------:R-:W-:Y:S05]  /*32040*/  WARPSYNC.COLLECTIVE R15, `(.L_x_3097) ;  /* 0x000000000f087348 */ /* 0x000fea0003c00000 */
[----:B------:R0:W1:Y:S02]  /*32050*/  SHFL.IDX P6, R14, R13, R12, R11 ;  /* 0x0000000c0d0e7389 */ /* 0x00006400000c000b */
[----:B01----:R-:W-:Y:S01]  /*32060*/  ENDCOLLECTIVE ;  /* 0x000000000000791b */ /* 0x003fe20003800000 */
.L_x_3097:
[----:B------:R-:W-:Y:S01]  /*32070*/  @!PT LDS RZ, [RZ] ;  /* 0x00000000fffff984 */ /* 0x000fe20000000800 */
[----:B------:R-:W-:Y:S01]  /*32080*/  @!PT LDS RZ, [RZ] ;  /* 0x00000000fffff984 */ /* 0x000fe20000000800 */
[----:B------:R-:W-:Y:S01]  /*32090*/  @!PT LDS RZ, [RZ] ;  /* 0x00000000fffff984 */ /* 0x000fe20000000800 */
[----:B------:R-:W-:Y:S01]  /*320a0*/  LDGSTS.E.BYPASS.LTC128B.128 [R4+0xd400], desc[UR52][R2.64], !P0 ;  /* 0x0d40000002047fae */ /* 0x000fe2000c101d74 */
[----:B------:R-:W-:-:S13]  /*320b0*/  ISETP.LT.OR P0, PT, R8, 0x61, P1 ;  /* 0x000000610800780c */ /* 0x000fda0000f01670 */
[----:B------:R0:W-:Y:S01]  /*320c0*/  LDGSTS.E.BYPASS.LTC128B.128 [R5+0xd400], desc[UR52][R2.64+0x40], !P0 ;  /* 0x0d40004002057fae */ /* 0x0001e2000c101d74 */
[----:B------:R-:W-:Y:S01]  /*320d0*/  ISETP.GE.AND P0, PT, R8, 0x81, PT ;  /* 0x000000810800780c */ /* 0x000fe20003f06270 */
[----:B------:R-:W-:Y:S01]  /*320e0*/  IMAD.MOV.U32 R13, RZ, RZ, R26 ;  /* 0x000000ffff0d7224 */ /* 0x000fe200078e001a */
[----:B0-----:R-:W-:-:S11]  /*320f0*/  MOV R3, R14 ;  /* 0x0000000e00037202 */ /* 0x001fd60000000f00 */
[----:B------:R-:W-:Y:S05]  /*32100*/  WARPSYNC.COLLECTIVE R15, `(.L_x_3098) ;  /* 0x000000000f087348 */ /* 0x000fea0003c00000 */
[----:B------:R0:W1:Y:S02]  /*32110*/  SHFL.IDX P6, R14, R13, R12, R11 ;  /* 0x0000000c0d0e7389 */ /* 0x00006400000c000b */
[----:B01----:R-:W-:Y:S01]  /*32120*/  ENDCOLLECTIVE ;  /* 0x000000000000791b */ /* 0x003fe20003800000 */
.L_x_3098:
[C---:B------:R-:W-:Y:S02]  /*32130*/  ISETP.GE.AND P4, PT, R8.reuse, 0x21, PT ;  /* 0x000000210800780c */ /* 0x040fe40003f86270 */
[C---:B------:R-:W-:Y:S02]  /*32140*/  ISETP.GE.AND P3, PT, R8.reuse, 0x41, PT ;  /* 0x000000410800780c */ /* 0x040fe40003f66270 */
[----:B------:R-:W-:Y:S01]  /*32150*/  ISETP.GE.AND P2, PT, R8, 0x61, PT ;  /* 0x000000610800780c */ /* 0x000fe20003f46270 */
[----:B------:R-:W-:Y:S01]  /*32160*/  IMAD.MOV.U32 R2, RZ, RZ, R14 ;  /* 0x000000ffff027224 */ /* 0x000fe200078e000e */
[----:B------:R-:W-:-:S04]  /*32170*/  LOP3.LUT R21, R21, 0xffffff7f, RZ, 0xc0, !PT ;  /* 0xffffff7f15157812 */ /* 0x000fc800078ec0ff */
[----:B------:R-:W-:-:S05]  /*32180*/  @P0 LOP3.LUT R21, R21, 0x80, RZ, 0xfc, !PT ;  /* 0x0000008015150812 */ /* 0x000fca00078efcff */
[----:B------:R3:W-:Y:S01]  /*32190*/  STL [R1], R21 ;  /* 0x0000001501007387 */ /* 0x0007e20000100800 */
[----:B------:R-:W-:Y:S05]  /*321a0*/  BRA `(.L_x_3099) ;  /* 0xffffff8c00187947 */ /* 0x000fea000383ffff */
.L_x_2908:
[----:B-1----:R-:W2:Y:S02]  /*321b0*/  LDL R2, [R1+0x34] ;  /* 0x0000340001027983 */ /* 0x002ea40000100800 */
[----:B--2---:R1:W2:Y:S02]  /*321c0*/  SYNCS.PHASECHK.TRANS64.TRYWAIT P0, [R0+URZ+0x29840], R2 ;  /* 0x02984002000075a7 */ /* 0x0042a4000800017f */
[----:B--2---:R-:W-:Y:S05]  /*321d0*/  @!P0 NANOSLEEP.SYNCS 0x989680 ;  /* 0x009896800000895d */ /* 0x004fea0003900000 */
[----:B------:R-:W2:Y:S02]  /*321e0*/  @!P0 SYNCS.PHASECHK.TRANS64 P0, [R0+URZ+0x29840], R2 ;  /* 0x02984002000085a7 */ /* 0x000ea4000800007f */
[----:B--2---:R-:W-:Y:S05]  /*321f0*/  @!P0 BRA `(.L_x_2908) ;  /* 0xfffffffc00ec8947 */ /* 0x004fea000383ffff */
[----:B------:R-:W-:Y:S05]  /*32200*/  BRA `(.L_x_3100) ;  /* 0xffffff8c00887947 */ /* 0x000fea000383ffff */
.L_x_2909:
[----:B------:R-:W-:Y:S01]  /*32210*/  BSSY B0, `(.L_x_3101) ;  /* 0x0000008000007945 */ /* 0x000fe20003800000 */
[----:B------:R-:W-:Y:S01]  /*32220*/  MOV R13, R6 ;  /* 0x00000006000d7202 */ /* 0x000fe20000000f00 */
[----:B------:R-:W-:Y:S01]  /*32230*/  IMAD.MOV.U32 R12, RZ, RZ, RZ ;  /* 0x000000ffff0c7224 */ /* 0x000fe200078e00ff */
[----:B------:R-:W-:Y:S01]  /*32240*/  MOV R15, 0xffffffff ;  /* 0xffffffff000f7802 */ /* 0x000fe20000000f00 */
[----:B------:R-:W-:-:S07]  /*32250*/  IMAD.MOV.U32 R11, RZ, RZ, 0x1c1f ;  /* 0x00001c1fff0b7424 */ /* 0x000fce00078e00ff */
[----:B0----5:R-:W-:Y:S05]  /*32260*/  WARPSYNC.COLLECTIVE R15, `(.L_x_3102) ;  /* 0x000000000f087348 */ /* 0x021fea0003c00000 */
[----:B------:R1:W2:Y:S02]  /*32270*/  SHFL.IDX P6, R14, R13, R12, R11 ;  /* 0x0000000c0d0e7389 */ /* 0x0002a400000c000b */
[----:B012--5:R-:W-:Y:S01]  /*32280*/  ENDCOLLECTIVE ;  /* 0x000000000000791b */ /* 0x027fe20003800000 */
.L_x_3102:
[----:B------:R-:W-:Y:S05]  /*32290*/  BSYNC B0 ;  /* 0x0000000000007941 */ /* 0x000fea0003800000 */
.L_x_3101:
[----:B------:R-:W0:Y:S01]  /*322a0*/  S2R R9, SR_TID.X ;  /* 0x0000000000097919 */ /* 0x000e220000002100 */
[----:B------:R-:W-:Y:S01]  /*322b0*/  IMAD.MOV.U32 R13, RZ, RZ, R5 ;  /* 0x000000ffff0d7224 */ /* 0x000fe200078e0005 */
[----:B------:R-:W-:Y:S01]  /*322c0*/  MOV R12, RZ ;  /* 0x000000ff000c7202 */ /* 0x000fe20000000f00 */
[----:B------:R-:W-:Y:S01]  /*322d0*/  IMAD.MOV.U32 R11, RZ, RZ, 0x1c1f ;  /* 0x00001c1fff0b7424 */ /* 0x000fe200078e00ff */
[----:B------:R-:W-:Y:S01]  /*322e0*/  LOP3.LUT P1, RZ, R20, 0x4, RZ, 0xc0, !PT ;  /* 0x0000000414ff7812 */ /* 0x000fe2000782c0ff */
[----:B------:R-:W-:Y:S02]  /*322f0*/  IMAD.MOV.U32 R15, RZ, RZ, -0x1 ;  /* 0xffffffffff0f7424 */ /* 0x000fe400078e00ff */
[----:B------:R-:W-:Y:S02]  /*32300*/  IMAD.MOV.U32 R2, RZ, RZ, R14 ;  /* 0x000000ffff027224 */ /* 0x000fe400078e000e */
[----:B------:R-:W-:-:S08]  /*32310*/  @P4 IMAD.IADD R21, R22, 0x1, R4 ;  /* 0x0000000116154824 */ /* 0x000fd000078e0204 */
[----:B0-----:R-:W-:Y:S05]  /*32320*/  WARPSYNC.COLLECTIVE R15, `(.L_x_3103) ;  /* 0x000000000f087348 */ /* 0x001fea0003c00000 */
[----:B------:R1:W2:Y:S02]  /*32330*/  SHFL.IDX P6, R14, R13, R12, R11 ;  /* 0x0000000c0d0e7389 */ /* 0x0002a400000c000b */
[----:B012---:R-:W-:Y:S01]  /*32340*/  ENDCOLLECTIVE ;  /* 0x000000000000791b */ /* 0x007fe20003800000 */
.L_x_3103:
[----:B------:R-:W-:Y:S02]  /*32350*/  IMAD.MOV.U32 R13, RZ, RZ, R6 ;  /* 0x000000ffff0d7224 */ /* 0x000fe400078e0006 */
[----:B------:R-:W-:Y:S01]  /*32360*/  IMAD.MOV.U32 R12, RZ, RZ, 0x1 ;  /* 0x00000001ff0c7424 */ /* 0x000fe200078e00ff */
[----:B------:R-:W-:Y:S01]  /*32370*/  SHF.L.U32 R25, R9, 0x4, RZ ;  /* 0x0000000409197819 */ /* 0x000fe200000006ff */
[----:B------:R-:W-:Y:S01]  /*32380*/  IMAD.MOV.U32 R3, RZ, RZ, R14 ;  /* 0x000000ffff037224 */ /* 0x000fe200078e000e */
[----:B------:R-:W-:Y:S02]  /*32390*/  LOP3.LUT P6, RZ, R20, 0x8, RZ, 0xc0, !PT ;  /* 0x0000000814ff7812 */ /* 0x000fe400078cc0ff */
[----:B------:R-:W-:Y:S02]  /*323a0*/  LOP3.LUT R25, R25, 0x30, RZ, 0xc0, !PT ;  /* 0x0000003019197812 */ /* 0x000fe400078ec0ff */
[----:B------:R-:W-:Y:S02]  /*323b0*/  @P5 IADD3 R9, R22, R4, RZ ;  /* 0x0000000416095210 */ /* 0x000fe40007ffe0ff */
        /* <DEDUP_REMOVED lines=14> */
.L_x_3104:
[----:B------:R-:W-:Y:S01]  /*324a0*/  @!PT LDS RZ, [RZ] ;  /* 0x00000000fffff984 */ /* 0x000fe20000000800 */
[----:B------:R-:W-:Y:S01]  /*324b0*/  @!PT LDS RZ, [RZ] ;  /* 0x00000000fffff984 */ /* 0x000fe20000000800 */
[----:B------:R-:W-:Y:S01]  /*324c0*/  @!PT LDS RZ, [RZ] ;  /* 0x00000000fffff984 */ /* 0x000fe20000000800 */
[----:B------:R0:W-:Y:S01]  /*324d0*/  @P5 LDGSTS.E.BYPASS.LTC128B.128 [R9+0x1f400], desc[UR52][R2.64+0x80], !P1 ;  /* 0x1f40008002095fae */ /* 0x0001e2000c901d74 */
[----:B------:R-:W-:Y:S01]  /*324e0*/  LOP3.LUT P5, RZ, R20, 0x8, RZ, 0xc0, !PT ;  /* 0x0000000814ff7812 */ /* 0x000fe200078ac0ff */
[----:B------:R-:W-:Y:S02]  /*324f0*/  IMAD.MOV.U32 R13, RZ, RZ, R5 ;  /* 0x000000ffff0d7224 */ /* 0x000fe400078e0005 */
[----:B0-----:R-:W-:Y:S01]  /*32500*/  @P3 IMAD.IADD R9, R22, 0x1, R4 ;  /* 0x0000000116093824 */ /* 0x001fe200078e0204 */
[----:B------:R-:W-:-:S09]  /*32510*/  MOV R2, R14 ;  /* 0x0000000e00027202 */ /* 0x000fd20000000f00 */
[----:B------:R-:W-:Y:S05]  /*32520*/  WARPSYNC.COLLECTIVE R15, `(.L_x_3105) ;  /* 0x000000000f087348 */ /* 0x000fea0003c00000 */
[----:B------:R0:W1:Y:S02]  /*32530*/  SHFL.IDX P6, R14, R13, R12, R11 ;  /* 0x0000000c0d0e7389 */ /* 0x00006400000c000b */
[----:B01----:R-:W-:Y:S01]  /*32540*/  ENDCOLLECTIVE ;  /* 0x000000000000791b */ /* 0x003fe20003800000 */
.L_x_3105:
[----:B------:R-:W-:Y:S01]  /*32550*/  IMAD.MOV.U32 R13, RZ, RZ, R6 ;  /* 0x000000ffff0d7224 */ /* 0x000fe200078e0006 */
[----:B------:R-:W-:Y:S01]  /*32560*/  MOV R12, 0x2 ;  /* 0x00000002000c7802 */ /* 0x000fe20000000f00 */
[----:B------:R-:W-:Y:S01]  /*32570*/  IMAD.MOV.U32 R3, RZ, RZ, R14 ;  /* 0x000000ffff037224 */ /* 0x000fe200078e000e */
[----:B------:R-:W-:-:S04]  /*32580*/  LOP3.LUT P6, RZ, R20, 0x10, RZ, 0xc0, !PT ;  /* 0x0000001014ff7812 */ /* 0x000fc800078cc0ff */
[----:B------:R-:W-:-:S04]  /*32590*/  @P4 IADD3 R3, P0, R25, R3, RZ ;  /* 0x0000000319034210 */ /* 0x000fc80007f1e0ff */
[----:B------:R-:W-:-:S04]  /*325a0*/  @P4 IADD3.X R2, RZ, R2, RZ, P0, !PT ;  /* 0x00000002ff024210 */ /* 0x000fc800007fe4ff */
        /* <DEDUP_REMOVED lines=10> */
.L_x_3106:
[----:B------:R-:W-:Y:S01]  /*32650*/  @!PT LDS RZ, [RZ] ;  /* 0x00000000fffff984 */ /* 0x000fe20000000800 */
[----:B------:R-:W-:Y:S01]  /*32660*/  @!PT LDS RZ, [RZ] ;  /* 0x00000000fffff984 */ /* 0x000fe20000000800 */
[----:B------:R-:W-:Y:S01]  /*32670*/  @!PT LDS RZ, [RZ] ;  /* 0x00000000fffff984 */ /* 0x000fe20000000800 */
[----:B------:R-:W-:Y:S04]  /*32680*/  @P4 LDGSTS.E.BYPASS.LTC128B.128 [R21+0x1d400], desc[UR52][R2.64+0x40], !P5 ;  /* 0x1d40004002154fae */ /* 0x000fe8000e901d74 */
        /* <DEDUP_REMOVED lines=8> */
.L_x_3107:
[----:B------:R-:W-:Y:S01]  /*32710*/  MOV R13, R6 ;  /* 0x00000006000d7202 */ /* 0x000fe20000000f00 */
[----:B------:R-:W-:Y:S01]  /*32720*/  IMAD.MOV.U32 R12, RZ, RZ, 0x3 ;  /* 0x00000003ff0c7424 */ /* 0x000fe200078e00ff */
[----:B------:R-:W-:-:S07]  /*32730*/  MOV R3, R14 ;  /* 0x0000000e00037202 */ /* 0x000fce0000000f00 */
[----:B------:R-:W-:Y:S05]  /*32740*/  WARPSYNC.COLLECTIVE R15, `(.L_x_3108) ;  /* 0x000000000f087348 */ /* 0x000fea0003c00000 */
[----:B------:R0:W1:Y:S02]  /*32750*/  SHFL.IDX P6, R14, R13, R12, R11 ;  /* 0x0000000c0d0e7389 */ /* 0x00006400000c000b */
[----:B01----:R-:W-:Y:S01]  /*32760*/  ENDCOLLECTIVE ;  /* 0x000000000000791b */ /* 0x003fe20003800000 */
.L_x_3108:
[----:B------:R-:W-:-:S05]  /*32770*/  @P3 IADD3 R3, P0, R25, R3, RZ ;  /* 0x0000000319033210 */ /* 0x000fca0007f1e0ff */
[----:B------:R-:W-:-:S05]  /*32780*/  @P3 IMAD.X R2, RZ, RZ, R2, P0 ;  /* 0x000000ffff023224 */ /* 0x000fca00000e0602 */
[-C--:B------:R-:W-:Y:S02]  /*32790*/  @P3 LOP3.LUT R3, R3, R2.reuse, RZ, 0x3c, !PT ;  /* 0x0000000203033212 */ /* 0x080fe400078e3cff */
[----:B------:R-:W-:Y:S02]  /*327a0*/  MOV R13, R5 ;  /* 0x00000005000d7202 */ /* 0x000fe40000000f00 */
[----:B------:R-:W-:-:S04]  /*327b0*/  @P3 LOP3.LUT R2, R3, R2, RZ, 0x3c, !PT ;  /* 0x0000000203023212 */ /* 0x000fc800078e3cff */
[----:B------:R-:W-:Y:S01]  /*327c0*/  @P3 LOP3.LUT R3, R3, R2, RZ, 0x3c, !PT ;  /* 0x0000000203033212 */ /* 0x000fe200078e3cff */
[----:B------:R-:W-:-:S04]  /*327d0*/  IMAD.MOV.U32 R6, RZ, RZ, R14 ;  /* 0x000000ffff067224 */ /* 0x000fc800078e000e */
[----:B------:R-:W-:Y:S01]  /*327e0*/  @!PT LDS RZ, [RZ] ;  /* 0x00000000fffff984 */ /* 0x000fe20000000800 */
[----:B------:R-:W-:Y:S01]  /*327f0*/  @!PT LDS RZ, [RZ] ;  /* 0x00000000fffff984 */ /* 0x000fe20000000800 */
[----:B------:R-:W-:Y:S01]  /*32800*/  @!PT LDS RZ, [RZ] ;  /* 0x00000000fffff984 */ /* 0x000fe20000000800 */
[----:B------:R0:W-:Y:S03]  /*32810*/  @P3 LDGSTS.E.BYPASS.LTC128B.128 [R9+0x1b400], desc[UR52][R2.64], !P4 ;  /* 0x1b40000002093fae */ /* 0x0001e6000e101d74 */
[----:B0-----:R-:W-:Y:S05]  /*32820*/  WARPSYNC.COLLECTIVE R15, `(.L_x_3109) ;  /* 0x000000000f087348 */ /* 0x001fea0003c00000 */
[----:B------:R1:W2:Y:S02]  /*32830*/  SHFL.IDX P6, R14, R13, R12, R11 ;  /* 0x0000000c0d0e7389 */ /* 0x0002a400000c000b */
[----:B012---:R-:W-:Y:S01]  /*32840*/  ENDCOLLECTIVE ;  /* 0x000000000000791b */ /* 0x007fe20003800000 */
.L_x_3109:
[----:B------:R-:W-:Y:S01]  /*32850*/  @!PT LDS RZ, [RZ] ;  /* 0x00000000fffff984 */ /* 0x000fe20000000800 */
[----:B------:R-:W-:Y:S01]  /*32860*/  @!PT LDS RZ, [RZ] ;  /* 0x00000000fffff984 */ /* 0x000fe20000000800 */
[----:B------:R-:W-:Y:S01]  /*32870*/  @!PT LDS RZ, [RZ] ;  /* 0x00000000fffff984 */ /* 0x000fe20000000800 */
[----:B------:R-:W-:Y:S04]  /*32880*/  @P3 LDGSTS.E.BYPASS.LTC128B.128 [R9+0x1dc00], desc[UR52][R2.64+0x40], !P5 ;  /* 0x1dc0004002093fae */ /* 0x000fe8000e901d74 */
[----:B------:R0:W-:Y:S01]  /*32890*/  @P3 LDGSTS.E.BYPASS.LTC128B.128 [R9+0x20400], desc[UR52][R2.64+0x80], !P1 ;  /* 0x2040008002093fae */ /* 0x0001e2000c901d74 */
[----:B------:R-:W-:Y:S02]  /*328a0*/  IMAD.MOV.U32 R13, RZ, RZ, R7 ;  /* 0x000000ffff0d7224 */ /* 0x000fe400078e0007 */
[----:B------:R-:W-:Y:S02]  /*328b0*/  IMAD.MOV.U32 R12, RZ, RZ, RZ ;  /* 0x000000ffff0c7224 */ /* 0x000fe400078e00ff */
[----:B0-----:R-:W-:-:S07]  /*328c0*/  IMAD.MOV.U32 R2, RZ, RZ, R14 ;  /* 0x000000ffff027224 */ /* 0x001fce00078e000e */
[----:B------:R-:W-:Y:S05]  /*328d0*/  WARPSYNC.COLLECTIVE R15, `(.L_x_3110) ;  /* 0x000000000f087348 */ /* 0x000fea0003c00000 */
[----:B------:R0:W1:Y:S02]  /*328e0*/  SHFL.IDX P6, R14, R13, R12, R11 ;  /* 0x0000000c0d0e7389 */ /* 0x00006400000c000b */
[----:B01----:R-:W-:Y:S01]  /*328f0*/  ENDCOLLECTIVE ;  /* 0x000000000000791b */ /* 0x003fe20003800000 */
.L_x_3110:
[----:B------:R-:W-:-:S05]  /*32900*/  @P2 IADD3 R2, P0, R25, R2, RZ ;  /* 0x0000000219022210 */ /* 0x000fca0007f1e0ff */
[----:B------:R-:W-:-:S05]  /*32910*/  @P2 IMAD.X R3, RZ, RZ, R6, P0 ;  /* 0x000000ffff032224 */ /* 0x000fca00000e0606 */
[----:B------:R-:W-:Y:S01]  /*32920*/  @!PT LDS RZ, [RZ] ;  /* 0x00000000fffff984 */ /* 0x000fe20000000800 */
[----:B------:R-:W-:Y:S01]  /*32930*/  @!PT LDS RZ, [RZ] ;  /* 0x00000000fffff984 */ /* 0x000fe20000000800 */
[----:B------:R-:W-:Y:S01]  /*32940*/  @!PT LDS RZ, [RZ] ;  /* 0x00000000fffff984 */ /* 0x000fe20000000800 */
[----:B------:R-:W-:Y:S01]  /*32950*/  @P2 LDGSTS.E.BYPASS.LTC128B.128 [R21+0x1bc00], desc[UR52][R2.64], !P4 ;  /* 0x1bc0000002152fae */ /* 0x000fe2000e101d74 */
[----:B------:R-:W-:-:S03]  /*32960*/  IMAD.MOV.U32 R13, RZ, RZ, R8 ;  /* 0x000000ffff0d7224 */ /* 0x000fc600078e0008 */
[----:B------:R-:W-:Y:S04]  /*32970*/  @P2 LDGSTS.E.BYPASS.LTC128B.128 [R21+0x1e400], desc[UR52][R2.64+0x40], !P5 ;  /* 0x1e40004002152fae */ /* 0x000fe8000e901d74 */
[----:B------:R0:W-:Y:S02]  /*32980*/  @P2 LDGSTS.E.BYPASS.LTC128B.128 [R21+0x20c00], desc[UR52][R2.64+0x80], !P1 ;  /* 0x20c0008002152fae */ /* 0x0001e4000c901d74 */
[----:B0-----:R-:W-:-:S07]  /*32990*/  MOV R3, R14 ;  /* 0x0000000e00037202 */ /* 0x001fce0000000f00 */
[----:B------:R-:W-:Y:S05]  /*329a0*/  WARPSYNC.COLLECTIVE R15, `(.L_x_3111) ;  /* 0x000000000f087348 */ /* 0x000fea0003c00000 */
[----:B------:R0:W1:Y:S02]  /*329b0*/  SHFL.IDX P6, R14, R13, R12, R11 ;  /* 0x0000000c0d0e7389 */ /* 0x00006400000c000b */
[----:B01----:R-:W-:Y:S01]  /*329c0*/  ENDCOLLECTIVE ;  /* 0x000000000000791b */ /* 0x003fe20003800000 */
.L_x_3111:
[----:B------:R-:W-:Y:S01]  /*329d0*/  IMAD.MOV.U32 R2, RZ, RZ, R14 ;  /* 0x000000ffff027224 */ /* 0x000fe200078e000e */
[----:B------:R-:W-:Y:S06]  /*329e0*/  BRA `(.L_x_3112) ;  /* 0xffffff8800f07947 */ /* 0x000fec000383ffff */
.L_x_2916:
[----:B------:R-:W-:Y:S01]  /*329f0*/  MOV R13, R0 ;  /* 0x00000000000d7202 */ /* 0x000fe20000000f00 */
[----:B------:R-:W-:Y:S01]  /*32a00*/  IMAD.MOV.U32 R12, RZ, RZ, RZ ;  /* 0x000000ffff0c7224 */ /* 0x000fe200078e00ff */
[----:B------:R-:W-:Y:S01]  /*32a10*/  MOV R15, 0xffffffff ;  /* 0xffffffff000f7802 */ /* 0x000fe20000000f00 */
[----:B------:R-:W-:Y:S02]  /*32a20*/  IMAD.MOV.U32 R11, RZ, RZ, 0x1c1f ;  /* 0x00001c1fff0b7424 */ /* 0x000fe400078e00ff */
[----:B------:R-:W-:Y:S02]  /*32a30*/  IMAD R5, R30, R7, RZ ;  /* 0x000000071e057224 */ /* 0x000fe400078e02ff */
[----:B------:R-:W-:-:S07]  /*32a40*/  IMAD R17, R17, 0x80, R9 ;  /* 0x0000008011117824 */ /* 0x000fce00078e0209 */
[----:B-----5:R-:W-:Y:S05]  /*32a50*/  WARPSYNC.COLLECTIVE R15, `(.L_x_3113) ;  /* 0x000000000f087348 */ /* 0x020fea0003c00000 */
[----:B------:R0:W1:Y:S02]  /*32a60*/  SHFL.IDX P6, R14, R13, R12, R11 ;  /* 0x0000000c0d0e7389 */ /* 0x00006400000c000b */
[----:B01---5:R-:W-:Y:S01]  /*32a70*/  ENDCOLLECTIVE ;  /* 0x000000000000791b */ /* 0x023fe20003800000 */
.L_x_3113:
[C---:B------:R-:W-:Y:S02]  /*32a80*/  ISETP.GE.AND P0, PT, R17.reuse, R5, PT ;  /* 0x000000051100720c */ /* 0x040fe40003f06270 */
[----:B------:R-:W-:Y:S01]  /*32a90*/  IADD3 R6, R17, 0x20, RZ ;  /* 0x0000002011067810 */ /* 0x000fe20007ffe0ff */
[----:B------:R-:W-:Y:S02]  /*32aa0*/  IMAD.MOV.U32 R13, RZ, RZ, R4 ;  /* 0x000000ffff0d7224 */ /* 0x000fe400078e0004 */
[----:B------:R-:W-:-:S08]  /*32ab0*/  IMAD.MOV.U32 R2, RZ, RZ, R14 ;  /* 0x000000ffff027224 */ /* 0x000fd000078e000e */
[----:B------:R-:W-:Y:S05]  /*32ac0*/  WARPSYNC.COLLECTIVE R15, `(.L_x_3114) ;  /* 0x000000000f087348 */ /* 0x000fea0003c00000 */
[----:B------:R0:W1:Y:S02]  /*32ad0*/  SHFL.IDX P6, R14, R13, R12, R11 ;  /* 0x0000000c0d0e7389 */ /* 0x00006400000c000b */
[----:B01----:R-:W-:Y:S01]  /*32ae0*/  ENDCOLLECTIVE ;  /* 0x000000000000791b */ /* 0x003fe20003800000 */
.L_x_3114:
[----:B------:R-:W-:Y:S02]  /*32af0*/  IMAD.MOV.U32 R13, RZ, RZ, R0 ;  /* 0x000000ffff0d7224 */ /* 0x000fe400078e0000 */
[----:B------:R-:W-:Y:S01]  /*32b00*/  IMAD.MOV.U32 R12, RZ, RZ, 0x1 ;  /* 0x00000001ff0c7424 */ /* 0x000fe200078e00ff */
[----:B------:R-:W-:-:S07]  /*32b10*/  MOV R3, R14 ;  /* 0x0000000e00037202 */ /* 0x000fce0000000f00 */
[----:B------:R-:W-:Y:S05]  /*32b20*/  WARPSYNC.COLLECTIVE R15, `(.L_x_3115) ;  /* 0x000000000f087348 */ /* 0x000fea0003c00000 */
[----:B------:R0:W1:Y:S02]  /*32b30*/  SHFL.IDX P6, R14, R13, R12, R11 ;  /* 0x0000000c0d0e7389 */ /* 0x00006400000c000b */
[----:B01----:R-:W-:Y:S01]  /*32b40*/  ENDCOLLECTIVE ;  /* 0x000000000000791b */ /* 0x003fe20003800000 */
.L_x_3115:
        /* <DEDUP_REMOVED lines=17> */
.L_x_3116:
[----:B------:R-:W-:Y:S01]  /*32c60*/  IMAD.MOV.U32 R13, RZ, RZ, R0 ;  /* 0x000000ffff0d7224 */ /* 0x000fe200078e0000 */
[----:B------:R-:W-:Y:S01]  /*32c70*/  MOV R12, 0x2 ;  /* 0x00000002000c7802 */ /* 0x000fe20000000f00 */
[----:B------:R-:W-:-:S07]  /*32c80*/  IMAD.MOV.U32 R3, RZ, RZ, R14 ;  /* 0x000000ffff037224 */ /* 0x000fce00078e000e */
[----:B------:R-:W-:Y:S05]  /*32c90*/  WARPSYNC.COLLECTIVE R15, `(.L_x_3117) ;  /* 0x000000000f087348 */ /* 0x000fea0003c00000 */
[----:B------:R0:W1:Y:S02]  /*32ca0*/  SHFL.IDX P6, R14, R13, R12, R11 ;  /* 0x0000000c0d0e7389 */ /* 0x00006400000c000b */
[----:B01----:R-:W-:Y:S01]  /*32cb0*/  ENDCOLLECTIVE ;  /* 0x000000000000791b */ /* 0x003fe20003800000 */
.L_x_3117:
        /* <DEDUP_REMOVED lines=18> */
.L_x_3118:
[----:B------:R-:W-:Y:S01]  /*32de0*/  IMAD.MOV.U32 R13, RZ, RZ, R0 ;  /* 0x000000ffff0d7224 */ /* 0x000fe200078e0000 */
[----:B------:R-:W-:Y:S02]  /*32df0*/  MOV R12, 0x3 ;  /* 0x00000003000c7802 */ /* 0x000fe40000000f00 */
[----:B------:R-:W-:-:S07]  /*32e00*/  MOV R3, R14 ;  /* 0x0000000e00037202 */ /* 0x000fce0000000f00 */
[----:B------:R-:W-:Y:S05]  /*32e10*/  WARPSYNC.COLLECTIVE R15, `(.L_x_3119) ;  /* 0x000000000f087348 */ /* 0x000fea0003c00000 */
[----:B------:R0:W1:Y:S02]  /*32e20*/  SHFL.IDX P6, R14, R13, R12, R11 ;  /* 0x0000000c0d0e7389 */ /* 0x00006400000c000b */
[----:B01----:R-:W-:Y:S01]  /*32e30*/  ENDCOLLECTIVE ;  /* 0x000000000000791b */ /* 0x003fe20003800000 */
.L_x_3119:
        /* <DEDUP_REMOVED lines=10> */
[----:B------:R0:W-:Y:S03]  /*32ee0*/  @!P0 LDGSTS.E.BYPASS.LTC128B.128 [R8+0x15400], desc[UR52][R2.64], !P3 ;  /* 0x1540000002088fae */ /* 0x0001e6000d901d74 */
[----:B0-----:R-:W-:Y:S05]  /*32ef0*/  WARPSYNC.COLLECTIVE R15, `(.L_x_3120) ;  /* 0x000000000f087348 */ /* 0x001fea0003c00000 */
[----:B------:R1:W2:Y:S02]  /*32f00*/  SHFL.IDX P6, R14, R13, R12, R11 ;  /* 0x0000000c0d0e7389 */ /* 0x0002a400000c000b */
[----:B012---:R-:W-:Y:S01]  /*32f10*/  ENDCOLLECTIVE ;  /* 0x000000000000791b */ /* 0x007fe20003800000 */
.L_x_3120:
[----:B------:R-:W-:Y:S01]  /*32f20*/  @!PT LDS RZ, [RZ] ;  /* 0x00000000fffff984 */ /* 0x000fe20000000800 */
[----:B------:R-:W-:Y:S01]  /*32f30*/  @!PT LDS RZ, [RZ] ;  /* 0x00000000fffff984 */ /* 0x000fe20000000800 */
[----:B------:R-:W-:Y:S01]  /*32f40*/  @!PT LDS RZ, [RZ] ;  /* 0x00000000fffff984 */ /* 0x000fe20000000800 */
[----:B------:R-:W-:Y:S04]  /*32f50*/  @!P0 LDGSTS.E.BYPASS.LTC128B.128 [R8+0x17400], desc[UR52][R2.64+0x40], !P2 ;  /* 0x1740004002088fae */ /* 0x000fe8000d101d74 */
[----:B------:R0:W-:Y:S02]  /*32f60*/  @!P0 LDGSTS.E.BYPASS.LTC128B.128 [R8+0x19400], desc[UR52][R2.64+0x80], !P1 ;  /* 0x1940008002088fae */ /* 0x0001e4000c901d74 */
[----:B0-----:R-:W-:Y:S01]  /*32f70*/  MOV R2, R14 ;  /* 0x0000000e00027202 */ /* 0x001fe20000000f00 */
[----:B------:R-:W-:Y:S06]  /*32f80*/  BRA `(.L_x_3121) ;  /* 0xffffff90001c7947 */ /* 0x000fec000383ffff */
.L_x_2921:
[----:B-1----:R1:W2:Y:S02]  /*32f90*/  SYNCS.PHASECHK.TRANS64.TRYWAIT P0, [R22+URZ+0x29820], R3 ;  /* 0x02982003160075a7 */ /* 0x0022a4000800017f */
[----:B--2---:R-:W-:Y:S05]  /*32fa0*/  @!P0 NANOSLEEP.SYNCS 0x989680 ;  /* 0x009896800000895d */ /* 0x004fea0003900000 */
[----:B------:R-:W2:Y:S02]  /*32fb0*/  @!P0 SYNCS.PHASECHK.TRANS64 P0, [R22+URZ+0x29820], R3 ;  /* 0x02982003160085a7 */ /* 0x000ea4000800007f */
[----:B--2---:R-:W-:Y:S05]  /*32fc0*/  @!P0 BRA `(.L_x_2921) ;  /* 0xfffffffc00f08947 */ /* 0x004fea000383ffff */
[----:B------:R-:W-:Y:S05]  /*32fd0*/  BRA `(.L_x_3122) ;  /* 0xffffff90008c7947 */ /* 0x000fea000383ffff */
.L_x_2925:
[----:B0-----:R0:W1:Y:S02]  /*32fe0*/  SYNCS.PHASECHK.TRANS64.TRYWAIT P0, [R0+URZ+0x29880], R31 ;  /* 0x0298801f000075a7 */ /* 0x001064000800017f */
[----:B-1----:R-:W-:Y:S05]  /*32ff0*/  @!P0 NANOSLEEP.SYNCS 0x989680 ;  /* 0x009896800000895d */ /* 0x002fea0003900000 */
[----:B------:R-:W1:Y:S02]  /*33000*/  @!P0 SYNCS.PHASECHK.TRANS64 P0, [R0+URZ+0x29880], R31 ;  /* 0x0298801f000085a7 */ /* 0x000e64000800007f */
[----:B-1----:R-:W-:Y:S05]  /*33010*/  @!P0 BRA `(.L_x_2925) ;  /* 0xfffffffc00f08947 */ /* 0x002fea000383ffff */
[----:B------:R-:W-:Y:S05]  /*33020*/  BRA `(.L_x_3123) ;  /* 0xffffff9400ac7947 */ /* 0x000fea000383ffff */
.L_x_2926:
[----:B------:R-:W-:Y:S01]  /*33030*/  BSSY B0, `(.L_x_3124) ;  /* 0x0000008000007945 */ /* 0x000fe20003800000 */
[----:B------:R-:W-:Y:S01]  /*33040*/  IMAD.MOV.U32 R13, RZ, RZ, R9 ;  /* 0x000000ffff0d7224 */ /* 0x000fe200078e0009 */
[----:B------:R-:W-:Y:S01]  /*33050*/  MOV R11, 0x1c1f ;  /* 0x00001c1f000b7802 */ /* 0x000fe20000000f00 */
[----:B------:R-:W-:Y:S02]  /*33060*/  IMAD.MOV.U32 R12, RZ, RZ, RZ ;  /* 0x000000ffff0c7224 */ /* 0x000fe400078e00ff */
[----:B------:R-:W-:-:S07]  /*33070*/  IMAD.MOV.U32 R15, RZ, RZ, -0x1 ;  /* 0xffffffffff0f7424 */ /* 0x000fce00078e00ff */
[----:B0-----:R-:W-:Y:S05]  /*33080*/  WARPSYNC.COLLECTIVE R15, `(.L_x_3125) ;  /* 0x000000000f087348 */ /* 0x001fea0003c00000 */
[----:B------:R1:W2:Y:S02]  /*33090*/  SHFL.IDX P6, R14, R13, R12, R11 ;  /* 0x0000000c0d0e7389 */ /* 0x0002a400000c000b */
[----:B012---:R-:W-:Y:S01]  /*330a0*/  ENDCOLLECTIVE ;  /* 0x000000000000791b */ /* 0x007fe20003800000 */
.L_x_3125:
[----:B------:R-:W-:Y:S05]  /*330b0*/  BSYNC B0 ;  /* 0x0000000000007941 */ /* 0x000fea0003800000 */
.L_x_3124:
[----:B------:R0:W5:Y:S01]  /*330c0*/  LDL R17, [R1+0x4] ;  /* 0x0000040001117983 */ /* 0x0001620000100800 */
[----:B------:R-:W-:Y:S01]  /*330d0*/  MOV R13, R7 ;  /* 0x00000007000d7202 */ /* 0x000fe20000000f00 */
[----:B------:R-:W-:Y:S01]  /*330e0*/  IMAD.MOV.U32 R12, RZ, RZ, RZ ;  /* 0x000000ffff0c7224 */ /* 0x000fe200078e00ff */
[----:B------:R-:W-:Y:S01]  /*330f0*/  MOV R15, 0xffffffff ;  /* 0xffffffff000f7802 */ /* 0x000fe20000000f00 */
[----:B------:R-:W1:Y:S01]  /*33100*/  S2R R2, SR_TID.X ;  /* 0x0000000000027919 */ /* 0x000e620000002100 */
[----:B------:R-:W-:Y:S01]  /*33110*/  IMAD.MOV.U32 R11, RZ, RZ, 0x1c1f ;  /* 0x00001c1fff0b7424 */ /* 0x000fe200078e00ff */
[----:B------:R-:W-:Y:S01]  /*33120*/  IADD3 R10, R22, R10, R37 ;  /* 0x0000000a160a7210 */ /* 0x000fe20007ffe025 */
[----:B------:R-:W-:-:S07]  /*33130*/  IMAD.MOV.U32 R3, RZ, RZ, R14 ;  /* 0x000000ffff037224 */ /* 0x000fce00078e000e */
[----:B01---5:R-:W-:Y:S05]  /*33140*/  WARPSYNC.COLLECTIVE R15, `(.L_x_3126) ;  /* 0x000000000f087348 */ /* 0x023fea0003c00000 */
[----:B------:R2:W3:Y:S02]  /*33150*/  SHFL.IDX P6, R14, R13, R12, R11 ;  /* 0x0000000c0d0e7389 */ /* 0x0004e400000c000b */
[----:B0123-5:R-:W-:Y:S01]  /*33160*/  ENDCOLLECTIVE ;  /* 0x000000000000791b */ /* 0x02ffe20003800000 */
.L_x_3126:
[----:B------:R-:W-:Y:S01]  /*33170*/  IMAD.MOV.U32 R13, RZ, RZ, R9 ;  /* 0x000000ffff0d7224 */ /* 0x000fe200078e0009 */
[----:B------:R-:W-:Y:S01]  /*33180*/  MOV R12, 0x1 ;  /* 0x00000001000c7802 */ /* 0x000fe20000000f00 */
[----:B------:R-:W-:Y:S02]  /*33190*/  IMAD.SHL.U32 R15, R2, 0x10, RZ ;  /* 0x00000010020f7824 */ /* 0x000fe400078e00ff */
[----:B------:R-:W-:-:S03]  /*331a0*/  IMAD.MOV.U32 R2, RZ, RZ, R14 ;  /* 0x000000ffff027224 */ /* 0x000fc600078e000e */
[----:B------:R-:W-:-:S04]  /*331b0*/  LOP3.LUT R15, R15, 0x30, RZ, 0xc0, !PT ;  /* 0x000000300f0f7812 */ /* 0x000fc800078ec0ff */
[----:B------:R-:W-:Y:S01]  /*331c0*/  IADD3 R2, P0, R15, R2, RZ ;  /* 0x000000020f027210 */ /* 0x000fe20007f1e0ff */
[----:B------:R-:W-:-:S03]  /*331d0*/  IMAD.MOV.U32 R15, RZ, RZ, -0x1 ;  /* 0xffffffffff0f7424 */ /* 0x000fc600078e00ff */
[----:B------:R-:W-:-:S09]  /*331e0*/  IADD3.X R3, RZ, R3, RZ, P0, !PT ;  /* 0x00000003ff037210 */ /* 0x000fd200007fe4ff */
[----:B------:R-:W-:Y:S05]  /*331f0*/  WARPSYNC.COLLECTIVE R15, `(.L_x_3127) ;  /* 0x000000000f087348 */ /* 0x000fea0003c00000 */
[----:B------:R0:W1:Y:S02]  /*33200*/  SHFL.IDX P6, R14, R13, R12, R11 ;  /* 0x0000000c0d0e7389 */ /* 0x00006400000c000b */
[----:B01----:R-:W-:Y:S01]  /*33210*/  ENDCOLLECTIVE ;  /* 0x000000000000791b */ /* 0x003fe20003800000 */
.L_x_3127:
[----:B------:R-:W-:Y:S01]  /*33220*/  @!PT LDS RZ, [RZ] ;  /* 0x00000000fffff984 */ /* 0x000fe20000000800 */
[----:B------:R-:W-:Y:S01]  /*33230*/  @!PT LDS RZ, [RZ] ;  /* 0x00000000fffff984 */ /* 0x000fe20000000800 */
[----:B------:R-:W-:Y:S01]  /*33240*/  @!PT LDS RZ, [RZ] ;  /* 0x00000000fffff984 */ /* 0x000fe20000000800 */
[----:B------:R-:W-:Y:S01]  /*33250*/  LDGSTS.E.BYPASS.LTC128B.128 [R10+0xa400], desc[UR52][R2.64], !P3 ;  /* 0x0a400000020a7fae */ /* 0x000fe2000d901d74 */
[----:B------:R-:W-:Y:S01]  /*33260*/  MOV R13, R7 ;  /* 0x00000007000d7202 */ /* 0x000fe20000000f00 */
[----:B------:R-:W-:-:S05]  /*33270*/  IMAD.IADD R17, R17, 0x1, R10 ;  /* 0x0000000111117824 */ /* 0x000fca00078e020a */
[----:B------:R0:W-:Y:S02]  /*33280*/  LDGSTS.E.BYPASS.LTC128B.128 [R17+0xa400], desc[UR52][R2.64+0x40], !P1 ;  /* 0x0a40004002117fae */ /* 0x0001e4000c901d74 */
[----:B0-----:R-:W0:Y:S01]  /*33290*/  S2R R2, SR_TID.X ;  /* 0x0000000000027919 */ /* 0x001e220000002100 */
[----:B------:R-:W-:-:S07]  /*332a0*/  IMAD.MOV.U32 R3, RZ, RZ, R14 ;  /* 0x000000ffff037224 */ /* 0x000fce00078e000e */
[----:B0-----:R-:W-:Y:S05]  /*332b0*/  WARPSYNC.COLLECTIVE R15, `(.L_x_3128) ;  /* 0x000000000f087348 */ /* 0x001fea0003c00000 */
[----:B------:R1:W2:Y:S02]  /*332c0*/  SHFL.IDX P6, R14, R13, R12, R11 ;  /* 0x0000000c0d0e7389 */ /* 0x0002a400000c000b */
[----:B012---:R-:W-:Y:S01]  /*332d0*/  ENDCOLLECTIVE ;  /* 0x000000000000791b */ /* 0x007fe20003800000 */
.L_x_3128:
        /* <DEDUP_REMOVED lines=11> */
.L_x_3129:
        /* <DEDUP_REMOVED lines=11> */
.L_x_3130:
[----:B------:R-:W-:Y:S01]  /*33440*/  MOV R13, R9 ;  /* 0x00000009000d7202 */ /* 0x000fe20000000f00 */
[----:B------:R-:W-:Y:S01]  /*33450*/  IMAD.MOV.U32 R12, RZ, RZ, 0x3 ;  /* 0x00000003ff0c7424 */ /* 0x000fe200078e00ff */
[----:B------:R-:W-:Y:S01]  /*33460*/  SHF.L.U32 R15, R2, 0x4, RZ ;  /* 0x00000004020f7819 */ /* 0x000fe200000006ff */
[----:B------:R-:W-:-:S03]  /*33470*/  IMAD.MOV.U32 R2, RZ, RZ, R14 ;  /* 0x000000ffff027224 */ /* 0x000fc600078e000e */
[----:B------:R-:W-:-:S04]  /*33480*/  LOP3.LUT R15, R15, 0x30, RZ, 0xc0, !PT ;  /* 0x000000300f0f7812 */ /* 0x000fc800078ec0ff */
[----:B------:R-:W-:Y:S01]  /*33490*/  IADD3 R2, P0, R15, R2, RZ ;  /* 0x000000020f027210 */ /* 0x000fe20007f1e0ff */
[----:B------:R-:W-:-:S04]  /*334a0*/  IMAD.MOV.U32 R15, RZ, RZ, -0x1 ;  /* 0xffffffffff0f7424 */ /* 0x000fc800078e00ff */
[----:B------:R-:W-:-:S08]  /*334b0*/  IMAD.X R3, RZ, RZ, R3, P0 ;  /* 0x000000ffff037224 */ /* 0x000fd000000e0603 */
[----:B------:R-:W-:Y:S05]  /*334c0*/  WARPSYNC.COLLECTIVE R15, `(.L_x_3131) ;  /* 0x000000000f087348 */ /* 0x000fea0003c00000 */
[----:B------:R0:W1:Y:S02]  /*334d0*/  SHFL.IDX P6, R14, R13, R12, R11 ;  /* 0x0000000c0d0e7389 */ /* 0x00006400000c000b */
[----:B01----:R-:W-:Y:S01]  /*334e0*/  ENDCOLLECTIVE ;  /* 0x000000000000791b */ /* 0x003fe20003800000 */
.L_x_3131:
[----:B------:R-:W-:Y:S01]  /*334f0*/  @!PT LDS RZ, [RZ] ;  /* 0x00000000fffff984 */ /* 0x000fe20000000800 */
[----:B------:R-:W-:Y:S01]  /*33500*/  @!PT LDS RZ, [RZ] ;  /* 0x00000000fffff984 */ /* 0x000fe20000000800 */
[----:B------:R-:W-:Y:S01]  /*33510*/  @!PT LDS RZ, [RZ] ;  /* 0x00000000fffff984 */ /* 0x000fe20000000800 */
[----:B------:R-:W-:Y:S04]  /*33520*/  LDGSTS.E.BYPASS.LTC128B.128 [R10+0xc400], desc[UR52][R2.64], !P3 ;  /* 0x0c400000020a7fae */ /* 0x000fe8000d901d74 */
[----:B------:R0:W-:Y:S01]  /*33530*/  LDGSTS.E.BYPASS.LTC128B.128 [R17+0xc400], desc[UR52][R2.64+0x40], !P1 ;  /* 0x0c40004002117fae */ /* 0x0001e2000c901d74 */
[----:B------:R-:W-:Y:S01]  /*33540*/  IMAD.MOV.U32 R13, RZ, RZ, R7 ;  /* 0x000000ffff0d7224 */ /* 0x000fe200078e0007 */
[----:B0-----:R-:W0:Y:S01]  /*33550*/  S2R R3, SR_TID.X ;  /* 0x0000000000037919 */ /* 0x001e220000002100 */
[----:B------:R-:W-:-:S07]  /*33560*/  MOV R9, R14 ;  /* 0x0000000e00097202 */ /* 0x000fce0000000f00 */
[----:B0-----:R-:W-:Y:S05]  /*33570*/  WARPSYNC.COLLECTIVE R15, `(.L_x_3132) ;  /* 0x000000000f087348 */ /* 0x001fea0003c00000 */
[----:B------:R1:W2:Y:S02]  /*33580*/  SHFL.IDX P6, R14, R13, R12, R11 ;  /* 0x0000000c0d0e7389 */ /* 0x0002a400000c000b */
[----:B012---:R-:W-:Y:S01]  /*33590*/  ENDCOLLECTIVE ;  /* 0x000000000000791b */ /* 0x007fe20003800000 */
.L_x_3132:
[----:B------:R-:W-:Y:S01]  /*335a0*/  IMAD.MOV.U32 R13, RZ, RZ, R24 ;  /* 0x000000ffff0d7224 */ /* 0x000fe200078e0018 */
[----:B------:R-:W-:Y:S02]  /*335b0*/  MOV R12, RZ ;  /* 0x000000ff000c7202 */ /* 0x000fe40000000f00 */
[----:B------:R-:W-:-:S07]  /*335c0*/  MOV R2, R14 ;  /* 0x0000000e00027202 */ /* 0x000fce0000000f00 */
[----:B------:R-:W-:Y:S05]  /*335d0*/  WARPSYNC.COLLECTIVE R15, `(.L_x_3133) ;  /* 0x000000000f087348 */ /* 0x000fea0003c00000 */
[----:B------:R0:W1:Y:S02]  /*335e0*/  SHFL.IDX P6, R14, R13, R12, R11 ;  /* 0x0000000c0d0e7389 */ /* 0x00006400000c000b */
[----:B01----:R-:W-:Y:S01]  /*335f0*/  ENDCOLLECTIVE ;  /* 0x000000000000791b */ /* 0x003fe20003800000 */
.L_x_3133:
[----:B------:R-:W-:-:S05]  /*33600*/  IMAD.SHL.U32 R3, R3, 0x10, RZ ;  /* 0x0000001003037824 */ /* 0x000fca00078e00ff */
[----:B------:R-:W-:-:S04]  /*33610*/  LOP3.LUT R3, R3, 0x30, RZ, 0xc0, !PT ;  /* 0x0000003003037812 */ /* 0x000fc800078ec0ff */
[----:B------:R-:W-:Y:S01]  /*33620*/  IADD3 R2, P0, R3, R2, RZ ;  /* 0x0000000203027210 */ /* 0x000fe20007f1e0ff */
[----:B------:R-:W-:-:S04]  /*33630*/  IMAD.MOV.U32 R13, RZ, RZ, R25 ;  /* 0x000000ffff0d7224 */ /* 0x000fc800078e0019 */
        /* <DEDUP_REMOVED lines=10> */
.L_x_3134:
[----:B------:R-:W-:Y:S01]  /*336e0*/  MOV R2, R14 ;  /* 0x0000000e00027202 */ /* 0x000fe20000000f00 */
[----:B------:R-:W-:Y:S06]  /*336f0*/  BRA `(.L_x_3135) ;  /* 0xffffff9400207947 */ /* 0x000fec000383ffff */
.L_x_2931:
[----:B---3--:R3:W4:Y:S02]  /*33700*/  SYNCS.PHASECHK.TRANS64.TRYWAIT P0, [R0+URZ+0x29840], R31 ;  /* 0x0298401f000075a7 */ /* 0x008724000800017f */
[----:B----4-:R-:W-:Y:S05]  /*33710*/  @!P0 NANOSLEEP.SYNCS 0x989680 ;  /* 0x009896800000895d */ /* 0x010fea0003900000 */
[----:B------:R-:W4:Y:S02]  /*33720*/  @!P0 SYNCS.PHASECHK.TRANS64 P0, [R0+URZ+0x29840], R31 ;  /* 0x0298401f000085a7 */ /* 0x000f24000800007f */
[----:B----4-:R-:W-:Y:S05]  /*33730*/  @!P0 BRA `(.L_x_2931) ;  /* 0xfffffffc00f08947 */ /* 0x010fea000383ffff */
[----:B------:R-:W-:Y:S05]  /*33740*/  BRA `(.L_x_3136) ;  /* 0xffffff9400807947 */ /* 0x000fea000383ffff */
.L_x_2932:
[----:B------:R-:W-:Y:S01]  /*33750*/  BSSY B0, `(.L_x_3137) ;  /* 0x0000008000007945 */ /* 0x000fe20003800000 */
[----:B------:R-:W-:Y:S01]  /*33760*/  IMAD.MOV.U32 R13, RZ, RZ, R6 ;  /* 0x000000ffff0d7224 */ /* 0x000fe200078e0006 */
[----:B------:R-:W-:Y:S01]  /*33770*/  MOV R11, 0x1c1f ;  /* 0x00001c1f000b7802 */ /* 0x000fe20000000f00 */
[----:B------:R-:W-:Y:S02]  /*33780*/  IMAD.MOV.U32 R12, RZ, RZ, RZ ;  /* 0x000000ffff0c7224 */ /* 0x000fe400078e00ff */
[----:B------:R-:W-:-:S07]  /*33790*/  IMAD.MOV.U32 R15, RZ, RZ, -0x1 ;  /* 0xffffffffff0f7424 */ /* 0x000fce00078e00ff */
[----:B-123--:R-:W-:Y:S05]  /*337a0*/  WARPSYNC.COLLECTIVE R15, `(.L_x_3138) ;  /* 0x000000000f087348 */ /* 0x00efea0003c00000 */
[----:B------:R0:W4:Y:S02]  /*337b0*/  SHFL.IDX P6, R14, R13, R12, R11 ;  /* 0x0000000c0d0e7389 */ /* 0x00012400000c000b */
[----:B01234-:R-:W-:Y:S01]  /*337c0*/  ENDCOLLECTIVE ;  /* 0x000000000000791b */ /* 0x01ffe20003800000 */
.L_x_3138:
[----:B------:R-:W-:Y:S05]  /*337d0*/  BSYNC B0 ;  /* 0x0000000000007941 */ /* 0x000fea0003800000 */
.L_x_3137:
[----:B------:R-:W-:Y:S01]  /*337e0*/  MOV R13, R4 ;  /* 0x00000004000d7202 */ /* 0x000fe20000000f00 */
[----:B------:R-:W-:Y:S01]  /*337f0*/  IMAD.MOV.U32 R12, RZ, RZ, RZ ;  /* 0x000000ffff0c7224 */ /* 0x000fe200078e00ff */
[----:B------:R-:W-:Y:S01]  /*33800*/  MOV R15, 0xffffffff ;  /* 0xffffffff000f7802 */ /* 0x000fe20000000f00 */
[----:B------:R-:W-:Y:S01]  /*33810*/  IMAD.MOV.U32 R11, RZ, RZ, 0x1c1f ;  /* 0x00001c1fff0b7424 */ /* 0x000fe200078e00ff */
[----:B------:R-:W-:Y:S01]  /*33820*/  IADD3 R7, R22, R7, RZ ;  /* 0x0000000716077210 */ /* 0x000fe20007ffe0ff */
[----:B------:R-:W-:-:S07]  /*33830*/  IMAD.MOV.U32 R3, RZ, RZ, R14 ;  /* 0x000000ffff037224 */ /* 0x000fce00078e000e */
[----:B------:R-:W-:Y:S05]  /*33840*/  WARPSYNC.COLLECTIVE R15, `(.L_x_3139) ;  /* 0x000000000f087348 */ /* 0x000fea0003c00000 */
[----:B------:R0:W1:Y:S02]  /*33850*/  SHFL.IDX P6, R14, R13, R12, R11 ;  /* 0x0000000c0d0e7389 */ /* 0x00006400000c000b */
[----:B01----:R-:W-:Y:S01]  /*33860*/  ENDCOLLECTIVE ;  /* 0x000000000000791b */ /* 0x003fe20003800000 */
.L_x_3139:
[----:B------:R-:W-:Y:S02]  /*33870*/  IMAD.MOV.U32 R13, RZ, RZ, R6 ;  /* 0x000000ffff0d7224 */ /* 0x000fe400078e0006 */
[----:B------:R-:W-:Y:S02]  /*33880*/  IMAD.MOV.U32 R12, RZ, RZ, 0x1 ;  /* 0x00000001ff0c7424 */ /* 0x000fe400078e00ff */
[----:B------:R-:W-:-:S07]  /*33890*/  IMAD.MOV.U32 R2, RZ, RZ, R14 ;  /* 0x000000ffff027224 */ /* 0x000fce00078e000e */
[----:B------:R-:W-:Y:S05]  /*338a0*/  WARPSYNC.COLLECTIVE R15, `(.L_x_3140) ;  /* 0x000000000f087348 */ /* 0x000fea0003c00000 */
[----:B------:R0:W1:Y:S02]  /*338b0*/  SHFL.IDX P6, R14, R13, R12, R11 ;  /* 0x0000000c0d0e7389 */ /* 0x00006400000c000b */
[----:B01----:R-:W-:Y:S01]  /*338c0*/  ENDCOLLECTIVE ;  /* 0x000000000000791b */ /* 0x003fe20003800000 */
.L_x_3140:
        /* <DEDUP_REMOVED lines=13> */
.L_x_3141:
[----:B------:R-:W-:Y:S02]  /*339a0*/  IMAD.MOV.U32 R13, RZ, RZ, R6 ;  /* 0x000000ffff0d7224 */ /* 0x000fe400078e0006 */
[----:B------:R-:W-:Y:S02]  /*339b0*/  IMAD.MOV.U32 R12, RZ, RZ, 0x2 ;  /* 0x00000002ff0c7424 */ /* 0x000fe400078e00ff */
[----:B------:R-:W-:-:S07]  /*339c0*/  IMAD.MOV.U32 R2, RZ, RZ, R14 ;  /* 0x000000ffff027224 */ /* 0x000fce00078e000e */
[----:B------:R-:W-:Y:S05]  /*339d0*/  WARPSYNC.COLLECTIVE R15, `(.L_x_3142) ;  /* 0x000000000f087348 */ /* 0x000fea0003c00000 */
[----:B------:R0:W1:Y:S02]  /*339e0*/  SHFL.IDX P6, R14, R13, R12, R11 ;  /* 0x0000000c0d0e7389 */ /* 0x00006400000c000b */
[----:B01----:R-:W-:Y:S01]  /*339f0*/  ENDCOLLECTIVE ;  /* 0x000000000000791b */ /* 0x003fe20003800000 */
.L_x_3142:
        /* <DEDUP_REMOVED lines=13> */
.L_x_3143:
[----:B------:R-:W-:Y:S02]  /*33ad0*/  IMAD.MOV.U32 R13, RZ, RZ, R6 ;  /* 0x000000ffff0d7224 */ /* 0x000fe400078e0006 */
[----:B------:R-:W-:Y:S02]  /*33ae0*/  IMAD.MOV.U32 R12, RZ, RZ, 0x3 ;  /* 0x00000003ff0c7424 */ /* 0x000fe400078e00ff */
[----:B------:R-:W-:-:S07]  /*33af0*/  IMAD.MOV.U32 R2, RZ, RZ, R14 ;  /* 0x000000ffff027224 */ /* 0x000fce00078e000e */
[----:B------:R-:W-:Y:S05]  /*33b00*/  WARPSYNC.COLLECTIVE R15, `(.L_x_3144) ;  /* 0x000000000f087348 */ /* 0x000fea0003c00000 */
[----:B------:R0:W1:Y:S02]  /*33b10*/  SHFL.IDX P6, R14, R13, R12, R11 ;  /* 0x0000000c0d0e7389 */ /* 0x00006400000c000b */
[----:B01----:R-:W-:Y:S01]  /*33b20*/  ENDCOLLECTIVE ;  /* 0x000000000000791b */ /* 0x003fe20003800000 */
.L_x_3144:
        /* <DEDUP_REMOVED lines=13> */
.L_x_3145:
[----:B------:R-:W-:Y:S02]  /*33c00*/  IMAD.MOV.U32 R13, RZ, RZ, R8 ;  /* 0x000000ffff0d7224 */ /* 0x000fe400078e0008 */
[----:B------:R-:W-:Y:S02]  /*33c10*/  IMAD.MOV.U32 R12, RZ, RZ, RZ ;  /* 0x000000ffff0c7224 */ /* 0x000fe400078e00ff */
[----:B------:R-:W-:-:S07]  /*33c20*/  IMAD.MOV.U32 R2, RZ, RZ, R14 ;  /* 0x000000ffff027224 */ /* 0x000fce00078e000e */
[----:B------:R-:W-:Y:S05]  /*33c30*/  WARPSYNC.COLLECTIVE R15, `(.L_x_3146) ;  /* 0x000000000f087348 */ /* 0x000fea0003c00000 */
[----:B------:R0:W1:Y:S02]  /*33c40*/  SHFL.IDX P6, R14, R13, R12, R11 ;  /* 0x0000000c0d0e7389 */ /* 0x00006400000c000b */
[----:B01----:R-:W-:Y:S01]  /*33c50*/  ENDCOLLECTIVE ;  /* 0x000000000000791b */ /* 0x003fe20003800000 */
.L_x_3146:
        /* <DEDUP_REMOVED lines=13> */
.L_x_3147:
[----:B------:R-:W-:Y:S01]  /*33d30*/  IMAD.MOV.U32 R2, RZ, RZ, R14 ;  /* 0x000000ffff027224 */ /* 0x000fe200078e000e */
[----:B------:R-:W-:Y:S06]  /*33d40*/  BRA `(.L_x_3148) ;  /* 0xffffff9400207947 */ /* 0x000fec000383ffff */
.L_x_2937:
[----:B--2---:R2:W3:Y:S02]  /*33d50*/  SYNCS.PHASECHK.TRANS64.TRYWAIT P0, [R3+URZ+0x29870], R0 ;  /* 0x02987000030075a7 */ /* 0x0044e4000800017f */
[----:B---3--:R-:W-:Y:S05]  /*33d60*/  @!P0 NANOSLEEP.SYNCS 0x989680 ;  /* 0x009896800000895d */ /* 0x008fea0003900000 */
[----:B------:R-:W3:Y:S02]  /*33d70*/  @!P0 SYNCS.PHASECHK.TRANS64 P0, [R3+URZ+0x29870], R0 ;  /* 0x02987000030085a7 */ /* 0x000ee4000800007f */
[----:B---3--:R-:W-:Y:S05]  /*33d80*/  @!P0 BRA `(.L_x_2937) ;  /* 0xfffffffc00f08947 */ /* 0x008fea000383ffff */
[----:B------:R-:W-:Y:S05]  /*33d90*/  BRA `(.L_x_3149) ;  /* 0xffffff94008c7947 */ /* 0x000fea000383ffff */
.L_x_2939:
[----:B--2---:R2:W3:Y:S02]  /*33da0*/  SYNCS.PHASECHK.TRANS64.TRYWAIT P0, [R3+URZ+0x29860], R0 ;  /* 0x02986000030075a7 */ /* 0x0044e4000800017f */
[----:B---3--:R-:W-:Y:S05]  /*33db0*/  @!P0 NANOSLEEP.SYNCS 0x989680 ;  /* 0x009896800000895d */ /* 0x008fea0003900000 */
[----:B------:R-:W3:Y:S02]  /*33dc0*/  @!P0 SYNCS.PHASECHK.TRANS64 P0, [R3+URZ+0x29860], R0 ;  /* 0x02986000030085a7 */ /* 0x000ee4000800007f */
[----:B---3--:R-:W-:Y:S05]  /*33dd0*/  @!P0 BRA `(.L_x_2939) ;  /* 0xfffffffc00f08947 */ /* 0x008fea000383ffff */
[----:B------:R-:W-:Y:S05]  /*33de0*/  BRA `(.L_x_3150) ;  /* 0xffffff94009c7947 */ /* 0x000fea000383ffff */
.L_x_2947:
[----:B0-----:R0:W3:Y:S02]  /*33df0*/  SYNCS.PHASECHK.TRANS64.TRYWAIT P1, [R17+URZ+0x29870], R0 ;  /* 0x02987000110075a7 */ /* 0x0010e4000802017f */
[----:B---3--:R-:W-:Y:S05]  /*33e00*/  @!P1 NANOSLEEP.SYNCS 0x989680 ;  /* 0x009896800000995d */ /* 0x008fea0003900000 */
[----:B------:R-:W3:Y:S02]  /*33e10*/  @!P1 SYNCS.PHASECHK.TRANS64 P1, [R17+URZ+0x29870], R0 ;  /* 0x02987000110095a7 */ /* 0x000ee4000802007f */
[----:B---3--:R-:W-:Y:S05]  /*33e20*/  @!P1 BRA `(.L_x_2947) ;  /* 0xfffffffc00f09947 */ /* 0x008fea000383ffff */
[----:B------:R-:W-:Y:S05]  /*33e30*/  BRA `(.L_x_3151) ;  /* 0xffffff9c00607947 */ /* 0x000fea000383ffff */
.L_x_2949:
[----:B0-----:R0:W3:Y:S02]  /*33e40*/  SYNCS.PHASECHK.TRANS64.TRYWAIT P1, [R17+URZ+0x29860], R0 ;  /* 0x02986000110075a7 */ /* 0x0010e4000802017f */
[----:B---3--:R-:W-:Y:S05]  /*33e50*/  @!P1 NANOSLEEP.SYNCS 0x989680 ;  /* 0x009896800000995d */ /* 0x008fea0003900000 */
[----:B------:R-:W3:Y:S02]  /*33e60*/  @!P1 SYNCS.PHASECHK.TRANS64 P1, [R17+URZ+0x29860], R0 ;  /* 0x02986000110095a7 */ /* 0x000ee4000802007f */
[----:B---3--:R-:W-:Y:S05]  /*33e70*/  @!P1 BRA `(.L_x_2949) ;  /* 0xfffffffc00f09947 */ /* 0x008fea000383ffff */
[----:B------:R-:W-:Y:S05]  /*33e80*/  BRA `(.L_x_3152) ;  /* 0xffffff9c006c7947 */ /* 0x000fea000383ffff */
.L_x_2954:
[----:B------:R-:W-:Y:S01]  /*33e90*/  BSSY B0, `(.L_x_3153) ;  /* 0x0000008000007945 */ /* 0x000fe20003800000 */
[----:B------:R-:W-:Y:S01]  /*33ea0*/  MOV R13, R16 ;  /* 0x00000010000d7202 */ /* 0x000fe20000000f00 */
[----:B------:R-:W-:Y:S01]  /*33eb0*/  IMAD.MOV.U32 R12, RZ, RZ, RZ ;  /* 0x000000ffff0c7224 */ /* 0x000fe200078e00ff */
[----:B------:R-:W-:Y:S01]  /*33ec0*/  MOV R15, 0xffffffff ;  /* 0xffffffff000f7802 */ /* 0x000fe20000000f00 */
[----:B------:R-:W-:-:S07]  /*33ed0*/  IMAD.MOV.U32 R11, RZ, RZ, 0x1f ;  /* 0x0000001fff0b7424 */ /* 0x000fce00078e00ff */
[----:B0-----:R-:W-:Y:S05]  /*33ee0*/  WARPSYNC.COLLECTIVE R15, `(.L_x_3154) ;  /* 0x000000000f087348 */ /* 0x001fea0003c00000 */
[----:B------:R1:W2:Y:S02]  /*33ef0*/  SHFL.IDX P6, R14, R13, R12, R11 ;  /* 0x0000000c0d0e7389 */ /* 0x0002a400000c000b */
[----:B012---:R-:W-:Y:S01]  /*33f00*/  ENDCOLLECTIVE ;  /* 0x000000000000791b */ /* 0x007fe20003800000 */
.L_x_3154:
[----:B------:R-:W-:Y:S05]  /*33f10*/  BSYNC B0 ;  /* 0x0000000000007941 */ /* 0x000fea0003800000 */
.L_x_3153:
[----:B------:R-:W-:Y:S01]  /*33f20*/  IMAD.MOV.U32 R13, RZ, RZ, R16 ;  /* 0x000000ffff0d7224 */ /* 0x000fe200078e0010 */
[----:B------:R-:W-:Y:S01]  /*33f30*/  MOV R12, 0x1 ;  /* 0x00000001000c7802 */ /* 0x000fe20000000f00 */
[----:B------:R-:W-:Y:S02]  /*33f40*/  IMAD.MOV.U32 R11, RZ, RZ, 0x1f ;  /* 0x0000001fff0b7424 */ /* 0x000fe400078e00ff */
[----:B------:R-:W-:Y:S02]  /*33f50*/  IMAD.MOV.U32 R15, RZ, RZ, -0x1 ;  /* 0xffffffffff0f7424 */ /* 0x000fe400078e00ff */
[----:B------:R-:W-:Y:S02]  /*33f60*/  IMAD.IADD R5, R19, 0x1, R7 ;  /* 0x0000000113057824 */ /* 0x000fe400078e0207 */
[----:B------:R-:W-:-:S07]  /*33f70*/  IMAD.MOV.U32 R0, RZ, RZ, R14 ;  /* 0x000000ffff007224 */ /* 0x000fce00078e000e */
[----:B------:R-:W-:Y:S05]  /*33f80*/  WARPSYNC.COLLECTIVE R15, `(.L_x_3155) ;  /* 0x000000000f087348 */ /* 0x000fea0003c00000 */
[----:B------:R0:W1:Y:S02]  /*33f90*/  SHFL.IDX P6, R14, R13, R12, R11 ;  /* 0x0000000c0d0e7389 */ /* 0x00006400000c000b */
[----:B01----:R-:W-:Y:S01]  /*33fa0*/  ENDCOLLECTIVE ;  /* 0x000000000000791b */ /* 0x003fe20003800000 */
.L_x_3155:
        /* <DEDUP_REMOVED lines=11> */
[----:B0-----:R-:W-:Y:S01]  /*34060*/  IMAD.MOV.U32 R2, RZ, RZ, RZ ;  /* 0x000000ffff027224 */ /* 0x001fe200078e00ff */
[----:B--2---:R-:W-:Y:S02]  /*34070*/  @!P1 MOV R2, R3 ;  /* 0x0000000300029202 */ /* 0x004fe40000000f00 */
[----:B------:R-:W-:-:S03]  /*34080*/  ISETP.NE.AND P1, PT, R7, RZ, PT ;  /* 0x000000ff0700720c */ /* 0x000fc60003f25270 */
[----:B------:R-:W-:-:S10]  /*34090*/  IMAD.MOV.U32 R13, RZ, RZ, R2 ;  /* 0x000000ffff0d7224 */ /* 0x000fd400078e0002 */
[----:B------:R-:W-:Y:S05]  /*340a0*/  WARPSYNC.COLLECTIVE R15, `(.L_x_3156) ;  /* 0x000000000f087348 */ /* 0x000fea0003c00000 */
[----:B------:R0:W1:Y:S02]  /*340b0*/  SHFL.UP P6, R14, R13, R12, R11 ;  /* 0x0400000c0d0e7389 */ /* 0x00006400000c000b */
[----:B01----:R-:W-:Y:S01]  /*340c0*/  ENDCOLLECTIVE ;  /* 0x000000000000791b */ /* 0x003fe20003800000 */
.L_x_3156:
[----:B------:R-:W-:Y:S01]  /*340d0*/  IMAD.MOV.U32 R12, RZ, RZ, 0x2 ;  /* 0x00000002ff0c7424 */ /* 0x000fe200078e00ff */
[----:B------:R-:W-:-:S04]  /*340e0*/  SEL R5, R14, RZ, P1 ;  /* 0x000000ff0e057207 */ /* 0x000fc80000800000 */
[----:B------:R-:W-:-:S05]  /*340f0*/  IADD3 R4, R2, R5, RZ ;  /* 0x0000000502047210 */ /* 0x000fca0007ffe0ff */
[----:B------:R-:W-:-:S07]  /*34100*/  IMAD.MOV.U32 R13, RZ, RZ, R4 ;  /* 0x000000ffff0d7224 */ /* 0x000fce00078e0004 */
[----:B------:R-:W-:Y:S05]  /*34110*/  WARPSYNC.COLLECTIVE R15, `(.L_x_3157) ;  /* 0x000000000f087348 */ /* 0x000fea0003c00000 */
[----:B------:R0:W1:Y:S02]  /*34120*/  SHFL.UP P6, R14, R13, R12, R11 ;  /* 0x0400000c0d0e7389 */ /* 0x00006400000c000b */
[----:B01----:R-:W-:Y:S01]  /*34130*/  ENDCOLLECTIVE ;  /* 0x000000000000791b */ /* 0x003fe20003800000 */
.L_x_3157:
[----:B------:R-:W-:Y:S01]  /*34140*/  IMAD.MOV.U32 R12, RZ, RZ, 0x4 ;  /* 0x00000004ff0c7424 */ /* 0x000fe200078e00ff */
[----:B------:R-:W-:-:S04]  /*34150*/  SEL R5, R14, RZ, P2 ;  /* 0x000000ff0e057207 */ /* 0x000fc80001000000 */
[----:B------:R-:W-:-:S05]  /*34160*/  IADD3 R5, R4, R5, RZ ;  /* 0x0000000504057210 */ /* 0x000fca0007ffe0ff */
[----:B------:R-:W-:-:S07]  /*34170*/  IMAD.MOV.U32 R13, RZ, RZ, R5 ;  /* 0x000000ffff0d7224 */ /* 0x000fce00078e0005 */
[----:B------:R-:W-:Y:S05]  /*34180*/  WARPSYNC.COLLECTIVE R15, `(.L_x_3158) ;  /* 0x000000000f087348 */ /* 0x000fea0003c00000 */
[----:B------:R0:W1:Y:S02]  /*34190*/  SHFL.UP P6, R14, R13, R12, R11 ;  /* 0x0400000c0d0e7389 */ /* 0x00006400000c000b */
[----:B01----:R-:W-:Y:S01]  /*341a0*/  ENDCOLLECTIVE ;  /* 0x000000000000791b */ /* 0x003fe20003800000 */
.L_x_3158:
[----:B------:R-:W-:Y:S01]  /*341b0*/  IMAD.MOV.U32 R12, RZ, RZ, 0x8 ;  /* 0x00000008ff0c7424 */ /* 0x000fe200078e00ff */
[----:B------:R-:W-:-:S04]  /*341c0*/  SEL R6, R14, RZ, P3 ;  /* 0x000000ff0e067207 */ /* 0x000fc80001800000 */
[----:B------:R-:W-:-:S05]  /*341d0*/  IADD3 R6, R5, R6, RZ ;  /* 0x0000000605067210 */ /* 0x000fca0007ffe0ff */
[----:B------:R-:W-:-:S07]  /*341e0*/  IMAD.MOV.U32 R13, RZ, RZ, R6 ;  /* 0x000000ffff0d7224 */ /* 0x000fce00078e0006 */
[----:B------:R-:W-:Y:S05]  /*341f0*/  WARPSYNC.COLLECTIVE R15, `(.L_x_3159) ;  /* 0x000000000f087348 */ /* 0x000fea0003c00000 */
[----:B------:R0:W1:Y:S02]  /*34200*/  SHFL.UP P6, R14, R13, R12, R11 ;  /* 0x0400000c0d0e7389 */ /* 0x00006400000c000b */
[----:B01----:R-:W-:Y:S01]  /*34210*/  ENDCOLLECTIVE ;  /* 0x000000000000791b */ /* 0x003fe20003800000 */
.L_x_3159:
[----:B------:R-:W-:Y:S01]  /*34220*/  IMAD.MOV.U32 R12, RZ, RZ, 0x10 ;  /* 0x00000010ff0c7424 */ /* 0x000fe200078e00ff */
[----:B------:R-:W-:-:S04]  /*34230*/  SEL R3, R14, RZ, P4 ;  /* 0x000000ff0e037207 */ /* 0x000fc80002000000 */
[----:B------:R-:W-:-:S05]  /*34240*/  IADD3 R4, R6, R3, RZ ;  /* 0x0000000306047210 */ /* 0x000fca0007ffe0ff */
[----:B------:R-:W-:-:S07]  /*34250*/  IMAD.MOV.U32 R13, RZ, RZ, R4 ;  /* 0x000000ffff0d7224 */ /* 0x000fce00078e0004 */
[----:B------:R-:W-:Y:S05]  /*34260*/  WARPSYNC.COLLECTIVE R15, `(.L_x_3160) ;  /* 0x000000000f087348 */ /* 0x000fea0003c00000 */
[----:B------:R0:W1:Y:S02]  /*34270*/  SHFL.UP P6, R14, R13, R12, R11 ;  /* 0x0400000c0d0e7389 */ /* 0x00006400000c000b */
[----:B01----:R-:W-:Y:S01]  /*34280*/  ENDCOLLECTIVE ;  /* 0x000000000000791b */ /* 0x003fe20003800000 */
.L_x_3160:
[----:B------:R-:W-:Y:S01]  /*34290*/  IMAD.MOV.U32 R12, RZ, RZ, 0x1f ;  /* 0x0000001fff0c7424 */ /* 0x000fe200078e00ff */
[----:B------:R-:W-:Y:S02]  /*342a0*/  MOV R11, 0x1f ;  /* 0x0000001f000b7802 */ /* 0x000fe40000000f00 */
[----:B------:R-:W-:-:S04]  /*342b0*/  SEL R3, R14, RZ, P5 ;  /* 0x000000ff0e037207 */ /* 0x000fc80002800000 */
[----:B------:R-:W-:-:S05]  /*342c0*/  IADD3 R3, R4, R3, RZ ;  /* 0x0000000304037210 */ /* 0x000fca0007ffe0ff */
[----:B------:R-:W-:-:S07]  /*342d0*/  IMAD.MOV.U32 R13, RZ, RZ, R3 ;  /* 0x000000ffff0d7224 */ /* 0x000fce00078e0003 */
[----:B------:R-:W-:Y:S05]  /*342e0*/  WARPSYNC.COLLECTIVE R15, `(.L_x_3161) ;  /* 0x000000000f087348 */ /* 0x000fea0003c00000 */
[----:B------:R0:W1:Y:S02]  /*342f0*/  SHFL.IDX P6, R14, R13, R12, R11 ;  /* 0x0000000c0d0e7389 */ /* 0x00006400000c000b */
[----:B01----:R-:W-:Y:S01]  /*34300*/  ENDCOLLECTIVE ;  /* 0x000000000000791b */ /* 0x003fe20003800000 */
.L_x_3161:
[----:B------:R-:W-:Y:S05]  /*34310*/  BRA `(.L_x_3162) ;  /* 0xffffffa000807947 */ /* 0x000fea000383ffff */
.L_x_2959:
[----:B------:R-:W-:Y:S01]  /*34320*/  BSSY B0, `(.L_x_3163) ;  /* 0x0000008000007945 */ /* 0x000fe20003800000 */
[----:B-----5:R-:W-:Y:S01]  /*34330*/  IMAD.MOV.U32 R13, RZ, RZ, R2 ;  /* 0x000000ffff0d7224 */ /* 0x020fe200078e0002 */
[----:B------:R-:W-:Y:S01]  /*34340*/  MOV R11, RZ ;  /* 0x000000ff000b7202 */ /* 0x000fe20000000f00 */
[----:B------:R-:W-:Y:S02]  /*34350*/  IMAD.MOV.U32 R12, RZ, RZ, 0x1 ;  /* 0x00000001ff0c7424 */ /* 0x000fe400078e00ff */
[----:B------:R-:W-:-:S07]  /*34360*/  IMAD.MOV.U32 R15, RZ, RZ, -0x1 ;  /* 0xffffffffff0f7424 */ /* 0x000fce00078e00ff */
[----:B012---:R-:W-:Y:S05]  /*34370*/  WARPSYNC.COLLECTIVE R15, `(.L_x_3164) ;  /* 0x000000000f087348 */ /* 0x007fea0003c00000 */
[----:B------:R3:W4:Y:S02]  /*34380*/  SHFL.UP P6, R14, R13, R12, R11 ;  /* 0x0400000c0d0e7389 */ /* 0x00072400000c000b */
[----:B01234-:R-:W-:Y:S01]  /*34390*/  ENDCOLLECTIVE ;  /* 0x000000000000791b */ /* 0x01ffe20003800000 */
.L_x_3164:
[----:B------:R-:W-:Y:S05]  /*343a0*/  BSYNC B0 ;  /* 0x0000000000007941 */ /* 0x000fea0003800000 */
.L_x_3163:
[----:B------:R-:W-:Y:S01]  /*343b0*/  SEL R13, R14, RZ, P1 ;  /* 0x000000ff0e0d7207 */ /* 0x000fe20000800000 */
[----:B------:R-:W-:Y:S01]  /*343c0*/  IMAD.MOV.U32 R11, RZ, RZ, RZ ;  /* 0x000000ffff0b7224 */ /* 0x000fe200078e00ff */
[----:B------:R-:W-:Y:S01]  /*343d0*/  MOV R12, 0x2 ;  /* 0x00000002000c7802 */ /* 0x000fe20000000f00 */
[----:B------:R-:W-:Y:S02]  /*343e0*/  IMAD.MOV.U32 R15, RZ, RZ, -0x1 ;  /* 0xffffffffff0f7424 */ /* 0x000fe400078e00ff */
[----:B------:R-:W-:-:S07]  /*343f0*/  IMAD.IADD R13, R2, 0x1, R13 ;  /* 0x00000001020d7824 */ /* 0x000fce00078e020d */
[----:B------:R-:W-:Y:S05]  /*34400*/  WARPSYNC.COLLECTIVE R15, `(.L_x_3165) ;  /* 0x000000000f087348 */ /* 0x000fea0003c00000 */
[----:B------:R0:W1:Y:S02]  /*34410*/  SHFL.UP P6, R14, R13, R12, R11 ;  /* 0x0400000c0d0e7389 */ /* 0x00006400000c000b */
[----:B01----:R-:W-:Y:S01]  /*34420*/  ENDCOLLECTIVE ;  /* 0x000000000000791b */ /* 0x003fe20003800000 */
.L_x_3165:
[----:B------:R-:W-:Y:S01]  /*34430*/  IMAD.MOV.U32 R12, RZ, RZ, 0x4 ;  /* 0x00000004ff0c7424 */ /* 0x000fe200078e00ff */
[----:B------:R-:W-:-:S04]  /*34440*/  SEL R14, R14, RZ, P2 ;  /* 0x000000ff0e0e7207 */ /* 0x000fc80001000000 */
[----:B------:R-:W-:-:S05]  /*34450*/  IADD3 R3, R13, R14, RZ ;  /* 0x0000000e0d037210 */ /* 0x000fca0007ffe0ff */
[----:B------:R-:W-:-:S07]  /*34460*/  IMAD.MOV.U32 R13, RZ, RZ, R3 ;  /* 0x000000ffff0d7224 */ /* 0x000fce00078e0003 */
[----:B------:R-:W-:Y:S05]  /*34470*/  WARPSYNC.COLLECTIVE R15, `(.L_x_3166) ;  /* 0x000000000f087348 */ /* 0x000fea0003c00000 */
[----:B------:R0:W1:Y:S02]  /*34480*/  SHFL.UP P6, R14, R13, R12, R11 ;  /* 0x0400000c0d0e7389 */ /* 0x00006400000c000b */
[----:B01----:R-:W-:Y:S01]  /*34490*/  ENDCOLLECTIVE ;  /* 0x000000000000791b */ /* 0x003fe20003800000 */
.L_x_3166:
[----:B------:R-:W-:Y:S01]  /*344a0*/  IMAD.MOV.U32 R12, RZ, RZ, 0x8 ;  /* 0x00000008ff0c7424 */ /* 0x000fe200078e00ff */
[----:B------:R-:W-:-:S04]  /*344b0*/  SEL R4, R14, RZ, P3 ;  /* 0x000000ff0e047207 */ /* 0x000fc80001800000 */
[----:B------:R-:W-:-:S05]  /*344c0*/  IADD3 R4, R3, R4, RZ ;  /* 0x0000000403047210 */ /* 0x000fca0007ffe0ff */
[----:B------:R-:W-:-:S07]  /*344d0*/  IMAD.MOV.U32 R13, RZ, RZ, R4 ;  /* 0x000000ffff0d7224 */ /* 0x000fce00078e0004 */
[----:B------:R-:W-:Y:S05]  /*344e0*/  WARPSYNC.COLLECTIVE R15, `(.L_x_3167) ;  /* 0x000000000f087348 */ /* 0x000fea0003c00000 */
[----:B------:R0:W1:Y:S02]  /*344f0*/  SHFL.UP P6, R14, R13, R12, R11 ;  /* 0x0400000c0d0e7389 */ /* 0x00006400000c000b */
[----:B01----:R-:W-:Y:S01]  /*34500*/  ENDCOLLECTIVE ;  /* 0x000000000000791b */ /* 0x003fe20003800000 */
.L_x_3167:
[----:B------:R-:W-:Y:S01]  /*34510*/  IMAD.MOV.U32 R12, RZ, RZ, 0x10 ;  /* 0x00000010ff0c7424 */ /* 0x000fe200078e00ff */
[----:B------:R-:W-:-:S04]  /*34520*/  SEL R5, R14, RZ, P4 ;  /* 0x000000ff0e057207 */ /* 0x000fc80002000000 */
[----:B------:R-:W-:-:S05]  /*34530*/  IADD3 R5, R4, R5, RZ ;  /* 0x0000000504057210 */ /* 0x000fca0007ffe0ff */
[----:B------:R-:W-:-:S07]  /*34540*/  IMAD.MOV.U32 R13, RZ, RZ, R5 ;  /* 0x000000ffff0d7224 */ /* 0x000fce00078e0005 */
[----:B------:R-:W-:Y:S05]  /*34550*/  WARPSYNC.COLLECTIVE R15, `(.L_x_3168) ;  /* 0x000000000f087348 */ /* 0x000fea0003c00000 */
[----:B------:R0:W1:Y:S02]  /*34560*/  SHFL.UP P6, R14, R13, R12, R11 ;  /* 0x0400000c0d0e7389 */ /* 0x00006400000c000b */
[----:B01----:R-:W-:Y:S01]  /*34570*/  ENDCOLLECTIVE ;  /* 0x000000000000791b */ /* 0x003fe20003800000 */
.L_x_3168:
        /* <DEDUP_REMOVED lines=8> */
.L_x_3169:
[----:B------:R-:W-:Y:S05]  /*34600*/  BRA `(.L_x_3170) ;  /* 0xffffffa000607947 */ /* 0x000fea000383ffff */
.L_x_2961:
[----:B------:R-:W-:Y:S01]  /*34610*/  BSSY B0, `(.L_x_3171) ;  /* 0x0000006000007945 */ /* 0x000fe20003800000 */
[----:B------:R-:W-:Y:S01]  /*34620*/  PLOP3.LUT P6, PT, P6, PT, PT, 0x8, 0x0 ;  /* 0x000000000000781c */ /* 0x000fe200037ce170 */
[----:B------:R-:W-:-:S12]  /*34630*/  IMAD.MOV.U32 R15, RZ, RZ, -0x1 ;  /* 0xffffffffff0f7424 */ /* 0x000fd800078e00ff */
[----:B01----:R-:W-:Y:S05]  /*34640*/  WARPSYNC.COLLECTIVE R15, `(.L_x_3172) ;  /* 0x000000000f087348 */ /* 0x003fea0003c00000 */
[----:B------:R-:W-:Y:S01]  /*34650*/  VOTE.ANY R14, PT, P6 ;  /* 0x00000000000e7806 */ /* 0x000fe200030e0100 */
[----:B01----:R-:W-:Y:S06]  /*34660*/  ENDCOLLECTIVE ;  /* 0x000000000000791b */ /* 0x003fec0003800000 */
.L_x_3172:
[----:B------:R-:W-:Y:S05]  /*34670*/  BSYNC B0 ;  /* 0x0000000000007941 */ /* 0x000fea0003800000 */
.L_x_3171:
[----:B------:R-:W-:Y:S01]  /*34680*/  IMAD.MOV.U32 R5, RZ, RZ, R14 ;  /* 0x000000ffff057224 */ /* 0x000fe200078e000e */
[----:B------:R-:W-:Y:S01]  /*34690*/  MOV R13, R2 ;  /* 0x00000002000d7202 */ /* 0x000fe20000000f00 */
[----:B------:R-:W-:Y:S01]  /*346a0*/  IMAD.MOV.U32 R11, RZ, RZ, 0x1f ;  /* 0x0000001fff0b7424 */ /* 0x000fe200078e00ff */
[----:B------:R-:W-:Y:S01]  /*346b0*/  MOV R15, 0xffffffff ;  /* 0xffffffff000f7802 */ /* 0x000fe20000000f00 */
[----:B------:R-:W0:Y:S02]  /*346c0*/  POPC R6, R5 ;  /* 0x0000000500067309 */ /* 0x000e240000000000 */
[----:B0-----:R-:W-:-:S07]  /*346d0*/  IMAD.MOV.U32 R12, RZ, RZ, R6 ;  /* 0x000000ffff0c7224 */ /* 0x001fce00078e0006 */
[----:B------:R-:W-:Y:S05]  /*346e0*/  WARPSYNC.COLLECTIVE R15, `(.L_x_3173) ;  /* 0x000000000f087348 */ /* 0x000fea0003c00000 */
[----:B------:R0:W1:Y:S02]  /*346f0*/  SHFL.IDX P6, R14, R13, R12, R11 ;  /* 0x0000000c0d0e7389 */ /* 0x00006400000c000b */
[----:B01----:R-:W-:Y:S01]  /*34700*/  ENDCOLLECTIVE ;  /* 0x000000000000791b */ /* 0x003fe20003800000 */
.L_x_3173:
[----:B------:R-:W-:Y:S01]  /*34710*/  IMAD.MOV.U32 R17, RZ, RZ, R14 ;  /* 0x000000ffff117224 */ /* 0x000fe200078e000e */
[----:B------:R-:W-:Y:S06]  /*34720*/  BRA `(.L_x_3174) ;  /* 0xffffffa000507947 */ /* 0x000fec000383ffff */
.L_x_2963:
[----:B------:R-:W-:Y:S01]  /*34730*/  BSSY B0, `(.L_x_3175) ;  /* 0x0000007000007945 */ /* 0x000fe20003800000 */
[----:B------:R-:W-:Y:S01]  /*34740*/  IMAD.MOV.U32 R13, RZ, RZ, R3 ;  /* 0x000000ffff0d7224 */ /* 0x000fe200078e0003 */
[----:B------:R-:W-:Y:S01]  /*34750*/  MOV R11, 0x1f ;  /* 0x0000001f000b7802 */ /* 0x000fe20000000f00 */
[----:B------:R-:W-:-:S07]  /*34760*/  IMAD.MOV.U32 R15, RZ, RZ, -0x1 ;  /* 0xffffffffff0f7424 */ /* 0x000fce00078e00ff */
[----:B012---:R-:W-:Y:S05]  /*34770*/  WARPSYNC.COLLECTIVE R15, `(.L_x_3176) ;  /* 0x000000000f087348 */ /* 0x007fea0003c00000 */
[----:B------:R3:W4:Y:S02]  /*34780*/  SHFL.IDX P6, R14, R13, R12, R11 ;  /* 0x0000000c0d0e7389 */ /* 0x00072400000c000b */
[----:B01234-:R-:W-:Y:S01]  /*34790*/  ENDCOLLECTIVE ;  /* 0x000000000000791b */ /* 0x01ffe20003800000 */
.L_x_3176:
[----:B------:R-:W-:Y:S05]  /*347a0*/  BSYNC B0 ;  /* 0x0000000000007941 */ /* 0x000fea0003800000 */
.L_x_3175:
[----:B------:R-:W-:Y:S01]  /*347b0*/  IMAD.MOV.U32 R5, RZ, RZ, R14 ;  /* 0x000000ffff057224 */ /* 0x000fe200078e000e */
[----:B------:R-:W-:Y:S06]  /*347c0*/  BRA `(.L_x_2962) ;  /* 0xffffffa000447947 */ /* 0x000fec000383ffff */
.L_x_2967:
[----:B0-----:R0:W1:Y:S02]  /*347d0*/  SYNCS.PHASECHK.TRANS64.TRYWAIT P0, [R4+URZ+0x29820], R0 ;  /* 0x02982000040075a7 */ /* 0x001064000800017f */
[----:B-1----:R-:W-:Y:S05]  /*347e0*/  @!P0 NANOSLEEP.SYNCS 0x989680 ;  /* 0x009896800000895d */ /* 0x002fea0003900000 */
[----:B------:R-:W1:Y:S02]  /*347f0*/  @!P0 SYNCS.PHASECHK.TRANS64 P0, [R4+URZ+0x29820], R0 ;  /* 0x02982000040085a7 */ /* 0x000e64000800007f */
[----:B-1----:R-:W-:Y:S05]  /*34800*/  @!P0 BRA `(.L_x_2967) ;  /* 0xfffffffc00f08947 */ /* 0x002fea000383ffff */
[----:B------:R-:W-:Y:S05]  /*34810*/  BRA `(.L_x_3177) ;  /* 0xffffffa400c47947 */ /* 0x000fea000383ffff */
.L_x_2968:
        /* <DEDUP_REMOVED lines=11> */
.L_x_3179:
[----:B------:R-:W-:Y:S05]  /*348d0*/  BSYNC B0 ;  /* 0x0000000000007941 */ /* 0x000fea0003800000 */
.L_x_3178:
[----:B------:R-:W-:Y:S05]  /*348e0*/  BRA `(.L_x_3180) ;  /* 0xffffffa400ac7947 */ /* 0x000fea000383ffff */
.L_x_2969:
[----:B------:R-:W-:Y:S01]  /*348f0*/  BSSY B0, `(.L_x_3181) ;  /* 0x0000006000007945 */ /* 0x000fe20003800000 */
[----:B------:R-:W-:-:S07]  /*34900*/  IMAD.MOV.U32 R15, RZ, RZ, -0x1 ;  /* 0xffffffffff0f7424 */ /* 0x000fce00078e00ff */
[----:B0-----:R-:W-:Y:S05]  /*34910*/  WARPSYNC.COLLECTIVE R15, `(.L_x_3182) ;  /* 0x000000000f0c7348 */ /* 0x001fea0003c00000 */
[----:B------:R-:W-:Y:S02]  /*34920*/  ELECT P6, UR62, PT ;  /* 0x00000000003e782f */ /* 0x000fe400038c0000 */
[----:B------:R-:W-:Y:S01]  /*34930*/  MOV R14, UR62 ;  /* 0x0000003e000e7c02 */ /* 0x000fe20008000f00 */
[----:B0-----:R-:W-:Y:S10]  /*34940*/  ENDCOLLECTIVE ;  /* 0x000000000000791b */ /* 0x001ff40003800000 */
.L_x_3182:
[----:B------:R-:W-:Y:S05]  /*34950*/  BSYNC B0 ;  /* 0x0000000000007941 */ /* 0x000fea0003800000 */
.L_x_3181:
[----:B------:R-:W-:Y:S05]  /*34960*/  BRA `(.L_x_3183) ;  /* 0xffffffa400a07947 */ /* 0x000fea000383ffff */
.L_x_2971:
[----:B0-----:R0:W1:Y:S02]  /*34970*/  SYNCS.PHASECHK.TRANS64.TRYWAIT P1, [R5+URZ+0x29840], R0 ;  /* 0x02984000050075a7 */ /* 0x001064000802017f */
[----:B-1----:R-:W-:Y:S05]  /*34980*/  @!P1 NANOSLEEP.SYNCS 0x989680 ;  /* 0x009896800000995d */ /* 0x002fea0003900000 */
[----:B------:R-:W1:Y:S02]  /*34990*/  @!P1 SYNCS.PHASECHK.TRANS64 P1, [R5+URZ+0x29840], R0 ;  /* 0x02984000050095a7 */ /* 0x000e64000802007f */
[----:B-1----:R-:W-:Y:S05]  /*349a0*/  @!P1 BRA `(.L_x_2971) ;  /* 0xfffffffc00f09947 */ /* 0x002fea000383ffff */
[----:B------:R-:W-:Y:S05]  /*349b0*/  BRA `(.L_x_3184) ;  /* 0xffffffa400c07947 */ /* 0x000fea000383ffff */
.L_x_2973:
[----:B-1----:R1:W2:Y:S02]  /*349c0*/  SYNCS.PHASECHK.TRANS64.TRYWAIT P1, [R23+URZ+0x29840], R2 ;  /* 0x02984002170075a7 */ /* 0x0022a4000802017f */
[----:B--2---:R-:W-:Y:S05]  /*349d0*/  @!P1 NANOSLEEP.SYNCS 0x989680 ;  /* 0x009896800000995d */ /* 0x004fea0003900000 */
[----:B------:R-:W2:Y:S02]  /*349e0*/  @!P1 SYNCS.PHASECHK.TRANS64 P1, [R23+URZ+0x29840], R2 ;  /* 0x02984002170095a7 */ /* 0x000ea4000802007f */
[----:B--2---:R-:W-:Y:S05]  /*349f0*/  @!P1 BRA `(.L_x_2973) ;  /* 0xfffffffc00f09947 */ /* 0x004fea000383ffff */
[----:B------:R-:W-:Y:S05]  /*34a00*/  BRA `(.L_x_3185) ;  /* 0xffffffa400cc7947 */ /* 0x000fea000383ffff */
.L_x_2975:
[----:B--2---:R2:W3:Y:S02]  /*34a10*/  SYNCS.PHASECHK.TRANS64.TRYWAIT P1, [R5+URZ+0x29860], R0 ;  /* 0x02986000050075a7 */ /* 0x0044e4000802017f */
[----:B---3--:R-:W-:Y:S05]  /*34a20*/  @!P1 NANOSLEEP.SYNCS 0x989680 ;  /* 0x009896800000995d */ /* 0x008fea0003900000 */
[----:B------:R-:W3:Y:S02]  /*34a30*/  @!P1 SYNCS.PHASECHK.TRANS64 P1, [R5+URZ+0x29860], R0 ;  /* 0x02986000050095a7 */ /* 0x000ee4000802007f */
[----:B---3--:R-:W-:Y:S05]  /*34a40*/  @!P1 BRA `(.L_x_2975) ;  /* 0xfffffffc00f09947 */ /* 0x008fea000383ffff */
[----:B------:R-:W-:Y:S05]  /*34a50*/  BRA `(.L_x_3186) ;  /* 0xffffffa400c87947 */ /* 0x000fea000383ffff */
.L_x_2977:
[----:B---3--:R3:W4:Y:S02]  /*34a60*/  SYNCS.PHASECHK.TRANS64.TRYWAIT P1, [R23+URZ+0x29860], R2 ;  /* 0x02986002170075a7 */ /* 0x008724000802017f */
[----:B----4-:R-:W-:Y:S05]  /*34a70*/  @!P1 NANOSLEEP.SYNCS 0x989680 ;  /* 0x009896800000995d */ /* 0x010fea0003900000 */
[----:B------:R-:W4:Y:S02]  /*34a80*/  @!P1 SYNCS.PHASECHK.TRANS64 P1, [R23+URZ+0x29860], R2 ;  /* 0x02986002170095a7 */ /* 0x000f24000802007f */
[----:B----4-:R-:W-:Y:S05]  /*34a90*/  @!P1 BRA `(.L_x_2977) ;  /* 0xfffffffc00f09947 */ /* 0x010fea000383ffff */
[----:B------:R-:W-:Y:S05]  /*34aa0*/  BRA `(.L_x_3187) ;  /* 0xffffffa400c47947 */ /* 0x000fea000383ffff */
.L_x_2979:
[----:B----4-:R4:W0:Y:S02]  /*34ab0*/  SYNCS.PHASECHK.TRANS64.TRYWAIT P1, [R5+URZ+0x29880], R0 ;  /* 0x02988000050075a7 */ /* 0x010824000802017f */
[----:B0-----:R-:W-:Y:S05]  /*34ac0*/  @!P1 NANOSLEEP.SYNCS 0x989680 ;  /* 0x009896800000995d */ /* 0x001fea0003900000 */
[----:B------:R-:W0:Y:S02]  /*34ad0*/  @!P1 SYNCS.PHASECHK.TRANS64 P1, [R5+URZ+0x29880], R0 ;  /* 0x02988000050095a7 */ /* 0x000e24000802007f */
[----:B0-----:R-:W-:Y:S05]  /*34ae0*/  @!P1 BRA `(.L_x_2979) ;  /* 0xfffffffc00f09947 */ /* 0x001fea000383ffff */
[----:B------:R-:W-:Y:S05]  /*34af0*/  BRA `(.L_x_3188) ;  /* 0xffffffa400c07947 */ /* 0x000fea000383ffff */
.L_x_3189:
        /* <DEDUP_REMOVED lines=16> */
.L_x_3198:


//--------------------- .nv.global.init           --------------------------
	.section	.nv.global.init,"aw",@progbits
	.align	4
.nv.global.init:
	.type		_ZZN5flash28permute_output_fp8_VcolmajorIN4cute6TensorINS1_11ArrayEngineIN7cutlass10bfloat16_tELm64EEENS1_6LayoutINS1_5tupleIJNS8_IJNS1_1CILi2EEESA_NS9_ILi16EEEEEENS9_ILi1EEESD_EEENS8_IJNS8_IJSD_SA_NS9_ILi4EEEEEENS9_ILi0EEESH_EEEEEEEEEvRT_E9upper_map,@object
	.size		_ZZN5flash28permute_output_fp8_VcolmajorIN4cute6TensorINS1_11ArrayEngineIN7cutlass10bfloat16_tELm64EEENS1_6LayoutINS1_5tupleIJNS8_IJNS1_1CILi2EEESA_NS9_ILi16EEEEEENS9_ILi1EEESD_EEENS8_IJNS8_IJSD_SA_NS9_ILi4EEEEEENS9_ILi0EEESH_EEEEEEEEEvRT_E9upper_map,($str$23 - _ZZN5flash28permute_output_fp8_VcolmajorIN4cute6TensorINS1_11ArrayEngineIN7cutlass10bfloat16_tELm64EEENS1_6LayoutINS1_5tupleIJNS8_IJNS1_1CILi2EEESA_NS9_ILi16EEEEEENS9_ILi1EEESD_EEENS8_IJNS8_IJSD_SA_NS9_ILi4EEEEEENS9_ILi0EEESH_EEEEEEEEEvRT_E9upper_map)
_ZZN5flash28permute_output_fp8_VcolmajorIN4cute6TensorINS1_11ArrayEngineIN7cutlass10bfloat16_tELm64EEENS1_6LayoutINS1_5tupleIJNS8_IJNS1_1CILi2EEESA_NS9_ILi16EEEEEENS9_ILi1EEESD_EEENS8_IJNS8_IJSD_SA_NS9_ILi4EEEEEENS9_ILi0EEESH_EEEEEEEEEvRT_E9upper_map:
        /*0000*/ 	.byte	0x00, 0x00, 0x00, 0x00, 0x02, 0x00, 0x00, 0x00, 0x03, 0x00, 0x00, 0x00, 0x01, 0x00, 0x00, 0x00
	.type		$str$23,@object
	.size		$str$23,($str$24 - $str$23)
$str$23:
        /*0010*/ 	.byte	0x28, 0x61, 0x64, 0x64, 0x72, 0x65, 0x73, 0x73, 0x20, 0x26, 0x20, 0x6d, 0x61, 0x73, 0x6b, 0x29
        /*0020*/ 	.byte	0x20, 0x3d, 0x3d, 0x20, 0x30, 0x00
	.type		$str$24,@object
	.size		$str$24,(__unnamed_7 - $str$24)
$str$24:
        /*0026*/ 	.byte	0x2f, 0x74, 0x6d, 0x70, 0x2f, 0x6f, 0x73, 0x73, 0x5f, 0x6b, 0x65, 0x72, 0x6e, 0x65, 0x6c, 0x73
        /*0036*/ 	.byte	0x5f, 0x73, 0x72, 0x63, 0x2f, 0x66, 0x6c, 0x61, 0x73, 0x68, 0x5f, 0x61, 0x74, 0x74, 0x65, 0x6e
        /*0046*/ 	.byte	0x74, 0x69, 0x6f, 0x6e, 0x2f, 0x63, 0x73, 0x72, 0x63, 0x2f, 0x63, 0x75, 0x74, 0x6c, 0x61, 0x73
        /*0056*/ 	.byte	0x73, 0x2f, 0x69, 0x6e, 0x63, 0x6c, 0x75, 0x64, 0x65, 0x2f, 0x63, 0x75, 0x74, 0x65, 0x2f, 0x70
        /*0066*/ 	.byte	0x6f, 0x69, 0x6e, 0x74, 0x65, 0x72, 0x5f, 0x66, 0x6c, 0x61, 0x67, 0x67, 0x65, 0x64, 0x2e, 0x68
        /*0076*/ 	.byte	0x70, 0x70, 0x00
	.type		__unnamed_7,@object
	.size		__unnamed_7,(__unnamed_12 - __unnamed_7)
__unnamed_7:
        /* <DEDUP_REMOVED lines=24> */
        /*01f9*/ 	.byte	0x3e, 0x3e, 0x20, 0x26, 0x5d, 0x00
	.type		__unnamed_12,@object
	.size		__unnamed_12,(__unnamed_5 - __unnamed_12)
__unnamed_12:
        /* <DEDUP_REMOVED lines=25> */
	.type		__unnamed_5,@object
	.size		__unnamed_5,(__unnamed_10 - __unnamed_5)
__unnamed_5:
        /* <DEDUP_REMOVED lines=25> */
	.type		__unnamed_10,@object
	.size		__unnamed_10,(__unnamed_3 - __unnamed_10)
__unnamed_10:
        /* <DEDUP_REMOVED lines=29> */
        /*06db*/ 	.byte	0x5d, 0x00
	.type		__unnamed_3,@object
	.size		__unnamed_3,(__unnamed_9 - __unnamed_3)
__unnamed_3:
        /* <DEDUP_REMOVED lines=30> */
	.type		__unnamed_9,@object
	.size		__unnamed_9,(__unnamed_2 - __unnamed_9)
__unnamed_9:
        /* <DEDUP_REMOVED lines=30> */
	.type		__unnamed_2,@object
	.size		__unnamed_2,(__unnamed_11 - __unnamed_2)
__unnamed_2:
        /* <DEDUP_REMOVED lines=30> */
	.type		__unnamed_11,@object
	.size		__unnamed_11,(__unnamed_4 - __unnamed_11)
__unnamed_11:
        /* <DEDUP_REMOVED lines=30> */
	.type		__unnamed_4,@object
	.size		__unnamed_4,(__unnamed_6 - __unnamed_4)
__unnamed_4:
        /* <DEDUP_REMOVED lines=30> */
	.type		__unnamed_6,@object
	.size		__unnamed_6,(__unnamed_8 - __unnamed_6)
__unnamed_6:
        /* <DEDUP_REMOVED lines=29> */
        /*11c7*/ 	.byte	0x3e, 0x5d, 0x00
	.type		__unnamed_8,@object
	.size		__unnamed_8,(__unnamed_1 - __unnamed_8)
__unnamed_8:
        /* <DEDUP_REMOVED lines=30> */
	.type		__unnamed_1,@object
	.size		__unnamed_1,(.L_0 - __unnamed_1)
__unnamed_1:
        /* <DEDUP_REMOVED lines=29> */
        /*156e*/ 	.byte	0x3e, 0x20, 0x26, 0x5d, 0x00
.L_0:


//--------------------- .nv.shared._ZN7cutlass13device_kernelIN5flash11enable_sm90INS1_16FlashAttnFwdSm90INS1_25CollectiveMainloopFwdSm90ILi2EN4cute5tupleIJNS5_1CILi1EEES8_S8_EEENS6_IJNS7_ILi128EEENS7_ILi160EEENS7_ILi192EEEEEELi128ENS_12float_e4m3_tEfNS_4arch4Sm90ELb0ELb0ELb1ELb0ELb1ELb0ELb0ELb1ELb1ELb1ELb0ELb0EEENS1_21CollectiveEpilogueFwdINS6_IJSA_SA_SB_EEES9_NS_10bfloat16_tESG_Li256ELb0ELb1ELb0ELb1EEENS1_29StaticPersistentTileSchedulerILb0EEEEEEEEEvNT_6ParamsE --------------------------
	.section	.nv.shared._ZN7cutlass13device_kernelIN5flash11enable_sm90INS1_16FlashAttnFwdSm90INS1_25CollectiveMainloopFwdSm90ILi2EN4cute5tupleIJNS5_1CILi1EEES8_S8_EEENS6_IJNS7_ILi128EEENS7_ILi160EEENS7_ILi192EEEEEELi128ENS_12float_e4m3_tEfNS_4arch4Sm90ELb0ELb0ELb1ELb0ELb1ELb0ELb0ELb1ELb1ELb1ELb0ELb0EEENS1_21CollectiveEpilogueFwdINS6_IJSA_SA_SB_EEES9_NS_10bfloat16_tESG_Li256ELb0ELb1ELb0ELb1EEENS1_29StaticPersistentTileSchedulerILb0EEEEEEEEEvNT_6ParamsE,"aw",@nobits
	.sectionflags	@""
	.align	16
	.zero		1024


//--------------------- .nv.shared.reserved.0     --------------------------
	.section	.nv.shared.reserved.0,"aw",@nobits
	.weak		__nv_reservedSMEM_offset_0_alias
	.size		__nv_reservedSMEM_offset_0_alias, 0, 0
	.other		__nv_reservedSMEM_offset_0_alias,@"STO_CUDA_RESERVED_SHARED STV_DEFAULT"
__nv_reservedSMEM_offset_0_alias:
	.zero		0


//--------------------- .nv.global                --------------------------
	.section	.nv.global,"aw",@nobits
.nv.global:
	.type		_ZN81_INTERNAL_bf65c093_45_flash_fwd_hdimdiff_e4m3_paged_softcap_sm90_cu_2acf44d3_33964cute1_E,@object
	.size		_ZN81_INTERNAL_bf65c093_45_flash_fwd_hdimdiff_e4m3_paged_softcap_sm90_cu_2acf44d3_33964cute1_E,(_ZN81_INTERNAL_bf65c093_45_flash_fwd_hdimdiff_e4m3_paged_softcap_sm90_cu_2acf44d3_33964cuda3std3__45__cpo6cbeginE - _ZN81_INTERNAL_bf65c093_45_flash_fwd_hdimdiff_e4m3_paged_softcap_sm90_cu_2acf44d3_33964cute1_E)
_ZN81_INTERNAL_bf65c093_45_flash_fwd_hdimdiff_e4m3_paged_softcap_sm90_cu_2acf44d3_33964cute1_E:
	.zero		1
	.type		_ZN81_INTERNAL_bf65c093_45_flash_fwd_hdimdiff_e4m3_paged_softcap_sm90_cu_2acf44d3_33964cuda3std3__45__cpo6cbeginE,@object
	.size		_ZN81_INTERNAL_bf65c093_45_flash_fwd_hdimdiff_e4m3_paged_softcap_sm90_cu_2acf44d3_33964cuda3std3__45__cpo6cbeginE,(_ZN81_INTERNAL_bf65c093_45_flash_fwd_hdimdiff_e4m3_paged_softcap_sm90_cu_2acf44d3_33964cuda3std3__48in_placeE - _ZN81_INTERNAL_bf65c093_45_flash_fwd_hdimdiff_e4m3_paged_softcap_sm90_cu_2acf44d3_33964cuda3std3__45__cpo6cbeginE)
_ZN81_INTERNAL_bf65c093_45_flash_fwd_hdimdiff_e4m3_paged_softcap_sm90_cu_2acf44d3_33964cuda3std3__45__cpo6cbeginE:
	.zero		1
	.type		_ZN81_INTERNAL_bf65c093_45_flash_fwd_hdimdiff_e4m3_paged_softcap_sm90_cu_2acf44d3_33964cuda3std3__48in_placeE,@object
	.size		_ZN81_INTERNAL_bf65c093_45_flash_fwd_hdimdiff_e4m3_paged_softcap_sm90_cu_2acf44d3_33964cuda3std3__48in_placeE,(_ZN81_INTERNAL_bf65c093_45_flash_fwd_hdimdiff_e4m3_paged_softcap_sm90_cu_2acf44d3_33964cuda3std6ranges3__45__cpo9iter_moveE - _ZN81_INTERNAL_bf65c093_45_flash_fwd_hdimdiff_e4m3_paged_softcap_sm90_cu_2acf44d3_33964cuda3std3__48in_placeE)
_ZN81_INTERNAL_bf65c093_45_flash_fwd_hdimdiff_e4m3_paged_softcap_sm90_cu_2acf44d3_33964cuda3std3__48in_placeE:
	.zero		1
	.type		_ZN81_INTERNAL_bf65c093_45_flash_fwd_hdimdiff_e4m3_paged_softcap_sm90_cu_2acf44d3_33964cuda3std6ranges3__45__cpo9iter_moveE,@object
	.size		_ZN81_INTERNAL_bf65c093_45_flash_fwd_hdimdiff_e4m3_paged_softcap_sm90_cu_2acf44d3_33964cuda3std6ranges3__45__cpo9iter_moveE,(_ZN81_INTERNAL_bf65c093_45_flash_fwd_hdimdiff_e4m3_paged_softcap_sm90_cu_2acf44d3_33964cuda3std3__45__cpo5beginE - _ZN81_INTERNAL_bf65c093_45_flash_fwd_hdimdiff_e4m3_paged_softcap_sm90_cu_2acf44d3_33964cuda3std6ranges3__45__cpo9iter_moveE)
_ZN81_INTERNAL_bf65c093_45_flash_fwd_hdimdiff_e4m3_paged_softcap_sm90_cu_2acf44d3_33964cuda3std6ranges3__45__cpo9iter_moveE:
	.zero		1
	.type		_ZN81_INTERNAL_bf65c093_45_flash_fwd_hdimdiff_e4m3_paged_softcap_sm90_cu_2acf44d3_33964cuda3std3__45__cpo5beginE,@object
	.size		_ZN81_INTERNAL_bf65c093_45_flash_fwd_hdimdiff_e4m3_paged_softcap_sm90_cu_2acf44d3_33964cuda3std3__45__cpo5beginE,(_ZN81_INTERNAL_bf65c093_45_flash_fwd_hdimdiff_e4m3_paged_softcap_sm90_cu_2acf44d3_33964cuda3std3__483_GLOBAL__N__bf65c093_45_flash_fwd_hdimdiff_e4m3_paged_softcap_sm90_cu_2acf44d3_33966ignoreE - _ZN81_INTERNAL_bf65c093_45_flash_fwd_hdimdiff_e4m3_paged_softcap_sm90_cu_2acf44d3_33964cuda3std3__45__cpo5beginE)
_ZN81_INTERNAL_bf65c093_45_flash_fwd_hdimdiff_e4m3_paged_softcap_sm90_cu_2acf44d3_33964cuda3std3__45__cpo5beginE:
	.zero		1
	.type		_ZN81_INTERNAL_bf65c093_45_flash_fwd_hdimdiff_e4m3_paged_softcap_sm90_cu_2acf44d3_33964cuda3std3__483_GLOBAL__N__bf65c093_45_flash_fwd_hdimdiff_e4m3_paged_softcap_sm90_cu_2acf44d3_33966ignoreE,@object
	.size		_ZN81_INTERNAL_bf65c093_45_flash_fwd_hdimdiff_e4m3_paged_softcap_sm90_cu_2acf44d3_33964cuda3std3__483_GLOBAL__N__bf65c093_45_flash_fwd_hdimdiff_e4m3_paged_softcap_sm90_cu_2acf44d3_33966ignoreE,(_ZN81_INTERNAL_bf65c093_45_flash_fwd_hdimdiff_e4m3_paged_softcap_sm90_cu_2acf44d3_33964cute7productE - _ZN81_INTERNAL_bf65c093_45_flash_fwd_hdimdiff_e4m3_paged_softcap_sm90_cu_2acf44d3_33964cuda3std3__483_GLOBAL__N__bf65c093_45_flash_fwd_hdimdiff_e4m3_paged_softcap_sm90_cu_2acf44d3_33966ignoreE)
_ZN81_INTERNAL_bf65c093_45_flash_fwd_hdimdiff_e4m3_paged_softcap_sm90_cu_2acf44d3_33964cuda3std3__483_GLOBAL__N__bf65c093_45_flash_fwd_hdimdiff_e4m3_paged_softcap_sm90_cu_2acf44d3_33966ignoreE:
	.zero		1
	.type		_ZN81_INTERNAL_bf65c093_45_flash_fwd_hdimdiff_e4m3_paged_softcap_sm90_cu_2acf44d3_33964cute7productE,@object
	.size		_ZN81_INTERNAL_bf65c093_45_flash_fwd_hdimdiff_e4m3_paged_softcap_sm90_cu_2acf44d3_33964cute7productE,(_ZN81_INTERNAL_bf65c093_45_flash_fwd_hdimdiff_e4m3_paged_softcap_sm90_cu_2acf44d3_33964cuda3std3__45__cpo3endE - _ZN81_INTERNAL_bf65c093_45_flash_fwd_hdimdiff_e4m3_paged_softcap_sm90_cu_2acf44d3_33964cute7productE)
_ZN81_INTERNAL_bf65c093_45_flash_fwd_hdimdiff_e4m3_paged_softcap_sm90_cu_2acf44d3_33964cute7productE:
	.zero		1
	.type		_ZN81_INTERNAL_bf65c093_45_flash_fwd_hdimdiff_e4m3_paged_softcap_sm90_cu_2acf44d3_33964cuda3std3__45__cpo3endE,@object
	.size		_ZN81_INTERNAL_bf65c093_45_flash_fwd_hdimdiff_e4m3_paged_softcap_sm90_cu_2acf44d3_33964cuda3std3__45__cpo3endE,(_ZN81_INTERNAL_bf65c093_45_flash_fwd_hdimdiff_e4m3_paged_softcap_sm90_cu_2acf44d3_33964cuda3std3__419piecewise_constructE - _ZN81_INTERNAL_bf65c093_45_flash_fwd_hdimdiff_e4m3_paged_softcap_sm90_cu_2acf44d3_33964cuda3std3__45__cpo3endE)
_ZN81_INTERNAL_bf65c093_45_flash_fwd_hdimdiff_e4m3_paged_softcap_sm90_cu_2acf44d3_33964cuda3std3__45__cpo3endE:
	.zero		1
	.type		_ZN81_INTERNAL_bf65c093_45_flash_fwd_hdimdiff_e4m3_paged_softcap_sm90_cu_2acf44d3_33964cuda3std3__419piecewise_constructE,@object
	.size		_ZN81_INTERNAL_bf65c093_45_flash_fwd_hdimdiff_e4m3_paged_softcap_sm90_cu_2acf44d3_33964cuda3std3__419piecewise_constructE,(_ZN81_INTERNAL_bf65c093_45_flash_fwd_hdimdiff_e4m3_paged_softcap_sm90_cu_2acf44d3_33964cuda3std3__45__cpo4cendE - _ZN81_INTERNAL_bf65c093_45_flash_fwd_hdimdiff_e4m3_paged_softcap_sm90_cu_2acf44d3_33964cuda3std3__419piecewise_constructE)
_ZN81_INTERNAL_bf65c093_45_flash_fwd_hdimdiff_e4m3_paged_softcap_sm90_cu_2acf44d3_33964cuda3std3__419piecewise_constructE:
	.zero		1
	.type		_ZN81_INTERNAL_bf65c093_45_flash_fwd_hdimdiff_e4m3_paged_softcap_sm90_cu_2acf44d3_33964cuda3std3__45__cpo4cendE,@object
	.size		_ZN81_INTERNAL_bf65c093_45_flash_fwd_hdimdiff_e4m3_paged_softcap_sm90_cu_2acf44d3_33964cuda3std3__45__cpo4cendE,(_ZN81_INTERNAL_bf65c093_45_flash_fwd_hdimdiff_e4m3_paged_softcap_sm90_cu_2acf44d3_33964cuda3std6ranges3__45__cpo4swapE - _ZN81_INTERNAL_bf65c093_45_flash_fwd_hdimdiff_e4m3_paged_softcap_sm90_cu_2acf44d3_33964cuda3std3__45__cpo4cendE)
_ZN81_INTERNAL_bf65c093_45_flash_fwd_hdimdiff_e4m3_paged_softcap_sm90_cu_2acf44d3_33964cuda3std3__45__cpo4cendE:
	.zero		1
	.type		_ZN81_INTERNAL_bf65c093_45_flash_fwd_hdimdiff_e4m3_paged_softcap_sm90_cu_2acf44d3_33964cuda3std6ranges3__45__cpo4swapE,@object
	.size		_ZN81_INTERNAL_bf65c093_45_flash_fwd_hdimdiff_e4m3_paged_softcap_sm90_cu_2acf44d3_33964cuda3std6ranges3__45__cpo4swapE,(.L_20 - _ZN81_INTERNAL_bf65c093_45_flash_fwd_hdimdiff_e4m3_paged_softcap_sm90_cu_2acf44d3_33964cuda3std6ranges3__45__cpo4swapE)
_ZN81_INTERNAL_bf65c093_45_flash_fwd_hdimdiff_e4m3_paged_softcap_sm90_cu_2acf44d3_33964cuda3std6ranges3__45__cpo4swapE:
	.zero		1
.L_20:


//--------------------- .nv.shared._ZN7cutlass13device_kernelIN5flash11enable_sm90INS1_16FlashAttnFwdSm90INS1_25CollectiveMainloopFwdSm90ILi2EN4cute5tupleIJNS5_1CILi1EEES8_S8_EEENS6_IJNS7_ILi128EEENS7_ILi160EEENS7_ILi192EEEEEELi128ENS_12float_e4m3_tEfNS_4arch4Sm90ELb0ELb0ELb1ELb1ELb1ELb0ELb0ELb1ELb1ELb1ELb0ELb0EEENS1_21CollectiveEpilogueFwdINS6_IJSA_SA_SB_EEES9_NS_10bfloat16_tESG_Li256ELb1ELb1ELb0ELb1EEENS1_36VarlenDynamicPersistentTileSchedulerILi128ELi160ELi256ELi128ELb0ELb1ELb1ELb0ELb1ELb1EEEEEEEEEvNT_6ParamsE --------------------------
	.section	.nv.shared._ZN7cutlass13device_kernelIN5flash11enable_sm90INS1_16FlashAttnFwdSm90INS1_25CollectiveMainloopFwdSm90ILi2EN4cute5tupleIJNS5_1CILi1EEES8_S8_EEENS6_IJNS7_ILi128EEENS7_ILi160EEENS7_ILi192EEEEEELi128ENS_12float_e4m3_tEfNS_4arch4Sm90ELb0ELb0ELb1ELb1ELb1ELb0ELb0ELb1ELb1ELb1ELb0ELb0EEENS1_21CollectiveEpilogueFwdINS6_IJSA_SA_SB_EEES9_NS_10bfloat16_tESG_Li256ELb1ELb1ELb0ELb1EEENS1_36VarlenDynamicPersistentTileSchedulerILi128ELi160ELi256ELi128ELb0ELb1ELb1ELb0ELb1ELb1EEEEEEEEEvNT_6ParamsE,"aw",@nobits
	.sectionflags	@""
	.align	16
	.zero		1024


//--------------------- .nv.shared._ZN7cutlass13device_kernelIN5flash11enable_sm90INS1_16FlashAttnFwdSm90INS1_25CollectiveMainloopFwdSm90ILi2EN4cute5tupleIJNS5_1CILi1EEES8_S8_EEENS6_IJNS7_ILi128EEENS7_ILi160EEENS7_ILi192EEEEEELi128ENS_12float_e4m3_tEfNS_4arch4Sm90ELb0ELb0ELb1ELb1ELb1ELb1ELb0ELb1ELb1ELb1ELb0ELb0EEENS1_21CollectiveEpilogueFwdINS6_IJSA_SA_SB_EEES9_NS_10bfloat16_tESG_Li256ELb1ELb1ELb0ELb1EEENS1_36VarlenDynamicPersistentTileSchedulerILi128ELi160ELi256ELi128ELb0ELb1ELb1ELb0ELb1ELb1EEEEEEEEEvNT_6ParamsE --------------------------
	.section	.nv.shared._ZN7cutlass13device_kernelIN5flash11enable_sm90INS1_16FlashAttnFwdSm90INS1_25CollectiveMainloopFwdSm90ILi2EN4cute5tupleIJNS5_1CILi1EEES8_S8_EEENS6_IJNS7_ILi128EEENS7_ILi160EEENS7_ILi192EEEEEELi128ENS_12float_e4m3_tEfNS_4arch4Sm90ELb0ELb0ELb1ELb1ELb1ELb1ELb0ELb1ELb1ELb1ELb0ELb0EEENS1_21CollectiveEpilogueFwdINS6_IJSA_SA_SB_EEES9_NS_10bfloat16_tESG_Li256ELb1ELb1ELb0ELb1EEENS1_36VarlenDynamicPersistentTileSchedulerILi128ELi160ELi256ELi128ELb0ELb1ELb1ELb0ELb1ELb1EEEEEEEEEvNT_6ParamsE,"aw",@nobits
	.sectionflags	@""
	.align	16
	.zero		1024


//--------------------- .nv.shared._ZN7cutlass13device_kernelIN5flash11enable_sm90INS1_16FlashAttnFwdSm90INS1_25CollectiveMainloopFwdSm90ILi2EN4cute5tupleIJNS5_1CILi1EEES8_S8_EEENS6_IJNS7_ILi128EEESA_NS7_ILi192EEEEEELi128ENS_12float_e4m3_tEfNS_4arch4Sm90ELb0ELb1ELb1ELb0ELb1ELb0ELb0ELb1ELb1ELb1ELb0ELb0EEENS1_21CollectiveEpilogueFwdINS6_IJSA_SA_SA_EEES9_NS_10bfloat16_tESF_Li256ELb0ELb1ELb0ELb1EEENS1_30DynamicPersistentTileSchedulerILi256ELi128ELb0ELb1ELb1EEEEEEEEEvNT_6ParamsE --------------------------
	.section	.nv.shared._ZN7cutlass13device_kernelIN5flash11enable_sm90INS1_16FlashAttnFwdSm90INS1_25CollectiveMainloopFwdSm90ILi2EN4cute5tupleIJNS5_1CILi1EEES8_S8_EEENS6_IJNS7_ILi128EEESA_NS7_ILi192EEEEEELi128ENS_12float_e4m3_tEfNS_4arch4Sm90ELb0ELb1ELb1ELb0ELb1ELb0ELb0ELb1ELb1ELb1ELb0ELb0EEENS1_21CollectiveEpilogueFwdINS6_IJSA_SA_SA_EEES9_NS_10bfloat16_tESF_Li256ELb0ELb1ELb0ELb1EEENS1_30DynamicPersistentTileSchedulerILi256ELi128ELb0ELb1ELb1EEEEEEEEEvNT_6ParamsE,"aw",@nobits
	.sectionflags	@""
	.align	16
	.zero		1024


//--------------------- .nv.shared._ZN7cutlass13device_kernelIN5flash11enable_sm90INS1_16FlashAttnFwdSm90INS1_25CollectiveMainloopFwdSm90ILi2EN4cute5tupleIJNS5_1CILi1EEES8_S8_EEENS6_IJNS7_ILi128EEESA_NS7_ILi192EEEEEELi128ENS_12float_e4m3_tEfNS_4arch4Sm90ELb0ELb1ELb1ELb1ELb1ELb0ELb0ELb1ELb1ELb1ELb0ELb0EEENS1_21CollectiveEpilogueFwdINS6_IJSA_SA_SA_EEES9_NS_10bfloat16_tESF_Li256ELb1ELb1ELb0ELb1EEENS1_36VarlenDynamicPersistentTileSchedulerILi128ELi128ELi256ELi128ELb0ELb1ELb1ELb1ELb0ELb1EEEEEEEEEvNT_6ParamsE --------------------------
	.section	.nv.shared._ZN7cutlass13device_kernelIN5flash11enable_sm90INS1_16FlashAttnFwdSm90INS1_25CollectiveMainloopFwdSm90ILi2EN4cute5tupleIJNS5_1CILi1EEES8_S8_EEENS6_IJNS7_ILi128EEESA_NS7_ILi192EEEEEELi128ENS_12float_e4m3_tEfNS_4arch4Sm90ELb0ELb1ELb1ELb1ELb1ELb0ELb0ELb1ELb1ELb1ELb0ELb0EEENS1_21CollectiveEpilogueFwdINS6_IJSA_SA_SA_EEES9_NS_10bfloat16_tESF_Li256ELb1ELb1ELb0ELb1EEENS1_36VarlenDynamicPersistentTileSchedulerILi128ELi128ELi256ELi128ELb0ELb1ELb1ELb1ELb0ELb1EEEEEEEEEvNT_6ParamsE,"aw",@nobits
	.sectionflags	@""
	.align	16
	.zero		1024


//--------------------- .nv.shared._ZN7cutlass13device_kernelIN5flash11enable_sm90INS1_16FlashAttnFwdSm90INS1_25CollectiveMainloopFwdSm90ILi2EN4cute5tupleIJNS5_1CILi1EEES8_S8_EEENS6_IJNS7_ILi128EEESA_NS7_ILi192EEEEEELi128ENS_12float_e4m3_tEfNS_4arch4Sm90ELb0ELb1ELb1ELb1ELb1ELb1ELb0ELb1ELb1ELb1ELb0ELb0EEENS1_21CollectiveEpilogueFwdINS6_IJSA_SA_SA_EEES9_NS_10bfloat16_tESF_Li256ELb1ELb1ELb0ELb1EEENS1_36VarlenDynamicPersistentTileSchedulerILi128ELi128ELi256ELi128ELb0ELb1ELb1ELb1ELb0ELb1EEEEEEEEEvNT_6ParamsE --------------------------
	.section	.nv.shared._ZN7cutlass13device_kernelIN5flash11enable_sm90INS1_16FlashAttnFwdSm90INS1_25CollectiveMainloopFwdSm90ILi2EN4cute5tupleIJNS5_1CILi1EEES8_S8_EEENS6_IJNS7_ILi128EEESA_NS7_ILi192EEEEEELi128ENS_12float_e4m3_tEfNS_4arch4Sm90ELb0ELb1ELb1ELb1ELb1ELb1ELb0ELb1ELb1ELb1ELb0ELb0EEENS1_21CollectiveEpilogueFwdINS6_IJSA_SA_SA_EEES9_NS_10bfloat16_tESF_Li256ELb1ELb1ELb0ELb1EEENS1_36VarlenDynamicPersistentTileSchedulerILi128ELi128ELi256ELi128ELb0ELb1ELb1ELb1ELb0ELb1EEEEEEEEEvNT_6ParamsE,"aw",@nobits
	.sectionflags	@""
	.align	16
	.zero		1024


//--------------------- .nv.shared._ZN7cutlass13device_kernelIN5flash11enable_sm90INS1_16FlashAttnFwdSm90INS1_25CollectiveMainloopFwdSm90ILi2EN4cute5tupleIJNS5_1CILi1EEES8_S8_EEENS6_IJNS7_ILi128EEENS7_ILi160EEENS7_ILi192EEEEEELi128ENS_12float_e4m3_tEfNS_4arch4Sm90ELb1ELb0ELb1ELb0ELb1ELb0ELb0ELb1ELb1ELb1ELb0ELb0EEENS1_21CollectiveEpilogueFwdINS6_IJSA_SA_SB_EEES9_NS_10bfloat16_tESG_Li256ELb0ELb1ELb0ELb1EEENS1_30DynamicPersistentTileSchedulerILi256ELi128ELb0ELb1ELb1EEEEEEEEEvNT_6ParamsE --------------------------
	.section	.nv.shared._ZN7cutlass13device_kernelIN5flash11enable_sm90INS1_16FlashAttnFwdSm90INS1_25CollectiveMainloopFwdSm90ILi2EN4cute5tupleIJNS5_1CILi1EEES8_S8_EEENS6_IJNS7_ILi128EEENS7_ILi160EEENS7_ILi192EEEEEELi128ENS_12float_e4m3_tEfNS_4arch4Sm90ELb1ELb0ELb1ELb0ELb1ELb0ELb0ELb1ELb1ELb1ELb0ELb0EEENS1_21CollectiveEpilogueFwdINS6_IJSA_SA_SB_EEES9_NS_10bfloat16_tESG_Li256ELb0ELb1ELb0ELb1EEENS1_30DynamicPersistentTileSchedulerILi256ELi128ELb0ELb1ELb1EEEEEEEEEvNT_6ParamsE,"aw",@nobits
	.sectionflags	@""
	.align	16
	.zero		1024


//--------------------- .nv.shared._ZN7cutlass13device_kernelIN5flash11enable_sm90INS1_16FlashAttnFwdSm90INS1_25CollectiveMainloopFwdSm90ILi2EN4cute5tupleIJNS5_1CILi1EEES8_S8_EEENS6_IJNS7_ILi128EEENS7_ILi160EEENS7_ILi192EEEEEELi128ENS_12float_e4m3_tEfNS_4arch4Sm90ELb1ELb0ELb1ELb1ELb1ELb0ELb0ELb1ELb1ELb1ELb0ELb0EEENS1_21CollectiveEpilogueFwdINS6_IJSA_SA_SB_EEES9_NS_10bfloat16_tESG_Li256ELb1ELb1ELb0ELb1EEENS1_36VarlenDynamicPersistentTileSchedulerILi128ELi160ELi256ELi128ELb0ELb1ELb1ELb1ELb1ELb1EEEEEEEEEvNT_6ParamsE --------------------------
	.section	.nv.shared._ZN7cutlass13device_kernelIN5flash11enable_sm90INS1_16FlashAttnFwdSm90INS1_25CollectiveMainloopFwdSm90ILi2EN4cute5tupleIJNS5_1CILi1EEES8_S8_EEENS6_IJNS7_ILi128EEENS7_ILi160EEENS7_ILi192EEEEEELi128ENS_12float_e4m3_tEfNS_4arch4Sm90ELb1ELb0ELb1ELb1ELb1ELb0ELb0ELb1ELb1ELb1ELb0ELb0EEENS1_21CollectiveEpilogueFwdINS6_IJSA_SA_SB_EEES9_NS_10bfloat16_tESG_Li256ELb1ELb1ELb0ELb1EEENS1_36VarlenDynamicPersistentTileSchedulerILi128ELi160ELi256ELi128ELb0ELb1ELb1ELb1ELb1ELb1EEEEEEEEEvNT_6ParamsE,"aw",@nobits
	.sectionflags	@""
	.align	16
	.zero		1024


//--------------------- .nv.shared._ZN7cutlass13device_kernelIN5flash11enable_sm90INS1_16FlashAttnFwdSm90INS1_25CollectiveMainloopFwdSm90ILi2EN4cute5tupleIJNS5_1CILi1EEES8_S8_EEENS6_IJNS7_ILi128EEENS7_ILi160EEENS7_ILi192EEEEEELi128ENS_12float_e4m3_tEfNS_4arch4Sm90ELb1ELb0ELb1ELb1ELb1ELb1ELb0ELb1ELb1ELb1ELb0ELb0EEENS1_21CollectiveEpilogueFwdINS6_IJSA_SA_SB_EEES9_NS_10bfloat16_tESG_Li256ELb1ELb1ELb0ELb1EEENS1_36VarlenDynamicPersistentTileSchedulerILi128ELi160ELi256ELi128ELb0ELb1ELb1ELb1ELb1ELb1EEEEEEEEEvNT_6ParamsE --------------------------
	.section	.nv.shared._ZN7cutlass13device_kernelIN5flash11enable_sm90INS1_16FlashAttnFwdSm90INS1_25CollectiveMainloopFwdSm90ILi2EN4cute5tupleIJNS5_1CILi1EEES8_S8_EEENS6_IJNS7_ILi128EEENS7_ILi160EEENS7_ILi192EEEEEELi128ENS_12float_e4m3_tEfNS_4arch4Sm90ELb1ELb0ELb1ELb1ELb1ELb1ELb0ELb1ELb1ELb1ELb0ELb0EEENS1_21CollectiveEpilogueFwdINS6_IJSA_SA_SB_EEES9_NS_10bfloat16_tESG_Li256ELb1ELb1ELb0ELb1EEENS1_36VarlenDynamicPersistentTileSchedulerILi128ELi160ELi256ELi128ELb0ELb1ELb1ELb1ELb1ELb1EEEEEEEEEvNT_6ParamsE,"aw",@nobits
	.sectionflags	@""
	.align	16
	.zero		1024


//--------------------- .nv.constant0._ZN7cutlass13device_kernelIN5flash11enable_sm90INS1_16FlashAttnFwdSm90INS1_25CollectiveMainloopFwdSm90ILi2EN4cute5tupleIJNS5_1CILi1EEES8_S8_EEENS6_IJNS7_ILi128EEENS7_ILi160EEENS7_ILi192EEEEEELi128ENS_12float_e4m3_tEfNS_4arch4Sm90ELb0ELb0ELb1ELb0ELb1ELb0ELb0ELb1ELb1ELb1ELb0ELb0EEENS1_21CollectiveEpilogueFwdINS6_IJSA_SA_SB_EEES9_NS_10bfloat16_tESG_Li256ELb0ELb1ELb0ELb1EEENS1_29StaticPersistentTileSchedulerILb0EEEEEEEEEvNT_6ParamsE --------------------------
	.section	.nv.constant0._ZN7cutlass13device_kernelIN5flash11enable_sm90INS1_16FlashAttnFwdSm90INS1_25CollectiveMainloopFwdSm90ILi2EN4cute5tupleIJNS5_1CILi1EEES8_S8_EEENS6_IJNS7_ILi128EEENS7_ILi160EEENS7_ILi192EEEEEELi128ENS_12float_e4m3_tEfNS_4arch4Sm90ELb0ELb0ELb1ELb0ELb1ELb0ELb0ELb1ELb1ELb1ELb0ELb0EEENS1_21CollectiveEpilogueFwdINS6_IJSA_SA_SB_EEES9_NS_10bfloat16_tESG_Li256ELb0ELb1ELb0ELb1EEENS1_29StaticPersistentTileSchedulerILb0EEEEEEEEEvNT_6ParamsE,"a",@progbits
	.sectionflags	@""
	.align	4
.nv.constant0._ZN7cutlass13device_kernelIN5flash11enable_sm90INS1_16FlashAttnFwdSm90INS1_25CollectiveMainloopFwdSm90ILi2EN4cute5tupleIJNS5_1CILi1EEES8_S8_EEENS6_IJNS7_ILi128EEENS7_ILi160EEENS7_ILi192EEEEEELi128ENS_12float_e4m3_tEfNS_4arch4Sm90ELb0ELb0ELb1ELb0ELb1ELb0ELb0ELb1ELb1ELb1ELb0ELb0EEENS1_21CollectiveEpilogueFwdINS6_IJSA_SA_SB_EEES9_NS_10bfloat16_tESG_Li256ELb0ELb1ELb0ELb1EEENS1_29StaticPersistentTileSchedulerILb0EEEEEEEEEvNT_6ParamsE:
	.zero		3200


//--------------------- .nv.constant0._ZN7cutlass13device_kernelIN5flash11enable_sm90INS1_16FlashAttnFwdSm90INS1_25CollectiveMainloopFwdSm90ILi2EN4cute5tupleIJNS5_1CILi1EEES8_S8_EEENS6_IJNS7_ILi128EEENS7_ILi160EEENS7_ILi192EEEEEELi128ENS_12float_e4m3_tEfNS_4arch4Sm90ELb0ELb0ELb1ELb1ELb1ELb0ELb0ELb1ELb1ELb1ELb0ELb0EEENS1_21CollectiveEpilogueFwdINS6_IJSA_SA_SB_EEES9_NS_10bfloat16_tESG_Li256ELb1ELb1ELb0ELb1EEENS1_36VarlenDynamicPersistentTileSchedulerILi128ELi160ELi256ELi128ELb0ELb1ELb1ELb0ELb1ELb1EEEEEEEEEvNT_6ParamsE --------------------------
	.section	.nv.constant0._ZN7cutlass13device_kernelIN5flash11enable_sm90INS1_16FlashAttnFwdSm90INS1_25CollectiveMainloopFwdSm90ILi2EN4cute5tupleIJNS5_1CILi1EEES8_S8_EEENS6_IJNS7_ILi128EEENS7_ILi160EEENS7_ILi192EEEEEELi128ENS_12float_e4m3_tEfNS_4arch4Sm90ELb0ELb0ELb1ELb1ELb1ELb0ELb0ELb1ELb1ELb1ELb0ELb0EEENS1_21CollectiveEpilogueFwdINS6_IJSA_SA_SB_EEES9_NS_10bfloat16_tESG_Li256ELb1ELb1ELb0ELb1EEENS1_36VarlenDynamicPersistentTileSchedulerILi128ELi160ELi256ELi128ELb0ELb1ELb1ELb0ELb1ELb1EEEEEEEEEvNT_6ParamsE,"a",@progbits
	.sectionflags	@""
	.align	4
.nv.constant0._ZN7cutlass13device_kernelIN5flash11enable_sm90INS1_16FlashAttnFwdSm90INS1_25CollectiveMainloopFwdSm90ILi2EN4cute5tupleIJNS5_1CILi1EEES8_S8_EEENS6_IJNS7_ILi128EEENS7_ILi160EEENS7_ILi192EEEEEELi128ENS_12float_e4m3_tEfNS_4arch4Sm90ELb0ELb0ELb1ELb1ELb1ELb0ELb0ELb1ELb1ELb1ELb0ELb0EEENS1_21CollectiveEpilogueFwdINS6_IJSA_SA_SB_EEES9_NS_10bfloat16_tESG_Li256ELb1ELb1ELb0ELb1EEENS1_36VarlenDynamicPersistentTileSchedulerILi128ELi160ELi256ELi128ELb0ELb1ELb1ELb0ELb1ELb1EEEEEEEEEvNT_6ParamsE:
	.zero		3328


//--------------------- .nv.constant0._ZN7cutlass13device_kernelIN5flash11enable_sm90INS1_16FlashAttnFwdSm90INS1_25CollectiveMainloopFwdSm90ILi2EN4cute5tupleIJNS5_1CILi1EEES8_S8_EEENS6_IJNS7_ILi128EEENS7_ILi160EEENS7_ILi192EEEEEELi128ENS_12float_e4m3_tEfNS_4arch4Sm90ELb0ELb0ELb1ELb1ELb1ELb1ELb0ELb1ELb1ELb1ELb0ELb0EEENS1_21CollectiveEpilogueFwdINS6_IJSA_SA_SB_EEES9_NS_10bfloat16_tESG_Li256ELb1ELb1ELb0ELb1EEENS1_36VarlenDynamicPersistentTileSchedulerILi128ELi160ELi256ELi128ELb0ELb1ELb1ELb0ELb1ELb1EEEEEEEEEvNT_6ParamsE --------------------------
	.section	.nv.constant0._ZN7cutlass13device_kernelIN5flash11enable_sm90INS1_16FlashAttnFwdSm90INS1_25CollectiveMainloopFwdSm90ILi2EN4cute5tupleIJNS5_1CILi1EEES8_S8_EEENS6_IJNS7_ILi128EEENS7_ILi160EEENS7_ILi192EEEEEELi128ENS_12float_e4m3_tEfNS_4arch4Sm90ELb0ELb0ELb1ELb1ELb1ELb1ELb0ELb1ELb1ELb1ELb0ELb0EEENS1_21CollectiveEpilogueFwdINS6_IJSA_SA_SB_EEES9_NS_10bfloat16_tESG_Li256ELb1ELb1ELb0ELb1EEENS1_36VarlenDynamicPersistentTileSchedulerILi128ELi160ELi256ELi128ELb0ELb1ELb1ELb0ELb1ELb1EEEEEEEEEvNT_6ParamsE,"a",@progbits
	.sectionflags	@""
	.align	4
.nv.constant0._ZN7cutlass13device_kernelIN5flash11enable_sm90INS1_16FlashAttnFwdSm90INS1_25CollectiveMainloopFwdSm90ILi2EN4cute5tupleIJNS5_1CILi1EEES8_S8_EEENS6_IJNS7_ILi128EEENS7_ILi160EEENS7_ILi192EEEEEELi128ENS_12float_e4m3_tEfNS_4arch4Sm90ELb0ELb0ELb1ELb1ELb1ELb1ELb0ELb1ELb1ELb1ELb0ELb0EEENS1_21CollectiveEpilogueFwdINS6_IJSA_SA_SB_EEES9_NS_10bfloat16_tESG_Li256ELb1ELb1ELb0ELb1EEENS1_36VarlenDynamicPersistentTileSchedulerILi128ELi160ELi256ELi128ELb0ELb1ELb1ELb0ELb1ELb1EEEEEEEEEvNT_6ParamsE:
	.zero		3328


//--------------------- .nv.constant0._ZN7cutlass13device_kernelIN5flash11enable_sm90INS1_16FlashAttnFwdSm90INS1_25CollectiveMainloopFwdSm90ILi2EN4cute5tupleIJNS5_1CILi1EEES8_S8_EEENS6_IJNS7_ILi128EEESA_NS7_ILi192EEEEEELi128ENS_12float_e4m3_tEfNS_4arch4Sm90ELb0ELb1ELb1ELb0ELb1ELb0ELb0ELb1ELb1ELb1ELb0ELb0EEENS1_21CollectiveEpilogueFwdINS6_IJSA_SA_SA_EEES9_NS_10bfloat16_tESF_Li256ELb0ELb1ELb0ELb1EEENS1_30DynamicPersistentTileSchedulerILi256ELi128ELb0ELb1ELb1EEEEEEEEEvNT_6ParamsE --------------------------
	.section	.nv.constant0._ZN7cutlass13device_kernelIN5flash11enable_sm90INS1_16FlashAttnFwdSm90INS1_25CollectiveMainloopFwdSm90ILi2EN4cute5tupleIJNS5_1CILi1EEES8_S8_EEENS6_IJNS7_ILi128EEESA_NS7_ILi192EEEEEELi128ENS_12float_e4m3_tEfNS_4arch4Sm90ELb0ELb1ELb1ELb0ELb1ELb0ELb0ELb1ELb1ELb1ELb0ELb0EEENS1_21CollectiveEpilogueFwdINS6_IJSA_SA_SA_EEES9_NS_10bfloat16_tESF_Li256ELb0ELb1ELb0ELb1EEENS1_30DynamicPersistentTileSchedulerILi256ELi128ELb0ELb1ELb1EEEEEEEEEvNT_6ParamsE,"a",@progbits
	.sectionflags	@""
	.align	4
.nv.constant0._ZN7cutlass13device_kernelIN5flash11enable_sm90INS1_16FlashAttnFwdSm90INS1_25CollectiveMainloopFwdSm90ILi2EN4cute5tupleIJNS5_1CILi1EEES8_S8_EEENS6_IJNS7_ILi128EEESA_NS7_ILi192EEEEEELi128ENS_12float_e4m3_tEfNS_4arch4Sm90ELb0ELb1ELb1ELb0ELb1ELb0ELb0ELb1ELb1ELb1ELb0ELb0EEENS1_21CollectiveEpilogueFwdINS6_IJSA_SA_SA_EEES9_NS_10bfloat16_tESF_Li256ELb0ELb1ELb0ELb1EEENS1_30DynamicPersistentTileSchedulerILi256ELi128ELb0ELb1ELb1EEEEEEEEEvNT_6ParamsE:
	.zero		3328


//--------------------- .nv.constant0._ZN7cutlass13device_kernelIN5flash11enable_sm90INS1_16FlashAttnFwdSm90INS1_25CollectiveMainloopFwdSm90ILi2EN4cute5tupleIJNS5_1CILi1EEES8_S8_EEENS6_IJNS7_ILi128EEESA_NS7_ILi192EEEEEELi128ENS_12float_e4m3_tEfNS_4arch4Sm90ELb0ELb1ELb1ELb1ELb1ELb0ELb0ELb1ELb1ELb1ELb0ELb0EEENS1_21CollectiveEpilogueFwdINS6_IJSA_SA_SA_EEES9_NS_10bfloat16_tESF_Li256ELb1ELb1ELb0ELb1EEENS1_36VarlenDynamicPersistentTileSchedulerILi128ELi128ELi256ELi128ELb0ELb1ELb1ELb1ELb0ELb1EEEEEEEEEvNT_6ParamsE --------------------------
	.section	.nv.constant0._ZN7cutlass13device_kernelIN5flash11enable_sm90INS1_16FlashAttnFwdSm90INS1_25CollectiveMainloopFwdSm90ILi2EN4cute5tupleIJNS5_1CILi1EEES8_S8_EEENS6_IJNS7_ILi128EEESA_NS7_ILi192EEEEEELi128ENS_12float_e4m3_tEfNS_4arch4Sm90ELb0ELb1ELb1ELb1ELb1ELb0ELb0ELb1ELb1ELb1ELb0ELb0EEENS1_21CollectiveEpilogueFwdINS6_IJSA_SA_SA_EEES9_NS_10bfloat16_tESF_Li256ELb1ELb1ELb0ELb1EEENS1_36VarlenDynamicPersistentTileSchedulerILi128ELi128ELi256ELi128ELb0ELb1ELb1ELb1ELb0ELb1EEEEEEEEEvNT_6ParamsE,"a",@progbits
	.sectionflags	@""
	.align	4
.nv.constant0._ZN7cutlass13device_kernelIN5flash11enable_sm90INS1_16FlashAttnFwdSm90INS1_25CollectiveMainloopFwdSm90ILi2EN4cute5tupleIJNS5_1CILi1EEES8_S8_EEENS6_IJNS7_ILi128EEESA_NS7_ILi192EEEEEELi128ENS_12float_e4m3_tEfNS_4arch4Sm90ELb0ELb1ELb1ELb1ELb1ELb0ELb0ELb1ELb1ELb1ELb0ELb0EEENS1_21CollectiveEpilogueFwdINS6_IJSA_SA_SA_EEES9_NS_10bfloat16_tESF_Li256ELb1ELb1ELb0ELb1EEENS1_36VarlenDynamicPersistentTileSchedulerILi128ELi128ELi256ELi128ELb0ELb1ELb1ELb1ELb0ELb1EEEEEEEEEvNT_6ParamsE:
	.zero		3328


//--------------------- .nv.constant0._ZN7cutlass13device_kernelIN5flash11enable_sm90INS1_16FlashAttnFwdSm90INS1_25CollectiveMainloopFwdSm90ILi2EN4cute5tupleIJNS5_1CILi1EEES8_S8_EEENS6_IJNS7_ILi128EEESA_NS7_ILi192EEEEEELi128ENS_12float_e4m3_tEfNS_4arch4Sm90ELb0ELb1ELb1ELb1ELb1ELb1ELb0ELb1ELb1ELb1ELb0ELb0EEENS1_21CollectiveEpilogueFwdINS6_IJSA_SA_SA_EEES9_NS_10bfloat16_tESF_Li256ELb1ELb1ELb0ELb1EEENS1_36VarlenDynamicPersistentTileSchedulerILi128ELi128ELi256ELi128ELb0ELb1ELb1ELb1ELb0ELb1EEEEEEEEEvNT_6ParamsE --------------------------
	.section	.nv.constant0._ZN7cutlass13device_kernelIN5flash11enable_sm90INS1_16FlashAttnFwdSm90INS1_25CollectiveMainloopFwdSm90ILi2EN4cute5tupleIJNS5_1CILi1EEES8_S8_EEENS6_IJNS7_ILi128EEESA_NS7_ILi192EEEEEELi128ENS_12float_e4m3_tEfNS_4arch4Sm90ELb0ELb1ELb1ELb1ELb1ELb1ELb0ELb1ELb1ELb1ELb0ELb0EEENS1_21CollectiveEpilogueFwdINS6_IJSA_SA_SA_EEES9_NS_10bfloat16_tESF_Li256ELb1ELb1ELb0ELb1EEENS1_36VarlenDynamicPersistentTileSchedulerILi128ELi128ELi256ELi128ELb0ELb1ELb1ELb1ELb0ELb1EEEEEEEEEvNT_6ParamsE,"a",@progbits
	.sectionflags	@""
	.align	4
.nv.constant0._ZN7cutlass13device_kernelIN5flash11enable_sm90INS1_16FlashAttnFwdSm90INS1_25CollectiveMainloopFwdSm90ILi2EN4cute5tupleIJNS5_1CILi1EEES8_S8_EEENS6_IJNS7_ILi128EEESA_NS7_ILi192EEEEEELi128ENS_12float_e4m3_tEfNS_4arch4Sm90ELb0ELb1ELb1ELb1ELb1ELb1ELb0ELb1ELb1ELb1ELb0ELb0EEENS1_21CollectiveEpilogueFwdINS6_IJSA_SA_SA_EEES9_NS_10bfloat16_tESF_Li256ELb1ELb1ELb0ELb1EEENS1_36VarlenDynamicPersistentTileSchedulerILi128ELi128ELi256ELi128ELb0ELb1ELb1ELb1ELb0ELb1EEEEEEEEEvNT_6ParamsE:
	.zero		3328


//--------------------- .nv.constant0._ZN7cutlass13device_kernelIN5flash11enable_sm90INS1_16FlashAttnFwdSm90INS1_25CollectiveMainloopFwdSm90ILi2EN4cute5tupleIJNS5_1CILi1EEES8_S8_EEENS6_IJNS7_ILi128EEENS7_ILi160EEENS7_ILi192EEEEEELi128ENS_12float_e4m3_tEfNS_4arch4Sm90ELb1ELb0ELb1ELb0ELb1ELb0ELb0ELb1ELb1ELb1ELb0ELb0EEENS1_21CollectiveEpilogueFwdINS6_IJSA_SA_SB_EEES9_NS_10bfloat16_tESG_Li256ELb0ELb1ELb0ELb1EEENS1_30DynamicPersistentTileSchedulerILi256ELi128ELb0ELb1ELb1EEEEEEEEEvNT_6ParamsE --------------------------
	.section	.nv.constant0._ZN7cutlass13device_kernelIN5flash11enable_sm90INS1_16FlashAttnFwdSm90INS1_25CollectiveMainloopFwdSm90ILi2EN4cute5tupleIJNS5_1CILi1EEES8_S8_EEENS6_IJNS7_ILi128EEENS7_ILi160EEENS7_ILi192EEEEEELi128ENS_12float_e4m3_tEfNS_4arch4Sm90ELb1ELb0ELb1ELb0ELb1ELb0ELb0ELb1ELb1ELb1ELb0ELb0EEENS1_21CollectiveEpilogueFwdINS6_IJSA_SA_SB_EEES9_NS_10bfloat16_tESG_Li256ELb0ELb1ELb0ELb1EEENS1_30DynamicPersistentTileSchedulerILi256ELi128ELb0ELb1ELb1EEEEEEEEEvNT_6ParamsE,"a",@progbits
	.sectionflags	@""
	.align	4
.nv.constant0._ZN7cutlass13device_kernelIN5flash11enable_sm90INS1_16FlashAttnFwdSm90INS1_25CollectiveMainloopFwdSm90ILi2EN4cute5tupleIJNS5_1CILi1EEES8_S8_EEENS6_IJNS7_ILi128EEENS7_ILi160EEENS7_ILi192EEEEEELi128ENS_12float_e4m3_tEfNS_4arch4Sm90ELb1ELb0ELb1ELb0ELb1ELb0ELb0ELb1ELb1ELb1ELb0ELb0EEENS1_21CollectiveEpilogueFwdINS6_IJSA_SA_SB_EEES9_NS_10bfloat16_tESG_Li256ELb0ELb1ELb0ELb1EEENS1_30DynamicPersistentTileSchedulerILi256ELi128ELb0ELb1ELb1EEEEEEEEEvNT_6ParamsE:
	.zero		3328


//--------------------- .nv.constant0._ZN7cutlass13device_kernelIN5flash11enable_sm90INS1_16FlashAttnFwdSm90INS1_25CollectiveMainloopFwdSm90ILi2EN4cute5tupleIJNS5_1CILi1EEES8_S8_EEENS6_IJNS7_ILi128EEENS7_ILi160EEENS7_ILi192EEEEEELi128ENS_12float_e4m3_tEfNS_4arch4Sm90ELb1ELb0ELb1ELb1ELb1ELb0ELb0ELb1ELb1ELb1ELb0ELb0EEENS1_21CollectiveEpilogueFwdINS6_IJSA_SA_SB_EEES9_NS_10bfloat16_tESG_Li256ELb1ELb1ELb0ELb1EEENS1_36VarlenDynamicPersistentTileSchedulerILi128ELi160ELi256ELi128ELb0ELb1ELb1ELb1ELb1ELb1EEEEEEEEEvNT_6ParamsE --------------------------
	.section	.nv.constant0._ZN7cutlass13device_kernelIN5flash11enable_sm90INS1_16FlashAttnFwdSm90INS1_25CollectiveMainloopFwdSm90ILi2EN4cute5tupleIJNS5_1CILi1EEES8_S8_EEENS6_IJNS7_ILi128EEENS7_ILi160EEENS7_ILi192EEEEEELi128ENS_12float_e4m3_tEfNS_4arch4Sm90ELb1ELb0ELb1ELb1ELb1ELb0ELb0ELb1ELb1ELb1ELb0ELb0EEENS1_21CollectiveEpilogueFwdINS6_IJSA_SA_SB_EEES9_NS_10bfloat16_tESG_Li256ELb1ELb1ELb0ELb1EEENS1_36VarlenDynamicPersistentTileSchedulerILi128ELi160ELi256ELi128ELb0ELb1ELb1ELb1ELb1ELb1EEEEEEEEEvNT_6ParamsE,"a",@progbits
	.sectionflags	@""
	.align	4
.nv.constant0._ZN7cutlass13device_kernelIN5flash11enable_sm90INS1_16FlashAttnFwdSm90INS1_25CollectiveMainloopFwdSm90ILi2EN4cute5tupleIJNS5_1CILi1EEES8_S8_EEENS6_IJNS7_ILi128EEENS7_ILi160EEENS7_ILi192EEEEEELi128ENS_12float_e4m3_tEfNS_4arch4Sm90ELb1ELb0ELb1ELb1ELb1ELb0ELb0ELb1ELb1ELb1ELb0ELb0EEENS1_21CollectiveEpilogueFwdINS6_IJSA_SA_SB_EEES9_NS_10bfloat16_tESG_Li256ELb1ELb1ELb0ELb1EEENS1_36VarlenDynamicPersistentTileSchedulerILi128ELi160ELi256ELi128ELb0ELb1ELb1ELb1ELb1ELb1EEEEEEEEEvNT_6ParamsE:
	.zero		3328


//--------------------- .nv.constant0._ZN7cutlass13device_kernelIN5flash11enable_sm90INS1_16FlashAttnFwdSm90INS1_25CollectiveMainloopFwdSm90ILi2EN4cute5tupleIJNS5_1CILi1EEES8_S8_EEENS6_IJNS7_ILi128EEENS7_ILi160EEENS7_ILi192EEEEEELi128ENS_12float_e4m3_tEfNS_4arch4Sm90ELb1ELb0ELb1ELb1ELb1ELb1ELb0ELb1ELb1ELb1ELb0ELb0EEENS1_21CollectiveEpilogueFwdINS6_IJSA_SA_SB_EEES9_NS_10bfloat16_tESG_Li256ELb1ELb1ELb0ELb1EEENS1_36VarlenDynamicPersistentTileSchedulerILi128ELi160ELi256ELi128ELb0ELb1ELb1ELb1ELb1ELb1EEEEEEEEEvNT_6ParamsE --------------------------
	.section	.nv.constant0._ZN7cutlass13device_kernelIN5flash11enable_sm90INS1_16FlashAttnFwdSm90INS1_25CollectiveMainloopFwdSm90ILi2EN4cute5tupleIJNS5_1CILi1EEES8_S8_EEENS6_IJNS7_ILi128EEENS7_ILi160EEENS7_ILi192EEEEEELi128ENS_12float_e4m3_tEfNS_4arch4Sm90ELb1ELb0ELb1ELb1ELb1ELb1ELb0ELb1ELb1ELb1ELb0ELb0EEENS1_21CollectiveEpilogueFwdINS6_IJSA_SA_SB_EEES9_NS_10bfloat16_tESG_Li256ELb1ELb1ELb0ELb1EEENS1_36VarlenDynamicPersistentTileSchedulerILi128ELi160ELi256ELi128ELb0ELb1ELb1ELb1ELb1ELb1EEEEEEEEEvNT_6ParamsE,"a",@progbits
	.sectionflags	@""
	.align	4
.nv.constant0._ZN7cutlass13device_kernelIN5flash11enable_sm90INS1_16FlashAttnFwdSm90INS1_25CollectiveMainloopFwdSm90ILi2EN4cute5tupleIJNS5_1CILi1EEES8_S8_EEENS6_IJNS7_ILi128EEENS7_ILi160EEENS7_ILi192EEEEEELi128ENS_12float_e4m3_tEfNS_4arch4Sm90ELb1ELb0ELb1ELb1ELb1ELb1ELb0ELb1ELb1ELb1ELb0ELb0EEENS1_21CollectiveEpilogueFwdINS6_IJSA_SA_SB_EEES9_NS_10bfloat16_tESG_Li256ELb1ELb1ELb0ELb1EEENS1_36VarlenDynamicPersistentTileSchedulerILi128ELi160ELi256ELi128ELb0ELb1ELb1ELb1ELb1ELb1EEEEEEEEEvNT_6ParamsE:
	.zero		3328


//--------------------- SYMBOLS --------------------------

	.type		.nv.reservedSmem.offset0,@object
	.size		.nv.reservedSmem.offset0,0x4
	.type		__assertfail,@function
